	.target	sm_80

	.elftype	@"ET_EXEC"


//--------------------- .note.nv.tkinfo           --------------------------
	.section	.note.nv.tkinfo,"",@"SHT_NOTE"
	.sectionflags	@"SHF_NOTE_NV_TKINFO"
	.tkinfo
        /*0018*/ 	.word	0x00000002
        /*0030*/ 	.string	""
        /*0030*/ 	.string	"ptxas"
        /*0030*/ 	.string	"Cuda compilation tools, release 13.0, V13.0.88"
        /*0030*/ 	.string	"Build cuda_13.0.r13.0/compiler.36424714_0"
        /*0030*/ 	.string	"-arch sm_80 -m 64 "



//--------------------- .note.nv.cuinfo           --------------------------
	.section	.note.nv.cuinfo,"",@"SHT_NOTE"
	.sectionflags	@"SHF_NOTE_NV_CUINFO"
        /*0018*/ 	.short	0x0002
        /*001a*/ 	.short	0x0050
        /*001c*/ 	.short	0x0082
	.zero		2


//--------------------- .nv.info                  --------------------------
	.section	.nv.info,"",@"SHT_CUDA_INFO"
	.align	4


	//----- nvinfo : EIATTR_REGCOUNT
	.align		4
        /*0000*/ 	.byte	0x04, 0x2f
        /*0002*/ 	.short	(.L_1 - .L_0)
	.align		4
.L_0:
        /*0004*/ 	.word	index@(_ZN10layer_norm31ln_parallel_residual_bwd_kernelINS_13Kernel_traitsIfffffjLj4096ELj1ELj1ELj8ELj16ENS_18Kernel_traits_baseILj4096EfffffjLj256EEEEELb1ELb1ELb1EEEvNS_9BwdParamsE)
        /*0008*/ 	.word	0x00000092


	//----- nvinfo : EIATTR_FRAME_SIZE
	.align		4
.L_1:
        /*000c*/ 	.byte	0x04, 0x11
        /*000e*/ 	.short	(.L_3 - .L_2)
	.align		4
.L_2:
        /*0010*/ 	.word	index@($__internal_119_$__cuda_sm70_shflsync_down_p)
        /*0014*/ 	.word	0x00000000


	//----- nvinfo : EIATTR_FRAME_SIZE
	.align		4
.L_3:
        /*0018*/ 	.byte	0x04, 0x11
        /*001a*/ 	.short	(.L_5 - .L_4)
	.align		4
.L_4:
        /*001c*/ 	.word	index@(_ZN10layer_norm31ln_parallel_residual_bwd_kernelINS_13Kernel_traitsIfffffjLj4096ELj1ELj1ELj8ELj16ENS_18Kernel_traits_baseILj4096EfffffjLj256EEEEELb1ELb1ELb1EEEvNS_9BwdParamsE)
        /*0020*/ 	.word	0x00000000


	//----- nvinfo : EIATTR_REGCOUNT
	.align		4
.L_5:
        /*0024*/ 	.byte	0x04, 0x2f
        /*0026*/ 	.short	(.L_7 - .L_6)
	.align		4
.L_6:
        /*0028*/ 	.word	index@(_ZN10layer_norm40ln_parallel_residual_bwd_finalize_kernelINS_22Kernel_traits_finalizeILj4096EfffffjLb0ELj1024ELj4ENS_18Kernel_traits_baseILj4096EfffffjLj1024EEEEELb1EEEvNS_9BwdParamsE)
        /*002c*/ 	.word	0x00000020


	//----- nvinfo : EIATTR_FRAME_SIZE
	.align		4
.L_7:
        /*0030*/ 	.byte	0x04, 0x11
        /*0032*/ 	.short	(.L_9 - .L_8)
	.align		4
.L_8:
        /*0034*/ 	.word	index@($__internal_118_$__cuda_sm70_shflsync_bfly_p)
        /*0038*/ 	.word	0x00000000


	//----- nvinfo : EIATTR_FRAME_SIZE
	.align		4
.L_9:
        /*003c*/ 	.byte	0x04, 0x11
        /*003e*/ 	.short	(.L_11 - .L_10)
	.align		4
.L_10:
        /*0040*/ 	.word	index@(_ZN10layer_norm40ln_parallel_residual_bwd_finalize_kernelINS_22Kernel_traits_finalizeILj4096EfffffjLb0ELj1024ELj4ENS_18Kernel_traits_baseILj4096EfffffjLj1024EEEEELb1EEEvNS_9BwdParamsE)
        /*0044*/ 	.word	0x00000000


	//----- nvinfo : EIATTR_REGCOUNT
	.align		4
.L_11:
        /*0048*/ 	.byte	0x04, 0x2f
        /*004a*/ 	.short	(.L_13 - .L_12)
	.align		4
.L_12:
        /*004c*/ 	.word	index@(_ZN10layer_norm22ln_bwd_finalize_kernelINS_22Kernel_traits_finalizeILj4096EfffffjLb0ELj1024ELj4ENS_18Kernel_traits_baseILj4096EfffffjLj1024EEEEELb0ELb1EEEvNS_9BwdParamsE)
        /*0050*/ 	.word	0x00000020


	//----- nvinfo : EIATTR_FRAME_SIZE
	.align		4
.L_13:
        /*0054*/ 	.byte	0x04, 0x11
        /*0056*/ 	.short	(.L_15 - .L_14)
	.align		4
.L_14:
        /*0058*/ 	.word	index@($__internal_117_$__cuda_sm70_shflsync_bfly_p)
        /*005c*/ 	.word	0x00000000


	//----- nvinfo : EIATTR_FRAME_SIZE
	.align		4
.L_15:
        /*0060*/ 	.byte	0x04, 0x11
        /*0062*/ 	.short	(.L_17 - .L_16)
	.align		4
.L_16:
        /*0064*/ 	.word	index@(_ZN10layer_norm22ln_bwd_finalize_kernelINS_22Kernel_traits_finalizeILj4096EfffffjLb0ELj1024ELj4ENS_18Kernel_traits_baseILj4096EfffffjLj1024EEEEELb0ELb1EEEvNS_9BwdParamsE)
        /*0068*/ 	.word	0x00000000


	//----- nvinfo : EIATTR_REGCOUNT
	.align		4
.L_17:
        /*006c*/ 	.byte	0x04, 0x2f
        /*006e*/ 	.short	(.L_19 - .L_18)
	.align		4
.L_18:
        /*0070*/ 	.word	index@(_ZN10layer_norm31ln_parallel_residual_bwd_kernelINS_13Kernel_traitsIfffffjLj4096ELj1ELj1ELj8ELj16ENS_18Kernel_traits_baseILj4096EfffffjLj256EEEEELb1ELb1ELb0EEEvNS_9BwdParamsE)
        /*0074*/ 	.word	0x0000008e


	//----- nvinfo : EIATTR_FRAME_SIZE
	.align		4
.L_19:
        /*0078*/ 	.byte	0x04, 0x11
        /*007a*/ 	.short	(.L_21 - .L_20)
	.align		4
.L_20:
        /*007c*/ 	.word	index@($__internal_116_$__cuda_sm70_shflsync_down_p)
        /*0080*/ 	.word	0x00000000


	//----- nvinfo : EIATTR_FRAME_SIZE
	.align		4
.L_21:
        /*0084*/ 	.byte	0x04, 0x11
        /*0086*/ 	.short	(.L_23 - .L_22)
	.align		4
.L_22:
        /*0088*/ 	.word	index@(_ZN10layer_norm31ln_parallel_residual_bwd_kernelINS_13Kernel_traitsIfffffjLj4096ELj1ELj1ELj8ELj16ENS_18Kernel_traits_baseILj4096EfffffjLj256EEEEELb1ELb1ELb0EEEvNS_9BwdParamsE)
        /*008c*/ 	.word	0x00000000


	//----- nvinfo : EIATTR_REGCOUNT
	.align		4
.L_23:
        /*0090*/ 	.byte	0x04, 0x2f
        /*0092*/ 	.short	(.L_25 - .L_24)
	.align		4
.L_24:
        /*0094*/ 	.word	index@(_ZN10layer_norm40ln_parallel_residual_bwd_finalize_kernelINS_22Kernel_traits_finalizeILj4096EfffffjLb0ELj1024ELj4ENS_18Kernel_traits_baseILj4096EfffffjLj1024EEEEELb0EEEvNS_9BwdParamsE)
        /*0098*/ 	.word	0x00000020


	//----- nvinfo : EIATTR_FRAME_SIZE
	.align		4
.L_25:
        /*009c*/ 	.byte	0x04, 0x11
        /*009e*/ 	.short	(.L_27 - .L_26)
	.align		4
.L_26:
        /*00a0*/ 	.word	index@($__internal_115_$__cuda_sm70_shflsync_bfly_p)
        /*00a4*/ 	.word	0x00000000


	//----- nvinfo : EIATTR_FRAME_SIZE
	.align		4
.L_27:
        /*00a8*/ 	.byte	0x04, 0x11
        /*00aa*/ 	.short	(.L_29 - .L_28)
	.align		4
.L_28:
        /*00ac*/ 	.word	index@(_ZN10layer_norm40ln_parallel_residual_bwd_finalize_kernelINS_22Kernel_traits_finalizeILj4096EfffffjLb0ELj1024ELj4ENS_18Kernel_traits_baseILj4096EfffffjLj1024EEEEELb0EEEvNS_9BwdParamsE)
        /*00b0*/ 	.word	0x00000000


	//----- nvinfo : EIATTR_REGCOUNT
	.align		4
.L_29:
        /*00b4*/ 	.byte	0x04, 0x2f
        /*00b6*/ 	.short	(.L_31 - .L_30)
	.align		4
.L_30:
        /*00b8*/ 	.word	index@(_ZN10layer_norm22ln_bwd_finalize_kernelINS_22Kernel_traits_finalizeILj4096EfffffjLb0ELj1024ELj4ENS_18Kernel_traits_baseILj4096EfffffjLj1024EEEEELb0ELb0EEEvNS_9BwdParamsE)
        /*00bc*/ 	.word	0x0000001e


	//----- nvinfo : EIATTR_FRAME_SIZE
	.align		4
.L_31:
        /*00c0*/ 	.byte	0x04, 0x11
        /*00c2*/ 	.short	(.L_33 - .L_32)
	.align		4
.L_32:
        /*00c4*/ 	.word	index@($__internal_114_$__cuda_sm70_shflsync_bfly_p)
        /*00c8*/ 	.word	0x00000000


	//----- nvinfo : EIATTR_FRAME_SIZE
	.align		4
.L_33:
        /*00cc*/ 	.byte	0x04, 0x11
        /*00ce*/ 	.short	(.L_35 - .L_34)
	.align		4
.L_34:
        /*00d0*/ 	.word	index@(_ZN10layer_norm22ln_bwd_finalize_kernelINS_22Kernel_traits_finalizeILj4096EfffffjLb0ELj1024ELj4ENS_18Kernel_traits_baseILj4096EfffffjLj1024EEEEELb0ELb0EEEvNS_9BwdParamsE)
        /*00d4*/ 	.word	0x00000000


	//----- nvinfo : EIATTR_REGCOUNT
	.align		4
.L_35:
        /*00d8*/ 	.byte	0x04, 0x2f
        /*00da*/ 	.short	(.L_37 - .L_36)
	.align		4
.L_36:
        /*00dc*/ 	.word	index@(_ZN10layer_norm31ln_parallel_residual_bwd_kernelINS_13Kernel_traitsIfffffjLj4096ELj1ELj1ELj8ELj16ENS_18Kernel_traits_baseILj4096EfffffjLj256EEEEELb1ELb0ELb1EEEvNS_9BwdParamsE)
        /*00e0*/ 	.word	0x000000cf


	//----- nvinfo : EIATTR_FRAME_SIZE
	.align		4
.L_37:
        /*00e4*/ 	.byte	0x04, 0x11
        /*00e6*/ 	.short	(.L_39 - .L_38)
	.align		4
.L_38:
        /*00e8*/ 	.word	index@($__internal_113_$__cuda_sm70_shflsync_down_p)
        /*00ec*/ 	.word	0x00000000


	//----- nvinfo : EIATTR_FRAME_SIZE
	.align		4
.L_39:
        /*00f0*/ 	.byte	0x04, 0x11
        /*00f2*/ 	.short	(.L_41 - .L_40)
	.align		4
.L_40:
        /*00f4*/ 	.word	index@(_ZN10layer_norm31ln_parallel_residual_bwd_kernelINS_13Kernel_traitsIfffffjLj4096ELj1ELj1ELj8ELj16ENS_18Kernel_traits_baseILj4096EfffffjLj256EEEEELb1ELb0ELb1EEEvNS_9BwdParamsE)
        /*00f8*/ 	.word	0x00000000


	//----- nvinfo : EIATTR_REGCOUNT
	.align		4
.L_41:
        /*00fc*/ 	.byte	0x04, 0x2f
        /*00fe*/ 	.short	(.L_43 - .L_42)
	.align		4
.L_42:
        /*0100*/ 	.word	index@(_ZN10layer_norm31ln_parallel_residual_bwd_kernelINS_13Kernel_traitsIfffffjLj4096ELj1ELj1ELj8ELj16ENS_18Kernel_traits_baseILj4096EfffffjLj256EEEEELb1ELb0ELb0EEEvNS_9BwdParamsE)
        /*0104*/ 	.word	0x000000c1


	//----- nvinfo : EIATTR_FRAME_SIZE
	.align		4
.L_43:
        /*0108*/ 	.byte	0x04, 0x11
        /*010a*/ 	.short	(.L_45 - .L_44)
	.align		4
.L_44:
        /*010c*/ 	.word	index@($__internal_112_$__cuda_sm70_shflsync_down_p)
        /*0110*/ 	.word	0x00000000


	//----- nvinfo : EIATTR_FRAME_SIZE
	.align		4
.L_45:
        /*0114*/ 	.byte	0x04, 0x11
        /*0116*/ 	.short	(.L_47 - .L_46)
	.align		4
.L_46:
        /*0118*/ 	.word	index@(_ZN10layer_norm31ln_parallel_residual_bwd_kernelINS_13Kernel_traitsIfffffjLj4096ELj1ELj1ELj8ELj16ENS_18Kernel_traits_baseILj4096EfffffjLj256EEEEELb1ELb0ELb0EEEvNS_9BwdParamsE)
        /*011c*/ 	.word	0x00000000


	//----- nvinfo : EIATTR_REGCOUNT
	.align		4
.L_47:
        /*0120*/ 	.byte	0x04, 0x2f
        /*0122*/ 	.short	(.L_49 - .L_48)
	.align		4
.L_48:
        /*0124*/ 	.word	index@(_ZN10layer_norm31ln_parallel_residual_bwd_kernelINS_13Kernel_traitsIfffffjLj4096ELj1ELj1ELj8ELj16ENS_18Kernel_traits_baseILj4096EfffffjLj256EEEEELb0ELb1ELb1EEEvNS_9BwdParamsE)
        /*0128*/ 	.word	0x00000080


	//----- nvinfo : EIATTR_FRAME_SIZE
	.align		4
.L_49:
        /*012c*/ 	.byte	0x04, 0x11
        /*012e*/ 	.short	(.L_51 - .L_50)
	.align		4
.L_50:
        /*0130*/ 	.word	index@($__internal_111_$__cuda_sm70_shflsync_down_p)
        /*0134*/ 	.word	0x00000000


	//----- nvinfo : EIATTR_FRAME_SIZE
	.align		4
.L_51:
        /*0138*/ 	.byte	0x04, 0x11
        /*013a*/ 	.short	(.L_53 - .L_52)
	.align		4
.L_52:
        /*013c*/ 	.word	index@(_ZN10layer_norm31ln_parallel_residual_bwd_kernelINS_13Kernel_traitsIfffffjLj4096ELj1ELj1ELj8ELj16ENS_18Kernel_traits_baseILj4096EfffffjLj256EEEEELb0ELb1ELb1EEEvNS_9BwdParamsE)
        /*0140*/ 	.word	0x00000000


	//----- nvinfo : EIATTR_REGCOUNT
	.align		4
.L_53:
        /*0144*/ 	.byte	0x04, 0x2f
        /*0146*/ 	.short	(.L_55 - .L_54)
	.align		4
.L_54:
        /*0148*/ 	.word	index@(_ZN10layer_norm31ln_parallel_residual_bwd_kernelINS_13Kernel_traitsIfffffjLj4096ELj1ELj1ELj8ELj16ENS_18Kernel_traits_baseILj4096EfffffjLj256EEEEELb0ELb1ELb0EEEvNS_9BwdParamsE)
        /*014c*/ 	.word	0x00000080


	//----- nvinfo : EIATTR_FRAME_SIZE
	.align		4
.L_55:
        /*0150*/ 	.byte	0x04, 0x11
        /*0152*/ 	.short	(.L_57 - .L_56)
	.align		4
.L_56:
        /*0154*/ 	.word	index@($__internal_110_$__cuda_sm70_shflsync_down_p)
        /*0158*/ 	.word	0x00000000


	//----- nvinfo : EIATTR_FRAME_SIZE
	.align		4
.L_57:
        /*015c*/ 	.byte	0x04, 0x11
        /*015e*/ 	.short	(.L_59 - .L_58)
	.align		4
.L_58:
        /*0160*/ 	.word	index@(_ZN10layer_norm31ln_parallel_residual_bwd_kernelINS_13Kernel_traitsIfffffjLj4096ELj1ELj1ELj8ELj16ENS_18Kernel_traits_baseILj4096EfffffjLj256EEEEELb0ELb1ELb0EEEvNS_9BwdParamsE)
        /*0164*/ 	.word	0x00000000


	//----- nvinfo : EIATTR_REGCOUNT
	.align		4
.L_59:
        /*0168*/ 	.byte	0x04, 0x2f
        /*016a*/ 	.short	(.L_61 - .L_60)
	.align		4
.L_60:
        /*016c*/ 	.word	index@(_ZN10layer_norm31ln_parallel_residual_bwd_kernelINS_13Kernel_traitsIfffffjLj4096ELj1ELj1ELj8ELj16ENS_18Kernel_traits_baseILj4096EfffffjLj256EEEEELb0ELb0ELb1EEEvNS_9BwdParamsE)
        /*0170*/ 	.word	0x000000c7


	//----- nvinfo : EIATTR_FRAME_SIZE
	.align		4
.L_61:
        /*0174*/ 	.byte	0x04, 0x11
        /*0176*/ 	.short	(.L_63 - .L_62)
	.align		4
.L_62:
        /*0178*/ 	.word	index@($__internal_109_$__cuda_sm70_shflsync_down_p)
        /*017c*/ 	.word	0x00000000


	//----- nvinfo : EIATTR_FRAME_SIZE
	.align		4
.L_63:
        /*0180*/ 	.byte	0x04, 0x11
        /*0182*/ 	.short	(.L_65 - .L_64)
	.align		4
.L_64:
        /*0184*/ 	.word	index@(_ZN10layer_norm31ln_parallel_residual_bwd_kernelINS_13Kernel_traitsIfffffjLj4096ELj1ELj1ELj8ELj16ENS_18Kernel_traits_baseILj4096EfffffjLj256EEEEELb0ELb0ELb1EEEvNS_9BwdParamsE)
        /*0188*/ 	.word	0x00000000


	//----- nvinfo : EIATTR_REGCOUNT
	.align		4
.L_65:
        /*018c*/ 	.byte	0x04, 0x2f
        /*018e*/ 	.short	(.L_67 - .L_66)
	.align		4
.L_66:
        /*0190*/ 	.word	index@(_ZN10layer_norm31ln_parallel_residual_bwd_kernelINS_13Kernel_traitsIfffffjLj4096ELj1ELj1ELj8ELj16ENS_18Kernel_traits_baseILj4096EfffffjLj256EEEEELb0ELb0ELb0EEEvNS_9BwdParamsE)
        /*0194*/ 	.word	0x000000b6


	//----- nvinfo : EIATTR_FRAME_SIZE
	.align		4
.L_67:
        /*0198*/ 	.byte	0x04, 0x11
        /*019a*/ 	.short	(.L_69 - .L_68)
	.align		4
.L_68:
        /*019c*/ 	.word	index@($__internal_108_$__cuda_sm70_shflsync_down_p)
        /*01a0*/ 	.word	0x00000000


	//----- nvinfo : EIATTR_FRAME_SIZE
	.align		4
.L_69:
        /*01a4*/ 	.byte	0x04, 0x11
        /*01a6*/ 	.short	(.L_71 - .L_70)
	.align		4
.L_70:
        /*01a8*/ 	.word	index@(_ZN10layer_norm31ln_parallel_residual_bwd_kernelINS_13Kernel_traitsIfffffjLj4096ELj1ELj1ELj8ELj16ENS_18Kernel_traits_baseILj4096EfffffjLj256EEEEELb0ELb0ELb0EEEvNS_9BwdParamsE)
        /*01ac*/ 	.word	0x00000000


	//----- nvinfo : EIATTR_REGCOUNT
	.align		4
.L_71:
        /*01b0*/ 	.byte	0x04, 0x2f
        /*01b2*/ 	.short	(.L_73 - .L_72)
	.align		4
.L_72:
        /*01b4*/ 	.word	index@(_ZN10layer_norm31ln_parallel_residual_bwd_kernelINS_13Kernel_traitsI6__halfffffjLj4096ELj1ELj1ELj8ELj16ENS_18Kernel_traits_baseILj4096ES2_ffffjLj256EEEEELb1ELb1ELb1EEEvNS_9BwdParamsE)
        /*01b8*/ 	.word	0x00000092


	//----- nvinfo : EIATTR_FRAME_SIZE
	.align		4
.L_73:
        /*01bc*/ 	.byte	0x04, 0x11
        /*01be*/ 	.short	(.L_75 - .L_74)
	.align		4
.L_74:
        /*01c0*/ 	.word	index@($__internal_107_$__cuda_sm70_shflsync_down_p)
        /*01c4*/ 	.word	0x00000000


	//----- nvinfo : EIATTR_FRAME_SIZE
	.align		4
.L_75:
        /*01c8*/ 	.byte	0x04, 0x11
        /*01ca*/ 	.short	(.L_77 - .L_76)
	.align		4
.L_76:
        /*01cc*/ 	.word	index@(_ZN10layer_norm31ln_parallel_residual_bwd_kernelINS_13Kernel_traitsI6__halfffffjLj4096ELj1ELj1ELj8ELj16ENS_18Kernel_traits_baseILj4096ES2_ffffjLj256EEEEELb1ELb1ELb1EEEvNS_9BwdParamsE)
        /*01d0*/ 	.word	0x00000000


	//----- nvinfo : EIATTR_REGCOUNT
	.align		4
.L_77:
        /*01d4*/ 	.byte	0x04, 0x2f
        /*01d6*/ 	.short	(.L_79 - .L_78)
	.align		4
.L_78:
        /*01d8*/ 	.word	index@(_ZN10layer_norm40ln_parallel_residual_bwd_finalize_kernelINS_22Kernel_traits_finalizeILj4096E6__halfffffjLb0ELj1024ELj4ENS_18Kernel_traits_baseILj4096ES2_ffffjLj1024EEEEELb1EEEvNS_9BwdParamsE)
        /*01dc*/ 	.word	0x00000020


	//----- nvinfo : EIATTR_FRAME_SIZE
	.align		4
.L_79:
        /*01e0*/ 	.byte	0x04, 0x11
        /*01e2*/ 	.short	(.L_81 - .L_80)
	.align		4
.L_80:
        /*01e4*/ 	.word	index@($__internal_106_$__cuda_sm70_shflsync_bfly_p)
        /*01e8*/ 	.word	0x00000000


	//----- nvinfo : EIATTR_FRAME_SIZE
	.align		4
.L_81:
        /*01ec*/ 	.byte	0x04, 0x11
        /*01ee*/ 	.short	(.L_83 - .L_82)
	.align		4
.L_82:
        /*01f0*/ 	.word	index@(_ZN10layer_norm40ln_parallel_residual_bwd_finalize_kernelINS_22Kernel_traits_finalizeILj4096E6__halfffffjLb0ELj1024ELj4ENS_18Kernel_traits_baseILj4096ES2_ffffjLj1024EEEEELb1EEEvNS_9BwdParamsE)
        /*01f4*/ 	.word	0x00000000


	//----- nvinfo : EIATTR_REGCOUNT
	.align		4
.L_83:
        /*01f8*/ 	.byte	0x04, 0x2f
        /*01fa*/ 	.short	(.L_85 - .L_84)
	.align		4
.L_84:
        /*01fc*/ 	.word	index@(_ZN10layer_norm22ln_bwd_finalize_kernelINS_22Kernel_traits_finalizeILj4096E6__halfffffjLb0ELj1024ELj4ENS_18Kernel_traits_baseILj4096ES2_ffffjLj1024EEEEELb0ELb1EEEvNS_9BwdParamsE)
        /*0200*/ 	.word	0x00000020


	//----- nvinfo : EIATTR_FRAME_SIZE
	.align		4
.L_85:
        /*0204*/ 	.byte	0x04, 0x11
        /*0206*/ 	.short	(.L_87 - .L_86)
	.align		4
.L_86:
        /*0208*/ 	.word	index@($__internal_105_$__cuda_sm70_shflsync_bfly_p)
        /*020c*/ 	.word	0x00000000


	//----- nvinfo : EIATTR_FRAME_SIZE
	.align		4
.L_87:
        /*0210*/ 	.byte	0x04, 0x11
        /*0212*/ 	.short	(.L_89 - .L_88)
	.align		4
.L_88:
        /*0214*/ 	.word	index@(_ZN10layer_norm22ln_bwd_finalize_kernelINS_22Kernel_traits_finalizeILj4096E6__halfffffjLb0ELj1024ELj4ENS_18Kernel_traits_baseILj4096ES2_ffffjLj1024EEEEELb0ELb1EEEvNS_9BwdParamsE)
        /*0218*/ 	.word	0x00000000


	//----- nvinfo : EIATTR_REGCOUNT
	.align		4
.L_89:
        /*021c*/ 	.byte	0x04, 0x2f
        /*021e*/ 	.short	(.L_91 - .L_90)
	.align		4
.L_90:
        /*0220*/ 	.word	index@(_ZN10layer_norm31ln_parallel_residual_bwd_kernelINS_13Kernel_traitsI6__halfffffjLj4096ELj1ELj1ELj8ELj16ENS_18Kernel_traits_baseILj4096ES2_ffffjLj256EEEEELb1ELb1ELb0EEEvNS_9BwdParamsE)
        /*0224*/ 	.word	0x0000008e


	//----- nvinfo : EIATTR_FRAME_SIZE
	.align		4
.L_91:
        /*0228*/ 	.byte	0x04, 0x11
        /*022a*/ 	.short	(.L_93 - .L_92)
	.align		4
.L_92:
        /*022c*/ 	.word	index@($__internal_104_$__cuda_sm70_shflsync_down_p)
        /*0230*/ 	.word	0x00000000


	//----- nvinfo : EIATTR_FRAME_SIZE
	.align		4
.L_93:
        /*0234*/ 	.byte	0x04, 0x11
        /*0236*/ 	.short	(.L_95 - .L_94)
	.align		4
.L_94:
        /*0238*/ 	.word	index@(_ZN10layer_norm31ln_parallel_residual_bwd_kernelINS_13Kernel_traitsI6__halfffffjLj4096ELj1ELj1ELj8ELj16ENS_18Kernel_traits_baseILj4096ES2_ffffjLj256EEEEELb1ELb1ELb0EEEvNS_9BwdParamsE)
        /*023c*/ 	.word	0x00000000


	//----- nvinfo : EIATTR_REGCOUNT
	.align		4
.L_95:
        /*0240*/ 	.byte	0x04, 0x2f
        /*0242*/ 	.short	(.L_97 - .L_96)
	.align		4
.L_96:
        /*0244*/ 	.word	index@(_ZN10layer_norm40ln_parallel_residual_bwd_finalize_kernelINS_22Kernel_traits_finalizeILj4096E6__halfffffjLb0ELj1024ELj4ENS_18Kernel_traits_baseILj4096ES2_ffffjLj1024EEEEELb0EEEvNS_9BwdParamsE)
        /*0248*/ 	.word	0x00000020


	//----- nvinfo : EIATTR_FRAME_SIZE
	.align		4
.L_97:
        /*024c*/ 	.byte	0x04, 0x11
        /*024e*/ 	.short	(.L_99 - .L_98)
	.align		4
.L_98:
        /*0250*/ 	.word	index@($__internal_103_$__cuda_sm70_shflsync_bfly_p)
        /*0254*/ 	.word	0x00000000


	//----- nvinfo : EIATTR_FRAME_SIZE
	.align		4
.L_99:
        /*0258*/ 	.byte	0x04, 0x11
        /*025a*/ 	.short	(.L_101 - .L_100)
	.align		4
.L_100:
        /*025c*/ 	.word	index@(_ZN10layer_norm40ln_parallel_residual_bwd_finalize_kernelINS_22Kernel_traits_finalizeILj4096E6__halfffffjLb0ELj1024ELj4ENS_18Kernel_traits_baseILj4096ES2_ffffjLj1024EEEEELb0EEEvNS_9BwdParamsE)
        /*0260*/ 	.word	0x00000000


	//----- nvinfo : EIATTR_REGCOUNT
	.align		4
.L_101:
        /*0264*/ 	.byte	0x04, 0x2f
        /*0266*/ 	.short	(.L_103 - .L_102)
	.align		4
.L_102:
        /*0268*/ 	.word	index@(_ZN10layer_norm22ln_bwd_finalize_kernelINS_22Kernel_traits_finalizeILj4096E6__halfffffjLb0ELj1024ELj4ENS_18Kernel_traits_baseILj4096ES2_ffffjLj1024EEEEELb0ELb0EEEvNS_9BwdParamsE)
        /*026c*/ 	.word	0x0000001e


	//----- nvinfo : EIATTR_FRAME_SIZE
	.align		4
.L_103:
        /*0270*/ 	.byte	0x04, 0x11
        /*0272*/ 	.short	(.L_105 - .L_104)
	.align		4
.L_104:
        /*0274*/ 	.word	index@($__internal_102_$__cuda_sm70_shflsync_bfly_p)
        /*0278*/ 	.word	0x00000000


	//----- nvinfo : EIATTR_FRAME_SIZE
	.align		4
.L_105:
        /*027c*/ 	.byte	0x04, 0x11
        /*027e*/ 	.short	(.L_107 - .L_106)
	.align		4
.L_106:
        /*0280*/ 	.word	index@(_ZN10layer_norm22ln_bwd_finalize_kernelINS_22Kernel_traits_finalizeILj4096E6__halfffffjLb0ELj1024ELj4ENS_18Kernel_traits_baseILj4096ES2_ffffjLj1024EEEEELb0ELb0EEEvNS_9BwdParamsE)
        /*0284*/ 	.word	0x00000000


	//----- nvinfo : EIATTR_REGCOUNT
	.align		4
.L_107:
        /*0288*/ 	.byte	0x04, 0x2f
        /*028a*/ 	.short	(.L_109 - .L_108)
	.align		4
.L_108:
        /*028c*/ 	.word	index@(_ZN10layer_norm31ln_parallel_residual_bwd_kernelINS_13Kernel_traitsI6__halfffffjLj4096ELj1ELj1ELj8ELj16ENS_18Kernel_traits_baseILj4096ES2_ffffjLj256EEEEELb1ELb0ELb1EEEvNS_9BwdParamsE)
        /*0290*/ 	.word	0x000000cd


	//----- nvinfo : EIATTR_FRAME_SIZE
	.align		4
.L_109:
        /*0294*/ 	.byte	0x04, 0x11
        /*0296*/ 	.short	(.L_111 - .L_110)
	.align		4
.L_110:
        /*0298*/ 	.word	index@($__internal_101_$__cuda_sm70_shflsync_down_p)
        /*029c*/ 	.word	0x00000000


	//----- nvinfo : EIATTR_FRAME_SIZE
	.align		4
.L_111:
        /*02a0*/ 	.byte	0x04, 0x11
        /*02a2*/ 	.short	(.L_113 - .L_112)
	.align		4
.L_112:
        /*02a4*/ 	.word	index@(_ZN10layer_norm31ln_parallel_residual_bwd_kernelINS_13Kernel_traitsI6__halfffffjLj4096ELj1ELj1ELj8ELj16ENS_18Kernel_traits_baseILj4096ES2_ffffjLj256EEEEELb1ELb0ELb1EEEvNS_9BwdParamsE)
        /*02a8*/ 	.word	0x00000000


	//----- nvinfo : EIATTR_REGCOUNT
	.align		4
.L_113:
        /*02ac*/ 	.byte	0x04, 0x2f
        /*02ae*/ 	.short	(.L_115 - .L_114)
	.align		4
.L_114:
        /*02b0*/ 	.word	index@(_ZN10layer_norm31ln_parallel_residual_bwd_kernelINS_13Kernel_traitsI6__halfffffjLj4096ELj1ELj1ELj8ELj16ENS_18Kernel_traits_baseILj4096ES2_ffffjLj256EEEEELb1ELb0ELb0EEEvNS_9BwdParamsE)
        /*02b4*/ 	.word	0x000000c0


	//----- nvinfo : EIATTR_FRAME_SIZE
	.align		4
.L_115:
        /*02b8*/ 	.byte	0x04, 0x11
        /*02ba*/ 	.short	(.L_117 - .L_116)
	.align		4
.L_116:
        /*02bc*/ 	.word	index@($__internal_100_$__cuda_sm70_shflsync_down_p)
        /*02c0*/ 	.word	0x00000000


	//----- nvinfo : EIATTR_FRAME_SIZE
	.align		4
.L_117:
        /*02c4*/ 	.byte	0x04, 0x11
        /*02c6*/ 	.short	(.L_119 - .L_118)
	.align		4
.L_118:
        /*02c8*/ 	.word	index@(_ZN10layer_norm31ln_parallel_residual_bwd_kernelINS_13Kernel_traitsI6__halfffffjLj4096ELj1ELj1ELj8ELj16ENS_18Kernel_traits_baseILj4096ES2_ffffjLj256EEEEELb1ELb0ELb0EEEvNS_9BwdParamsE)
        /*02cc*/ 	.word	0x00000000


	//----- nvinfo : EIATTR_REGCOUNT
	.align		4
.L_119:
        /*02d0*/ 	.byte	0x04, 0x2f
        /*02d2*/ 	.short	(.L_121 - .L_120)
	.align		4
.L_120:
        /*02d4*/ 	.word	index@(_ZN10layer_norm31ln_parallel_residual_bwd_kernelINS_13Kernel_traitsI6__halfffffjLj4096ELj1ELj1ELj8ELj16ENS_18Kernel_traits_baseILj4096ES2_ffffjLj256EEEEELb0ELb1ELb1EEEvNS_9BwdParamsE)
        /*02d8*/ 	.word	0x00000080


	//----- nvinfo : EIATTR_FRAME_SIZE
	.align		4
.L_121:
        /*02dc*/ 	.byte	0x04, 0x11
        /*02de*/ 	.short	(.L_123 - .L_122)
	.align		4
.L_122:
        /*02e0*/ 	.word	index@($__internal_99_$__cuda_sm70_shflsync_down_p)
        /*02e4*/ 	.word	0x00000000


	//----- nvinfo : EIATTR_FRAME_SIZE
	.align		4
.L_123:
        /*02e8*/ 	.byte	0x04, 0x11
        /*02ea*/ 	.short	(.L_125 - .L_124)
	.align		4
.L_124:
        /*02ec*/ 	.word	index@(_ZN10layer_norm31ln_parallel_residual_bwd_kernelINS_13Kernel_traitsI6__halfffffjLj4096ELj1ELj1ELj8ELj16ENS_18Kernel_traits_baseILj4096ES2_ffffjLj256EEEEELb0ELb1ELb1EEEvNS_9BwdParamsE)
        /*02f0*/ 	.word	0x00000000


	//----- nvinfo : EIATTR_REGCOUNT
	.align		4
.L_125:
        /*02f4*/ 	.byte	0x04, 0x2f
        /*02f6*/ 	.short	(.L_127 - .L_126)
	.align		4
.L_126:
        /*02f8*/ 	.word	index@(_ZN10layer_norm31ln_parallel_residual_bwd_kernelINS_13Kernel_traitsI6__halfffffjLj4096ELj1ELj1ELj8ELj16ENS_18Kernel_traits_baseILj4096ES2_ffffjLj256EEEEELb0ELb1ELb0EEEvNS_9BwdParamsE)
        /*02fc*/ 	.word	0x00000080


	//----- nvinfo : EIATTR_FRAME_SIZE
	.align		4
.L_127:
        /*0300*/ 	.byte	0x04, 0x11
        /*0302*/ 	.short	(.L_129 - .L_128)
	.align		4
.L_128:
        /*0304*/ 	.word	index@($__internal_98_$__cuda_sm70_shflsync_down_p)
        /*0308*/ 	.word	0x00000000


	//----- nvinfo : EIATTR_FRAME_SIZE
	.align		4
.L_129:
        /*030c*/ 	.byte	0x04, 0x11
        /*030e*/ 	.short	(.L_131 - .L_130)
	.align		4
.L_130:
        /*0310*/ 	.word	index@(_ZN10layer_norm31ln_parallel_residual_bwd_kernelINS_13Kernel_traitsI6__halfffffjLj4096ELj1ELj1ELj8ELj16ENS_18Kernel_traits_baseILj4096ES2_ffffjLj256EEEEELb0ELb1ELb0EEEvNS_9BwdParamsE)
        /*0314*/ 	.word	0x00000000


	//----- nvinfo : EIATTR_REGCOUNT
	.align		4
.L_131:
        /*0318*/ 	.byte	0x04, 0x2f
        /*031a*/ 	.short	(.L_133 - .L_132)
	.align		4
.L_132:
        /*031c*/ 	.word	index@(_ZN10layer_norm31ln_parallel_residual_bwd_kernelINS_13Kernel_traitsI6__halfffffjLj4096ELj1ELj1ELj8ELj16ENS_18Kernel_traits_baseILj4096ES2_ffffjLj256EEEEELb0ELb0ELb1EEEvNS_9BwdParamsE)
        /*0320*/ 	.word	0x000000c2


	//----- nvinfo : EIATTR_FRAME_SIZE
	.align		4
.L_133:
        /*0324*/ 	.byte	0x04, 0x11
        /*0326*/ 	.short	(.L_135 - .L_134)
	.align		4
.L_134:
        /*0328*/ 	.word	index@($__internal_97_$__cuda_sm70_shflsync_down_p)
        /*032c*/ 	.word	0x00000000


	//----- nvinfo : EIATTR_FRAME_SIZE
	.align		4
.L_135:
        /*0330*/ 	.byte	0x04, 0x11
        /*0332*/ 	.short	(.L_137 - .L_136)
	.align		4
.L_136:
        /*0334*/ 	.word	index@(_ZN10layer_norm31ln_parallel_residual_bwd_kernelINS_13Kernel_traitsI6__halfffffjLj4096ELj1ELj1ELj8ELj16ENS_18Kernel_traits_baseILj4096ES2_ffffjLj256EEEEELb0ELb0ELb1EEEvNS_9BwdParamsE)
        /*0338*/ 	.word	0x00000000


	//----- nvinfo : EIATTR_REGCOUNT
	.align		4
.L_137:
        /*033c*/ 	.byte	0x04, 0x2f
        /*033e*/ 	.short	(.L_139 - .L_138)
	.align		4
.L_138:
        /*0340*/ 	.word	index@(_ZN10layer_norm31ln_parallel_residual_bwd_kernelINS_13Kernel_traitsI6__halfffffjLj4096ELj1ELj1ELj8ELj16ENS_18Kernel_traits_baseILj4096ES2_ffffjLj256EEEEELb0ELb0ELb0EEEvNS_9BwdParamsE)
        /*0344*/ 	.word	0x000000b6


	//----- nvinfo : EIATTR_FRAME_SIZE
	.align		4
.L_139:
        /*0348*/ 	.byte	0x04, 0x11
        /*034a*/ 	.short	(.L_141 - .L_140)
	.align		4
.L_140:
        /*034c*/ 	.word	index@($__internal_96_$__cuda_sm70_shflsync_down_p)
        /*0350*/ 	.word	0x00000000


	//----- nvinfo : EIATTR_FRAME_SIZE
	.align		4
.L_141:
        /*0354*/ 	.byte	0x04, 0x11
        /*0356*/ 	.short	(.L_143 - .L_142)
	.align		4
.L_142:
        /*0358*/ 	.word	index@(_ZN10layer_norm31ln_parallel_residual_bwd_kernelINS_13Kernel_traitsI6__halfffffjLj4096ELj1ELj1ELj8ELj16ENS_18Kernel_traits_baseILj4096ES2_ffffjLj256EEEEELb0ELb0ELb0EEEvNS_9BwdParamsE)
        /*035c*/ 	.word	0x00000000


	//----- nvinfo : EIATTR_REGCOUNT
	.align		4
.L_143:
        /*0360*/ 	.byte	0x04, 0x2f
        /*0362*/ 	.short	(.L_145 - .L_144)
	.align		4
.L_144:
        /*0364*/ 	.word	index@(_ZN10layer_norm31ln_parallel_residual_bwd_kernelINS_13Kernel_traitsIf6__halffS2_fjLj4096ELj1ELj1ELj8ELj16ENS_18Kernel_traits_baseILj4096EfS2_fS2_fjLj256EEEEELb1ELb1ELb1EEEvNS_9BwdParamsE)
        /*0368*/ 	.word	0x00000096


	//----- nvinfo : EIATTR_FRAME_SIZE
	.align		4
.L_145:
        /*036c*/ 	.byte	0x04, 0x11
        /*036e*/ 	.short	(.L_147 - .L_146)
	.align		4
.L_146:
        /*0370*/ 	.word	index@($__internal_95_$__cuda_sm70_shflsync_down_p)
        /*0374*/ 	.word	0x00000000


	//----- nvinfo : EIATTR_FRAME_SIZE
	.align		4
.L_147:
        /*0378*/ 	.byte	0x04, 0x11
        /*037a*/ 	.short	(.L_149 - .L_148)
	.align		4
.L_148:
        /*037c*/ 	.word	index@(_ZN10layer_norm31ln_parallel_residual_bwd_kernelINS_13Kernel_traitsIf6__halffS2_fjLj4096ELj1ELj1ELj8ELj16ENS_18Kernel_traits_baseILj4096EfS2_fS2_fjLj256EEEEELb1ELb1ELb1EEEvNS_9BwdParamsE)
        /*0380*/ 	.word	0x00000000


	//----- nvinfo : EIATTR_REGCOUNT
	.align		4
.L_149:
        /*0384*/ 	.byte	0x04, 0x2f
        /*0386*/ 	.short	(.L_151 - .L_150)
	.align		4
.L_150:
        /*0388*/ 	.word	index@(_ZN10layer_norm40ln_parallel_residual_bwd_finalize_kernelINS_22Kernel_traits_finalizeILj4096Ef6__halffS2_fjLb0ELj1024ELj4ENS_18Kernel_traits_baseILj4096EfS2_fS2_fjLj1024EEEEELb1EEEvNS_9BwdParamsE)
        /*038c*/ 	.word	0x00000020


	//----- nvinfo : EIATTR_FRAME_SIZE
	.align		4
.L_151:
        /*0390*/ 	.byte	0x04, 0x11
        /*0392*/ 	.short	(.L_153 - .L_152)
	.align		4
.L_152:
        /*0394*/ 	.word	index@($__internal_94_$__cuda_sm70_shflsync_bfly_p)
        /*0398*/ 	.word	0x00000000


	//----- nvinfo : EIATTR_FRAME_SIZE
	.align		4
.L_153:
        /*039c*/ 	.byte	0x04, 0x11
        /*039e*/ 	.short	(.L_155 - .L_154)
	.align		4
.L_154:
        /*03a0*/ 	.word	index@(_ZN10layer_norm40ln_parallel_residual_bwd_finalize_kernelINS_22Kernel_traits_finalizeILj4096Ef6__halffS2_fjLb0ELj1024ELj4ENS_18Kernel_traits_baseILj4096EfS2_fS2_fjLj1024EEEEELb1EEEvNS_9BwdParamsE)
        /*03a4*/ 	.word	0x00000000


	//----- nvinfo : EIATTR_REGCOUNT
	.align		4
.L_155:
        /*03a8*/ 	.byte	0x04, 0x2f
        /*03aa*/ 	.short	(.L_157 - .L_156)
	.align		4
.L_156:
        /*03ac*/ 	.word	index@(_ZN10layer_norm22ln_bwd_finalize_kernelINS_22Kernel_traits_finalizeILj4096Ef6__halffS2_fjLb0ELj1024ELj4ENS_18Kernel_traits_baseILj4096EfS2_fS2_fjLj1024EEEEELb0ELb1EEEvNS_9BwdParamsE)
        /*03b0*/ 	.word	0x00000020


	//----- nvinfo : EIATTR_FRAME_SIZE
	.align		4
.L_157:
        /*03b4*/ 	.byte	0x04, 0x11
        /*03b6*/ 	.short	(.L_159 - .L_158)
	.align		4
.L_158:
        /*03b8*/ 	.word	index@($__internal_93_$__cuda_sm70_shflsync_bfly_p)
        /*03bc*/ 	.word	0x00000000


	//----- nvinfo : EIATTR_FRAME_SIZE
	.align		4
.L_159:
        /*03c0*/ 	.byte	0x04, 0x11
        /*03c2*/ 	.short	(.L_161 - .L_160)
	.align		4
.L_160:
        /*03c4*/ 	.word	index@(_ZN10layer_norm22ln_bwd_finalize_kernelINS_22Kernel_traits_finalizeILj4096Ef6__halffS2_fjLb0ELj1024ELj4ENS_18Kernel_traits_baseILj4096EfS2_fS2_fjLj1024EEEEELb0ELb1EEEvNS_9BwdParamsE)
        /*03c8*/ 	.word	0x00000000


	//----- nvinfo : EIATTR_REGCOUNT
	.align		4
.L_161:
        /*03cc*/ 	.byte	0x04, 0x2f
        /*03ce*/ 	.short	(.L_163 - .L_162)
	.align		4
.L_162:
        /*03d0*/ 	.word	index@(_ZN10layer_norm31ln_parallel_residual_bwd_kernelINS_13Kernel_traitsIf6__halffS2_fjLj4096ELj1ELj1ELj8ELj16ENS_18Kernel_traits_baseILj4096EfS2_fS2_fjLj256EEEEELb1ELb1ELb0EEEvNS_9BwdParamsE)
        /*03d4*/ 	.word	0x00000097


	//----- nvinfo : EIATTR_FRAME_SIZE
	.align		4
.L_163:
        /*03d8*/ 	.byte	0x04, 0x11
        /*03da*/ 	.short	(.L_165 - .L_164)
	.align		4
.L_164:
        /*03dc*/ 	.word	index@($__internal_92_$__cuda_sm70_shflsync_down_p)
        /*03e0*/ 	.word	0x00000000


	//----- nvinfo : EIATTR_FRAME_SIZE
	.align		4
.L_165:
        /*03e4*/ 	.byte	0x04, 0x11
        /*03e6*/ 	.short	(.L_167 - .L_166)
	.align		4
.L_166:
        /*03e8*/ 	.word	index@(_ZN10layer_norm31ln_parallel_residual_bwd_kernelINS_13Kernel_traitsIf6__halffS2_fjLj4096ELj1ELj1ELj8ELj16ENS_18Kernel_traits_baseILj4096EfS2_fS2_fjLj256EEEEELb1ELb1ELb0EEEvNS_9BwdParamsE)
        /*03ec*/ 	.word	0x00000000


	//----- nvinfo : EIATTR_REGCOUNT
	.align		4
.L_167:
        /*03f0*/ 	.byte	0x04, 0x2f
        /*03f2*/ 	.short	(.L_169 - .L_168)
	.align		4
.L_168:
        /*03f4*/ 	.word	index@(_ZN10layer_norm40ln_parallel_residual_bwd_finalize_kernelINS_22Kernel_traits_finalizeILj4096Ef6__halffS2_fjLb0ELj1024ELj4ENS_18Kernel_traits_baseILj4096EfS2_fS2_fjLj1024EEEEELb0EEEvNS_9BwdParamsE)
        /*03f8*/ 	.word	0x00000020


	//----- nvinfo : EIATTR_FRAME_SIZE
	.align		4
.L_169:
        /*03fc*/ 	.byte	0x04, 0x11
        /*03fe*/ 	.short	(.L_171 - .L_170)
	.align		4
.L_170:
        /*0400*/ 	.word	index@($__internal_91_$__cuda_sm70_shflsync_bfly_p)
        /*0404*/ 	.word	0x00000000


	//----- nvinfo : EIATTR_FRAME_SIZE
	.align		4
.L_171:
        /*0408*/ 	.byte	0x04, 0x11
        /*040a*/ 	.short	(.L_173 - .L_172)
	.align		4
.L_172:
        /*040c*/ 	.word	index@(_ZN10layer_norm40ln_parallel_residual_bwd_finalize_kernelINS_22Kernel_traits_finalizeILj4096Ef6__halffS2_fjLb0ELj1024ELj4ENS_18Kernel_traits_baseILj4096EfS2_fS2_fjLj1024EEEEELb0EEEvNS_9BwdParamsE)
        /*0410*/ 	.word	0x00000000


	//----- nvinfo : EIATTR_REGCOUNT
	.align		4
.L_173:
        /*0414*/ 	.byte	0x04, 0x2f
        /*0416*/ 	.short	(.L_175 - .L_174)
	.align		4
.L_174:
        /*0418*/ 	.word	index@(_ZN10layer_norm22ln_bwd_finalize_kernelINS_22Kernel_traits_finalizeILj4096Ef6__halffS2_fjLb0ELj1024ELj4ENS_18Kernel_traits_baseILj4096EfS2_fS2_fjLj1024EEEEELb0ELb0EEEvNS_9BwdParamsE)
        /*041c*/ 	.word	0x0000001e


	//----- nvinfo : EIATTR_FRAME_SIZE
	.align		4
.L_175:
        /*0420*/ 	.byte	0x04, 0x11
        /*0422*/ 	.short	(.L_177 - .L_176)
	.align		4
.L_176:
        /*0424*/ 	.word	index@($__internal_90_$__cuda_sm70_shflsync_bfly_p)
        /*0428*/ 	.word	0x00000000


	//----- nvinfo : EIATTR_FRAME_SIZE
	.align		4
.L_177:
        /*042c*/ 	.byte	0x04, 0x11
        /*042e*/ 	.short	(.L_179 - .L_178)
	.align		4
.L_178:
        /*0430*/ 	.word	index@(_ZN10layer_norm22ln_bwd_finalize_kernelINS_22Kernel_traits_finalizeILj4096Ef6__halffS2_fjLb0ELj1024ELj4ENS_18Kernel_traits_baseILj4096EfS2_fS2_fjLj1024EEEEELb0ELb0EEEvNS_9BwdParamsE)
        /*0434*/ 	.word	0x00000000


	//----- nvinfo : EIATTR_REGCOUNT
	.align		4
.L_179:
        /*0438*/ 	.byte	0x04, 0x2f
        /*043a*/ 	.short	(.L_181 - .L_180)
	.align		4
.L_180:
        /*043c*/ 	.word	index@(_ZN10layer_norm31ln_parallel_residual_bwd_kernelINS_13Kernel_traitsIf6__halffS2_fjLj4096ELj1ELj1ELj8ELj16ENS_18Kernel_traits_baseILj4096EfS2_fS2_fjLj256EEEEELb1ELb0ELb1EEEvNS_9BwdParamsE)
        /*0440*/ 	.word	0x000000c4


	//----- nvinfo : EIATTR_FRAME_SIZE
	.align		4
.L_181:
        /*0444*/ 	.byte	0x04, 0x11
        /*0446*/ 	.short	(.L_183 - .L_182)
	.align		4
.L_182:
        /*0448*/ 	.word	index@($__internal_89_$__cuda_sm70_shflsync_down_p)
        /*044c*/ 	.word	0x00000000


	//----- nvinfo : EIATTR_FRAME_SIZE
	.align		4
.L_183:
        /*0450*/ 	.byte	0x04, 0x11
        /*0452*/ 	.short	(.L_185 - .L_184)
	.align		4
.L_184:
        /*0454*/ 	.word	index@(_ZN10layer_norm31ln_parallel_residual_bwd_kernelINS_13Kernel_traitsIf6__halffS2_fjLj4096ELj1ELj1ELj8ELj16ENS_18Kernel_traits_baseILj4096EfS2_fS2_fjLj256EEEEELb1ELb0ELb1EEEvNS_9BwdParamsE)
        /*0458*/ 	.word	0x00000000


	//----- nvinfo : EIATTR_REGCOUNT
	.align		4
.L_185:
        /*045c*/ 	.byte	0x04, 0x2f
        /*045e*/ 	.short	(.L_187 - .L_186)
	.align		4
.L_186:
        /*0460*/ 	.word	index@(_ZN10layer_norm31ln_parallel_residual_bwd_kernelINS_13Kernel_traitsIf6__halffS2_fjLj4096ELj1ELj1ELj8ELj16ENS_18Kernel_traits_baseILj4096EfS2_fS2_fjLj256EEEEELb1ELb0ELb0EEEvNS_9BwdParamsE)
        /*0464*/ 	.word	0x000000c7


	//----- nvinfo : EIATTR_FRAME_SIZE
	.align		4
.L_187:
        /*0468*/ 	.byte	0x04, 0x11
        /*046a*/ 	.short	(.L_189 - .L_188)
	.align		4
.L_188:
        /*046c*/ 	.word	index@($__internal_88_$__cuda_sm70_shflsync_down_p)
        /*0470*/ 	.word	0x00000000


	//----- nvinfo : EIATTR_FRAME_SIZE
	.align		4
.L_189:
        /*0474*/ 	.byte	0x04, 0x11
        /*0476*/ 	.short	(.L_191 - .L_190)
	.align		4
.L_190:
        /*0478*/ 	.word	index@(_ZN10layer_norm31ln_parallel_residual_bwd_kernelINS_13Kernel_traitsIf6__halffS2_fjLj4096ELj1ELj1ELj8ELj16ENS_18Kernel_traits_baseILj4096EfS2_fS2_fjLj256EEEEELb1ELb0ELb0EEEvNS_9BwdParamsE)
        /*047c*/ 	.word	0x00000000


	//----- nvinfo : EIATTR_REGCOUNT
	.align		4
.L_191:
        /*0480*/ 	.byte	0x04, 0x2f
        /*0482*/ 	.short	(.L_193 - .L_192)
	.align		4
.L_192:
        /*0484*/ 	.word	index@(_ZN10layer_norm31ln_parallel_residual_bwd_kernelINS_13Kernel_traitsIf6__halffS2_fjLj4096ELj1ELj1ELj8ELj16ENS_18Kernel_traits_baseILj4096EfS2_fS2_fjLj256EEEEELb0ELb1ELb1EEEvNS_9BwdParamsE)
        /*0488*/ 	.word	0x00000080


	//----- nvinfo : EIATTR_FRAME_SIZE
	.align		4
.L_193:
        /*048c*/ 	.byte	0x04, 0x11
        /*048e*/ 	.short	(.L_195 - .L_194)
	.align		4
.L_194:
        /*0490*/ 	.word	index@($__internal_87_$__cuda_sm70_shflsync_down_p)
        /*0494*/ 	.word	0x00000000


	//----- nvinfo : EIATTR_FRAME_SIZE
	.align		4
.L_195:
        /*0498*/ 	.byte	0x04, 0x11
        /*049a*/ 	.short	(.L_197 - .L_196)
	.align		4
.L_196:
        /*049c*/ 	.word	index@(_ZN10layer_norm31ln_parallel_residual_bwd_kernelINS_13Kernel_traitsIf6__halffS2_fjLj4096ELj1ELj1ELj8ELj16ENS_18Kernel_traits_baseILj4096EfS2_fS2_fjLj256EEEEELb0ELb1ELb1EEEvNS_9BwdParamsE)
        /*04a0*/ 	.word	0x00000000


	//----- nvinfo : EIATTR_REGCOUNT
	.align		4
.L_197:
        /*04a4*/ 	.byte	0x04, 0x2f
        /*04a6*/ 	.short	(.L_199 - .L_198)
	.align		4
.L_198:
        /*04a8*/ 	.word	index@(_ZN10layer_norm31ln_parallel_residual_bwd_kernelINS_13Kernel_traitsIf6__halffS2_fjLj4096ELj1ELj1ELj8ELj16ENS_18Kernel_traits_baseILj4096EfS2_fS2_fjLj256EEEEELb0ELb1ELb0EEEvNS_9BwdParamsE)
        /*04ac*/ 	.word	0x00000080


	//----- nvinfo : EIATTR_FRAME_SIZE
	.align		4
.L_199:
        /*04b0*/ 	.byte	0x04, 0x11
        /*04b2*/ 	.short	(.L_201 - .L_200)
	.align		4
.L_200:
        /*04b4*/ 	.word	index@($__internal_86_$__cuda_sm70_shflsync_down_p)
        /*04b8*/ 	.word	0x00000000


	//----- nvinfo : EIATTR_FRAME_SIZE
	.align		4
.L_201:
        /*04bc*/ 	.byte	0x04, 0x11
        /*04be*/ 	.short	(.L_203 - .L_202)
	.align		4
.L_202:
        /*04c0*/ 	.word	index@(_ZN10layer_norm31ln_parallel_residual_bwd_kernelINS_13Kernel_traitsIf6__halffS2_fjLj4096ELj1ELj1ELj8ELj16ENS_18Kernel_traits_baseILj4096EfS2_fS2_fjLj256EEEEELb0ELb1ELb0EEEvNS_9BwdParamsE)
        /*04c4*/ 	.word	0x00000000


	//----- nvinfo : EIATTR_REGCOUNT
	.align		4
.L_203:
        /*04c8*/ 	.byte	0x04, 0x2f
        /*04ca*/ 	.short	(.L_205 - .L_204)
	.align		4
.L_204:
        /*04cc*/ 	.word	index@(_ZN10layer_norm31ln_parallel_residual_bwd_kernelINS_13Kernel_traitsIf6__halffS2_fjLj4096ELj1ELj1ELj8ELj16ENS_18Kernel_traits_baseILj4096EfS2_fS2_fjLj256EEEEELb0ELb0ELb1EEEvNS_9BwdParamsE)
        /*04d0*/ 	.word	0x000000ba


	//----- nvinfo : EIATTR_FRAME_SIZE
	.align		4
.L_205:
        /*04d4*/ 	.byte	0x04, 0x11
        /*04d6*/ 	.short	(.L_207 - .L_206)
	.align		4
.L_206:
        /*04d8*/ 	.word	index@($__internal_85_$__cuda_sm70_shflsync_down_p)
        /*04dc*/ 	.word	0x00000000


	//----- nvinfo : EIATTR_FRAME_SIZE
	.align		4
.L_207:
        /*04e0*/ 	.byte	0x04, 0x11
        /*04e2*/ 	.short	(.L_209 - .L_208)
	.align		4
.L_208:
        /*04e4*/ 	.word	index@(_ZN10layer_norm31ln_parallel_residual_bwd_kernelINS_13Kernel_traitsIf6__halffS2_fjLj4096ELj1ELj1ELj8ELj16ENS_18Kernel_traits_baseILj4096EfS2_fS2_fjLj256EEEEELb0ELb0ELb1EEEvNS_9BwdParamsE)
        /*04e8*/ 	.word	0x00000000


	//----- nvinfo : EIATTR_REGCOUNT
	.align		4
.L_209:
        /*04ec*/ 	.byte	0x04, 0x2f
        /*04ee*/ 	.short	(.L_211 - .L_210)
	.align		4
.L_210:
        /*04f0*/ 	.word	index@(_ZN10layer_norm31ln_parallel_residual_bwd_kernelINS_13Kernel_traitsIf6__halffS2_fjLj4096ELj1ELj1ELj8ELj16ENS_18Kernel_traits_baseILj4096EfS2_fS2_fjLj256EEEEELb0ELb0ELb0EEEvNS_9BwdParamsE)
        /*04f4*/ 	.word	0x000000bd


	//----- nvinfo : EIATTR_FRAME_SIZE
	.align		4
.L_211:
        /*04f8*/ 	.byte	0x04, 0x11
        /*04fa*/ 	.short	(.L_213 - .L_212)
	.align		4
.L_212:
        /*04fc*/ 	.word	index@($__internal_84_$__cuda_sm70_shflsync_down_p)
        /*0500*/ 	.word	0x00000000


	//----- nvinfo : EIATTR_FRAME_SIZE
	.align		4
.L_213:
        /*0504*/ 	.byte	0x04, 0x11
        /*0506*/ 	.short	(.L_215 - .L_214)
	.align		4
.L_214:
        /*0508*/ 	.word	index@(_ZN10layer_norm31ln_parallel_residual_bwd_kernelINS_13Kernel_traitsIf6__halffS2_fjLj4096ELj1ELj1ELj8ELj16ENS_18Kernel_traits_baseILj4096EfS2_fS2_fjLj256EEEEELb0ELb0ELb0EEEvNS_9BwdParamsE)
        /*050c*/ 	.word	0x00000000


	//----- nvinfo : EIATTR_REGCOUNT
	.align		4
.L_215:
        /*0510*/ 	.byte	0x04, 0x2f
        /*0512*/ 	.short	(.L_217 - .L_216)
	.align		4
.L_216:
        /*0514*/ 	.word	index@(_ZN10layer_norm31ln_parallel_residual_bwd_kernelINS_13Kernel_traitsI6__halfS2_fS2_fjLj4096ELj1ELj1ELj8ELj16ENS_18Kernel_traits_baseILj4096ES2_S2_fS2_fjLj256EEEEELb1ELb1ELb1EEEvNS_9BwdParamsE)
        /*0518*/ 	.word	0x00000092


	//----- nvinfo : EIATTR_FRAME_SIZE
	.align		4
.L_217:
        /*051c*/ 	.byte	0x04, 0x11
        /*051e*/ 	.short	(.L_219 - .L_218)
	.align		4
.L_218:
        /*0520*/ 	.word	index@($__internal_83_$__cuda_sm70_shflsync_down_p)
        /*0524*/ 	.word	0x00000000


	//----- nvinfo : EIATTR_FRAME_SIZE
	.align		4
.L_219:
        /*0528*/ 	.byte	0x04, 0x11
        /*052a*/ 	.short	(.L_221 - .L_220)
	.align		4
.L_220:
        /*052c*/ 	.word	index@(_ZN10layer_norm31ln_parallel_residual_bwd_kernelINS_13Kernel_traitsI6__halfS2_fS2_fjLj4096ELj1ELj1ELj8ELj16ENS_18Kernel_traits_baseILj4096ES2_S2_fS2_fjLj256EEEEELb1ELb1ELb1EEEvNS_9BwdParamsE)
        /*0530*/ 	.word	0x00000000


	//----- nvinfo : EIATTR_REGCOUNT
	.align		4
.L_221:
        /*0534*/ 	.byte	0x04, 0x2f
        /*0536*/ 	.short	(.L_223 - .L_222)
	.align		4
.L_222:
        /*0538*/ 	.word	index@(_ZN10layer_norm40ln_parallel_residual_bwd_finalize_kernelINS_22Kernel_traits_finalizeILj4096E6__halfS2_fS2_fjLb0ELj1024ELj4ENS_18Kernel_traits_baseILj4096ES2_S2_fS2_fjLj1024EEEEELb1EEEvNS_9BwdParamsE)
        /*053c*/ 	.word	0x00000020


	//----- nvinfo : EIATTR_FRAME_SIZE
	.align		4
.L_223:
        /*0540*/ 	.byte	0x04, 0x11
        /*0542*/ 	.short	(.L_225 - .L_224)
	.align		4
.L_224:
        /*0544*/ 	.word	index@($__internal_82_$__cuda_sm70_shflsync_bfly_p)
        /*0548*/ 	.word	0x00000000


	//----- nvinfo : EIATTR_FRAME_SIZE
	.align		4
.L_225:
        /*054c*/ 	.byte	0x04, 0x11
        /*054e*/ 	.short	(.L_227 - .L_226)
	.align		4
.L_226:
        /*0550*/ 	.word	index@(_ZN10layer_norm40ln_parallel_residual_bwd_finalize_kernelINS_22Kernel_traits_finalizeILj4096E6__halfS2_fS2_fjLb0ELj1024ELj4ENS_18Kernel_traits_baseILj4096ES2_S2_fS2_fjLj1024EEEEELb1EEEvNS_9BwdParamsE)
        /*0554*/ 	.word	0x00000000


	//----- nvinfo : EIATTR_REGCOUNT
	.align		4
.L_227:
        /*0558*/ 	.byte	0x04, 0x2f
        /*055a*/ 	.short	(.L_229 - .L_228)
	.align		4
.L_228:
        /*055c*/ 	.word	index@(_ZN10layer_norm22ln_bwd_finalize_kernelINS_22Kernel_traits_finalizeILj4096E6__halfS2_fS2_fjLb0ELj1024ELj4ENS_18Kernel_traits_baseILj4096ES2_S2_fS2_fjLj1024EEEEELb0ELb1EEEvNS_9BwdParamsE)
        /*0560*/ 	.word	0x00000020


	//----- nvinfo : EIATTR_FRAME_SIZE
	.align		4
.L_229:
        /*0564*/ 	.byte	0x04, 0x11
        /*0566*/ 	.short	(.L_231 - .L_230)
	.align		4
.L_230:
        /*0568*/ 	.word	index@($__internal_81_$__cuda_sm70_shflsync_bfly_p)
        /*056c*/ 	.word	0x00000000


	//----- nvinfo : EIATTR_FRAME_SIZE
	.align		4
.L_231:
        /*0570*/ 	.byte	0x04, 0x11
        /*0572*/ 	.short	(.L_233 - .L_232)
	.align		4
.L_232:
        /*0574*/ 	.word	index@(_ZN10layer_norm22ln_bwd_finalize_kernelINS_22Kernel_traits_finalizeILj4096E6__halfS2_fS2_fjLb0ELj1024ELj4ENS_18Kernel_traits_baseILj4096ES2_S2_fS2_fjLj1024EEEEELb0ELb1EEEvNS_9BwdParamsE)
        /*0578*/ 	.word	0x00000000


	//----- nvinfo : EIATTR_REGCOUNT
	.align		4
.L_233:
        /*057c*/ 	.byte	0x04, 0x2f
        /*057e*/ 	.short	(.L_235 - .L_234)
	.align		4
.L_234:
        /*0580*/ 	.word	index@(_ZN10layer_norm31ln_parallel_residual_bwd_kernelINS_13Kernel_traitsI6__halfS2_fS2_fjLj4096ELj1ELj1ELj8ELj16ENS_18Kernel_traits_baseILj4096ES2_S2_fS2_fjLj256EEEEELb1ELb1ELb0EEEvNS_9BwdParamsE)
        /*0584*/ 	.word	0x00000096


	//----- nvinfo : EIATTR_FRAME_SIZE
	.align		4
.L_235:
        /*0588*/ 	.byte	0x04, 0x11
        /*058a*/ 	.short	(.L_237 - .L_236)
	.align		4
.L_236:
        /*058c*/ 	.word	index@($__internal_80_$__cuda_sm70_shflsync_down_p)
        /*0590*/ 	.word	0x00000000


	//----- nvinfo : EIATTR_FRAME_SIZE
	.align		4
.L_237:
        /*0594*/ 	.byte	0x04, 0x11
        /*0596*/ 	.short	(.L_239 - .L_238)
	.align		4
.L_238:
        /*0598*/ 	.word	index@(_ZN10layer_norm31ln_parallel_residual_bwd_kernelINS_13Kernel_traitsI6__halfS2_fS2_fjLj4096ELj1ELj1ELj8ELj16ENS_18Kernel_traits_baseILj4096ES2_S2_fS2_fjLj256EEEEELb1ELb1ELb0EEEvNS_9BwdParamsE)
        /*059c*/ 	.word	0x00000000


	//----- nvinfo : EIATTR_REGCOUNT
	.align		4
.L_239:
        /*05a0*/ 	.byte	0x04, 0x2f
        /*05a2*/ 	.short	(.L_241 - .L_240)
	.align		4
.L_240:
        /*05a4*/ 	.word	index@(_ZN10layer_norm40ln_parallel_residual_bwd_finalize_kernelINS_22Kernel_traits_finalizeILj4096E6__halfS2_fS2_fjLb0ELj1024ELj4ENS_18Kernel_traits_baseILj4096ES2_S2_fS2_fjLj1024EEEEELb0EEEvNS_9BwdParamsE)
        /*05a8*/ 	.word	0x00000020


	//----- nvinfo : EIATTR_FRAME_SIZE
	.align		4
.L_241:
        /*05ac*/ 	.byte	0x04, 0x11
        /*05ae*/ 	.short	(.L_243 - .L_242)
	.align		4
.L_242:
        /*05b0*/ 	.word	index@($__internal_79_$__cuda_sm70_shflsync_bfly_p)
        /*05b4*/ 	.word	0x00000000


	//----- nvinfo : EIATTR_FRAME_SIZE
	.align		4
.L_243:
        /*05b8*/ 	.byte	0x04, 0x11
        /*05ba*/ 	.short	(.L_245 - .L_244)
	.align		4
.L_244:
        /*05bc*/ 	.word	index@(_ZN10layer_norm40ln_parallel_residual_bwd_finalize_kernelINS_22Kernel_traits_finalizeILj4096E6__halfS2_fS2_fjLb0ELj1024ELj4ENS_18Kernel_traits_baseILj4096ES2_S2_fS2_fjLj1024EEEEELb0EEEvNS_9BwdParamsE)
        /*05c0*/ 	.word	0x00000000


	//----- nvinfo : EIATTR_REGCOUNT
	.align		4
.L_245:
        /*05c4*/ 	.byte	0x04, 0x2f
        /*05c6*/ 	.short	(.L_247 - .L_246)
	.align		4
.L_246:
        /*05c8*/ 	.word	index@(_ZN10layer_norm22ln_bwd_finalize_kernelINS_22Kernel_traits_finalizeILj4096E6__halfS2_fS2_fjLb0ELj1024ELj4ENS_18Kernel_traits_baseILj4096ES2_S2_fS2_fjLj1024EEEEELb0ELb0EEEvNS_9BwdParamsE)
        /*05cc*/ 	.word	0x0000001e


	//----- nvinfo : EIATTR_FRAME_SIZE
	.align		4
.L_247:
        /*05d0*/ 	.byte	0x04, 0x11
        /*05d2*/ 	.short	(.L_249 - .L_248)
	.align		4
.L_248:
        /*05d4*/ 	.word	index@($__internal_78_$__cuda_sm70_shflsync_bfly_p)
        /*05d8*/ 	.word	0x00000000


	//----- nvinfo : EIATTR_FRAME_SIZE
	.align		4
.L_249:
        /*05dc*/ 	.byte	0x04, 0x11
        /*05de*/ 	.short	(.L_251 - .L_250)
	.align		4
.L_250:
        /*05e0*/ 	.word	index@(_ZN10layer_norm22ln_bwd_finalize_kernelINS_22Kernel_traits_finalizeILj4096E6__halfS2_fS2_fjLb0ELj1024ELj4ENS_18Kernel_traits_baseILj4096ES2_S2_fS2_fjLj1024EEEEELb0ELb0EEEvNS_9BwdParamsE)
        /*05e4*/ 	.word	0x00000000


	//----- nvinfo : EIATTR_REGCOUNT
	.align		4
.L_251:
        /*05e8*/ 	.byte	0x04, 0x2f
        /*05ea*/ 	.short	(.L_253 - .L_252)
	.align		4
.L_252:
        /*05ec*/ 	.word	index@(_ZN10layer_norm31ln_parallel_residual_bwd_kernelINS_13Kernel_traitsI6__halfS2_fS2_fjLj4096ELj1ELj1ELj8ELj16ENS_18Kernel_traits_baseILj4096ES2_S2_fS2_fjLj256EEEEELb1ELb0ELb1EEEvNS_9BwdParamsE)
        /*05f0*/ 	.word	0x000000c2


	//----- nvinfo : EIATTR_FRAME_SIZE
	.align		4
.L_253:
        /*05f4*/ 	.byte	0x04, 0x11
        /*05f6*/ 	.short	(.L_255 - .L_254)
	.align		4
.L_254:
        /*05f8*/ 	.word	index@($__internal_77_$__cuda_sm70_shflsync_down_p)
        /*05fc*/ 	.word	0x00000000


	//----- nvinfo : EIATTR_FRAME_SIZE
	.align		4
.L_255:
        /*0600*/ 	.byte	0x04, 0x11
        /*0602*/ 	.short	(.L_257 - .L_256)
	.align		4
.L_256:
        /*0604*/ 	.word	index@(_ZN10layer_norm31ln_parallel_residual_bwd_kernelINS_13Kernel_traitsI6__halfS2_fS2_fjLj4096ELj1ELj1ELj8ELj16ENS_18Kernel_traits_baseILj4096ES2_S2_fS2_fjLj256EEEEELb1ELb0ELb1EEEvNS_9BwdParamsE)
        /*0608*/ 	.word	0x00000000


	//----- nvinfo : EIATTR_REGCOUNT
	.align		4
.L_257:
        /*060c*/ 	.byte	0x04, 0x2f
        /*060e*/ 	.short	(.L_259 - .L_258)
	.align		4
.L_258:
        /*0610*/ 	.word	index@(_ZN10layer_norm31ln_parallel_residual_bwd_kernelINS_13Kernel_traitsI6__halfS2_fS2_fjLj4096ELj1ELj1ELj8ELj16ENS_18Kernel_traits_baseILj4096ES2_S2_fS2_fjLj256EEEEELb1ELb0ELb0EEEvNS_9BwdParamsE)
        /*0614*/ 	.word	0x000000c3


	//----- nvinfo : EIATTR_FRAME_SIZE
	.align		4
.L_259:
        /*0618*/ 	.byte	0x04, 0x11
        /*061a*/ 	.short	(.L_261 - .L_260)
	.align		4
.L_260:
        /*061c*/ 	.word	index@($__internal_76_$__cuda_sm70_shflsync_down_p)
        /*0620*/ 	.word	0x00000000


	//----- nvinfo : EIATTR_FRAME_SIZE
	.align		4
.L_261:
        /*0624*/ 	.byte	0x04, 0x11
        /*0626*/ 	.short	(.L_263 - .L_262)
	.align		4
.L_262:
        /*0628*/ 	.word	index@(_ZN10layer_norm31ln_parallel_residual_bwd_kernelINS_13Kernel_traitsI6__halfS2_fS2_fjLj4096ELj1ELj1ELj8ELj16ENS_18Kernel_traits_baseILj4096ES2_S2_fS2_fjLj256EEEEELb1ELb0ELb0EEEvNS_9BwdParamsE)
        /*062c*/ 	.word	0x00000000


	//----- nvinfo : EIATTR_REGCOUNT
	.align		4
.L_263:
        /*0630*/ 	.byte	0x04, 0x2f
        /*0632*/ 	.short	(.L_265 - .L_264)
	.align		4
.L_264:
        /*0634*/ 	.word	index@(_ZN10layer_norm31ln_parallel_residual_bwd_kernelINS_13Kernel_traitsI6__halfS2_fS2_fjLj4096ELj1ELj1ELj8ELj16ENS_18Kernel_traits_baseILj4096ES2_S2_fS2_fjLj256EEEEELb0ELb1ELb1EEEvNS_9BwdParamsE)
        /*0638*/ 	.word	0x00000080


	//----- nvinfo : EIATTR_FRAME_SIZE
	.align		4
.L_265:
        /*063c*/ 	.byte	0x04, 0x11
        /*063e*/ 	.short	(.L_267 - .L_266)
	.align		4
.L_266:
        /*0640*/ 	.word	index@($__internal_75_$__cuda_sm70_shflsync_down_p)
        /*0644*/ 	.word	0x00000000


	//----- nvinfo : EIATTR_FRAME_SIZE
	.align		4
.L_267:
        /*0648*/ 	.byte	0x04, 0x11
        /*064a*/ 	.short	(.L_269 - .L_268)
	.align		4
.L_268:
        /*064c*/ 	.word	index@(_ZN10layer_norm31ln_parallel_residual_bwd_kernelINS_13Kernel_traitsI6__halfS2_fS2_fjLj4096ELj1ELj1ELj8ELj16ENS_18Kernel_traits_baseILj4096ES2_S2_fS2_fjLj256EEEEELb0ELb1ELb1EEEvNS_9BwdParamsE)
        /*0650*/ 	.word	0x00000000


	//----- nvinfo : EIATTR_REGCOUNT
	.align		4
.L_269:
        /*0654*/ 	.byte	0x04, 0x2f
        /*0656*/ 	.short	(.L_271 - .L_270)
	.align		4
.L_270:
        /*0658*/ 	.word	index@(_ZN10layer_norm31ln_parallel_residual_bwd_kernelINS_13Kernel_traitsI6__halfS2_fS2_fjLj4096ELj1ELj1ELj8ELj16ENS_18Kernel_traits_baseILj4096ES2_S2_fS2_fjLj256EEEEELb0ELb1ELb0EEEvNS_9BwdParamsE)
        /*065c*/ 	.word	0x00000080


	//----- nvinfo : EIATTR_FRAME_SIZE
	.align		4
.L_271:
        /*0660*/ 	.byte	0x04, 0x11
        /*0662*/ 	.short	(.L_273 - .L_272)
	.align		4
.L_272:
        /*0664*/ 	.word	index@($__internal_74_$__cuda_sm70_shflsync_down_p)
        /*0668*/ 	.word	0x00000000


	//----- nvinfo : EIATTR_FRAME_SIZE
	.align		4
.L_273:
        /*066c*/ 	.byte	0x04, 0x11
        /*066e*/ 	.short	(.L_275 - .L_274)
	.align		4
.L_274:
        /*0670*/ 	.word	index@(_ZN10layer_norm31ln_parallel_residual_bwd_kernelINS_13Kernel_traitsI6__halfS2_fS2_fjLj4096ELj1ELj1ELj8ELj16ENS_18Kernel_traits_baseILj4096ES2_S2_fS2_fjLj256EEEEELb0ELb1ELb0EEEvNS_9BwdParamsE)
        /*0674*/ 	.word	0x00000000


	//----- nvinfo : EIATTR_REGCOUNT
	.align		4
.L_275:
        /*0678*/ 	.byte	0x04, 0x2f
        /*067a*/ 	.short	(.L_277 - .L_276)
	.align		4
.L_276:
        /*067c*/ 	.word	index@(_ZN10layer_norm31ln_parallel_residual_bwd_kernelINS_13Kernel_traitsI6__halfS2_fS2_fjLj4096ELj1ELj1ELj8ELj16ENS_18Kernel_traits_baseILj4096ES2_S2_fS2_fjLj256EEEEELb0ELb0ELb1EEEvNS_9BwdParamsE)
        /*0680*/ 	.word	0x000000ba


	//----- nvinfo : EIATTR_FRAME_SIZE
	.align		4
.L_277:
        /*0684*/ 	.byte	0x04, 0x11
        /*0686*/ 	.short	(.L_279 - .L_278)
	.align		4
.L_278:
        /*0688*/ 	.word	index@($__internal_73_$__cuda_sm70_shflsync_down_p)
        /*068c*/ 	.word	0x00000000


	//----- nvinfo : EIATTR_FRAME_SIZE
	.align		4
.L_279:
        /*0690*/ 	.byte	0x04, 0x11
        /*0692*/ 	.short	(.L_281 - .L_280)
	.align		4
.L_280:
        /*0694*/ 	.word	index@(_ZN10layer_norm31ln_parallel_residual_bwd_kernelINS_13Kernel_traitsI6__halfS2_fS2_fjLj4096ELj1ELj1ELj8ELj16ENS_18Kernel_traits_baseILj4096ES2_S2_fS2_fjLj256EEEEELb0ELb0ELb1EEEvNS_9BwdParamsE)
        /*0698*/ 	.word	0x00000000


	//----- nvinfo : EIATTR_REGCOUNT
	.align		4
.L_281:
        /*069c*/ 	.byte	0x04, 0x2f
        /*069e*/ 	.short	(.L_283 - .L_282)
	.align		4
.L_282:
        /*06a0*/ 	.word	index@(_ZN10layer_norm31ln_parallel_residual_bwd_kernelINS_13Kernel_traitsI6__halfS2_fS2_fjLj4096ELj1ELj1ELj8ELj16ENS_18Kernel_traits_baseILj4096ES2_S2_fS2_fjLj256EEEEELb0ELb0ELb0EEEvNS_9BwdParamsE)
        /*06a4*/ 	.word	0x000000bc


	//----- nvinfo : EIATTR_FRAME_SIZE
	.align		4
.L_283:
        /*06a8*/ 	.byte	0x04, 0x11
        /*06aa*/ 	.short	(.L_285 - .L_284)
	.align		4
.L_284:
        /*06ac*/ 	.word	index@($__internal_72_$__cuda_sm70_shflsync_down_p)
        /*06b0*/ 	.word	0x00000000


	//----- nvinfo : EIATTR_FRAME_SIZE
	.align		4
.L_285:
        /*06b4*/ 	.byte	0x04, 0x11
        /*06b6*/ 	.short	(.L_287 - .L_286)
	.align		4
.L_286:
        /*06b8*/ 	.word	index@(_ZN10layer_norm31ln_parallel_residual_bwd_kernelINS_13Kernel_traitsI6__halfS2_fS2_fjLj4096ELj1ELj1ELj8ELj16ENS_18Kernel_traits_baseILj4096ES2_S2_fS2_fjLj256EEEEELb0ELb0ELb0EEEvNS_9BwdParamsE)
        /*06bc*/ 	.word	0x00000000


	//----- nvinfo : EIATTR_REGCOUNT
	.align		4
.L_287:
        /*06c0*/ 	.byte	0x04, 0x2f
        /*06c2*/ 	.short	(.L_289 - .L_288)
	.align		4
.L_288:
        /*06c4*/ 	.word	index@(_ZN10layer_norm31ln_parallel_residual_bwd_kernelINS_13Kernel_traitsIf6__halfS2_S2_fjLj4096ELj1ELj1ELj8ELj16ENS_18Kernel_traits_baseILj4096EfS2_S2_S2_fjLj256EEEEELb1ELb1ELb1EEEvNS_9BwdParamsE)
        /*06c8*/ 	.word	0x00000080


	//----- nvinfo : EIATTR_FRAME_SIZE
	.align		4
.L_289:
        /*06cc*/ 	.byte	0x04, 0x11
        /*06ce*/ 	.short	(.L_291 - .L_290)
	.align		4
.L_290:
        /*06d0*/ 	.word	index@($__internal_71_$__cuda_sm70_shflsync_down_p)
        /*06d4*/ 	.word	0x00000000


	//----- nvinfo : EIATTR_FRAME_SIZE
	.align		4
.L_291:
        /*06d8*/ 	.byte	0x04, 0x11
        /*06da*/ 	.short	(.L_293 - .L_292)
	.align		4
.L_292:
        /*06dc*/ 	.word	index@(_ZN10layer_norm31ln_parallel_residual_bwd_kernelINS_13Kernel_traitsIf6__halfS2_S2_fjLj4096ELj1ELj1ELj8ELj16ENS_18Kernel_traits_baseILj4096EfS2_S2_S2_fjLj256EEEEELb1ELb1ELb1EEEvNS_9BwdParamsE)
        /*06e0*/ 	.word	0x00000000


	//----- nvinfo : EIATTR_REGCOUNT
	.align		4
.L_293:
        /*06e4*/ 	.byte	0x04, 0x2f
        /*06e6*/ 	.short	(.L_295 - .L_294)
	.align		4
.L_294:
        /*06e8*/ 	.word	index@(_ZN10layer_norm40ln_parallel_residual_bwd_finalize_kernelINS_22Kernel_traits_finalizeILj4096Ef6__halfS2_S2_fjLb0ELj1024ELj4ENS_18Kernel_traits_baseILj4096EfS2_S2_S2_fjLj1024EEEEELb1EEEvNS_9BwdParamsE)
        /*06ec*/ 	.word	0x00000020


	//----- nvinfo : EIATTR_FRAME_SIZE
	.align		4
.L_295:
        /*06f0*/ 	.byte	0x04, 0x11
        /*06f2*/ 	.short	(.L_297 - .L_296)
	.align		4
.L_296:
        /*06f4*/ 	.word	index@($__internal_70_$__cuda_sm70_shflsync_bfly_p)
        /*06f8*/ 	.word	0x00000000


	//----- nvinfo : EIATTR_FRAME_SIZE
	.align		4
.L_297:
        /*06fc*/ 	.byte	0x04, 0x11
        /*06fe*/ 	.short	(.L_299 - .L_298)
	.align		4
.L_298:
        /*0700*/ 	.word	index@(_ZN10layer_norm40ln_parallel_residual_bwd_finalize_kernelINS_22Kernel_traits_finalizeILj4096Ef6__halfS2_S2_fjLb0ELj1024ELj4ENS_18Kernel_traits_baseILj4096EfS2_S2_S2_fjLj1024EEEEELb1EEEvNS_9BwdParamsE)
        /*0704*/ 	.word	0x00000000


	//----- nvinfo : EIATTR_REGCOUNT
	.align		4
.L_299:
        /*0708*/ 	.byte	0x04, 0x2f
        /*070a*/ 	.short	(.L_301 - .L_300)
	.align		4
.L_300:
        /*070c*/ 	.word	index@(_ZN10layer_norm22ln_bwd_finalize_kernelINS_22Kernel_traits_finalizeILj4096Ef6__halfS2_S2_fjLb0ELj1024ELj4ENS_18Kernel_traits_baseILj4096EfS2_S2_S2_fjLj1024EEEEELb0ELb1EEEvNS_9BwdParamsE)
        /*0710*/ 	.word	0x00000020


	//----- nvinfo : EIATTR_FRAME_SIZE
	.align		4
.L_301:
        /*0714*/ 	.byte	0x04, 0x11
        /*0716*/ 	.short	(.L_303 - .L_302)
	.align		4
.L_302:
        /*0718*/ 	.word	index@($__internal_69_$__cuda_sm70_shflsync_bfly_p)
        /*071c*/ 	.word	0x00000000


	//----- nvinfo : EIATTR_FRAME_SIZE
	.align		4
.L_303:
        /*0720*/ 	.byte	0x04, 0x11
        /*0722*/ 	.short	(.L_305 - .L_304)
	.align		4
.L_304:
        /*0724*/ 	.word	index@(_ZN10layer_norm22ln_bwd_finalize_kernelINS_22Kernel_traits_finalizeILj4096Ef6__halfS2_S2_fjLb0ELj1024ELj4ENS_18Kernel_traits_baseILj4096EfS2_S2_S2_fjLj1024EEEEELb0ELb1EEEvNS_9BwdParamsE)
        /*0728*/ 	.word	0x00000000


	//----- nvinfo : EIATTR_REGCOUNT
	.align		4
.L_305:
        /*072c*/ 	.byte	0x04, 0x2f
        /*072e*/ 	.short	(.L_307 - .L_306)
	.align		4
.L_306:
        /*0730*/ 	.word	index@(_ZN10layer_norm31ln_parallel_residual_bwd_kernelINS_13Kernel_traitsIf6__halfS2_S2_fjLj4096ELj1ELj1ELj8ELj16ENS_18Kernel_traits_baseILj4096EfS2_S2_S2_fjLj256EEEEELb1ELb1ELb0EEEvNS_9BwdParamsE)
        /*0734*/ 	.word	0x0000007f


	//----- nvinfo : EIATTR_FRAME_SIZE
	.align		4
.L_307:
        /*0738*/ 	.byte	0x04, 0x11
        /*073a*/ 	.short	(.L_309 - .L_308)
	.align		4
.L_308:
        /*073c*/ 	.word	index@($__internal_68_$__cuda_sm70_shflsync_down_p)
        /*0740*/ 	.word	0x00000000


	//----- nvinfo : EIATTR_FRAME_SIZE
	.align		4
.L_309:
        /*0744*/ 	.byte	0x04, 0x11
        /*0746*/ 	.short	(.L_311 - .L_310)
	.align		4
.L_310:
        /*0748*/ 	.word	index@(_ZN10layer_norm31ln_parallel_residual_bwd_kernelINS_13Kernel_traitsIf6__halfS2_S2_fjLj4096ELj1ELj1ELj8ELj16ENS_18Kernel_traits_baseILj4096EfS2_S2_S2_fjLj256EEEEELb1ELb1ELb0EEEvNS_9BwdParamsE)
        /*074c*/ 	.word	0x00000000


	//----- nvinfo : EIATTR_REGCOUNT
	.align		4
.L_311:
        /*0750*/ 	.byte	0x04, 0x2f
        /*0752*/ 	.short	(.L_313 - .L_312)
	.align		4
.L_312:
        /*0754*/ 	.word	index@(_ZN10layer_norm40ln_parallel_residual_bwd_finalize_kernelINS_22Kernel_traits_finalizeILj4096Ef6__halfS2_S2_fjLb0ELj1024ELj4ENS_18Kernel_traits_baseILj4096EfS2_S2_S2_fjLj1024EEEEELb0EEEvNS_9BwdParamsE)
        /*0758*/ 	.word	0x00000020


	//----- nvinfo : EIATTR_FRAME_SIZE
	.align		4
.L_313:
        /*075c*/ 	.byte	0x04, 0x11
        /*075e*/ 	.short	(.L_315 - .L_314)
	.align		4
.L_314:
        /*0760*/ 	.word	index@($__internal_67_$__cuda_sm70_shflsync_bfly_p)
        /*0764*/ 	.word	0x00000000


	//----- nvinfo : EIATTR_FRAME_SIZE
	.align		4
.L_315:
        /*0768*/ 	.byte	0x04, 0x11
        /*076a*/ 	.short	(.L_317 - .L_316)
	.align		4
.L_316:
        /*076c*/ 	.word	index@(_ZN10layer_norm40ln_parallel_residual_bwd_finalize_kernelINS_22Kernel_traits_finalizeILj4096Ef6__halfS2_S2_fjLb0ELj1024ELj4ENS_18Kernel_traits_baseILj4096EfS2_S2_S2_fjLj1024EEEEELb0EEEvNS_9BwdParamsE)
        /*0770*/ 	.word	0x00000000


	//----- nvinfo : EIATTR_REGCOUNT
	.align		4
.L_317:
        /*0774*/ 	.byte	0x04, 0x2f
        /*0776*/ 	.short	(.L_319 - .L_318)
	.align		4
.L_318:
        /*0778*/ 	.word	index@(_ZN10layer_norm22ln_bwd_finalize_kernelINS_22Kernel_traits_finalizeILj4096Ef6__halfS2_S2_fjLb0ELj1024ELj4ENS_18Kernel_traits_baseILj4096EfS2_S2_S2_fjLj1024EEEEELb0ELb0EEEvNS_9BwdParamsE)
        /*077c*/ 	.word	0x0000001e


	//----- nvinfo : EIATTR_FRAME_SIZE
	.align		4
.L_319:
        /*0780*/ 	.byte	0x04, 0x11
        /*0782*/ 	.short	(.L_321 - .L_320)
	.align		4
.L_320:
        /*0784*/ 	.word	index@($__internal_66_$__cuda_sm70_shflsync_bfly_p)
        /*0788*/ 	.word	0x00000000


	//----- nvinfo : EIATTR_FRAME_SIZE
	.align		4
.L_321:
        /*078c*/ 	.byte	0x04, 0x11
        /*078e*/ 	.short	(.L_323 - .L_322)
	.align		4
.L_322:
        /*0790*/ 	.word	index@(_ZN10layer_norm22ln_bwd_finalize_kernelINS_22Kernel_traits_finalizeILj4096Ef6__halfS2_S2_fjLb0ELj1024ELj4ENS_18Kernel_traits_baseILj4096EfS2_S2_S2_fjLj1024EEEEELb0ELb0EEEvNS_9BwdParamsE)
        /*0794*/ 	.word	0x00000000


	//----- nvinfo : EIATTR_REGCOUNT
	.align		4
.L_323:
        /*0798*/ 	.byte	0x04, 0x2f
        /*079a*/ 	.short	(.L_325 - .L_324)
	.align		4
.L_324:
        /*079c*/ 	.word	index@(_ZN10layer_norm31ln_parallel_residual_bwd_kernelINS_13Kernel_traitsIf6__halfS2_S2_fjLj4096ELj1ELj1ELj8ELj16ENS_18Kernel_traits_baseILj4096EfS2_S2_S2_fjLj256EEEEELb1ELb0ELb1EEEvNS_9BwdParamsE)
        /*07a0*/ 	.word	0x000000bf


	//----- nvinfo : EIATTR_FRAME_SIZE
	.align		4
.L_325:
        /*07a4*/ 	.byte	0x04, 0x11
        /*07a6*/ 	.short	(.L_327 - .L_326)
	.align		4
.L_326:
        /*07a8*/ 	.word	index@($__internal_65_$__cuda_sm70_shflsync_down_p)
        /*07ac*/ 	.word	0x00000000


	//----- nvinfo : EIATTR_FRAME_SIZE
	.align		4
.L_327:
        /*07b0*/ 	.byte	0x04, 0x11
        /*07b2*/ 	.short	(.L_329 - .L_328)
	.align		4
.L_328:
        /*07b4*/ 	.word	index@(_ZN10layer_norm31ln_parallel_residual_bwd_kernelINS_13Kernel_traitsIf6__halfS2_S2_fjLj4096ELj1ELj1ELj8ELj16ENS_18Kernel_traits_baseILj4096EfS2_S2_S2_fjLj256EEEEELb1ELb0ELb1EEEvNS_9BwdParamsE)
        /*07b8*/ 	.word	0x00000000


	//----- nvinfo : EIATTR_REGCOUNT
	.align		4
.L_329:
        /*07bc*/ 	.byte	0x04, 0x2f
        /*07be*/ 	.short	(.L_331 - .L_330)
	.align		4
.L_330:
        /*07c0*/ 	.word	index@(_ZN10layer_norm31ln_parallel_residual_bwd_kernelINS_13Kernel_traitsIf6__halfS2_S2_fjLj4096ELj1ELj1ELj8ELj16ENS_18Kernel_traits_baseILj4096EfS2_S2_S2_fjLj256EEEEELb1ELb0ELb0EEEvNS_9BwdParamsE)
        /*07c4*/ 	.word	0x000000bd


	//----- nvinfo : EIATTR_FRAME_SIZE
	.align		4
.L_331:
        /*07c8*/ 	.byte	0x04, 0x11
        /*07ca*/ 	.short	(.L_333 - .L_332)
	.align		4
.L_332:
        /*07cc*/ 	.word	index@($__internal_64_$__cuda_sm70_shflsync_down_p)
        /*07d0*/ 	.word	0x00000000


	//----- nvinfo : EIATTR_FRAME_SIZE
	.align		4
.L_333:
        /*07d4*/ 	.byte	0x04, 0x11
        /*07d6*/ 	.short	(.L_335 - .L_334)
	.align		4
.L_334:
        /*07d8*/ 	.word	index@(_ZN10layer_norm31ln_parallel_residual_bwd_kernelINS_13Kernel_traitsIf6__halfS2_S2_fjLj4096ELj1ELj1ELj8ELj16ENS_18Kernel_traits_baseILj4096EfS2_S2_S2_fjLj256EEEEELb1ELb0ELb0EEEvNS_9BwdParamsE)
        /*07dc*/ 	.word	0x00000000


	//----- nvinfo : EIATTR_REGCOUNT
	.align		4
.L_335:
        /*07e0*/ 	.byte	0x04, 0x2f
        /*07e2*/ 	.short	(.L_337 - .L_336)
	.align		4
.L_336:
        /*07e4*/ 	.word	index@(_ZN10layer_norm31ln_parallel_residual_bwd_kernelINS_13Kernel_traitsIf6__halfS2_S2_fjLj4096ELj1ELj1ELj8ELj16ENS_18Kernel_traits_baseILj4096EfS2_S2_S2_fjLj256EEEEELb0ELb1ELb1EEEvNS_9BwdParamsE)
        /*07e8*/ 	.word	0x0000007e


	//----- nvinfo : EIATTR_FRAME_SIZE
	.align		4
.L_337:
        /*07ec*/ 	.byte	0x04, 0x11
        /*07ee*/ 	.short	(.L_339 - .L_338)
	.align		4
.L_338:
        /*07f0*/ 	.word	index@($__internal_63_$__cuda_sm70_shflsync_down_p)
        /*07f4*/ 	.word	0x00000000


	//----- nvinfo : EIATTR_FRAME_SIZE
	.align		4
.L_339:
        /*07f8*/ 	.byte	0x04, 0x11
        /*07fa*/ 	.short	(.L_341 - .L_340)
	.align		4
.L_340:
        /*07fc*/ 	.word	index@(_ZN10layer_norm31ln_parallel_residual_bwd_kernelINS_13Kernel_traitsIf6__halfS2_S2_fjLj4096ELj1ELj1ELj8ELj16ENS_18Kernel_traits_baseILj4096EfS2_S2_S2_fjLj256EEEEELb0ELb1ELb1EEEvNS_9BwdParamsE)
        /*0800*/ 	.word	0x00000000


	//----- nvinfo : EIATTR_REGCOUNT
	.align		4
.L_341:
        /*0804*/ 	.byte	0x04, 0x2f
        /*0806*/ 	.short	(.L_343 - .L_342)
	.align		4
.L_342:
        /*0808*/ 	.word	index@(_ZN10layer_norm31ln_parallel_residual_bwd_kernelINS_13Kernel_traitsIf6__halfS2_S2_fjLj4096ELj1ELj1ELj8ELj16ENS_18Kernel_traits_baseILj4096EfS2_S2_S2_fjLj256EEEEELb0ELb1ELb0EEEvNS_9BwdParamsE)
        /*080c*/ 	.word	0x0000007f


	//----- nvinfo : EIATTR_FRAME_SIZE
	.align		4
.L_343:
        /*0810*/ 	.byte	0x04, 0x11
        /*0812*/ 	.short	(.L_345 - .L_344)
	.align		4
.L_344:
        /*0814*/ 	.word	index@($__internal_62_$__cuda_sm70_shflsync_down_p)
        /*0818*/ 	.word	0x00000000


	//----- nvinfo : EIATTR_FRAME_SIZE
	.align		4
.L_345:
        /*081c*/ 	.byte	0x04, 0x11
        /*081e*/ 	.short	(.L_347 - .L_346)
	.align		4
.L_346:
        /*0820*/ 	.word	index@(_ZN10layer_norm31ln_parallel_residual_bwd_kernelINS_13Kernel_traitsIf6__halfS2_S2_fjLj4096ELj1ELj1ELj8ELj16ENS_18Kernel_traits_baseILj4096EfS2_S2_S2_fjLj256EEEEELb0ELb1ELb0EEEvNS_9BwdParamsE)
        /*0824*/ 	.word	0x00000000


	//----- nvinfo : EIATTR_REGCOUNT
	.align		4
.L_347:
        /*0828*/ 	.byte	0x04, 0x2f
        /*082a*/ 	.short	(.L_349 - .L_348)
	.align		4
.L_348:
        /*082c*/ 	.word	index@(_ZN10layer_norm31ln_parallel_residual_bwd_kernelINS_13Kernel_traitsIf6__halfS2_S2_fjLj4096ELj1ELj1ELj8ELj16ENS_18Kernel_traits_baseILj4096EfS2_S2_S2_fjLj256EEEEELb0ELb0ELb1EEEvNS_9BwdParamsE)
        /*0830*/ 	.word	0x000000a8


	//----- nvinfo : EIATTR_FRAME_SIZE
	.align		4
.L_349:
        /*0834*/ 	.byte	0x04, 0x11
        /*0836*/ 	.short	(.L_351 - .L_350)
	.align		4
.L_350:
        /*0838*/ 	.word	index@($__internal_61_$__cuda_sm70_shflsync_down_p)
        /*083c*/ 	.word	0x00000000


	//----- nvinfo : EIATTR_FRAME_SIZE
	.align		4
.L_351:
        /*0840*/ 	.byte	0x04, 0x11
        /*0842*/ 	.short	(.L_353 - .L_352)
	.align		4
.L_352:
        /*0844*/ 	.word	index@(_ZN10layer_norm31ln_parallel_residual_bwd_kernelINS_13Kernel_traitsIf6__halfS2_S2_fjLj4096ELj1ELj1ELj8ELj16ENS_18Kernel_traits_baseILj4096EfS2_S2_S2_fjLj256EEEEELb0ELb0ELb1EEEvNS_9BwdParamsE)
        /*0848*/ 	.word	0x00000000


	//----- nvinfo : EIATTR_REGCOUNT
	.align		4
.L_353:
        /*084c*/ 	.byte	0x04, 0x2f
        /*084e*/ 	.short	(.L_355 - .L_354)
	.align		4
.L_354:
        /*0850*/ 	.word	index@(_ZN10layer_norm31ln_parallel_residual_bwd_kernelINS_13Kernel_traitsIf6__halfS2_S2_fjLj4096ELj1ELj1ELj8ELj16ENS_18Kernel_traits_baseILj4096EfS2_S2_S2_fjLj256EEEEELb0ELb0ELb0EEEvNS_9BwdParamsE)
        /*0854*/ 	.word	0x000000ab


	//----- nvinfo : EIATTR_FRAME_SIZE
	.align		4
.L_355:
        /*0858*/ 	.byte	0x04, 0x11
        /*085a*/ 	.short	(.L_357 - .L_356)
	.align		4
.L_356:
        /*085c*/ 	.word	index@($__internal_60_$__cuda_sm70_shflsync_down_p)
        /*0860*/ 	.word	0x00000000


	//----- nvinfo : EIATTR_FRAME_SIZE
	.align		4
.L_357:
        /*0864*/ 	.byte	0x04, 0x11
        /*0866*/ 	.short	(.L_359 - .L_358)
	.align		4
.L_358:
        /*0868*/ 	.word	index@(_ZN10layer_norm31ln_parallel_residual_bwd_kernelINS_13Kernel_traitsIf6__halfS2_S2_fjLj4096ELj1ELj1ELj8ELj16ENS_18Kernel_traits_baseILj4096EfS2_S2_S2_fjLj256EEEEELb0ELb0ELb0EEEvNS_9BwdParamsE)
        /*086c*/ 	.word	0x00000000


	//----- nvinfo : EIATTR_REGCOUNT
	.align		4
.L_359:
        /*0870*/ 	.byte	0x04, 0x2f
        /*0872*/ 	.short	(.L_361 - .L_360)
	.align		4
.L_360:
        /*0874*/ 	.word	index@(_ZN10layer_norm31ln_parallel_residual_bwd_kernelINS_13Kernel_traitsIf13__nv_bfloat16fS2_fjLj4096ELj1ELj1ELj8ELj16ENS_18Kernel_traits_baseILj4096EfS2_fS2_fjLj256EEEEELb1ELb1ELb1EEEvNS_9BwdParamsE)
        /*0878*/ 	.word	0x00000096


	//----- nvinfo : EIATTR_FRAME_SIZE
	.align		4
.L_361:
        /*087c*/ 	.byte	0x04, 0x11
        /*087e*/ 	.short	(.L_363 - .L_362)
	.align		4
.L_362:
        /*0880*/ 	.word	index@($__internal_59_$__cuda_sm70_shflsync_down_p)
        /*0884*/ 	.word	0x00000000


	//----- nvinfo : EIATTR_FRAME_SIZE
	.align		4
.L_363:
        /*0888*/ 	.byte	0x04, 0x11
        /*088a*/ 	.short	(.L_365 - .L_364)
	.align		4
.L_364:
        /*088c*/ 	.word	index@(_ZN10layer_norm31ln_parallel_residual_bwd_kernelINS_13Kernel_traitsIf13__nv_bfloat16fS2_fjLj4096ELj1ELj1ELj8ELj16ENS_18Kernel_traits_baseILj4096EfS2_fS2_fjLj256EEEEELb1ELb1ELb1EEEvNS_9BwdParamsE)
        /*0890*/ 	.word	0x00000000


	//----- nvinfo : EIATTR_REGCOUNT
	.align		4
.L_365:
        /*0894*/ 	.byte	0x04, 0x2f
        /*0896*/ 	.short	(.L_367 - .L_366)
	.align		4
.L_366:
        /*0898*/ 	.word	index@(_ZN10layer_norm40ln_parallel_residual_bwd_finalize_kernelINS_22Kernel_traits_finalizeILj4096Ef13__nv_bfloat16fS2_fjLb0ELj1024ELj4ENS_18Kernel_traits_baseILj4096EfS2_fS2_fjLj1024EEEEELb1EEEvNS_9BwdParamsE)
        /*089c*/ 	.word	0x00000020


	//----- nvinfo : EIATTR_FRAME_SIZE
	.align		4
.L_367:
        /*08a0*/ 	.byte	0x04, 0x11
        /*08a2*/ 	.short	(.L_369 - .L_368)
	.align		4
.L_368:
        /*08a4*/ 	.word	index@($__internal_58_$__cuda_sm70_shflsync_bfly_p)
        /*08a8*/ 	.word	0x00000000


	//----- nvinfo : EIATTR_FRAME_SIZE
	.align		4
.L_369:
        /*08ac*/ 	.byte	0x04, 0x11
        /*08ae*/ 	.short	(.L_371 - .L_370)
	.align		4
.L_370:
        /*08b0*/ 	.word	index@(_ZN10layer_norm40ln_parallel_residual_bwd_finalize_kernelINS_22Kernel_traits_finalizeILj4096Ef13__nv_bfloat16fS2_fjLb0ELj1024ELj4ENS_18Kernel_traits_baseILj4096EfS2_fS2_fjLj1024EEEEELb1EEEvNS_9BwdParamsE)
        /*08b4*/ 	.word	0x00000000


	//----- nvinfo : EIATTR_REGCOUNT
	.align		4
.L_371:
        /*08b8*/ 	.byte	0x04, 0x2f
        /*08ba*/ 	.short	(.L_373 - .L_372)
	.align		4
.L_372:
        /*08bc*/ 	.word	index@(_ZN10layer_norm22ln_bwd_finalize_kernelINS_22Kernel_traits_finalizeILj4096Ef13__nv_bfloat16fS2_fjLb0ELj1024ELj4ENS_18Kernel_traits_baseILj4096EfS2_fS2_fjLj1024EEEEELb0ELb1EEEvNS_9BwdParamsE)
        /*08c0*/ 	.word	0x00000020


	//----- nvinfo : EIATTR_FRAME_SIZE
	.align		4
.L_373:
        /*08c4*/ 	.byte	0x04, 0x11
        /*08c6*/ 	.short	(.L_375 - .L_374)
	.align		4
.L_374:
        /*08c8*/ 	.word	index@($__internal_57_$__cuda_sm70_shflsync_bfly_p)
        /*08cc*/ 	.word	0x00000000


	//----- nvinfo : EIATTR_FRAME_SIZE
	.align		4
.L_375:
        /*08d0*/ 	.byte	0x04, 0x11
        /*08d2*/ 	.short	(.L_377 - .L_376)
	.align		4
.L_376:
        /*08d4*/ 	.word	index@(_ZN10layer_norm22ln_bwd_finalize_kernelINS_22Kernel_traits_finalizeILj4096Ef13__nv_bfloat16fS2_fjLb0ELj1024ELj4ENS_18Kernel_traits_baseILj4096EfS2_fS2_fjLj1024EEEEELb0ELb1EEEvNS_9BwdParamsE)
        /*08d8*/ 	.word	0x00000000


	//----- nvinfo : EIATTR_REGCOUNT
	.align		4
.L_377:
        /*08dc*/ 	.byte	0x04, 0x2f
        /*08de*/ 	.short	(.L_379 - .L_378)
	.align		4
.L_378:
        /*08e0*/ 	.word	index@(_ZN10layer_norm31ln_parallel_residual_bwd_kernelINS_13Kernel_traitsIf13__nv_bfloat16fS2_fjLj4096ELj1ELj1ELj8ELj16ENS_18Kernel_traits_baseILj4096EfS2_fS2_fjLj256EEEEELb1ELb1ELb0EEEvNS_9BwdParamsE)
        /*08e4*/ 	.word	0x00000097


	//----- nvinfo : EIATTR_FRAME_SIZE
	.align		4
.L_379:
        /*08e8*/ 	.byte	0x04, 0x11
        /*08ea*/ 	.short	(.L_381 - .L_380)
	.align		4
.L_380:
        /*08ec*/ 	.word	index@($__internal_56_$__cuda_sm70_shflsync_down_p)
        /*08f0*/ 	.word	0x00000000


	//----- nvinfo : EIATTR_FRAME_SIZE
	.align		4
.L_381:
        /*08f4*/ 	.byte	0x04, 0x11
        /*08f6*/ 	.short	(.L_383 - .L_382)
	.align		4
.L_382:
        /*08f8*/ 	.word	index@(_ZN10layer_norm31ln_parallel_residual_bwd_kernelINS_13Kernel_traitsIf13__nv_bfloat16fS2_fjLj4096ELj1ELj1ELj8ELj16ENS_18Kernel_traits_baseILj4096EfS2_fS2_fjLj256EEEEELb1ELb1ELb0EEEvNS_9BwdParamsE)
        /*08fc*/ 	.word	0x00000000


	//----- nvinfo : EIATTR_REGCOUNT
	.align		4
.L_383:
        /*0900*/ 	.byte	0x04, 0x2f
        /*0902*/ 	.short	(.L_385 - .L_384)
	.align		4
.L_384:
        /*0904*/ 	.word	index@(_ZN10layer_norm40ln_parallel_residual_bwd_finalize_kernelINS_22Kernel_traits_finalizeILj4096Ef13__nv_bfloat16fS2_fjLb0ELj1024ELj4ENS_18Kernel_traits_baseILj4096EfS2_fS2_fjLj1024EEEEELb0EEEvNS_9BwdParamsE)
        /*0908*/ 	.word	0x00000020


	//----- nvinfo : EIATTR_FRAME_SIZE
	.align		4
.L_385:
        /*090c*/ 	.byte	0x04, 0x11
        /*090e*/ 	.short	(.L_387 - .L_386)
	.align		4
.L_386:
        /*0910*/ 	.word	index@($__internal_55_$__cuda_sm70_shflsync_bfly_p)
        /*0914*/ 	.word	0x00000000


	//----- nvinfo : EIATTR_FRAME_SIZE
	.align		4
.L_387:
        /*0918*/ 	.byte	0x04, 0x11
        /*091a*/ 	.short	(.L_389 - .L_388)
	.align		4
.L_388:
        /*091c*/ 	.word	index@(_ZN10layer_norm40ln_parallel_residual_bwd_finalize_kernelINS_22Kernel_traits_finalizeILj4096Ef13__nv_bfloat16fS2_fjLb0ELj1024ELj4ENS_18Kernel_traits_baseILj4096EfS2_fS2_fjLj1024EEEEELb0EEEvNS_9BwdParamsE)
        /*0920*/ 	.word	0x00000000


	//----- nvinfo : EIATTR_REGCOUNT
	.align		4
.L_389:
        /*0924*/ 	.byte	0x04, 0x2f
        /*0926*/ 	.short	(.L_391 - .L_390)
	.align		4
.L_390:
        /*0928*/ 	.word	index@(_ZN10layer_norm22ln_bwd_finalize_kernelINS_22Kernel_traits_finalizeILj4096Ef13__nv_bfloat16fS2_fjLb0ELj1024ELj4ENS_18Kernel_traits_baseILj4096EfS2_fS2_fjLj1024EEEEELb0ELb0EEEvNS_9BwdParamsE)
        /*092c*/ 	.word	0x0000001e


	//----- nvinfo : EIATTR_FRAME_SIZE
	.align		4
.L_391:
        /*0930*/ 	.byte	0x04, 0x11
        /*0932*/ 	.short	(.L_393 - .L_392)
	.align		4
.L_392:
        /*0934*/ 	.word	index@($__internal_54_$__cuda_sm70_shflsync_bfly_p)
        /*0938*/ 	.word	0x00000000


	//----- nvinfo : EIATTR_FRAME_SIZE
	.align		4
.L_393:
        /*093c*/ 	.byte	0x04, 0x11
        /*093e*/ 	.short	(.L_395 - .L_394)
	.align		4
.L_394:
        /*0940*/ 	.word	index@(_ZN10layer_norm22ln_bwd_finalize_kernelINS_22Kernel_traits_finalizeILj4096Ef13__nv_bfloat16fS2_fjLb0ELj1024ELj4ENS_18Kernel_traits_baseILj4096EfS2_fS2_fjLj1024EEEEELb0ELb0EEEvNS_9BwdParamsE)
        /*0944*/ 	.word	0x00000000


	//----- nvinfo : EIATTR_REGCOUNT
	.align		4
.L_395:
        /*0948*/ 	.byte	0x04, 0x2f
        /*094a*/ 	.short	(.L_397 - .L_396)
	.align		4
.L_396:
        /*094c*/ 	.word	index@(_ZN10layer_norm31ln_parallel_residual_bwd_kernelINS_13Kernel_traitsIf13__nv_bfloat16fS2_fjLj4096ELj1ELj1ELj8ELj16ENS_18Kernel_traits_baseILj4096EfS2_fS2_fjLj256EEEEELb1ELb0ELb1EEEvNS_9BwdParamsE)
        /*0950*/ 	.word	0x000000c4


	//----- nvinfo : EIATTR_FRAME_SIZE
	.align		4
.L_397:
        /*0954*/ 	.byte	0x04, 0x11
        /*0956*/ 	.short	(.L_399 - .L_398)
	.align		4
.L_398:
        /*0958*/ 	.word	index@($__internal_53_$__cuda_sm70_shflsync_down_p)
        /*095c*/ 	.word	0x00000000


	//----- nvinfo : EIATTR_FRAME_SIZE
	.align		4
.L_399:
        /*0960*/ 	.byte	0x04, 0x11
        /*0962*/ 	.short	(.L_401 - .L_400)
	.align		4
.L_400:
        /*0964*/ 	.word	index@(_ZN10layer_norm31ln_parallel_residual_bwd_kernelINS_13Kernel_traitsIf13__nv_bfloat16fS2_fjLj4096ELj1ELj1ELj8ELj16ENS_18Kernel_traits_baseILj4096EfS2_fS2_fjLj256EEEEELb1ELb0ELb1EEEvNS_9BwdParamsE)
        /*0968*/ 	.word	0x00000000


	//----- nvinfo : EIATTR_REGCOUNT
	.align		4
.L_401:
        /*096c*/ 	.byte	0x04, 0x2f
        /*096e*/ 	.short	(.L_403 - .L_402)
	.align		4
.L_402:
        /*0970*/ 	.word	index@(_ZN10layer_norm31ln_parallel_residual_bwd_kernelINS_13Kernel_traitsIf13__nv_bfloat16fS2_fjLj4096ELj1ELj1ELj8ELj16ENS_18Kernel_traits_baseILj4096EfS2_fS2_fjLj256EEEEELb1ELb0ELb0EEEvNS_9BwdParamsE)
        /*0974*/ 	.word	0x000000c7


	//----- nvinfo : EIATTR_FRAME_SIZE
	.align		4
.L_403:
        /*0978*/ 	.byte	0x04, 0x11
        /*097a*/ 	.short	(.L_405 - .L_404)
	.align		4
.L_404:
        /*097c*/ 	.word	index@($__internal_52_$__cuda_sm70_shflsync_down_p)
        /*0980*/ 	.word	0x00000000


	//----- nvinfo : EIATTR_FRAME_SIZE
	.align		4
.L_405:
        /*0984*/ 	.byte	0x04, 0x11
        /*0986*/ 	.short	(.L_407 - .L_406)
	.align		4
.L_406:
        /*0988*/ 	.word	index@(_ZN10layer_norm31ln_parallel_residual_bwd_kernelINS_13Kernel_traitsIf13__nv_bfloat16fS2_fjLj4096ELj1ELj1ELj8ELj16ENS_18Kernel_traits_baseILj4096EfS2_fS2_fjLj256EEEEELb1ELb0ELb0EEEvNS_9BwdParamsE)
        /*098c*/ 	.word	0x00000000


	//----- nvinfo : EIATTR_REGCOUNT
	.align		4
.L_407:
        /*0990*/ 	.byte	0x04, 0x2f
        /*0992*/ 	.short	(.L_409 - .L_408)
	.align		4
.L_408:
        /*0994*/ 	.word	index@(_ZN10layer_norm31ln_parallel_residual_bwd_kernelINS_13Kernel_traitsIf13__nv_bfloat16fS2_fjLj4096ELj1ELj1ELj8ELj16ENS_18Kernel_traits_baseILj4096EfS2_fS2_fjLj256EEEEELb0ELb1ELb1EEEvNS_9BwdParamsE)
        /*0998*/ 	.word	0x00000080


	//----- nvinfo : EIATTR_FRAME_SIZE
	.align		4
.L_409:
        /*099c*/ 	.byte	0x04, 0x11
        /*099e*/ 	.short	(.L_411 - .L_410)
	.align		4
.L_410:
        /*09a0*/ 	.word	index@($__internal_51_$__cuda_sm70_shflsync_down_p)
        /*09a4*/ 	.word	0x00000000


	//----- nvinfo : EIATTR_FRAME_SIZE
	.align		4
.L_411:
        /*09a8*/ 	.byte	0x04, 0x11
        /*09aa*/ 	.short	(.L_413 - .L_412)
	.align		4
.L_412:
        /*09ac*/ 	.word	index@(_ZN10layer_norm31ln_parallel_residual_bwd_kernelINS_13Kernel_traitsIf13__nv_bfloat16fS2_fjLj4096ELj1ELj1ELj8ELj16ENS_18Kernel_traits_baseILj4096EfS2_fS2_fjLj256EEEEELb0ELb1ELb1EEEvNS_9BwdParamsE)
        /*09b0*/ 	.word	0x00000000


	//----- nvinfo : EIATTR_REGCOUNT
	.align		4
.L_413:
        /*09b4*/ 	.byte	0x04, 0x2f
        /*09b6*/ 	.short	(.L_415 - .L_414)
	.align		4
.L_414:
        /*09b8*/ 	.word	index@(_ZN10layer_norm31ln_parallel_residual_bwd_kernelINS_13Kernel_traitsIf13__nv_bfloat16fS2_fjLj4096ELj1ELj1ELj8ELj16ENS_18Kernel_traits_baseILj4096EfS2_fS2_fjLj256EEEEELb0ELb1ELb0EEEvNS_9BwdParamsE)
        /*09bc*/ 	.word	0x00000080


	//----- nvinfo : EIATTR_FRAME_SIZE
	.align		4
.L_415:
        /*09c0*/ 	.byte	0x04, 0x11
        /*09c2*/ 	.short	(.L_417 - .L_416)
	.align		4
.L_416:
        /*09c4*/ 	.word	index@($__internal_50_$__cuda_sm70_shflsync_down_p)
        /*09c8*/ 	.word	0x00000000


	//----- nvinfo : EIATTR_FRAME_SIZE
	.align		4
.L_417:
        /*09cc*/ 	.byte	0x04, 0x11
        /*09ce*/ 	.short	(.L_419 - .L_418)
	.align		4
.L_418:
        /*09d0*/ 	.word	index@(_ZN10layer_norm31ln_parallel_residual_bwd_kernelINS_13Kernel_traitsIf13__nv_bfloat16fS2_fjLj4096ELj1ELj1ELj8ELj16ENS_18Kernel_traits_baseILj4096EfS2_fS2_fjLj256EEEEELb0ELb1ELb0EEEvNS_9BwdParamsE)
        /*09d4*/ 	.word	0x00000000


	//----- nvinfo : EIATTR_REGCOUNT
	.align		4
.L_419:
        /*09d8*/ 	.byte	0x04, 0x2f
        /*09da*/ 	.short	(.L_421 - .L_420)
	.align		4
.L_420:
        /*09dc*/ 	.word	index@(_ZN10layer_norm31ln_parallel_residual_bwd_kernelINS_13Kernel_traitsIf13__nv_bfloat16fS2_fjLj4096ELj1ELj1ELj8ELj16ENS_18Kernel_traits_baseILj4096EfS2_fS2_fjLj256EEEEELb0ELb0ELb1EEEvNS_9BwdParamsE)
        /*09e0*/ 	.word	0x000000ba


	//----- nvinfo : EIATTR_FRAME_SIZE
	.align		4
.L_421:
        /*09e4*/ 	.byte	0x04, 0x11
        /*09e6*/ 	.short	(.L_423 - .L_422)
	.align		4
.L_422:
        /*09e8*/ 	.word	index@($__internal_49_$__cuda_sm70_shflsync_down_p)
        /*09ec*/ 	.word	0x00000000


	//----- nvinfo : EIATTR_FRAME_SIZE
	.align		4
.L_423:
        /*09f0*/ 	.byte	0x04, 0x11
        /*09f2*/ 	.short	(.L_425 - .L_424)
	.align		4
.L_424:
        /*09f4*/ 	.word	index@(_ZN10layer_norm31ln_parallel_residual_bwd_kernelINS_13Kernel_traitsIf13__nv_bfloat16fS2_fjLj4096ELj1ELj1ELj8ELj16ENS_18Kernel_traits_baseILj4096EfS2_fS2_fjLj256EEEEELb0ELb0ELb1EEEvNS_9BwdParamsE)
        /*09f8*/ 	.word	0x00000000


	//----- nvinfo : EIATTR_REGCOUNT
	.align		4
.L_425:
        /*09fc*/ 	.byte	0x04, 0x2f
        /*09fe*/ 	.short	(.L_427 - .L_426)
	.align		4
.L_426:
        /*0a00*/ 	.word	index@(_ZN10layer_norm31ln_parallel_residual_bwd_kernelINS_13Kernel_traitsIf13__nv_bfloat16fS2_fjLj4096ELj1ELj1ELj8ELj16ENS_18Kernel_traits_baseILj4096EfS2_fS2_fjLj256EEEEELb0ELb0ELb0EEEvNS_9BwdParamsE)
        /*0a04*/ 	.word	0x000000bd


	//----- nvinfo : EIATTR_FRAME_SIZE
	.align		4
.L_427:
        /*0a08*/ 	.byte	0x04, 0x11
        /*0a0a*/ 	.short	(.L_429 - .L_428)
	.align		4
.L_428:
        /*0a0c*/ 	.word	index@($__internal_48_$__cuda_sm70_shflsync_down_p)
        /*0a10*/ 	.word	0x00000000


	//----- nvinfo : EIATTR_FRAME_SIZE
	.align		4
.L_429:
        /*0a14*/ 	.byte	0x04, 0x11
        /*0a16*/ 	.short	(.L_431 - .L_430)
	.align		4
.L_430:
        /*0a18*/ 	.word	index@(_ZN10layer_norm31ln_parallel_residual_bwd_kernelINS_13Kernel_traitsIf13__nv_bfloat16fS2_fjLj4096ELj1ELj1ELj8ELj16ENS_18Kernel_traits_baseILj4096EfS2_fS2_fjLj256EEEEELb0ELb0ELb0EEEvNS_9BwdParamsE)
        /*0a1c*/ 	.word	0x00000000


	//----- nvinfo : EIATTR_REGCOUNT
	.align		4
.L_431:
        /*0a20*/ 	.byte	0x04, 0x2f
        /*0a22*/ 	.short	(.L_433 - .L_432)
	.align		4
.L_432:
        /*0a24*/ 	.word	index@(_ZN10layer_norm31ln_parallel_residual_bwd_kernelINS_13Kernel_traitsI13__nv_bfloat16S2_fS2_fjLj4096ELj1ELj1ELj8ELj16ENS_18Kernel_traits_baseILj4096ES2_S2_fS2_fjLj256EEEEELb1ELb1ELb1EEEvNS_9BwdParamsE)
        /*0a28*/ 	.word	0x00000096


	//----- nvinfo : EIATTR_FRAME_SIZE
	.align		4
.L_433:
        /*0a2c*/ 	.byte	0x04, 0x11
        /*0a2e*/ 	.short	(.L_435 - .L_434)
	.align		4
.L_434:
        /*0a30*/ 	.word	index@($__internal_47_$__cuda_sm70_shflsync_down_p)
        /*0a34*/ 	.word	0x00000000


	//----- nvinfo : EIATTR_FRAME_SIZE
	.align		4
.L_435:
        /*0a38*/ 	.byte	0x04, 0x11
        /*0a3a*/ 	.short	(.L_437 - .L_436)
	.align		4
.L_436:
        /*0a3c*/ 	.word	index@(_ZN10layer_norm31ln_parallel_residual_bwd_kernelINS_13Kernel_traitsI13__nv_bfloat16S2_fS2_fjLj4096ELj1ELj1ELj8ELj16ENS_18Kernel_traits_baseILj4096ES2_S2_fS2_fjLj256EEEEELb1ELb1ELb1EEEvNS_9BwdParamsE)
        /*0a40*/ 	.word	0x00000000


	//----- nvinfo : EIATTR_REGCOUNT
	.align		4
.L_437:
        /*0a44*/ 	.byte	0x04, 0x2f
        /*0a46*/ 	.short	(.L_439 - .L_438)
	.align		4
.L_438:
        /*0a48*/ 	.word	index@(_ZN10layer_norm40ln_parallel_residual_bwd_finalize_kernelINS_22Kernel_traits_finalizeILj4096E13__nv_bfloat16S2_fS2_fjLb0ELj1024ELj4ENS_18Kernel_traits_baseILj4096ES2_S2_fS2_fjLj1024EEEEELb1EEEvNS_9BwdParamsE)
        /*0a4c*/ 	.word	0x00000020


	//----- nvinfo : EIATTR_FRAME_SIZE
	.align		4
.L_439:
        /*0a50*/ 	.byte	0x04, 0x11
        /*0a52*/ 	.short	(.L_441 - .L_440)
	.align		4
.L_440:
        /*0a54*/ 	.word	index@($__internal_46_$__cuda_sm70_shflsync_bfly_p)
        /*0a58*/ 	.word	0x00000000


	//----- nvinfo : EIATTR_FRAME_SIZE
	.align		4
.L_441:
        /*0a5c*/ 	.byte	0x04, 0x11
        /*0a5e*/ 	.short	(.L_443 - .L_442)
	.align		4
.L_442:
        /*0a60*/ 	.word	index@(_ZN10layer_norm40ln_parallel_residual_bwd_finalize_kernelINS_22Kernel_traits_finalizeILj4096E13__nv_bfloat16S2_fS2_fjLb0ELj1024ELj4ENS_18Kernel_traits_baseILj4096ES2_S2_fS2_fjLj1024EEEEELb1EEEvNS_9BwdParamsE)
        /*0a64*/ 	.word	0x00000000


	//----- nvinfo : EIATTR_REGCOUNT
	.align		4
.L_443:
        /*0a68*/ 	.byte	0x04, 0x2f
        /*0a6a*/ 	.short	(.L_445 - .L_444)
	.align		4
.L_444:
        /*0a6c*/ 	.word	index@(_ZN10layer_norm22ln_bwd_finalize_kernelINS_22Kernel_traits_finalizeILj4096E13__nv_bfloat16S2_fS2_fjLb0ELj1024ELj4ENS_18Kernel_traits_baseILj4096ES2_S2_fS2_fjLj1024EEEEELb0ELb1EEEvNS_9BwdParamsE)
        /*0a70*/ 	.word	0x00000020


	//----- nvinfo : EIATTR_FRAME_SIZE
	.align		4
.L_445:
        /*0a74*/ 	.byte	0x04, 0x11
        /*0a76*/ 	.short	(.L_447 - .L_446)
	.align		4
.L_446:
        /*0a78*/ 	.word	index@($__internal_45_$__cuda_sm70_shflsync_bfly_p)
        /*0a7c*/ 	.word	0x00000000


	//----- nvinfo : EIATTR_FRAME_SIZE
	.align		4
.L_447:
        /*0a80*/ 	.byte	0x04, 0x11
        /*0a82*/ 	.short	(.L_449 - .L_448)
	.align		4
.L_448:
        /*0a84*/ 	.word	index@(_ZN10layer_norm22ln_bwd_finalize_kernelINS_22Kernel_traits_finalizeILj4096E13__nv_bfloat16S2_fS2_fjLb0ELj1024ELj4ENS_18Kernel_traits_baseILj4096ES2_S2_fS2_fjLj1024EEEEELb0ELb1EEEvNS_9BwdParamsE)
        /*0a88*/ 	.word	0x00000000


	//----- nvinfo : EIATTR_REGCOUNT
	.align		4
.L_449:
        /*0a8c*/ 	.byte	0x04, 0x2f
        /*0a8e*/ 	.short	(.L_451 - .L_450)
	.align		4
.L_450:
        /*0a90*/ 	.word	index@(_ZN10layer_norm31ln_parallel_residual_bwd_kernelINS_13Kernel_traitsI13__nv_bfloat16S2_fS2_fjLj4096ELj1ELj1ELj8ELj16ENS_18Kernel_traits_baseILj4096ES2_S2_fS2_fjLj256EEEEELb1ELb1ELb0EEEvNS_9BwdParamsE)
        /*0a94*/ 	.word	0x00000096


	//----- nvinfo : EIATTR_FRAME_SIZE
	.align		4
.L_451:
        /*0a98*/ 	.byte	0x04, 0x11
        /*0a9a*/ 	.short	(.L_453 - .L_452)
	.align		4
.L_452:
        /*0a9c*/ 	.word	index@($__internal_44_$__cuda_sm70_shflsync_down_p)
        /*0aa0*/ 	.word	0x00000000


	//----- nvinfo : EIATTR_FRAME_SIZE
	.align		4
.L_453:
        /*0aa4*/ 	.byte	0x04, 0x11
        /*0aa6*/ 	.short	(.L_455 - .L_454)
	.align		4
.L_454:
        /*0aa8*/ 	.word	index@(_ZN10layer_norm31ln_parallel_residual_bwd_kernelINS_13Kernel_traitsI13__nv_bfloat16S2_fS2_fjLj4096ELj1ELj1ELj8ELj16ENS_18Kernel_traits_baseILj4096ES2_S2_fS2_fjLj256EEEEELb1ELb1ELb0EEEvNS_9BwdParamsE)
        /*0aac*/ 	.word	0x00000000


	//----- nvinfo : EIATTR_REGCOUNT
	.align		4
.L_455:
        /*0ab0*/ 	.byte	0x04, 0x2f
        /*0ab2*/ 	.short	(.L_457 - .L_456)
	.align		4
.L_456:
        /*0ab4*/ 	.word	index@(_ZN10layer_norm40ln_parallel_residual_bwd_finalize_kernelINS_22Kernel_traits_finalizeILj4096E13__nv_bfloat16S2_fS2_fjLb0ELj1024ELj4ENS_18Kernel_traits_baseILj4096ES2_S2_fS2_fjLj1024EEEEELb0EEEvNS_9BwdParamsE)
        /*0ab8*/ 	.word	0x00000020


	//----- nvinfo : EIATTR_FRAME_SIZE
	.align		4
.L_457:
        /*0abc*/ 	.byte	0x04, 0x11
        /*0abe*/ 	.short	(.L_459 - .L_458)
	.align		4
.L_458:
        /*0ac0*/ 	.word	index@($__internal_43_$__cuda_sm70_shflsync_bfly_p)
        /*0ac4*/ 	.word	0x00000000


	//----- nvinfo : EIATTR_FRAME_SIZE
	.align		4
.L_459:
        /*0ac8*/ 	.byte	0x04, 0x11
        /*0aca*/ 	.short	(.L_461 - .L_460)
	.align		4
.L_460:
        /*0acc*/ 	.word	index@(_ZN10layer_norm40ln_parallel_residual_bwd_finalize_kernelINS_22Kernel_traits_finalizeILj4096E13__nv_bfloat16S2_fS2_fjLb0ELj1024ELj4ENS_18Kernel_traits_baseILj4096ES2_S2_fS2_fjLj1024EEEEELb0EEEvNS_9BwdParamsE)
        /*0ad0*/ 	.word	0x00000000


	//----- nvinfo : EIATTR_REGCOUNT
	.align		4
.L_461:
        /*0ad4*/ 	.byte	0x04, 0x2f
        /*0ad6*/ 	.short	(.L_463 - .L_462)
	.align		4
.L_462:
        /*0ad8*/ 	.word	index@(_ZN10layer_norm22ln_bwd_finalize_kernelINS_22Kernel_traits_finalizeILj4096E13__nv_bfloat16S2_fS2_fjLb0ELj1024ELj4ENS_18Kernel_traits_baseILj4096ES2_S2_fS2_fjLj1024EEEEELb0ELb0EEEvNS_9BwdParamsE)
        /*0adc*/ 	.word	0x0000001e


	//----- nvinfo : EIATTR_FRAME_SIZE
	.align		4
.L_463:
        /*0ae0*/ 	.byte	0x04, 0x11
        /*0ae2*/ 	.short	(.L_465 - .L_464)
	.align		4
.L_464:
        /*0ae4*/ 	.word	index@($__internal_42_$__cuda_sm70_shflsync_bfly_p)
        /*0ae8*/ 	.word	0x00000000


	//----- nvinfo : EIATTR_FRAME_SIZE
	.align		4
.L_465:
        /*0aec*/ 	.byte	0x04, 0x11
        /*0aee*/ 	.short	(.L_467 - .L_466)
	.align		4
.L_466:
        /*0af0*/ 	.word	index@(_ZN10layer_norm22ln_bwd_finalize_kernelINS_22Kernel_traits_finalizeILj4096E13__nv_bfloat16S2_fS2_fjLb0ELj1024ELj4ENS_18Kernel_traits_baseILj4096ES2_S2_fS2_fjLj1024EEEEELb0ELb0EEEvNS_9BwdParamsE)
        /*0af4*/ 	.word	0x00000000


	//----- nvinfo : EIATTR_REGCOUNT
	.align		4
.L_467:
        /*0af8*/ 	.byte	0x04, 0x2f
        /*0afa*/ 	.short	(.L_469 - .L_468)
	.align		4
.L_468:
        /*0afc*/ 	.word	index@(_ZN10layer_norm31ln_parallel_residual_bwd_kernelINS_13Kernel_traitsI13__nv_bfloat16S2_fS2_fjLj4096ELj1ELj1ELj8ELj16ENS_18Kernel_traits_baseILj4096ES2_S2_fS2_fjLj256EEEEELb1ELb0ELb1EEEvNS_9BwdParamsE)
        /*0b00*/ 	.word	0x000000c2


	//----- nvinfo : EIATTR_FRAME_SIZE
	.align		4
.L_469:
        /*0b04*/ 	.byte	0x04, 0x11
        /*0b06*/ 	.short	(.L_471 - .L_470)
	.align		4
.L_470:
        /*0b08*/ 	.word	index@($__internal_41_$__cuda_sm70_shflsync_down_p)
        /*0b0c*/ 	.word	0x00000000


	//----- nvinfo : EIATTR_FRAME_SIZE
	.align		4
.L_471:
        /*0b10*/ 	.byte	0x04, 0x11
        /*0b12*/ 	.short	(.L_473 - .L_472)
	.align		4
.L_472:
        /*0b14*/ 	.word	index@(_ZN10layer_norm31ln_parallel_residual_bwd_kernelINS_13Kernel_traitsI13__nv_bfloat16S2_fS2_fjLj4096ELj1ELj1ELj8ELj16ENS_18Kernel_traits_baseILj4096ES2_S2_fS2_fjLj256EEEEELb1ELb0ELb1EEEvNS_9BwdParamsE)
        /*0b18*/ 	.word	0x00000000


	//----- nvinfo : EIATTR_REGCOUNT
	.align		4
.L_473:
        /*0b1c*/ 	.byte	0x04, 0x2f
        /*0b1e*/ 	.short	(.L_475 - .L_474)
	.align		4
.L_474:
        /*0b20*/ 	.word	index@(_ZN10layer_norm31ln_parallel_residual_bwd_kernelINS_13Kernel_traitsI13__nv_bfloat16S2_fS2_fjLj4096ELj1ELj1ELj8ELj16ENS_18Kernel_traits_baseILj4096ES2_S2_fS2_fjLj256EEEEELb1ELb0ELb0EEEvNS_9BwdParamsE)
        /*0b24*/ 	.word	0x000000c4


	//----- nvinfo : EIATTR_FRAME_SIZE
	.align		4
.L_475:
        /*0b28*/ 	.byte	0x04, 0x11
        /*0b2a*/ 	.short	(.L_477 - .L_476)
	.align		4
.L_476:
        /*0b2c*/ 	.word	index@($__internal_40_$__cuda_sm70_shflsync_down_p)
        /*0b30*/ 	.word	0x00000000


	//----- nvinfo : EIATTR_FRAME_SIZE
	.align		4
.L_477:
        /*0b34*/ 	.byte	0x04, 0x11
        /*0b36*/ 	.short	(.L_479 - .L_478)
	.align		4
.L_478:
        /*0b38*/ 	.word	index@(_ZN10layer_norm31ln_parallel_residual_bwd_kernelINS_13Kernel_traitsI13__nv_bfloat16S2_fS2_fjLj4096ELj1ELj1ELj8ELj16ENS_18Kernel_traits_baseILj4096ES2_S2_fS2_fjLj256EEEEELb1ELb0ELb0EEEvNS_9BwdParamsE)
        /*0b3c*/ 	.word	0x00000000


	//----- nvinfo : EIATTR_REGCOUNT
	.align		4
.L_479:
        /*0b40*/ 	.byte	0x04, 0x2f
        /*0b42*/ 	.short	(.L_481 - .L_480)
	.align		4
.L_480:
        /*0b44*/ 	.word	index@(_ZN10layer_norm31ln_parallel_residual_bwd_kernelINS_13Kernel_traitsI13__nv_bfloat16S2_fS2_fjLj4096ELj1ELj1ELj8ELj16ENS_18Kernel_traits_baseILj4096ES2_S2_fS2_fjLj256EEEEELb0ELb1ELb1EEEvNS_9BwdParamsE)
        /*0b48*/ 	.word	0x00000080


	//----- nvinfo : EIATTR_FRAME_SIZE
	.align		4
.L_481:
        /*0b4c*/ 	.byte	0x04, 0x11
        /*0b4e*/ 	.short	(.L_483 - .L_482)
	.align		4
.L_482:
        /*0b50*/ 	.word	index@($__internal_39_$__cuda_sm70_shflsync_down_p)
        /*0b54*/ 	.word	0x00000000


	//----- nvinfo : EIATTR_FRAME_SIZE
	.align		4
.L_483:
        /*0b58*/ 	.byte	0x04, 0x11
        /*0b5a*/ 	.short	(.L_485 - .L_484)
	.align		4
.L_484:
        /*0b5c*/ 	.word	index@(_ZN10layer_norm31ln_parallel_residual_bwd_kernelINS_13Kernel_traitsI13__nv_bfloat16S2_fS2_fjLj4096ELj1ELj1ELj8ELj16ENS_18Kernel_traits_baseILj4096ES2_S2_fS2_fjLj256EEEEELb0ELb1ELb1EEEvNS_9BwdParamsE)
        /*0b60*/ 	.word	0x00000000


	//----- nvinfo : EIATTR_REGCOUNT
	.align		4
.L_485:
        /*0b64*/ 	.byte	0x04, 0x2f
        /*0b66*/ 	.short	(.L_487 - .L_486)
	.align		4
.L_486:
        /*0b68*/ 	.word	index@(_ZN10layer_norm31ln_parallel_residual_bwd_kernelINS_13Kernel_traitsI13__nv_bfloat16S2_fS2_fjLj4096ELj1ELj1ELj8ELj16ENS_18Kernel_traits_baseILj4096ES2_S2_fS2_fjLj256EEEEELb0ELb1ELb0EEEvNS_9BwdParamsE)
        /*0b6c*/ 	.word	0x00000080


	//----- nvinfo : EIATTR_FRAME_SIZE
	.align		4
.L_487:
        /*0b70*/ 	.byte	0x04, 0x11
        /*0b72*/ 	.short	(.L_489 - .L_488)
	.align		4
.L_488:
        /*0b74*/ 	.word	index@($__internal_38_$__cuda_sm70_shflsync_down_p)
        /*0b78*/ 	.word	0x00000000


	//----- nvinfo : EIATTR_FRAME_SIZE
	.align		4
.L_489:
        /*0b7c*/ 	.byte	0x04, 0x11
        /*0b7e*/ 	.short	(.L_491 - .L_490)
	.align		4
.L_490:
        /*0b80*/ 	.word	index@(_ZN10layer_norm31ln_parallel_residual_bwd_kernelINS_13Kernel_traitsI13__nv_bfloat16S2_fS2_fjLj4096ELj1ELj1ELj8ELj16ENS_18Kernel_traits_baseILj4096ES2_S2_fS2_fjLj256EEEEELb0ELb1ELb0EEEvNS_9BwdParamsE)
        /*0b84*/ 	.word	0x00000000


	//----- nvinfo : EIATTR_REGCOUNT
	.align		4
.L_491:
        /*0b88*/ 	.byte	0x04, 0x2f
        /*0b8a*/ 	.short	(.L_493 - .L_492)
	.align		4
.L_492:
        /*0b8c*/ 	.word	index@(_ZN10layer_norm31ln_parallel_residual_bwd_kernelINS_13Kernel_traitsI13__nv_bfloat16S2_fS2_fjLj4096ELj1ELj1ELj8ELj16ENS_18Kernel_traits_baseILj4096ES2_S2_fS2_fjLj256EEEEELb0ELb0ELb1EEEvNS_9BwdParamsE)
        /*0b90*/ 	.word	0x000000ba


	//----- nvinfo : EIATTR_FRAME_SIZE
	.align		4
.L_493:
        /*0b94*/ 	.byte	0x04, 0x11
        /*0b96*/ 	.short	(.L_495 - .L_494)
	.align		4
.L_494:
        /*0b98*/ 	.word	index@($__internal_37_$__cuda_sm70_shflsync_down_p)
        /*0b9c*/ 	.word	0x00000000


	//----- nvinfo : EIATTR_FRAME_SIZE
	.align		4
.L_495:
        /*0ba0*/ 	.byte	0x04, 0x11
        /*0ba2*/ 	.short	(.L_497 - .L_496)
	.align		4
.L_496:
        /*0ba4*/ 	.word	index@(_ZN10layer_norm31ln_parallel_residual_bwd_kernelINS_13Kernel_traitsI13__nv_bfloat16S2_fS2_fjLj4096ELj1ELj1ELj8ELj16ENS_18Kernel_traits_baseILj4096ES2_S2_fS2_fjLj256EEEEELb0ELb0ELb1EEEvNS_9BwdParamsE)
        /*0ba8*/ 	.word	0x00000000


	//----- nvinfo : EIATTR_REGCOUNT
	.align		4
.L_497:
        /*0bac*/ 	.byte	0x04, 0x2f
        /*0bae*/ 	.short	(.L_499 - .L_498)
	.align		4
.L_498:
        /*0bb0*/ 	.word	index@(_ZN10layer_norm31ln_parallel_residual_bwd_kernelINS_13Kernel_traitsI13__nv_bfloat16S2_fS2_fjLj4096ELj1ELj1ELj8ELj16ENS_18Kernel_traits_baseILj4096ES2_S2_fS2_fjLj256EEEEELb0ELb0ELb0EEEvNS_9BwdParamsE)
        /*0bb4*/ 	.word	0x000000bd


	//----- nvinfo : EIATTR_FRAME_SIZE
	.align		4
.L_499:
        /*0bb8*/ 	.byte	0x04, 0x11
        /*0bba*/ 	.short	(.L_501 - .L_500)
	.align		4
.L_500:
        /*0bbc*/ 	.word	index@($__internal_36_$__cuda_sm70_shflsync_down_p)
        /*0bc0*/ 	.word	0x00000000


	//----- nvinfo : EIATTR_FRAME_SIZE
	.align		4
.L_501:
        /*0bc4*/ 	.byte	0x04, 0x11
        /*0bc6*/ 	.short	(.L_503 - .L_502)
	.align		4
.L_502:
        /*0bc8*/ 	.word	index@(_ZN10layer_norm31ln_parallel_residual_bwd_kernelINS_13Kernel_traitsI13__nv_bfloat16S2_fS2_fjLj4096ELj1ELj1ELj8ELj16ENS_18Kernel_traits_baseILj4096ES2_S2_fS2_fjLj256EEEEELb0ELb0ELb0EEEvNS_9BwdParamsE)
        /*0bcc*/ 	.word	0x00000000


	//----- nvinfo : EIATTR_REGCOUNT
	.align		4
.L_503:
        /*0bd0*/ 	.byte	0x04, 0x2f
        /*0bd2*/ 	.short	(.L_505 - .L_504)
	.align		4
.L_504:
        /*0bd4*/ 	.word	index@(_ZN10layer_norm31ln_parallel_residual_bwd_kernelINS_13Kernel_traitsIf13__nv_bfloat16S2_S2_fjLj4096ELj1ELj1ELj8ELj16ENS_18Kernel_traits_baseILj4096EfS2_S2_S2_fjLj256EEEEELb1ELb1ELb1EEEvNS_9BwdParamsE)
        /*0bd8*/ 	.word	0x00000080


	//----- nvinfo : EIATTR_FRAME_SIZE
	.align		4
.L_505:
        /*0bdc*/ 	.byte	0x04, 0x11
        /*0bde*/ 	.short	(.L_507 - .L_506)
	.align		4
.L_506:
        /*0be0*/ 	.word	index@($__internal_35_$__cuda_sm70_shflsync_down_p)
        /*0be4*/ 	.word	0x00000000


	//----- nvinfo : EIATTR_FRAME_SIZE
	.align		4
.L_507:
        /*0be8*/ 	.byte	0x04, 0x11
        /*0bea*/ 	.short	(.L_509 - .L_508)
	.align		4
.L_508:
        /*0bec*/ 	.word	index@(_ZN10layer_norm31ln_parallel_residual_bwd_kernelINS_13Kernel_traitsIf13__nv_bfloat16S2_S2_fjLj4096ELj1ELj1ELj8ELj16ENS_18Kernel_traits_baseILj4096EfS2_S2_S2_fjLj256EEEEELb1ELb1ELb1EEEvNS_9BwdParamsE)
        /*0bf0*/ 	.word	0x00000000


	//----- nvinfo : EIATTR_REGCOUNT
	.align		4
.L_509:
        /*0bf4*/ 	.byte	0x04, 0x2f
        /*0bf6*/ 	.short	(.L_511 - .L_510)
	.align		4
.L_510:
        /*0bf8*/ 	.word	index@(_ZN10layer_norm40ln_parallel_residual_bwd_finalize_kernelINS_22Kernel_traits_finalizeILj4096Ef13__nv_bfloat16S2_S2_fjLb0ELj1024ELj4ENS_18Kernel_traits_baseILj4096EfS2_S2_S2_fjLj1024EEEEELb1EEEvNS_9BwdParamsE)
        /*0bfc*/ 	.word	0x00000020


	//----- nvinfo : EIATTR_FRAME_SIZE
	.align		4
.L_511:
        /*0c00*/ 	.byte	0x04, 0x11
        /*0c02*/ 	.short	(.L_513 - .L_512)
	.align		4
.L_512:
        /*0c04*/ 	.word	index@($__internal_34_$__cuda_sm70_shflsync_bfly_p)
        /*0c08*/ 	.word	0x00000000


	//----- nvinfo : EIATTR_FRAME_SIZE
	.align		4
.L_513:
        /*0c0c*/ 	.byte	0x04, 0x11
        /*0c0e*/ 	.short	(.L_515 - .L_514)
	.align		4
.L_514:
        /*0c10*/ 	.word	index@(_ZN10layer_norm40ln_parallel_residual_bwd_finalize_kernelINS_22Kernel_traits_finalizeILj4096Ef13__nv_bfloat16S2_S2_fjLb0ELj1024ELj4ENS_18Kernel_traits_baseILj4096EfS2_S2_S2_fjLj1024EEEEELb1EEEvNS_9BwdParamsE)
        /*0c14*/ 	.word	0x00000000


	//----- nvinfo : EIATTR_REGCOUNT
	.align		4
.L_515:
        /*0c18*/ 	.byte	0x04, 0x2f
        /*0c1a*/ 	.short	(.L_517 - .L_516)
	.align		4
.L_516:
        /*0c1c*/ 	.word	index@(_ZN10layer_norm22ln_bwd_finalize_kernelINS_22Kernel_traits_finalizeILj4096Ef13__nv_bfloat16S2_S2_fjLb0ELj1024ELj4ENS_18Kernel_traits_baseILj4096EfS2_S2_S2_fjLj1024EEEEELb0ELb1EEEvNS_9BwdParamsE)
        /*0c20*/ 	.word	0x00000020


	//----- nvinfo : EIATTR_FRAME_SIZE
	.align		4
.L_517:
        /*0c24*/ 	.byte	0x04, 0x11
        /*0c26*/ 	.short	(.L_519 - .L_518)
	.align		4
.L_518:
        /*0c28*/ 	.word	index@($__internal_33_$__cuda_sm70_shflsync_bfly_p)
        /*0c2c*/ 	.word	0x00000000


	//----- nvinfo : EIATTR_FRAME_SIZE
	.align		4
.L_519:
        /*0c30*/ 	.byte	0x04, 0x11
        /*0c32*/ 	.short	(.L_521 - .L_520)
	.align		4
.L_520:
        /*0c34*/ 	.word	index@(_ZN10layer_norm22ln_bwd_finalize_kernelINS_22Kernel_traits_finalizeILj4096Ef13__nv_bfloat16S2_S2_fjLb0ELj1024ELj4ENS_18Kernel_traits_baseILj4096EfS2_S2_S2_fjLj1024EEEEELb0ELb1EEEvNS_9BwdParamsE)
        /*0c38*/ 	.word	0x00000000


	//----- nvinfo : EIATTR_REGCOUNT
	.align		4
.L_521:
        /*0c3c*/ 	.byte	0x04, 0x2f
        /*0c3e*/ 	.short	(.L_523 - .L_522)
	.align		4
.L_522:
        /*0c40*/ 	.word	index@(_ZN10layer_norm31ln_parallel_residual_bwd_kernelINS_13Kernel_traitsIf13__nv_bfloat16S2_S2_fjLj4096ELj1ELj1ELj8ELj16ENS_18Kernel_traits_baseILj4096EfS2_S2_S2_fjLj256EEEEELb1ELb1ELb0EEEvNS_9BwdParamsE)
        /*0c44*/ 	.word	0x0000007f


	//----- nvinfo : EIATTR_FRAME_SIZE
	.align		4
.L_523:
        /*0c48*/ 	.byte	0x04, 0x11
        /*0c4a*/ 	.short	(.L_525 - .L_524)
	.align		4
.L_524:
        /*0c4c*/ 	.word	index@($__internal_32_$__cuda_sm70_shflsync_down_p)
        /*0c50*/ 	.word	0x00000000


	//----- nvinfo : EIATTR_FRAME_SIZE
	.align		4
.L_525:
        /*0c54*/ 	.byte	0x04, 0x11
        /*0c56*/ 	.short	(.L_527 - .L_526)
	.align		4
.L_526:
        /*0c58*/ 	.word	index@(_ZN10layer_norm31ln_parallel_residual_bwd_kernelINS_13Kernel_traitsIf13__nv_bfloat16S2_S2_fjLj4096ELj1ELj1ELj8ELj16ENS_18Kernel_traits_baseILj4096EfS2_S2_S2_fjLj256EEEEELb1ELb1ELb0EEEvNS_9BwdParamsE)
        /*0c5c*/ 	.word	0x00000000


	//----- nvinfo : EIATTR_REGCOUNT
	.align		4
.L_527:
        /*0c60*/ 	.byte	0x04, 0x2f
        /*0c62*/ 	.short	(.L_529 - .L_528)
	.align		4
.L_528:
        /*0c64*/ 	.word	index@(_ZN10layer_norm40ln_parallel_residual_bwd_finalize_kernelINS_22Kernel_traits_finalizeILj4096Ef13__nv_bfloat16S2_S2_fjLb0ELj1024ELj4ENS_18Kernel_traits_baseILj4096EfS2_S2_S2_fjLj1024EEEEELb0EEEvNS_9BwdParamsE)
        /*0c68*/ 	.word	0x00000020


	//----- nvinfo : EIATTR_FRAME_SIZE
	.align		4
.L_529:
        /*0c6c*/ 	.byte	0x04, 0x11
        /*0c6e*/ 	.short	(.L_531 - .L_530)
	.align		4
.L_530:
        /*0c70*/ 	.word	index@($__internal_31_$__cuda_sm70_shflsync_bfly_p)
        /*0c74*/ 	.word	0x00000000


	//----- nvinfo : EIATTR_FRAME_SIZE
	.align		4
.L_531:
        /*0c78*/ 	.byte	0x04, 0x11
        /*0c7a*/ 	.short	(.L_533 - .L_532)
	.align		4
.L_532:
        /*0c7c*/ 	.word	index@(_ZN10layer_norm40ln_parallel_residual_bwd_finalize_kernelINS_22Kernel_traits_finalizeILj4096Ef13__nv_bfloat16S2_S2_fjLb0ELj1024ELj4ENS_18Kernel_traits_baseILj4096EfS2_S2_S2_fjLj1024EEEEELb0EEEvNS_9BwdParamsE)
        /*0c80*/ 	.word	0x00000000


	//----- nvinfo : EIATTR_REGCOUNT
	.align		4
.L_533:
        /*0c84*/ 	.byte	0x04, 0x2f
        /*0c86*/ 	.short	(.L_535 - .L_534)
	.align		4
.L_534:
        /*0c88*/ 	.word	index@(_ZN10layer_norm22ln_bwd_finalize_kernelINS_22Kernel_traits_finalizeILj4096Ef13__nv_bfloat16S2_S2_fjLb0ELj1024ELj4ENS_18Kernel_traits_baseILj4096EfS2_S2_S2_fjLj1024EEEEELb0ELb0EEEvNS_9BwdParamsE)
        /*0c8c*/ 	.word	0x0000001e


	//----- nvinfo : EIATTR_FRAME_SIZE
	.align		4
.L_535:
        /*0c90*/ 	.byte	0x04, 0x11
        /*0c92*/ 	.short	(.L_537 - .L_536)
	.align		4
.L_536:
        /*0c94*/ 	.word	index@($__internal_30_$__cuda_sm70_shflsync_bfly_p)
        /*0c98*/ 	.word	0x00000000


	//----- nvinfo : EIATTR_FRAME_SIZE
	.align		4
.L_537:
        /*0c9c*/ 	.byte	0x04, 0x11
        /*0c9e*/ 	.short	(.L_539 - .L_538)
	.align		4
.L_538:
        /*0ca0*/ 	.word	index@(_ZN10layer_norm22ln_bwd_finalize_kernelINS_22Kernel_traits_finalizeILj4096Ef13__nv_bfloat16S2_S2_fjLb0ELj1024ELj4ENS_18Kernel_traits_baseILj4096EfS2_S2_S2_fjLj1024EEEEELb0ELb0EEEvNS_9BwdParamsE)
        /*0ca4*/ 	.word	0x00000000


	//----- nvinfo : EIATTR_REGCOUNT
	.align		4
.L_539:
        /*0ca8*/ 	.byte	0x04, 0x2f
        /*0caa*/ 	.short	(.L_541 - .L_540)
	.align		4
.L_540:
        /*0cac*/ 	.word	index@(_ZN10layer_norm31ln_parallel_residual_bwd_kernelINS_13Kernel_traitsIf13__nv_bfloat16S2_S2_fjLj4096ELj1ELj1ELj8ELj16ENS_18Kernel_traits_baseILj4096EfS2_S2_S2_fjLj256EEEEELb1ELb0ELb1EEEvNS_9BwdParamsE)
        /*0cb0*/ 	.word	0x000000bf


	//----- nvinfo : EIATTR_FRAME_SIZE
	.align		4
.L_541:
        /*0cb4*/ 	.byte	0x04, 0x11
        /*0cb6*/ 	.short	(.L_543 - .L_542)
	.align		4
.L_542:
        /*0cb8*/ 	.word	index@($__internal_29_$__cuda_sm70_shflsync_down_p)
        /*0cbc*/ 	.word	0x00000000


	//----- nvinfo : EIATTR_FRAME_SIZE
	.align		4
.L_543:
        /*0cc0*/ 	.byte	0x04, 0x11
        /*0cc2*/ 	.short	(.L_545 - .L_544)
	.align		4
.L_544:
        /*0cc4*/ 	.word	index@(_ZN10layer_norm31ln_parallel_residual_bwd_kernelINS_13Kernel_traitsIf13__nv_bfloat16S2_S2_fjLj4096ELj1ELj1ELj8ELj16ENS_18Kernel_traits_baseILj4096EfS2_S2_S2_fjLj256EEEEELb1ELb0ELb1EEEvNS_9BwdParamsE)
        /*0cc8*/ 	.word	0x00000000


	//----- nvinfo : EIATTR_REGCOUNT
	.align		4
.L_545:
        /*0ccc*/ 	.byte	0x04, 0x2f
        /*0cce*/ 	.short	(.L_547 - .L_546)
	.align		4
.L_546:
        /*0cd0*/ 	.word	index@(_ZN10layer_norm31ln_parallel_residual_bwd_kernelINS_13Kernel_traitsIf13__nv_bfloat16S2_S2_fjLj4096ELj1ELj1ELj8ELj16ENS_18Kernel_traits_baseILj4096EfS2_S2_S2_fjLj256EEEEELb1ELb0ELb0EEEvNS_9BwdParamsE)
        /*0cd4*/ 	.word	0x000000bd


	//----- nvinfo : EIATTR_FRAME_SIZE
	.align		4
.L_547:
        /*0cd8*/ 	.byte	0x04, 0x11
        /*0cda*/ 	.short	(.L_549 - .L_548)
	.align		4
.L_548:
        /*0cdc*/ 	.word	index@($__internal_28_$__cuda_sm70_shflsync_down_p)
        /*0ce0*/ 	.word	0x00000000


	//----- nvinfo : EIATTR_FRAME_SIZE
	.align		4
.L_549:
        /*0ce4*/ 	.byte	0x04, 0x11
        /*0ce6*/ 	.short	(.L_551 - .L_550)
	.align		4
.L_550:
        /*0ce8*/ 	.word	index@(_ZN10layer_norm31ln_parallel_residual_bwd_kernelINS_13Kernel_traitsIf13__nv_bfloat16S2_S2_fjLj4096ELj1ELj1ELj8ELj16ENS_18Kernel_traits_baseILj4096EfS2_S2_S2_fjLj256EEEEELb1ELb0ELb0EEEvNS_9BwdParamsE)
        /*0cec*/ 	.word	0x00000000


	//----- nvinfo : EIATTR_REGCOUNT
	.align		4
.L_551:
        /*0cf0*/ 	.byte	0x04, 0x2f
        /*0cf2*/ 	.short	(.L_553 - .L_552)
	.align		4
.L_552:
        /*0cf4*/ 	.word	index@(_ZN10layer_norm31ln_parallel_residual_bwd_kernelINS_13Kernel_traitsIf13__nv_bfloat16S2_S2_fjLj4096ELj1ELj1ELj8ELj16ENS_18Kernel_traits_baseILj4096EfS2_S2_S2_fjLj256EEEEELb0ELb1ELb1EEEvNS_9BwdParamsE)
        /*0cf8*/ 	.word	0x0000007e


	//----- nvinfo : EIATTR_FRAME_SIZE
	.align		4
.L_553:
        /*0cfc*/ 	.byte	0x04, 0x11
        /*0cfe*/ 	.short	(.L_555 - .L_554)
	.align		4
.L_554:
        /*0d00*/ 	.word	index@($__internal_27_$__cuda_sm70_shflsync_down_p)
        /*0d04*/ 	.word	0x00000000


	//----- nvinfo : EIATTR_FRAME_SIZE
	.align		4
.L_555:
        /*0d08*/ 	.byte	0x04, 0x11
        /*0d0a*/ 	.short	(.L_557 - .L_556)
	.align		4
.L_556:
        /*0d0c*/ 	.word	index@(_ZN10layer_norm31ln_parallel_residual_bwd_kernelINS_13Kernel_traitsIf13__nv_bfloat16S2_S2_fjLj4096ELj1ELj1ELj8ELj16ENS_18Kernel_traits_baseILj4096EfS2_S2_S2_fjLj256EEEEELb0ELb1ELb1EEEvNS_9BwdParamsE)
        /*0d10*/ 	.word	0x00000000


	//----- nvinfo : EIATTR_REGCOUNT
	.align		4
.L_557:
        /*0d14*/ 	.byte	0x04, 0x2f
        /*0d16*/ 	.short	(.L_559 - .L_558)
	.align		4
.L_558:
        /*0d18*/ 	.word	index@(_ZN10layer_norm31ln_parallel_residual_bwd_kernelINS_13Kernel_traitsIf13__nv_bfloat16S2_S2_fjLj4096ELj1ELj1ELj8ELj16ENS_18Kernel_traits_baseILj4096EfS2_S2_S2_fjLj256EEEEELb0ELb1ELb0EEEvNS_9BwdParamsE)
        /*0d1c*/ 	.word	0x0000007f


	//----- nvinfo : EIATTR_FRAME_SIZE
	.align		4
.L_559:
        /*0d20*/ 	.byte	0x04, 0x11
        /*0d22*/ 	.short	(.L_561 - .L_560)
	.align		4
.L_560:
        /*0d24*/ 	.word	index@($__internal_26_$__cuda_sm70_shflsync_down_p)
        /*0d28*/ 	.word	0x00000000


	//----- nvinfo : EIATTR_FRAME_SIZE
	.align		4
.L_561:
        /*0d2c*/ 	.byte	0x04, 0x11
        /*0d2e*/ 	.short	(.L_563 - .L_562)
	.align		4
.L_562:
        /*0d30*/ 	.word	index@(_ZN10layer_norm31ln_parallel_residual_bwd_kernelINS_13Kernel_traitsIf13__nv_bfloat16S2_S2_fjLj4096ELj1ELj1ELj8ELj16ENS_18Kernel_traits_baseILj4096EfS2_S2_S2_fjLj256EEEEELb0ELb1ELb0EEEvNS_9BwdParamsE)
        /*0d34*/ 	.word	0x00000000


	//----- nvinfo : EIATTR_REGCOUNT
	.align		4
.L_563:
        /*0d38*/ 	.byte	0x04, 0x2f
        /*0d3a*/ 	.short	(.L_565 - .L_564)
	.align		4
.L_564:
        /*0d3c*/ 	.word	index@(_ZN10layer_norm31ln_parallel_residual_bwd_kernelINS_13Kernel_traitsIf13__nv_bfloat16S2_S2_fjLj4096ELj1ELj1ELj8ELj16ENS_18Kernel_traits_baseILj4096EfS2_S2_S2_fjLj256EEEEELb0ELb0ELb1EEEvNS_9BwdParamsE)
        /*0d40*/ 	.word	0x000000a8


	//----- nvinfo : EIATTR_FRAME_SIZE
	.align		4
.L_565:
        /*0d44*/ 	.byte	0x04, 0x11
        /*0d46*/ 	.short	(.L_567 - .L_566)
	.align		4
.L_566:
        /*0d48*/ 	.word	index@($__internal_25_$__cuda_sm70_shflsync_down_p)
        /*0d4c*/ 	.word	0x00000000


	//----- nvinfo : EIATTR_FRAME_SIZE
	.align		4
.L_567:
        /*0d50*/ 	.byte	0x04, 0x11
        /*0d52*/ 	.short	(.L_569 - .L_568)
	.align		4
.L_568:
        /*0d54*/ 	.word	index@(_ZN10layer_norm31ln_parallel_residual_bwd_kernelINS_13Kernel_traitsIf13__nv_bfloat16S2_S2_fjLj4096ELj1ELj1ELj8ELj16ENS_18Kernel_traits_baseILj4096EfS2_S2_S2_fjLj256EEEEELb0ELb0ELb1EEEvNS_9BwdParamsE)
        /*0d58*/ 	.word	0x00000000


	//----- nvinfo : EIATTR_REGCOUNT
	.align		4
.L_569:
        /*0d5c*/ 	.byte	0x04, 0x2f
        /*0d5e*/ 	.short	(.L_571 - .L_570)
	.align		4
.L_570:
        /*0d60*/ 	.word	index@(_ZN10layer_norm31ln_parallel_residual_bwd_kernelINS_13Kernel_traitsIf13__nv_bfloat16S2_S2_fjLj4096ELj1ELj1ELj8ELj16ENS_18Kernel_traits_baseILj4096EfS2_S2_S2_fjLj256EEEEELb0ELb0ELb0EEEvNS_9BwdParamsE)
        /*0d64*/ 	.word	0x000000ab


	//----- nvinfo : EIATTR_FRAME_SIZE
	.align		4
.L_571:
        /*0d68*/ 	.byte	0x04, 0x11
        /*0d6a*/ 	.short	(.L_573 - .L_572)
	.align		4
.L_572:
        /*0d6c*/ 	.word	index@($__internal_24_$__cuda_sm70_shflsync_down_p)
        /*0d70*/ 	.word	0x00000000


	//----- nvinfo : EIATTR_FRAME_SIZE
	.align		4
.L_573:
        /*0d74*/ 	.byte	0x04, 0x11
        /*0d76*/ 	.short	(.L_575 - .L_574)
	.align		4
.L_574:
        /*0d78*/ 	.word	index@(_ZN10layer_norm31ln_parallel_residual_bwd_kernelINS_13Kernel_traitsIf13__nv_bfloat16S2_S2_fjLj4096ELj1ELj1ELj8ELj16ENS_18Kernel_traits_baseILj4096EfS2_S2_S2_fjLj256EEEEELb0ELb0ELb0EEEvNS_9BwdParamsE)
        /*0d7c*/ 	.word	0x00000000


	//----- nvinfo : EIATTR_REGCOUNT
	.align		4
.L_575:
        /*0d80*/ 	.byte	0x04, 0x2f
        /*0d82*/ 	.short	(.L_577 - .L_576)
	.align		4
.L_576:
        /*0d84*/ 	.word	index@(_ZN10layer_norm31ln_parallel_residual_bwd_kernelINS_13Kernel_traitsI6__halfS2_S2_S2_fjLj4096ELj1ELj1ELj8ELj16ENS_18Kernel_traits_baseILj4096ES2_S2_S2_S2_fjLj256EEEEELb1ELb1ELb1EEEvNS_9BwdParamsE)
        /*0d88*/ 	.word	0x00000080


	//----- nvinfo : EIATTR_FRAME_SIZE
	.align		4
.L_577:
        /*0d8c*/ 	.byte	0x04, 0x11
        /*0d8e*/ 	.short	(.L_579 - .L_578)
	.align		4
.L_578:
        /*0d90*/ 	.word	index@($__internal_23_$__cuda_sm70_shflsync_down_p)
        /*0d94*/ 	.word	0x00000000


	//----- nvinfo : EIATTR_FRAME_SIZE
	.align		4
.L_579:
        /*0d98*/ 	.byte	0x04, 0x11
        /*0d9a*/ 	.short	(.L_581 - .L_580)
	.align		4
.L_580:
        /*0d9c*/ 	.word	index@(_ZN10layer_norm31ln_parallel_residual_bwd_kernelINS_13Kernel_traitsI6__halfS2_S2_S2_fjLj4096ELj1ELj1ELj8ELj16ENS_18Kernel_traits_baseILj4096ES2_S2_S2_S2_fjLj256EEEEELb1ELb1ELb1EEEvNS_9BwdParamsE)
        /*0da0*/ 	.word	0x00000000


	//----- nvinfo : EIATTR_REGCOUNT
	.align		4
.L_581:
        /*0da4*/ 	.byte	0x04, 0x2f
        /*0da6*/ 	.short	(.L_583 - .L_582)
	.align		4
.L_582:
        /*0da8*/ 	.word	index@(_ZN10layer_norm40ln_parallel_residual_bwd_finalize_kernelINS_22Kernel_traits_finalizeILj4096E6__halfS2_S2_S2_fjLb0ELj1024ELj4ENS_18Kernel_traits_baseILj4096ES2_S2_S2_S2_fjLj1024EEEEELb1EEEvNS_9BwdParamsE)
        /*0dac*/ 	.word	0x00000020


	//----- nvinfo : EIATTR_FRAME_SIZE
	.align		4
.L_583:
        /*0db0*/ 	.byte	0x04, 0x11
        /*0db2*/ 	.short	(.L_585 - .L_584)
	.align		4
.L_584:
        /*0db4*/ 	.word	index@($__internal_22_$__cuda_sm70_shflsync_bfly_p)
        /*0db8*/ 	.word	0x00000000


	//----- nvinfo : EIATTR_FRAME_SIZE
	.align		4
.L_585:
        /*0dbc*/ 	.byte	0x04, 0x11
        /*0dbe*/ 	.short	(.L_587 - .L_586)
	.align		4
.L_586:
        /*0dc0*/ 	.word	index@(_ZN10layer_norm40ln_parallel_residual_bwd_finalize_kernelINS_22Kernel_traits_finalizeILj4096E6__halfS2_S2_S2_fjLb0ELj1024ELj4ENS_18Kernel_traits_baseILj4096ES2_S2_S2_S2_fjLj1024EEEEELb1EEEvNS_9BwdParamsE)
        /*0dc4*/ 	.word	0x00000000


	//----- nvinfo : EIATTR_REGCOUNT
	.align		4
.L_587:
        /*0dc8*/ 	.byte	0x04, 0x2f
        /*0dca*/ 	.short	(.L_589 - .L_588)
	.align		4
.L_588:
        /*0dcc*/ 	.word	index@(_ZN10layer_norm22ln_bwd_finalize_kernelINS_22Kernel_traits_finalizeILj4096E6__halfS2_S2_S2_fjLb0ELj1024ELj4ENS_18Kernel_traits_baseILj4096ES2_S2_S2_S2_fjLj1024EEEEELb0ELb1EEEvNS_9BwdParamsE)
        /*0dd0*/ 	.word	0x00000020


	//----- nvinfo : EIATTR_FRAME_SIZE
	.align		4
.L_589:
        /*0dd4*/ 	.byte	0x04, 0x11
        /*0dd6*/ 	.short	(.L_591 - .L_590)
	.align		4
.L_590:
        /*0dd8*/ 	.word	index@($__internal_21_$__cuda_sm70_shflsync_bfly_p)
        /*0ddc*/ 	.word	0x00000000


	//----- nvinfo : EIATTR_FRAME_SIZE
	.align		4
.L_591:
        /*0de0*/ 	.byte	0x04, 0x11
        /*0de2*/ 	.short	(.L_593 - .L_592)
	.align		4
.L_592:
        /*0de4*/ 	.word	index@(_ZN10layer_norm22ln_bwd_finalize_kernelINS_22Kernel_traits_finalizeILj4096E6__halfS2_S2_S2_fjLb0ELj1024ELj4ENS_18Kernel_traits_baseILj4096ES2_S2_S2_S2_fjLj1024EEEEELb0ELb1EEEvNS_9BwdParamsE)
        /*0de8*/ 	.word	0x00000000


	//----- nvinfo : EIATTR_REGCOUNT
	.align		4
.L_593:
        /*0dec*/ 	.byte	0x04, 0x2f
        /*0dee*/ 	.short	(.L_595 - .L_594)
	.align		4
.L_594:
        /*0df0*/ 	.word	index@(_ZN10layer_norm31ln_parallel_residual_bwd_kernelINS_13Kernel_traitsI6__halfS2_S2_S2_fjLj4096ELj1ELj1ELj8ELj16ENS_18Kernel_traits_baseILj4096ES2_S2_S2_S2_fjLj256EEEEELb1ELb1ELb0EEEvNS_9BwdParamsE)
        /*0df4*/ 	.word	0x0000007f


	//----- nvinfo : EIATTR_FRAME_SIZE
	.align		4
.L_595:
        /*0df8*/ 	.byte	0x04, 0x11
        /*0dfa*/ 	.short	(.L_597 - .L_596)
	.align		4
.L_596:
        /*0dfc*/ 	.word	index@($__internal_20_$__cuda_sm70_shflsync_down_p)
        /*0e00*/ 	.word	0x00000000


	//----- nvinfo : EIATTR_FRAME_SIZE
	.align		4
.L_597:
        /*0e04*/ 	.byte	0x04, 0x11
        /*0e06*/ 	.short	(.L_599 - .L_598)
	.align		4
.L_598:
        /*0e08*/ 	.word	index@(_ZN10layer_norm31ln_parallel_residual_bwd_kernelINS_13Kernel_traitsI6__halfS2_S2_S2_fjLj4096ELj1ELj1ELj8ELj16ENS_18Kernel_traits_baseILj4096ES2_S2_S2_S2_fjLj256EEEEELb1ELb1ELb0EEEvNS_9BwdParamsE)
        /*0e0c*/ 	.word	0x00000000


	//----- nvinfo : EIATTR_REGCOUNT
	.align		4
.L_599:
        /*0e10*/ 	.byte	0x04, 0x2f
        /*0e12*/ 	.short	(.L_601 - .L_600)
	.align		4
.L_600:
        /*0e14*/ 	.word	index@(_ZN10layer_norm40ln_parallel_residual_bwd_finalize_kernelINS_22Kernel_traits_finalizeILj4096E6__halfS2_S2_S2_fjLb0ELj1024ELj4ENS_18Kernel_traits_baseILj4096ES2_S2_S2_S2_fjLj1024EEEEELb0EEEvNS_9BwdParamsE)
        /*0e18*/ 	.word	0x00000020


	//----- nvinfo : EIATTR_FRAME_SIZE
	.align		4
.L_601:
        /*0e1c*/ 	.byte	0x04, 0x11
        /*0e1e*/ 	.short	(.L_603 - .L_602)
	.align		4
.L_602:
        /*0e20*/ 	.word	index@($__internal_19_$__cuda_sm70_shflsync_bfly_p)
        /*0e24*/ 	.word	0x00000000


	//----- nvinfo : EIATTR_FRAME_SIZE
	.align		4
.L_603:
        /*0e28*/ 	.byte	0x04, 0x11
        /*0e2a*/ 	.short	(.L_605 - .L_604)
	.align		4
.L_604:
        /*0e2c*/ 	.word	index@(_ZN10layer_norm40ln_parallel_residual_bwd_finalize_kernelINS_22Kernel_traits_finalizeILj4096E6__halfS2_S2_S2_fjLb0ELj1024ELj4ENS_18Kernel_traits_baseILj4096ES2_S2_S2_S2_fjLj1024EEEEELb0EEEvNS_9BwdParamsE)
        /*0e30*/ 	.word	0x00000000


	//----- nvinfo : EIATTR_REGCOUNT
	.align		4
.L_605:
        /*0e34*/ 	.byte	0x04, 0x2f
        /*0e36*/ 	.short	(.L_607 - .L_606)
	.align		4
.L_606:
        /*0e38*/ 	.word	index@(_ZN10layer_norm22ln_bwd_finalize_kernelINS_22Kernel_traits_finalizeILj4096E6__halfS2_S2_S2_fjLb0ELj1024ELj4ENS_18Kernel_traits_baseILj4096ES2_S2_S2_S2_fjLj1024EEEEELb0ELb0EEEvNS_9BwdParamsE)
        /*0e3c*/ 	.word	0x0000001e


	//----- nvinfo : EIATTR_FRAME_SIZE
	.align		4
.L_607:
        /*0e40*/ 	.byte	0x04, 0x11
        /*0e42*/ 	.short	(.L_609 - .L_608)
	.align		4
.L_608:
        /*0e44*/ 	.word	index@($__internal_18_$__cuda_sm70_shflsync_bfly_p)
        /*0e48*/ 	.word	0x00000000


	//----- nvinfo : EIATTR_FRAME_SIZE
	.align		4
.L_609:
        /*0e4c*/ 	.byte	0x04, 0x11
        /*0e4e*/ 	.short	(.L_611 - .L_610)
	.align		4
.L_610:
        /*0e50*/ 	.word	index@(_ZN10layer_norm22ln_bwd_finalize_kernelINS_22Kernel_traits_finalizeILj4096E6__halfS2_S2_S2_fjLb0ELj1024ELj4ENS_18Kernel_traits_baseILj4096ES2_S2_S2_S2_fjLj1024EEEEELb0ELb0EEEvNS_9BwdParamsE)
        /*0e54*/ 	.word	0x00000000


	//----- nvinfo : EIATTR_REGCOUNT
	.align		4
.L_611:
        /*0e58*/ 	.byte	0x04, 0x2f
        /*0e5a*/ 	.short	(.L_613 - .L_612)
	.align		4
.L_612:
        /*0e5c*/ 	.word	index@(_ZN10layer_norm31ln_parallel_residual_bwd_kernelINS_13Kernel_traitsI6__halfS2_S2_S2_fjLj4096ELj1ELj1ELj8ELj16ENS_18Kernel_traits_baseILj4096ES2_S2_S2_S2_fjLj256EEEEELb1ELb0ELb1EEEvNS_9BwdParamsE)
        /*0e60*/ 	.word	0x000000ad


	//----- nvinfo : EIATTR_FRAME_SIZE
	.align		4
.L_613:
        /*0e64*/ 	.byte	0x04, 0x11
        /*0e66*/ 	.short	(.L_615 - .L_614)
	.align		4
.L_614:
        /*0e68*/ 	.word	index@($__internal_17_$__cuda_sm70_shflsync_down_p)
        /*0e6c*/ 	.word	0x00000000


	//----- nvinfo : EIATTR_FRAME_SIZE
	.align		4
.L_615:
        /*0e70*/ 	.byte	0x04, 0x11
        /*0e72*/ 	.short	(.L_617 - .L_616)
	.align		4
.L_616:
        /*0e74*/ 	.word	index@(_ZN10layer_norm31ln_parallel_residual_bwd_kernelINS_13Kernel_traitsI6__halfS2_S2_S2_fjLj4096ELj1ELj1ELj8ELj16ENS_18Kernel_traits_baseILj4096ES2_S2_S2_S2_fjLj256EEEEELb1ELb0ELb1EEEvNS_9BwdParamsE)
        /*0e78*/ 	.word	0x00000000


	//----- nvinfo : EIATTR_REGCOUNT
	.align		4
.L_617:
        /*0e7c*/ 	.byte	0x04, 0x2f
        /*0e7e*/ 	.short	(.L_619 - .L_618)
	.align		4
.L_618:
        /*0e80*/ 	.word	index@(_ZN10layer_norm31ln_parallel_residual_bwd_kernelINS_13Kernel_traitsI6__halfS2_S2_S2_fjLj4096ELj1ELj1ELj8ELj16ENS_18Kernel_traits_baseILj4096ES2_S2_S2_S2_fjLj256EEEEELb1ELb0ELb0EEEvNS_9BwdParamsE)
        /*0e84*/ 	.word	0x000000bd


	//----- nvinfo : EIATTR_FRAME_SIZE
	.align		4
.L_619:
        /*0e88*/ 	.byte	0x04, 0x11
        /*0e8a*/ 	.short	(.L_621 - .L_620)
	.align		4
.L_620:
        /*0e8c*/ 	.word	index@($__internal_16_$__cuda_sm70_shflsync_down_p)
        /*0e90*/ 	.word	0x00000000


	//----- nvinfo : EIATTR_FRAME_SIZE
	.align		4
.L_621:
        /*0e94*/ 	.byte	0x04, 0x11
        /*0e96*/ 	.short	(.L_623 - .L_622)
	.align		4
.L_622:
        /*0e98*/ 	.word	index@(_ZN10layer_norm31ln_parallel_residual_bwd_kernelINS_13Kernel_traitsI6__halfS2_S2_S2_fjLj4096ELj1ELj1ELj8ELj16ENS_18Kernel_traits_baseILj4096ES2_S2_S2_S2_fjLj256EEEEELb1ELb0ELb0EEEvNS_9BwdParamsE)
        /*0e9c*/ 	.word	0x00000000


	//----- nvinfo : EIATTR_REGCOUNT
	.align		4
.L_623:
        /*0ea0*/ 	.byte	0x04, 0x2f
        /*0ea2*/ 	.short	(.L_625 - .L_624)
	.align		4
.L_624:
        /*0ea4*/ 	.word	index@(_ZN10layer_norm31ln_parallel_residual_bwd_kernelINS_13Kernel_traitsI6__halfS2_S2_S2_fjLj4096ELj1ELj1ELj8ELj16ENS_18Kernel_traits_baseILj4096ES2_S2_S2_S2_fjLj256EEEEELb0ELb1ELb1EEEvNS_9BwdParamsE)
        /*0ea8*/ 	.word	0x0000007e


	//----- nvinfo : EIATTR_FRAME_SIZE
	.align		4
.L_625:
        /*0eac*/ 	.byte	0x04, 0x11
        /*0eae*/ 	.short	(.L_627 - .L_626)
	.align		4
.L_626:
        /*0eb0*/ 	.word	index@($__internal_15_$__cuda_sm70_shflsync_down_p)
        /*0eb4*/ 	.word	0x00000000


	//----- nvinfo : EIATTR_FRAME_SIZE
	.align		4
.L_627:
        /*0eb8*/ 	.byte	0x04, 0x11
        /*0eba*/ 	.short	(.L_629 - .L_628)
	.align		4
.L_628:
        /*0ebc*/ 	.word	index@(_ZN10layer_norm31ln_parallel_residual_bwd_kernelINS_13Kernel_traitsI6__halfS2_S2_S2_fjLj4096ELj1ELj1ELj8ELj16ENS_18Kernel_traits_baseILj4096ES2_S2_S2_S2_fjLj256EEEEELb0ELb1ELb1EEEvNS_9BwdParamsE)
        /*0ec0*/ 	.word	0x00000000


	//----- nvinfo : EIATTR_REGCOUNT
	.align		4
.L_629:
        /*0ec4*/ 	.byte	0x04, 0x2f
        /*0ec6*/ 	.short	(.L_631 - .L_630)
	.align		4
.L_630:
        /*0ec8*/ 	.word	index@(_ZN10layer_norm31ln_parallel_residual_bwd_kernelINS_13Kernel_traitsI6__halfS2_S2_S2_fjLj4096ELj1ELj1ELj8ELj16ENS_18Kernel_traits_baseILj4096ES2_S2_S2_S2_fjLj256EEEEELb0ELb1ELb0EEEvNS_9BwdParamsE)
        /*0ecc*/ 	.word	0x0000007f


	//----- nvinfo : EIATTR_FRAME_SIZE
	.align		4
.L_631:
        /*0ed0*/ 	.byte	0x04, 0x11
        /*0ed2*/ 	.short	(.L_633 - .L_632)
	.align		4
.L_632:
        /*0ed4*/ 	.word	index@($__internal_14_$__cuda_sm70_shflsync_down_p)
        /*0ed8*/ 	.word	0x00000000


	//----- nvinfo : EIATTR_FRAME_SIZE
	.align		4
.L_633:
        /*0edc*/ 	.byte	0x04, 0x11
        /*0ede*/ 	.short	(.L_635 - .L_634)
	.align		4
.L_634:
        /*0ee0*/ 	.word	index@(_ZN10layer_norm31ln_parallel_residual_bwd_kernelINS_13Kernel_traitsI6__halfS2_S2_S2_fjLj4096ELj1ELj1ELj8ELj16ENS_18Kernel_traits_baseILj4096ES2_S2_S2_S2_fjLj256EEEEELb0ELb1ELb0EEEvNS_9BwdParamsE)
        /*0ee4*/ 	.word	0x00000000


	//----- nvinfo : EIATTR_REGCOUNT
	.align		4
.L_635:
        /*0ee8*/ 	.byte	0x04, 0x2f
        /*0eea*/ 	.short	(.L_637 - .L_636)
	.align		4
.L_636:
        /*0eec*/ 	.word	index@(_ZN10layer_norm31ln_parallel_residual_bwd_kernelINS_13Kernel_traitsI6__halfS2_S2_S2_fjLj4096ELj1ELj1ELj8ELj16ENS_18Kernel_traits_baseILj4096ES2_S2_S2_S2_fjLj256EEEEELb0ELb0ELb1EEEvNS_9BwdParamsE)
        /*0ef0*/ 	.word	0x000000a8


	//----- nvinfo : EIATTR_FRAME_SIZE
	.align		4
.L_637:
        /*0ef4*/ 	.byte	0x04, 0x11
        /*0ef6*/ 	.short	(.L_639 - .L_638)
	.align		4
.L_638:
        /*0ef8*/ 	.word	index@($__internal_13_$__cuda_sm70_shflsync_down_p)
        /*0efc*/ 	.word	0x00000000


	//----- nvinfo : EIATTR_FRAME_SIZE
	.align		4
.L_639:
        /*0f00*/ 	.byte	0x04, 0x11
        /*0f02*/ 	.short	(.L_641 - .L_640)
	.align		4
.L_640:
        /*0f04*/ 	.word	index@(_ZN10layer_norm31ln_parallel_residual_bwd_kernelINS_13Kernel_traitsI6__halfS2_S2_S2_fjLj4096ELj1ELj1ELj8ELj16ENS_18Kernel_traits_baseILj4096ES2_S2_S2_S2_fjLj256EEEEELb0ELb0ELb1EEEvNS_9BwdParamsE)
        /*0f08*/ 	.word	0x00000000


	//----- nvinfo : EIATTR_REGCOUNT
	.align		4
.L_641:
        /*0f0c*/ 	.byte	0x04, 0x2f
        /*0f0e*/ 	.short	(.L_643 - .L_642)
	.align		4
.L_642:
        /*0f10*/ 	.word	index@(_ZN10layer_norm31ln_parallel_residual_bwd_kernelINS_13Kernel_traitsI6__halfS2_S2_S2_fjLj4096ELj1ELj1ELj8ELj16ENS_18Kernel_traits_baseILj4096ES2_S2_S2_S2_fjLj256EEEEELb0ELb0ELb0EEEvNS_9BwdParamsE)
        /*0f14*/ 	.word	0x000000ab


	//----- nvinfo : EIATTR_FRAME_SIZE
	.align		4
.L_643:
        /*0f18*/ 	.byte	0x04, 0x11
        /*0f1a*/ 	.short	(.L_645 - .L_644)
	.align		4
.L_644:
        /*0f1c*/ 	.word	index@($__internal_12_$__cuda_sm70_shflsync_down_p)
        /*0f20*/ 	.word	0x00000000


	//----- nvinfo : EIATTR_FRAME_SIZE
	.align		4
.L_645:
        /*0f24*/ 	.byte	0x04, 0x11
        /*0f26*/ 	.short	(.L_647 - .L_646)
	.align		4
.L_646:
        /*0f28*/ 	.word	index@(_ZN10layer_norm31ln_parallel_residual_bwd_kernelINS_13Kernel_traitsI6__halfS2_S2_S2_fjLj4096ELj1ELj1ELj8ELj16ENS_18Kernel_traits_baseILj4096ES2_S2_S2_S2_fjLj256EEEEELb0ELb0ELb0EEEvNS_9BwdParamsE)
        /*0f2c*/ 	.word	0x00000000


	//----- nvinfo : EIATTR_REGCOUNT
	.align		4
.L_647:
        /*0f30*/ 	.byte	0x04, 0x2f
        /*0f32*/ 	.short	(.L_649 - .L_648)
	.align		4
.L_648:
        /*0f34*/ 	.word	index@(_ZN10layer_norm31ln_parallel_residual_bwd_kernelINS_13Kernel_traitsI13__nv_bfloat16S2_S2_S2_fjLj4096ELj1ELj1ELj8ELj16ENS_18Kernel_traits_baseILj4096ES2_S2_S2_S2_fjLj256EEEEELb1ELb1ELb1EEEvNS_9BwdParamsE)
        /*0f38*/ 	.word	0x00000080


	//----- nvinfo : EIATTR_FRAME_SIZE
	.align		4
.L_649:
        /*0f3c*/ 	.byte	0x04, 0x11
        /*0f3e*/ 	.short	(.L_651 - .L_650)
	.align		4
.L_650:
        /*0f40*/ 	.word	index@($__internal_11_$__cuda_sm70_shflsync_down_p)
        /*0f44*/ 	.word	0x00000000


	//----- nvinfo : EIATTR_FRAME_SIZE
	.align		4
.L_651:
        /*0f48*/ 	.byte	0x04, 0x11
        /*0f4a*/ 	.short	(.L_653 - .L_652)
	.align		4
.L_652:
        /*0f4c*/ 	.word	index@(_ZN10layer_norm31ln_parallel_residual_bwd_kernelINS_13Kernel_traitsI13__nv_bfloat16S2_S2_S2_fjLj4096ELj1ELj1ELj8ELj16ENS_18Kernel_traits_baseILj4096ES2_S2_S2_S2_fjLj256EEEEELb1ELb1ELb1EEEvNS_9BwdParamsE)
        /*0f50*/ 	.word	0x00000000


	//----- nvinfo : EIATTR_REGCOUNT
	.align		4
.L_653:
        /*0f54*/ 	.byte	0x04, 0x2f
        /*0f56*/ 	.short	(.L_655 - .L_654)
	.align		4
.L_654:
        /*0f58*/ 	.word	index@(_ZN10layer_norm40ln_parallel_residual_bwd_finalize_kernelINS_22Kernel_traits_finalizeILj4096E13__nv_bfloat16S2_S2_S2_fjLb0ELj1024ELj4ENS_18Kernel_traits_baseILj4096ES2_S2_S2_S2_fjLj1024EEEEELb1EEEvNS_9BwdParamsE)
        /*0f5c*/ 	.word	0x00000020


	//----- nvinfo : EIATTR_FRAME_SIZE
	.align		4
.L_655:
        /*0f60*/ 	.byte	0x04, 0x11
        /*0f62*/ 	.short	(.L_657 - .L_656)
	.align		4
.L_656:
        /*0f64*/ 	.word	index@($__internal_10_$__cuda_sm70_shflsync_bfly_p)
        /*0f68*/ 	.word	0x00000000


	//----- nvinfo : EIATTR_FRAME_SIZE
	.align		4
.L_657:
        /*0f6c*/ 	.byte	0x04, 0x11
        /*0f6e*/ 	.short	(.L_659 - .L_658)
	.align		4
.L_658:
        /*0f70*/ 	.word	index@(_ZN10layer_norm40ln_parallel_residual_bwd_finalize_kernelINS_22Kernel_traits_finalizeILj4096E13__nv_bfloat16S2_S2_S2_fjLb0ELj1024ELj4ENS_18Kernel_traits_baseILj4096ES2_S2_S2_S2_fjLj1024EEEEELb1EEEvNS_9BwdParamsE)
        /*0f74*/ 	.word	0x00000000


	//----- nvinfo : EIATTR_REGCOUNT
	.align		4
.L_659:
        /*0f78*/ 	.byte	0x04, 0x2f
        /*0f7a*/ 	.short	(.L_661 - .L_660)
	.align		4
.L_660:
        /*0f7c*/ 	.word	index@(_ZN10layer_norm22ln_bwd_finalize_kernelINS_22Kernel_traits_finalizeILj4096E13__nv_bfloat16S2_S2_S2_fjLb0ELj1024ELj4ENS_18Kernel_traits_baseILj4096ES2_S2_S2_S2_fjLj1024EEEEELb0ELb1EEEvNS_9BwdParamsE)
        /*0f80*/ 	.word	0x00000020


	//----- nvinfo : EIATTR_FRAME_SIZE
	.align		4
.L_661:
        /*0f84*/ 	.byte	0x04, 0x11
        /*0f86*/ 	.short	(.L_663 - .L_662)
	.align		4
.L_662:
        /*0f88*/ 	.word	index@($__internal_9_$__cuda_sm70_shflsync_bfly_p)
        /*0f8c*/ 	.word	0x00000000


	//----- nvinfo : EIATTR_FRAME_SIZE
	.align		4
.L_663:
        /*0f90*/ 	.byte	0x04, 0x11
        /*0f92*/ 	.short	(.L_665 - .L_664)
	.align		4
.L_664:
        /*0f94*/ 	.word	index@(_ZN10layer_norm22ln_bwd_finalize_kernelINS_22Kernel_traits_finalizeILj4096E13__nv_bfloat16S2_S2_S2_fjLb0ELj1024ELj4ENS_18Kernel_traits_baseILj4096ES2_S2_S2_S2_fjLj1024EEEEELb0ELb1EEEvNS_9BwdParamsE)
        /*0f98*/ 	.word	0x00000000


	//----- nvinfo : EIATTR_REGCOUNT
	.align		4
.L_665:
        /*0f9c*/ 	.byte	0x04, 0x2f
        /*0f9e*/ 	.short	(.L_667 - .L_666)
	.align		4
.L_666:
        /*0fa0*/ 	.word	index@(_ZN10layer_norm31ln_parallel_residual_bwd_kernelINS_13Kernel_traitsI13__nv_bfloat16S2_S2_S2_fjLj4096ELj1ELj1ELj8ELj16ENS_18Kernel_traits_baseILj4096ES2_S2_S2_S2_fjLj256EEEEELb1ELb1ELb0EEEvNS_9BwdParamsE)
        /*0fa4*/ 	.word	0x0000007f


	//----- nvinfo : EIATTR_FRAME_SIZE
	.align		4
.L_667:
        /*0fa8*/ 	.byte	0x04, 0x11
        /*0faa*/ 	.short	(.L_669 - .L_668)
	.align		4
.L_668:
        /*0fac*/ 	.word	index@($__internal_8_$__cuda_sm70_shflsync_down_p)
        /*0fb0*/ 	.word	0x00000000


	//----- nvinfo : EIATTR_FRAME_SIZE
	.align		4
.L_669:
        /*0fb4*/ 	.byte	0x04, 0x11
        /*0fb6*/ 	.short	(.L_671 - .L_670)
	.align		4
.L_670:
        /*0fb8*/ 	.word	index@(_ZN10layer_norm31ln_parallel_residual_bwd_kernelINS_13Kernel_traitsI13__nv_bfloat16S2_S2_S2_fjLj4096ELj1ELj1ELj8ELj16ENS_18Kernel_traits_baseILj4096ES2_S2_S2_S2_fjLj256EEEEELb1ELb1ELb0EEEvNS_9BwdParamsE)
        /*0fbc*/ 	.word	0x00000000


	//----- nvinfo : EIATTR_REGCOUNT
	.align		4
.L_671:
        /*0fc0*/ 	.byte	0x04, 0x2f
        /*0fc2*/ 	.short	(.L_673 - .L_672)
	.align		4
.L_672:
        /*0fc4*/ 	.word	index@(_ZN10layer_norm40ln_parallel_residual_bwd_finalize_kernelINS_22Kernel_traits_finalizeILj4096E13__nv_bfloat16S2_S2_S2_fjLb0ELj1024ELj4ENS_18Kernel_traits_baseILj4096ES2_S2_S2_S2_fjLj1024EEEEELb0EEEvNS_9BwdParamsE)
        /*0fc8*/ 	.word	0x00000020


	//----- nvinfo : EIATTR_FRAME_SIZE
	.align		4
.L_673:
        /*0fcc*/ 	.byte	0x04, 0x11
        /*0fce*/ 	.short	(.L_675 - .L_674)
	.align		4
.L_674:
        /*0fd0*/ 	.word	index@($__internal_7_$__cuda_sm70_shflsync_bfly_p)
        /*0fd4*/ 	.word	0x00000000


	//----- nvinfo : EIATTR_FRAME_SIZE
	.align		4
.L_675:
        /*0fd8*/ 	.byte	0x04, 0x11
        /*0fda*/ 	.short	(.L_677 - .L_676)
	.align		4
.L_676:
        /*0fdc*/ 	.word	index@(_ZN10layer_norm40ln_parallel_residual_bwd_finalize_kernelINS_22Kernel_traits_finalizeILj4096E13__nv_bfloat16S2_S2_S2_fjLb0ELj1024ELj4ENS_18Kernel_traits_baseILj4096ES2_S2_S2_S2_fjLj1024EEEEELb0EEEvNS_9BwdParamsE)
        /*0fe0*/ 	.word	0x00000000


	//----- nvinfo : EIATTR_REGCOUNT
	.align		4
.L_677:
        /*0fe4*/ 	.byte	0x04, 0x2f
        /*0fe6*/ 	.short	(.L_679 - .L_678)
	.align		4
.L_678:
        /*0fe8*/ 	.word	index@(_ZN10layer_norm22ln_bwd_finalize_kernelINS_22Kernel_traits_finalizeILj4096E13__nv_bfloat16S2_S2_S2_fjLb0ELj1024ELj4ENS_18Kernel_traits_baseILj4096ES2_S2_S2_S2_fjLj1024EEEEELb0ELb0EEEvNS_9BwdParamsE)
        /*0fec*/ 	.word	0x0000001e


	//----- nvinfo : EIATTR_FRAME_SIZE
	.align		4
.L_679:
        /*0ff0*/ 	.byte	0x04, 0x11
        /*0ff2*/ 	.short	(.L_681 - .L_680)
	.align		4
.L_680:
        /*0ff4*/ 	.word	index@($__internal_6_$__cuda_sm70_shflsync_bfly_p)
        /*0ff8*/ 	.word	0x00000000


	//----- nvinfo : EIATTR_FRAME_SIZE
	.align		4
.L_681:
        /*0ffc*/ 	.byte	0x04, 0x11
        /*0ffe*/ 	.short	(.L_683 - .L_682)
	.align		4
.L_682:
        /*1000*/ 	.word	index@(_ZN10layer_norm22ln_bwd_finalize_kernelINS_22Kernel_traits_finalizeILj4096E13__nv_bfloat16S2_S2_S2_fjLb0ELj1024ELj4ENS_18Kernel_traits_baseILj4096ES2_S2_S2_S2_fjLj1024EEEEELb0ELb0EEEvNS_9BwdParamsE)
        /*1004*/ 	.word	0x00000000


	//----- nvinfo : EIATTR_REGCOUNT
	.align		4
.L_683:
        /*1008*/ 	.byte	0x04, 0x2f
        /*100a*/ 	.short	(.L_685 - .L_684)
	.align		4
.L_684:
        /*100c*/ 	.word	index@(_ZN10layer_norm31ln_parallel_residual_bwd_kernelINS_13Kernel_traitsI13__nv_bfloat16S2_S2_S2_fjLj4096ELj1ELj1ELj8ELj16ENS_18Kernel_traits_baseILj4096ES2_S2_S2_S2_fjLj256EEEEELb1ELb0ELb1EEEvNS_9BwdParamsE)
        /*1010*/ 	.word	0x000000ad


	//----- nvinfo : EIATTR_FRAME_SIZE
	.align		4
.L_685:
        /*1014*/ 	.byte	0x04, 0x11
        /*1016*/ 	.short	(.L_687 - .L_686)
	.align		4
.L_686:
        /*1018*/ 	.word	index@($__internal_5_$__cuda_sm70_shflsync_down_p)
        /*101c*/ 	.word	0x00000000


	//----- nvinfo : EIATTR_FRAME_SIZE
	.align		4
.L_687:
        /*1020*/ 	.byte	0x04, 0x11
        /*1022*/ 	.short	(.L_689 - .L_688)
	.align		4
.L_688:
        /*1024*/ 	.word	index@(_ZN10layer_norm31ln_parallel_residual_bwd_kernelINS_13Kernel_traitsI13__nv_bfloat16S2_S2_S2_fjLj4096ELj1ELj1ELj8ELj16ENS_18Kernel_traits_baseILj4096ES2_S2_S2_S2_fjLj256EEEEELb1ELb0ELb1EEEvNS_9BwdParamsE)
        /*1028*/ 	.word	0x00000000


	//----- nvinfo : EIATTR_REGCOUNT
	.align		4
.L_689:
        /*102c*/ 	.byte	0x04, 0x2f
        /*102e*/ 	.short	(.L_691 - .L_690)
	.align		4
.L_690:
        /*1030*/ 	.word	index@(_ZN10layer_norm31ln_parallel_residual_bwd_kernelINS_13Kernel_traitsI13__nv_bfloat16S2_S2_S2_fjLj4096ELj1ELj1ELj8ELj16ENS_18Kernel_traits_baseILj4096ES2_S2_S2_S2_fjLj256EEEEELb1ELb0ELb0EEEvNS_9BwdParamsE)
        /*1034*/ 	.word	0x000000bd


	//----- nvinfo : EIATTR_FRAME_SIZE
	.align		4
.L_691:
        /*1038*/ 	.byte	0x04, 0x11
        /*103a*/ 	.short	(.L_693 - .L_692)
	.align		4
.L_692:
        /*103c*/ 	.word	index@($__internal_4_$__cuda_sm70_shflsync_down_p)
        /*1040*/ 	.word	0x00000000


	//----- nvinfo : EIATTR_FRAME_SIZE
	.align		4
.L_693:
        /*1044*/ 	.byte	0x04, 0x11
        /*1046*/ 	.short	(.L_695 - .L_694)
	.align		4
.L_694:
        /*1048*/ 	.word	index@(_ZN10layer_norm31ln_parallel_residual_bwd_kernelINS_13Kernel_traitsI13__nv_bfloat16S2_S2_S2_fjLj4096ELj1ELj1ELj8ELj16ENS_18Kernel_traits_baseILj4096ES2_S2_S2_S2_fjLj256EEEEELb1ELb0ELb0EEEvNS_9BwdParamsE)
        /*104c*/ 	.word	0x00000000


	//----- nvinfo : EIATTR_REGCOUNT
	.align		4
.L_695:
        /*1050*/ 	.byte	0x04, 0x2f
        /*1052*/ 	.short	(.L_697 - .L_696)
	.align		4
.L_696:
        /*1054*/ 	.word	index@(_ZN10layer_norm31ln_parallel_residual_bwd_kernelINS_13Kernel_traitsI13__nv_bfloat16S2_S2_S2_fjLj4096ELj1ELj1ELj8ELj16ENS_18Kernel_traits_baseILj4096ES2_S2_S2_S2_fjLj256EEEEELb0ELb1ELb1EEEvNS_9BwdParamsE)
        /*1058*/ 	.word	0x0000007e


	//----- nvinfo : EIATTR_FRAME_SIZE
	.align		4
.L_697:
        /*105c*/ 	.byte	0x04, 0x11
        /*105e*/ 	.short	(.L_699 - .L_698)
	.align		4
.L_698:
        /*1060*/ 	.word	index@($__internal_3_$__cuda_sm70_shflsync_down_p)
        /*1064*/ 	.word	0x00000000


	//----- nvinfo : EIATTR_FRAME_SIZE
	.align		4
.L_699:
        /*1068*/ 	.byte	0x04, 0x11
        /*106a*/ 	.short	(.L_701 - .L_700)
	.align		4
.L_700:
        /*106c*/ 	.word	index@(_ZN10layer_norm31ln_parallel_residual_bwd_kernelINS_13Kernel_traitsI13__nv_bfloat16S2_S2_S2_fjLj4096ELj1ELj1ELj8ELj16ENS_18Kernel_traits_baseILj4096ES2_S2_S2_S2_fjLj256EEEEELb0ELb1ELb1EEEvNS_9BwdParamsE)
        /*1070*/ 	.word	0x00000000


	//----- nvinfo : EIATTR_REGCOUNT
	.align		4
.L_701:
        /*1074*/ 	.byte	0x04, 0x2f
        /*1076*/ 	.short	(.L_703 - .L_702)
	.align		4
.L_702:
        /*1078*/ 	.word	index@(_ZN10layer_norm31ln_parallel_residual_bwd_kernelINS_13Kernel_traitsI13__nv_bfloat16S2_S2_S2_fjLj4096ELj1ELj1ELj8ELj16ENS_18Kernel_traits_baseILj4096ES2_S2_S2_S2_fjLj256EEEEELb0ELb1ELb0EEEvNS_9BwdParamsE)
        /*107c*/ 	.word	0x0000007f


	//----- nvinfo : EIATTR_FRAME_SIZE
	.align		4
.L_703:
        /*1080*/ 	.byte	0x04, 0x11
        /*1082*/ 	.short	(.L_705 - .L_704)
	.align		4
.L_704:
        /*1084*/ 	.word	index@($__internal_2_$__cuda_sm70_shflsync_down_p)
        /*1088*/ 	.word	0x00000000


	//----- nvinfo : EIATTR_FRAME_SIZE
	.align		4
.L_705:
        /*108c*/ 	.byte	0x04, 0x11
        /*108e*/ 	.short	(.L_707 - .L_706)
	.align		4
.L_706:
        /*1090*/ 	.word	index@(_ZN10layer_norm31ln_parallel_residual_bwd_kernelINS_13Kernel_traitsI13__nv_bfloat16S2_S2_S2_fjLj4096ELj1ELj1ELj8ELj16ENS_18Kernel_traits_baseILj4096ES2_S2_S2_S2_fjLj256EEEEELb0ELb1ELb0EEEvNS_9BwdParamsE)
        /*1094*/ 	.word	0x00000000


	//----- nvinfo : EIATTR_REGCOUNT
	.align		4
.L_707:
        /*1098*/ 	.byte	0x04, 0x2f
        /*109a*/ 	.short	(.L_709 - .L_708)
	.align		4
.L_708:
        /*109c*/ 	.word	index@(_ZN10layer_norm31ln_parallel_residual_bwd_kernelINS_13Kernel_traitsI13__nv_bfloat16S2_S2_S2_fjLj4096ELj1ELj1ELj8ELj16ENS_18Kernel_traits_baseILj4096ES2_S2_S2_S2_fjLj256EEEEELb0ELb0ELb1EEEvNS_9BwdParamsE)
        /*10a0*/ 	.word	0x000000a8


	//----- nvinfo : EIATTR_FRAME_SIZE
	.align		4
.L_709:
        /*10a4*/ 	.byte	0x04, 0x11
        /*10a6*/ 	.short	(.L_711 - .L_710)
	.align		4
.L_710:
        /*10a8*/ 	.word	index@($__internal_1_$__cuda_sm70_shflsync_down_p)
        /*10ac*/ 	.word	0x00000000


	//----- nvinfo : EIATTR_FRAME_SIZE
	.align		4
.L_711:
        /*10b0*/ 	.byte	0x04, 0x11
        /*10b2*/ 	.short	(.L_713 - .L_712)
	.align		4
.L_712:
        /*10b4*/ 	.word	index@(_ZN10layer_norm31ln_parallel_residual_bwd_kernelINS_13Kernel_traitsI13__nv_bfloat16S2_S2_S2_fjLj4096ELj1ELj1ELj8ELj16ENS_18Kernel_traits_baseILj4096ES2_S2_S2_S2_fjLj256EEEEELb0ELb0ELb1EEEvNS_9BwdParamsE)
        /*10b8*/ 	.word	0x00000000


	//----- nvinfo : EIATTR_REGCOUNT
	.align		4
.L_713:
        /*10bc*/ 	.byte	0x04, 0x2f
        /*10be*/ 	.short	(.L_715 - .L_714)
	.align		4
.L_714:
        /*10c0*/ 	.word	index@(_ZN10layer_norm31ln_parallel_residual_bwd_kernelINS_13Kernel_traitsI13__nv_bfloat16S2_S2_S2_fjLj4096ELj1ELj1ELj8ELj16ENS_18Kernel_traits_baseILj4096ES2_S2_S2_S2_fjLj256EEEEELb0ELb0ELb0EEEvNS_9BwdParamsE)
        /*10c4*/ 	.word	0x000000ab


	//----- nvinfo : EIATTR_FRAME_SIZE
	.align		4
.L_715:
        /*10c8*/ 	.byte	0x04, 0x11
        /*10ca*/ 	.short	(.L_717 - .L_716)
	.align		4
.L_716:
        /*10cc*/ 	.word	index@($__internal_0_$__cuda_sm70_shflsync_down_p)
        /*10d0*/ 	.word	0x00000000


	//----- nvinfo : EIATTR_FRAME_SIZE
	.align		4
.L_717:
        /*10d4*/ 	.byte	0x04, 0x11
        /*10d6*/ 	.short	(.L_719 - .L_718)
	.align		4
.L_718:
        /*10d8*/ 	.word	index@(_ZN10layer_norm31ln_parallel_residual_bwd_kernelINS_13Kernel_traitsI13__nv_bfloat16S2_S2_S2_fjLj4096ELj1ELj1ELj8ELj16ENS_18Kernel_traits_baseILj4096ES2_S2_S2_S2_fjLj256EEEEELb0ELb0ELb0EEEvNS_9BwdParamsE)
        /*10dc*/ 	.word	0x00000000


	//----- nvinfo : EIATTR_MIN_STACK_SIZE
	.align		4
.L_719:
        /*10e0*/ 	.byte	0x04, 0x12
        /*10e2*/ 	.short	(.L_721 - .L_720)
	.align		4
.L_720:
        /*10e4*/ 	.word	index@(_ZN10layer_norm31ln_parallel_residual_bwd_kernelINS_13Kernel_traitsI13__nv_bfloat16S2_S2_S2_fjLj4096ELj1ELj1ELj8ELj16ENS_18Kernel_traits_baseILj4096ES2_S2_S2_S2_fjLj256EEEEELb0ELb0ELb0EEEvNS_9BwdParamsE)
        /*10e8*/ 	.word	0x00000000


	//----- nvinfo : EIATTR_MIN_STACK_SIZE
	.align		4
.L_721:
        /*10ec*/ 	.byte	0x04, 0x12
        /*10ee*/ 	.short	(.L_723 - .L_722)
	.align		4
.L_722:
        /*10f0*/ 	.word	index@(_ZN10layer_norm31ln_parallel_residual_bwd_kernelINS_13Kernel_traitsI13__nv_bfloat16S2_S2_S2_fjLj4096ELj1ELj1ELj8ELj16ENS_18Kernel_traits_baseILj4096ES2_S2_S2_S2_fjLj256EEEEELb0ELb0ELb1EEEvNS_9BwdParamsE)
        /*10f4*/ 	.word	0x00000000


	//----- nvinfo : EIATTR_MIN_STACK_SIZE
	.align		4
.L_723:
        /*10f8*/ 	.byte	0x04, 0x12
        /*10fa*/ 	.short	(.L_725 - .L_724)
	.align		4
.L_724:
        /*10fc*/ 	.word	index@(_ZN10layer_norm31ln_parallel_residual_bwd_kernelINS_13Kernel_traitsI13__nv_bfloat16S2_S2_S2_fjLj4096ELj1ELj1ELj8ELj16ENS_18Kernel_traits_baseILj4096ES2_S2_S2_S2_fjLj256EEEEELb0ELb1ELb0EEEvNS_9BwdParamsE)
        /*1100*/ 	.word	0x00000000


	//----- nvinfo : EIATTR_MIN_STACK_SIZE
	.align		4
.L_725:
        /*1104*/ 	.byte	0x04, 0x12
        /*1106*/ 	.short	(.L_727 - .L_726)
	.align		4
.L_726:
        /*1108*/ 	.word	index@(_ZN10layer_norm31ln_parallel_residual_bwd_kernelINS_13Kernel_traitsI13__nv_bfloat16S2_S2_S2_fjLj4096ELj1ELj1ELj8ELj16ENS_18Kernel_traits_baseILj4096ES2_S2_S2_S2_fjLj256EEEEELb0ELb1ELb1EEEvNS_9BwdParamsE)
        /*110c*/ 	.word	0x00000000


	//----- nvinfo : EIATTR_MIN_STACK_SIZE
	.align		4
.L_727:
        /*1110*/ 	.byte	0x04, 0x12
        /*1112*/ 	.short	(.L_729 - .L_728)
	.align		4
.L_728:
        /*1114*/ 	.word	index@(_ZN10layer_norm31ln_parallel_residual_bwd_kernelINS_13Kernel_traitsI13__nv_bfloat16S2_S2_S2_fjLj4096ELj1ELj1ELj8ELj16ENS_18Kernel_traits_baseILj4096ES2_S2_S2_S2_fjLj256EEEEELb1ELb0ELb0EEEvNS_9BwdParamsE)
        /*1118*/ 	.word	0x00000000


	//----- nvinfo : EIATTR_MIN_STACK_SIZE
	.align		4
.L_729:
        /*111c*/ 	.byte	0x04, 0x12
        /*111e*/ 	.short	(.L_731 - .L_730)
	.align		4
.L_730:
        /*1120*/ 	.word	index@(_ZN10layer_norm31ln_parallel_residual_bwd_kernelINS_13Kernel_traitsI13__nv_bfloat16S2_S2_S2_fjLj4096ELj1ELj1ELj8ELj16ENS_18Kernel_traits_baseILj4096ES2_S2_S2_S2_fjLj256EEEEELb1ELb0ELb1EEEvNS_9BwdParamsE)
        /*1124*/ 	.word	0x00000000


	//----- nvinfo : EIATTR_MIN_STACK_SIZE
	.align		4
.L_731:
        /*1128*/ 	.byte	0x04, 0x12
        /*112a*/ 	.short	(.L_733 - .L_732)
	.align		4
.L_732:
        /*112c*/ 	.word	index@(_ZN10layer_norm22ln_bwd_finalize_kernelINS_22Kernel_traits_finalizeILj4096E13__nv_bfloat16S2_S2_S2_fjLb0ELj1024ELj4ENS_18Kernel_traits_baseILj4096ES2_S2_S2_S2_fjLj1024EEEEELb0ELb0EEEvNS_9BwdParamsE)
        /*1130*/ 	.word	0x00000000


	//----- nvinfo : EIATTR_MIN_STACK_SIZE
	.align		4
.L_733:
        /*1134*/ 	.byte	0x04, 0x12
        /*1136*/ 	.short	(.L_735 - .L_734)
	.align		4
.L_734:
        /*1138*/ 	.word	index@(_ZN10layer_norm40ln_parallel_residual_bwd_finalize_kernelINS_22Kernel_traits_finalizeILj4096E13__nv_bfloat16S2_S2_S2_fjLb0ELj1024ELj4ENS_18Kernel_traits_baseILj4096ES2_S2_S2_S2_fjLj1024EEEEELb0EEEvNS_9BwdParamsE)
        /*113c*/ 	.word	0x00000000


	//----- nvinfo : EIATTR_MIN_STACK_SIZE
	.align		4
.L_735:
        /*1140*/ 	.byte	0x04, 0x12
        /*1142*/ 	.short	(.L_737 - .L_736)
	.align		4
.L_736:
        /*1144*/ 	.word	index@(_ZN10layer_norm31ln_parallel_residual_bwd_kernelINS_13Kernel_traitsI13__nv_bfloat16S2_S2_S2_fjLj4096ELj1ELj1ELj8ELj16ENS_18Kernel_traits_baseILj4096ES2_S2_S2_S2_fjLj256EEEEELb1ELb1ELb0EEEvNS_9BwdParamsE)
        /*1148*/ 	.word	0x00000000


	//----- nvinfo : EIATTR_MIN_STACK_SIZE
	.align		4
.L_737:
        /*114c*/ 	.byte	0x04, 0x12
        /*114e*/ 	.short	(.L_739 - .L_738)
	.align		4
.L_738:
        /*1150*/ 	.word	index@(_ZN10layer_norm22ln_bwd_finalize_kernelINS_22Kernel_traits_finalizeILj4096E13__nv_bfloat16S2_S2_S2_fjLb0ELj1024ELj4ENS_18Kernel_traits_baseILj4096ES2_S2_S2_S2_fjLj1024EEEEELb0ELb1EEEvNS_9BwdParamsE)
        /*1154*/ 	.word	0x00000000


	//----- nvinfo : EIATTR_MIN_STACK_SIZE
	.align		4
.L_739:
        /*1158*/ 	.byte	0x04, 0x12
        /*115a*/ 	.short	(.L_741 - .L_740)
	.align		4
.L_740:
        /*115c*/ 	.word	index@(_ZN10layer_norm40ln_parallel_residual_bwd_finalize_kernelINS_22Kernel_traits_finalizeILj4096E13__nv_bfloat16S2_S2_S2_fjLb0ELj1024ELj4ENS_18Kernel_traits_baseILj4096ES2_S2_S2_S2_fjLj1024EEEEELb1EEEvNS_9BwdParamsE)
        /*1160*/ 	.word	0x00000000


	//----- nvinfo : EIATTR_MIN_STACK_SIZE
	.align		4
.L_741:
        /*1164*/ 	.byte	0x04, 0x12
        /*1166*/ 	.short	(.L_743 - .L_742)
	.align		4
.L_742:
        /*1168*/ 	.word	index@(_ZN10layer_norm31ln_parallel_residual_bwd_kernelINS_13Kernel_traitsI13__nv_bfloat16S2_S2_S2_fjLj4096ELj1ELj1ELj8ELj16ENS_18Kernel_traits_baseILj4096ES2_S2_S2_S2_fjLj256EEEEELb1ELb1ELb1EEEvNS_9BwdParamsE)
        /*116c*/ 	.word	0x00000000


	//----- nvinfo : EIATTR_MIN_STACK_SIZE
	.align		4
.L_743:
        /*1170*/ 	.byte	0x04, 0x12
        /*1172*/ 	.short	(.L_745 - .L_744)
	.align		4
.L_744:
        /*1174*/ 	.word	index@(_ZN10layer_norm31ln_parallel_residual_bwd_kernelINS_13Kernel_traitsI6__halfS2_S2_S2_fjLj4096ELj1ELj1ELj8ELj16ENS_18Kernel_traits_baseILj4096ES2_S2_S2_S2_fjLj256EEEEELb0ELb0ELb0EEEvNS_9BwdParamsE)
        /*1178*/ 	.word	0x00000000


	//----- nvinfo : EIATTR_MIN_STACK_SIZE
	.align		4
.L_745:
        /*117c*/ 	.byte	0x04, 0x12
        /*117e*/ 	.short	(.L_747 - .L_746)
	.align		4
.L_746:
        /*1180*/ 	.word	index@(_ZN10layer_norm31ln_parallel_residual_bwd_kernelINS_13Kernel_traitsI6__halfS2_S2_S2_fjLj4096ELj1ELj1ELj8ELj16ENS_18Kernel_traits_baseILj4096ES2_S2_S2_S2_fjLj256EEEEELb0ELb0ELb1EEEvNS_9BwdParamsE)
        /*1184*/ 	.word	0x00000000


	//----- nvinfo : EIATTR_MIN_STACK_SIZE
	.align		4
.L_747:
        /*1188*/ 	.byte	0x04, 0x12
        /*118a*/ 	.short	(.L_749 - .L_748)
	.align		4
.L_748:
        /*118c*/ 	.word	index@(_ZN10layer_norm31ln_parallel_residual_bwd_kernelINS_13Kernel_traitsI6__halfS2_S2_S2_fjLj4096ELj1ELj1ELj8ELj16ENS_18Kernel_traits_baseILj4096ES2_S2_S2_S2_fjLj256EEEEELb0ELb1ELb0EEEvNS_9BwdParamsE)
        /*1190*/ 	.word	0x00000000


	//----- nvinfo : EIATTR_MIN_STACK_SIZE
	.align		4
.L_749:
        /*1194*/ 	.byte	0x04, 0x12
        /*1196*/ 	.short	(.L_751 - .L_750)
	.align		4
.L_750:
        /*1198*/ 	.word	index@(_ZN10layer_norm31ln_parallel_residual_bwd_kernelINS_13Kernel_traitsI6__halfS2_S2_S2_fjLj4096ELj1ELj1ELj8ELj16ENS_18Kernel_traits_baseILj4096ES2_S2_S2_S2_fjLj256EEEEELb0ELb1ELb1EEEvNS_9BwdParamsE)
        /*119c*/ 	.word	0x00000000


	//----- nvinfo : EIATTR_MIN_STACK_SIZE
	.align		4
.L_751:
        /*11a0*/ 	.byte	0x04, 0x12
        /*11a2*/ 	.short	(.L_753 - .L_752)
	.align		4
.L_752:
        /*11a4*/ 	.word	index@(_ZN10layer_norm31ln_parallel_residual_bwd_kernelINS_13Kernel_traitsI6__halfS2_S2_S2_fjLj4096ELj1ELj1ELj8ELj16ENS_18Kernel_traits_baseILj4096ES2_S2_S2_S2_fjLj256EEEEELb1ELb0ELb0EEEvNS_9BwdParamsE)
        /*11a8*/ 	.word	0x00000000


	//----- nvinfo : EIATTR_MIN_STACK_SIZE
	.align		4
.L_753:
        /*11ac*/ 	.byte	0x04, 0x12
        /*11ae*/ 	.short	(.L_755 - .L_754)
	.align		4
.L_754:
        /*11b0*/ 	.word	index@(_ZN10layer_norm31ln_parallel_residual_bwd_kernelINS_13Kernel_traitsI6__halfS2_S2_S2_fjLj4096ELj1ELj1ELj8ELj16ENS_18Kernel_traits_baseILj4096ES2_S2_S2_S2_fjLj256EEEEELb1ELb0ELb1EEEvNS_9BwdParamsE)
        /*11b4*/ 	.word	0x00000000


	//----- nvinfo : EIATTR_MIN_STACK_SIZE
	.align		4
.L_755:
        /*11b8*/ 	.byte	0x04, 0x12
        /*11ba*/ 	.short	(.L_757 - .L_756)
	.align		4
.L_756:
        /*11bc*/ 	.word	index@(_ZN10layer_norm22ln_bwd_finalize_kernelINS_22Kernel_traits_finalizeILj4096E6__halfS2_S2_S2_fjLb0ELj1024ELj4ENS_18Kernel_traits_baseILj4096ES2_S2_S2_S2_fjLj1024EEEEELb0ELb0EEEvNS_9BwdParamsE)
        /*11c0*/ 	.word	0x00000000


	//----- nvinfo : EIATTR_MIN_STACK_SIZE
	.align		4
.L_757:
        /*11c4*/ 	.byte	0x04, 0x12
        /*11c6*/ 	.short	(.L_759 - .L_758)
	.align		4
.L_758:
        /*11c8*/ 	.word	index@(_ZN10layer_norm40ln_parallel_residual_bwd_finalize_kernelINS_22Kernel_traits_finalizeILj4096E6__halfS2_S2_S2_fjLb0ELj1024ELj4ENS_18Kernel_traits_baseILj4096ES2_S2_S2_S2_fjLj1024EEEEELb0EEEvNS_9BwdParamsE)
        /*11cc*/ 	.word	0x00000000


	//----- nvinfo : EIATTR_MIN_STACK_SIZE
	.align		4
.L_759:
        /*11d0*/ 	.byte	0x04, 0x12
        /*11d2*/ 	.short	(.L_761 - .L_760)
	.align		4
.L_760:
        /*11d4*/ 	.word	index@(_ZN10layer_norm31ln_parallel_residual_bwd_kernelINS_13Kernel_traitsI6__halfS2_S2_S2_fjLj4096ELj1ELj1ELj8ELj16ENS_18Kernel_traits_baseILj4096ES2_S2_S2_S2_fjLj256EEEEELb1ELb1ELb0EEEvNS_9BwdParamsE)
        /*11d8*/ 	.word	0x00000000


	//----- nvinfo : EIATTR_MIN_STACK_SIZE
	.align		4
.L_761:
        /*11dc*/ 	.byte	0x04, 0x12
        /*11de*/ 	.short	(.L_763 - .L_762)
	.align		4
.L_762:
        /*11e0*/ 	.word	index@(_ZN10layer_norm22ln_bwd_finalize_kernelINS_22Kernel_traits_finalizeILj4096E6__halfS2_S2_S2_fjLb0ELj1024ELj4ENS_18Kernel_traits_baseILj4096ES2_S2_S2_S2_fjLj1024EEEEELb0ELb1EEEvNS_9BwdParamsE)
        /*11e4*/ 	.word	0x00000000


	//----- nvinfo : EIATTR_MIN_STACK_SIZE
	.align		4
.L_763:
        /*11e8*/ 	.byte	0x04, 0x12
        /*11ea*/ 	.short	(.L_765 - .L_764)
	.align		4
.L_764:
        /*11ec*/ 	.word	index@(_ZN10layer_norm40ln_parallel_residual_bwd_finalize_kernelINS_22Kernel_traits_finalizeILj4096E6__halfS2_S2_S2_fjLb0ELj1024ELj4ENS_18Kernel_traits_baseILj4096ES2_S2_S2_S2_fjLj1024EEEEELb1EEEvNS_9BwdParamsE)
        /*11f0*/ 	.word	0x00000000


	//----- nvinfo : EIATTR_MIN_STACK_SIZE
	.align		4
.L_765:
        /*11f4*/ 	.byte	0x04, 0x12
        /*11f6*/ 	.short	(.L_767 - .L_766)
	.align		4
.L_766:
        /*11f8*/ 	.word	index@(_ZN10layer_norm31ln_parallel_residual_bwd_kernelINS_13Kernel_traitsI6__halfS2_S2_S2_fjLj4096ELj1ELj1ELj8ELj16ENS_18Kernel_traits_baseILj4096ES2_S2_S2_S2_fjLj256EEEEELb1ELb1ELb1EEEvNS_9BwdParamsE)
        /*11fc*/ 	.word	0x00000000


	//----- nvinfo : EIATTR_MIN_STACK_SIZE
	.align		4
.L_767:
        /*1200*/ 	.byte	0x04, 0x12
        /*1202*/ 	.short	(.L_769 - .L_768)
	.align		4
.L_768:
        /*1204*/ 	.word	index@(_ZN10layer_norm31ln_parallel_residual_bwd_kernelINS_13Kernel_traitsIf13__nv_bfloat16S2_S2_fjLj4096ELj1ELj1ELj8ELj16ENS_18Kernel_traits_baseILj4096EfS2_S2_S2_fjLj256EEEEELb0ELb0ELb0EEEvNS_9BwdParamsE)
        /*1208*/ 	.word	0x00000000


	//----- nvinfo : EIATTR_MIN_STACK_SIZE
	.align		4
.L_769:
        /*120c*/ 	.byte	0x04, 0x12
        /*120e*/ 	.short	(.L_771 - .L_770)
	.align		4
.L_770:
        /*1210*/ 	.word	index@(_ZN10layer_norm31ln_parallel_residual_bwd_kernelINS_13Kernel_traitsIf13__nv_bfloat16S2_S2_fjLj4096ELj1ELj1ELj8ELj16ENS_18Kernel_traits_baseILj4096EfS2_S2_S2_fjLj256EEEEELb0ELb0ELb1EEEvNS_9BwdParamsE)
        /*1214*/ 	.word	0x00000000


	//----- nvinfo : EIATTR_MIN_STACK_SIZE
	.align		4
.L_771:
        /*1218*/ 	.byte	0x04, 0x12
        /*121a*/ 	.short	(.L_773 - .L_772)
	.align		4
.L_772:
        /*121c*/ 	.word	index@(_ZN10layer_norm31ln_parallel_residual_bwd_kernelINS_13Kernel_traitsIf13__nv_bfloat16S2_S2_fjLj4096ELj1ELj1ELj8ELj16ENS_18Kernel_traits_baseILj4096EfS2_S2_S2_fjLj256EEEEELb0ELb1ELb0EEEvNS_9BwdParamsE)
        /*1220*/ 	.word	0x00000000


	//----- nvinfo : EIATTR_MIN_STACK_SIZE
	.align		4
.L_773:
        /*1224*/ 	.byte	0x04, 0x12
        /*1226*/ 	.short	(.L_775 - .L_774)
	.align		4
.L_774:
        /*1228*/ 	.word	index@(_ZN10layer_norm31ln_parallel_residual_bwd_kernelINS_13Kernel_traitsIf13__nv_bfloat16S2_S2_fjLj4096ELj1ELj1ELj8ELj16ENS_18Kernel_traits_baseILj4096EfS2_S2_S2_fjLj256EEEEELb0ELb1ELb1EEEvNS_9BwdParamsE)
        /*122c*/ 	.word	0x00000000


	//----- nvinfo : EIATTR_MIN_STACK_SIZE
	.align		4
.L_775:
        /*1230*/ 	.byte	0x04, 0x12
        /*1232*/ 	.short	(.L_777 - .L_776)
	.align		4
.L_776:
        /*1234*/ 	.word	index@(_ZN10layer_norm31ln_parallel_residual_bwd_kernelINS_13Kernel_traitsIf13__nv_bfloat16S2_S2_fjLj4096ELj1ELj1ELj8ELj16ENS_18Kernel_traits_baseILj4096EfS2_S2_S2_fjLj256EEEEELb1ELb0ELb0EEEvNS_9BwdParamsE)
        /*1238*/ 	.word	0x00000000


	//----- nvinfo : EIATTR_MIN_STACK_SIZE
	.align		4
.L_777:
        /*123c*/ 	.byte	0x04, 0x12
        /*123e*/ 	.short	(.L_779 - .L_778)
	.align		4
.L_778:
        /*1240*/ 	.word	index@(_ZN10layer_norm31ln_parallel_residual_bwd_kernelINS_13Kernel_traitsIf13__nv_bfloat16S2_S2_fjLj4096ELj1ELj1ELj8ELj16ENS_18Kernel_traits_baseILj4096EfS2_S2_S2_fjLj256EEEEELb1ELb0ELb1EEEvNS_9BwdParamsE)
        /*1244*/ 	.word	0x00000000


	//----- nvinfo : EIATTR_MIN_STACK_SIZE
	.align		4
.L_779:
        /*1248*/ 	.byte	0x04, 0x12
        /*124a*/ 	.short	(.L_781 - .L_780)
	.align		4
.L_780:
        /*124c*/ 	.word	index@(_ZN10layer_norm22ln_bwd_finalize_kernelINS_22Kernel_traits_finalizeILj4096Ef13__nv_bfloat16S2_S2_fjLb0ELj1024ELj4ENS_18Kernel_traits_baseILj4096EfS2_S2_S2_fjLj1024EEEEELb0ELb0EEEvNS_9BwdParamsE)
        /*1250*/ 	.word	0x00000000


	//----- nvinfo : EIATTR_MIN_STACK_SIZE
	.align		4
.L_781:
        /*1254*/ 	.byte	0x04, 0x12
        /*1256*/ 	.short	(.L_783 - .L_782)
	.align		4
.L_782:
        /*1258*/ 	.word	index@(_ZN10layer_norm40ln_parallel_residual_bwd_finalize_kernelINS_22Kernel_traits_finalizeILj4096Ef13__nv_bfloat16S2_S2_fjLb0ELj1024ELj4ENS_18Kernel_traits_baseILj4096EfS2_S2_S2_fjLj1024EEEEELb0EEEvNS_9BwdParamsE)
        /*125c*/ 	.word	0x00000000


	//----- nvinfo : EIATTR_MIN_STACK_SIZE
	.align		4
.L_783:
        /*1260*/ 	.byte	0x04, 0x12
        /*1262*/ 	.short	(.L_785 - .L_784)
	.align		4
.L_784:
        /*1264*/ 	.word	index@(_ZN10layer_norm31ln_parallel_residual_bwd_kernelINS_13Kernel_traitsIf13__nv_bfloat16S2_S2_fjLj4096ELj1ELj1ELj8ELj16ENS_18Kernel_traits_baseILj4096EfS2_S2_S2_fjLj256EEEEELb1ELb1ELb0EEEvNS_9BwdParamsE)
        /*1268*/ 	.word	0x00000000


	//----- nvinfo : EIATTR_MIN_STACK_SIZE
	.align		4
.L_785:
        /*126c*/ 	.byte	0x04, 0x12
        /*126e*/ 	.short	(.L_787 - .L_786)
	.align		4
.L_786:
        /*1270*/ 	.word	index@(_ZN10layer_norm22ln_bwd_finalize_kernelINS_22Kernel_traits_finalizeILj4096Ef13__nv_bfloat16S2_S2_fjLb0ELj1024ELj4ENS_18Kernel_traits_baseILj4096EfS2_S2_S2_fjLj1024EEEEELb0ELb1EEEvNS_9BwdParamsE)
        /*1274*/ 	.word	0x00000000


	//----- nvinfo : EIATTR_MIN_STACK_SIZE
	.align		4
.L_787:
        /*1278*/ 	.byte	0x04, 0x12
        /*127a*/ 	.short	(.L_789 - .L_788)
	.align		4
.L_788:
        /*127c*/ 	.word	index@(_ZN10layer_norm40ln_parallel_residual_bwd_finalize_kernelINS_22Kernel_traits_finalizeILj4096Ef13__nv_bfloat16S2_S2_fjLb0ELj1024ELj4ENS_18Kernel_traits_baseILj4096EfS2_S2_S2_fjLj1024EEEEELb1EEEvNS_9BwdParamsE)
        /*1280*/ 	.word	0x00000000


	//----- nvinfo : EIATTR_MIN_STACK_SIZE
	.align		4
.L_789:
        /*1284*/ 	.byte	0x04, 0x12
        /*1286*/ 	.short	(.L_791 - .L_790)
	.align		4
.L_790:
        /*1288*/ 	.word	index@(_ZN10layer_norm31ln_parallel_residual_bwd_kernelINS_13Kernel_traitsIf13__nv_bfloat16S2_S2_fjLj4096ELj1ELj1ELj8ELj16ENS_18Kernel_traits_baseILj4096EfS2_S2_S2_fjLj256EEEEELb1ELb1ELb1EEEvNS_9BwdParamsE)
        /*128c*/ 	.word	0x00000000


	//----- nvinfo : EIATTR_MIN_STACK_SIZE
	.align		4
.L_791:
        /*1290*/ 	.byte	0x04, 0x12
        /*1292*/ 	.short	(.L_793 - .L_792)
	.align		4
.L_792:
        /*1294*/ 	.word	index@(_ZN10layer_norm31ln_parallel_residual_bwd_kernelINS_13Kernel_traitsI13__nv_bfloat16S2_fS2_fjLj4096ELj1ELj1ELj8ELj16ENS_18Kernel_traits_baseILj4096ES2_S2_fS2_fjLj256EEEEELb0ELb0ELb0EEEvNS_9BwdParamsE)
        /*1298*/ 	.word	0x00000000


	//----- nvinfo : EIATTR_MIN_STACK_SIZE
	.align		4
.L_793:
        /*129c*/ 	.byte	0x04, 0x12
        /*129e*/ 	.short	(.L_795 - .L_794)
	.align		4
.L_794:
        /*12a0*/ 	.word	index@(_ZN10layer_norm31ln_parallel_residual_bwd_kernelINS_13Kernel_traitsI13__nv_bfloat16S2_fS2_fjLj4096ELj1ELj1ELj8ELj16ENS_18Kernel_traits_baseILj4096ES2_S2_fS2_fjLj256EEEEELb0ELb0ELb1EEEvNS_9BwdParamsE)
        /*12a4*/ 	.word	0x00000000


	//----- nvinfo : EIATTR_MIN_STACK_SIZE
	.align		4
.L_795:
        /*12a8*/ 	.byte	0x04, 0x12
        /*12aa*/ 	.short	(.L_797 - .L_796)
	.align		4
.L_796:
        /*12ac*/ 	.word	index@(_ZN10layer_norm31ln_parallel_residual_bwd_kernelINS_13Kernel_traitsI13__nv_bfloat16S2_fS2_fjLj4096ELj1ELj1ELj8ELj16ENS_18Kernel_traits_baseILj4096ES2_S2_fS2_fjLj256EEEEELb0ELb1ELb0EEEvNS_9BwdParamsE)
        /*12b0*/ 	.word	0x00000000


	//----- nvinfo : EIATTR_MIN_STACK_SIZE
	.align		4
.L_797:
        /*12b4*/ 	.byte	0x04, 0x12
        /*12b6*/ 	.short	(.L_799 - .L_798)
	.align		4
.L_798:
        /*12b8*/ 	.word	index@(_ZN10layer_norm31ln_parallel_residual_bwd_kernelINS_13Kernel_traitsI13__nv_bfloat16S2_fS2_fjLj4096ELj1ELj1ELj8ELj16ENS_18Kernel_traits_baseILj4096ES2_S2_fS2_fjLj256EEEEELb0ELb1ELb1EEEvNS_9BwdParamsE)
        /*12bc*/ 	.word	0x00000000


	//----- nvinfo : EIATTR_MIN_STACK_SIZE
	.align		4
.L_799:
        /*12c0*/ 	.byte	0x04, 0x12
        /*12c2*/ 	.short	(.L_801 - .L_800)
	.align		4
.L_800:
        /*12c4*/ 	.word	index@(_ZN10layer_norm31ln_parallel_residual_bwd_kernelINS_13Kernel_traitsI13__nv_bfloat16S2_fS2_fjLj4096ELj1ELj1ELj8ELj16ENS_18Kernel_traits_baseILj4096ES2_S2_fS2_fjLj256EEEEELb1ELb0ELb0EEEvNS_9BwdParamsE)
        /*12c8*/ 	.word	0x00000000


	//----- nvinfo : EIATTR_MIN_STACK_SIZE
	.align		4
.L_801:
        /*12cc*/ 	.byte	0x04, 0x12
        /*12ce*/ 	.short	(.L_803 - .L_802)
	.align		4
.L_802:
        /*12d0*/ 	.word	index@(_ZN10layer_norm31ln_parallel_residual_bwd_kernelINS_13Kernel_traitsI13__nv_bfloat16S2_fS2_fjLj4096ELj1ELj1ELj8ELj16ENS_18Kernel_traits_baseILj4096ES2_S2_fS2_fjLj256EEEEELb1ELb0ELb1EEEvNS_9BwdParamsE)
        /*12d4*/ 	.word	0x00000000


	//----- nvinfo : EIATTR_MIN_STACK_SIZE
	.align		4
.L_803:
        /*12d8*/ 	.byte	0x04, 0x12
        /*12da*/ 	.short	(.L_805 - .L_804)
	.align		4
.L_804:
        /*12dc*/ 	.word	index@(_ZN10layer_norm22ln_bwd_finalize_kernelINS_22Kernel_traits_finalizeILj4096E13__nv_bfloat16S2_fS2_fjLb0ELj1024ELj4ENS_18Kernel_traits_baseILj4096ES2_S2_fS2_fjLj1024EEEEELb0ELb0EEEvNS_9BwdParamsE)
        /*12e0*/ 	.word	0x00000000


	//----- nvinfo : EIATTR_MIN_STACK_SIZE
	.align		4
.L_805:
        /*12e4*/ 	.byte	0x04, 0x12
        /*12e6*/ 	.short	(.L_807 - .L_806)
	.align		4
.L_806:
        /*12e8*/ 	.word	index@(_ZN10layer_norm40ln_parallel_residual_bwd_finalize_kernelINS_22Kernel_traits_finalizeILj4096E13__nv_bfloat16S2_fS2_fjLb0ELj1024ELj4ENS_18Kernel_traits_baseILj4096ES2_S2_fS2_fjLj1024EEEEELb0EEEvNS_9BwdParamsE)
        /*12ec*/ 	.word	0x00000000


	//----- nvinfo : EIATTR_MIN_STACK_SIZE
	.align		4
.L_807:
        /*12f0*/ 	.byte	0x04, 0x12
        /*12f2*/ 	.short	(.L_809 - .L_808)
	.align		4
.L_808:
        /*12f4*/ 	.word	index@(_ZN10layer_norm31ln_parallel_residual_bwd_kernelINS_13Kernel_traitsI13__nv_bfloat16S2_fS2_fjLj4096ELj1ELj1ELj8ELj16ENS_18Kernel_traits_baseILj4096ES2_S2_fS2_fjLj256EEEEELb1ELb1ELb0EEEvNS_9BwdParamsE)
        /*12f8*/ 	.word	0x00000000


	//----- nvinfo : EIATTR_MIN_STACK_SIZE
	.align		4
.L_809:
        /*12fc*/ 	.byte	0x04, 0x12
        /*12fe*/ 	.short	(.L_811 - .L_810)
	.align		4
.L_810:
        /*1300*/ 	.word	index@(_ZN10layer_norm22ln_bwd_finalize_kernelINS_22Kernel_traits_finalizeILj4096E13__nv_bfloat16S2_fS2_fjLb0ELj1024ELj4ENS_18Kernel_traits_baseILj4096ES2_S2_fS2_fjLj1024EEEEELb0ELb1EEEvNS_9BwdParamsE)
        /*1304*/ 	.word	0x00000000


	//----- nvinfo : EIATTR_MIN_STACK_SIZE
	.align		4
.L_811:
        /*1308*/ 	.byte	0x04, 0x12
        /*130a*/ 	.short	(.L_813 - .L_812)
	.align		4
.L_812:
        /*130c*/ 	.word	index@(_ZN10layer_norm40ln_parallel_residual_bwd_finalize_kernelINS_22Kernel_traits_finalizeILj4096E13__nv_bfloat16S2_fS2_fjLb0ELj1024ELj4ENS_18Kernel_traits_baseILj4096ES2_S2_fS2_fjLj1024EEEEELb1EEEvNS_9BwdParamsE)
        /*1310*/ 	.word	0x00000000


	//----- nvinfo : EIATTR_MIN_STACK_SIZE
	.align		4
.L_813:
        /*1314*/ 	.byte	0x04, 0x12
        /*1316*/ 	.short	(.L_815 - .L_814)
	.align		4
.L_814:
        /*1318*/ 	.word	index@(_ZN10layer_norm31ln_parallel_residual_bwd_kernelINS_13Kernel_traitsI13__nv_bfloat16S2_fS2_fjLj4096ELj1ELj1ELj8ELj16ENS_18Kernel_traits_baseILj4096ES2_S2_fS2_fjLj256EEEEELb1ELb1ELb1EEEvNS_9BwdParamsE)
        /*131c*/ 	.word	0x00000000


	//----- nvinfo : EIATTR_MIN_STACK_SIZE
	.align		4
.L_815:
        /*1320*/ 	.byte	0x04, 0x12
        /*1322*/ 	.short	(.L_817 - .L_816)
	.align		4
.L_816:
        /*1324*/ 	.word	index@(_ZN10layer_norm31ln_parallel_residual_bwd_kernelINS_13Kernel_traitsIf13__nv_bfloat16fS2_fjLj4096ELj1ELj1ELj8ELj16ENS_18Kernel_traits_baseILj4096EfS2_fS2_fjLj256EEEEELb0ELb0ELb0EEEvNS_9BwdParamsE)
        /*1328*/ 	.word	0x00000000


	//----- nvinfo : EIATTR_MIN_STACK_SIZE
	.align		4
.L_817:
        /*132c*/ 	.byte	0x04, 0x12
        /*132e*/ 	.short	(.L_819 - .L_818)
	.align		4
.L_818:
        /*1330*/ 	.word	index@(_ZN10layer_norm31ln_parallel_residual_bwd_kernelINS_13Kernel_traitsIf13__nv_bfloat16fS2_fjLj4096ELj1ELj1ELj8ELj16ENS_18Kernel_traits_baseILj4096EfS2_fS2_fjLj256EEEEELb0ELb0ELb1EEEvNS_9BwdParamsE)
        /*1334*/ 	.word	0x00000000


	//----- nvinfo : EIATTR_MIN_STACK_SIZE
	.align		4
.L_819:
        /*1338*/ 	.byte	0x04, 0x12
        /*133a*/ 	.short	(.L_821 - .L_820)
	.align		4
.L_820:
        /*133c*/ 	.word	index@(_ZN10layer_norm31ln_parallel_residual_bwd_kernelINS_13Kernel_traitsIf13__nv_bfloat16fS2_fjLj4096ELj1ELj1ELj8ELj16ENS_18Kernel_traits_baseILj4096EfS2_fS2_fjLj256EEEEELb0ELb1ELb0EEEvNS_9BwdParamsE)
        /*1340*/ 	.word	0x00000000


	//----- nvinfo : EIATTR_MIN_STACK_SIZE
	.align		4
.L_821:
        /*1344*/ 	.byte	0x04, 0x12
        /*1346*/ 	.short	(.L_823 - .L_822)
	.align		4
.L_822:
        /*1348*/ 	.word	index@(_ZN10layer_norm31ln_parallel_residual_bwd_kernelINS_13Kernel_traitsIf13__nv_bfloat16fS2_fjLj4096ELj1ELj1ELj8ELj16ENS_18Kernel_traits_baseILj4096EfS2_fS2_fjLj256EEEEELb0ELb1ELb1EEEvNS_9BwdParamsE)
        /*134c*/ 	.word	0x00000000


	//----- nvinfo : EIATTR_MIN_STACK_SIZE
	.align		4
.L_823:
        /*1350*/ 	.byte	0x04, 0x12
        /*1352*/ 	.short	(.L_825 - .L_824)
	.align		4
.L_824:
        /*1354*/ 	.word	index@(_ZN10layer_norm31ln_parallel_residual_bwd_kernelINS_13Kernel_traitsIf13__nv_bfloat16fS2_fjLj4096ELj1ELj1ELj8ELj16ENS_18Kernel_traits_baseILj4096EfS2_fS2_fjLj256EEEEELb1ELb0ELb0EEEvNS_9BwdParamsE)
        /*1358*/ 	.word	0x00000000


	//----- nvinfo : EIATTR_MIN_STACK_SIZE
	.align		4
.L_825:
        /*135c*/ 	.byte	0x04, 0x12
        /*135e*/ 	.short	(.L_827 - .L_826)
	.align		4
.L_826:
        /*1360*/ 	.word	index@(_ZN10layer_norm31ln_parallel_residual_bwd_kernelINS_13Kernel_traitsIf13__nv_bfloat16fS2_fjLj4096ELj1ELj1ELj8ELj16ENS_18Kernel_traits_baseILj4096EfS2_fS2_fjLj256EEEEELb1ELb0ELb1EEEvNS_9BwdParamsE)
        /*1364*/ 	.word	0x00000000


	//----- nvinfo : EIATTR_MIN_STACK_SIZE
	.align		4
.L_827:
        /*1368*/ 	.byte	0x04, 0x12
        /*136a*/ 	.short	(.L_829 - .L_828)
	.align		4
.L_828:
        /*136c*/ 	.word	index@(_ZN10layer_norm22ln_bwd_finalize_kernelINS_22Kernel_traits_finalizeILj4096Ef13__nv_bfloat16fS2_fjLb0ELj1024ELj4ENS_18Kernel_traits_baseILj4096EfS2_fS2_fjLj1024EEEEELb0ELb0EEEvNS_9BwdParamsE)
        /*1370*/ 	.word	0x00000000


	//----- nvinfo : EIATTR_MIN_STACK_SIZE
	.align		4
.L_829:
        /*1374*/ 	.byte	0x04, 0x12
        /*1376*/ 	.short	(.L_831 - .L_830)
	.align		4
.L_830:
        /*1378*/ 	.word	index@(_ZN10layer_norm40ln_parallel_residual_bwd_finalize_kernelINS_22Kernel_traits_finalizeILj4096Ef13__nv_bfloat16fS2_fjLb0ELj1024ELj4ENS_18Kernel_traits_baseILj4096EfS2_fS2_fjLj1024EEEEELb0EEEvNS_9BwdParamsE)
        /*137c*/ 	.word	0x00000000


	//----- nvinfo : EIATTR_MIN_STACK_SIZE
	.align		4
.L_831:
        /*1380*/ 	.byte	0x04, 0x12
        /*1382*/ 	.short	(.L_833 - .L_832)
	.align		4
.L_832:
        /*1384*/ 	.word	index@(_ZN10layer_norm31ln_parallel_residual_bwd_kernelINS_13Kernel_traitsIf13__nv_bfloat16fS2_fjLj4096ELj1ELj1ELj8ELj16ENS_18Kernel_traits_baseILj4096EfS2_fS2_fjLj256EEEEELb1ELb1ELb0EEEvNS_9BwdParamsE)
        /*1388*/ 	.word	0x00000000


	//----- nvinfo : EIATTR_MIN_STACK_SIZE
	.align		4
.L_833:
        /*138c*/ 	.byte	0x04, 0x12
        /*138e*/ 	.short	(.L_835 - .L_834)
	.align		4
.L_834:
        /*1390*/ 	.word	index@(_ZN10layer_norm22ln_bwd_finalize_kernelINS_22Kernel_traits_finalizeILj4096Ef13__nv_bfloat16fS2_fjLb0ELj1024ELj4ENS_18Kernel_traits_baseILj4096EfS2_fS2_fjLj1024EEEEELb0ELb1EEEvNS_9BwdParamsE)
        /*1394*/ 	.word	0x00000000


	//----- nvinfo : EIATTR_MIN_STACK_SIZE
	.align		4
.L_835:
        /*1398*/ 	.byte	0x04, 0x12
        /*139a*/ 	.short	(.L_837 - .L_836)
	.align		4
.L_836:
        /*139c*/ 	.word	index@(_ZN10layer_norm40ln_parallel_residual_bwd_finalize_kernelINS_22Kernel_traits_finalizeILj4096Ef13__nv_bfloat16fS2_fjLb0ELj1024ELj4ENS_18Kernel_traits_baseILj4096EfS2_fS2_fjLj1024EEEEELb1EEEvNS_9BwdParamsE)
        /*13a0*/ 	.word	0x00000000


	//----- nvinfo : EIATTR_MIN_STACK_SIZE
	.align		4
.L_837:
        /*13a4*/ 	.byte	0x04, 0x12
        /*13a6*/ 	.short	(.L_839 - .L_838)
	.align		4
.L_838:
        /*13a8*/ 	.word	index@(_ZN10layer_norm31ln_parallel_residual_bwd_kernelINS_13Kernel_traitsIf13__nv_bfloat16fS2_fjLj4096ELj1ELj1ELj8ELj16ENS_18Kernel_traits_baseILj4096EfS2_fS2_fjLj256EEEEELb1ELb1ELb1EEEvNS_9BwdParamsE)
        /*13ac*/ 	.word	0x00000000


	//----- nvinfo : EIATTR_MIN_STACK_SIZE
	.align		4
.L_839:
        /*13b0*/ 	.byte	0x04, 0x12
        /*13b2*/ 	.short	(.L_841 - .L_840)
	.align		4
.L_840:
        /*13b4*/ 	.word	index@(_ZN10layer_norm31ln_parallel_residual_bwd_kernelINS_13Kernel_traitsIf6__halfS2_S2_fjLj4096ELj1ELj1ELj8ELj16ENS_18Kernel_traits_baseILj4096EfS2_S2_S2_fjLj256EEEEELb0ELb0ELb0EEEvNS_9BwdParamsE)
        /*13b8*/ 	.word	0x00000000


	//----- nvinfo : EIATTR_MIN_STACK_SIZE
	.align		4
.L_841:
        /*13bc*/ 	.byte	0x04, 0x12
        /*13be*/ 	.short	(.L_843 - .L_842)
	.align		4
.L_842:
        /*13c0*/ 	.word	index@(_ZN10layer_norm31ln_parallel_residual_bwd_kernelINS_13Kernel_traitsIf6__halfS2_S2_fjLj4096ELj1ELj1ELj8ELj16ENS_18Kernel_traits_baseILj4096EfS2_S2_S2_fjLj256EEEEELb0ELb0ELb1EEEvNS_9BwdParamsE)
        /*13c4*/ 	.word	0x00000000


	//----- nvinfo : EIATTR_MIN_STACK_SIZE
	.align		4
.L_843:
        /*13c8*/ 	.byte	0x04, 0x12
        /*13ca*/ 	.short	(.L_845 - .L_844)
	.align		4
.L_844:
        /*13cc*/ 	.word	index@(_ZN10layer_norm31ln_parallel_residual_bwd_kernelINS_13Kernel_traitsIf6__halfS2_S2_fjLj4096ELj1ELj1ELj8ELj16ENS_18Kernel_traits_baseILj4096EfS2_S2_S2_fjLj256EEEEELb0ELb1ELb0EEEvNS_9BwdParamsE)
        /*13d0*/ 	.word	0x00000000


	//----- nvinfo : EIATTR_MIN_STACK_SIZE
	.align		4
.L_845:
        /*13d4*/ 	.byte	0x04, 0x12
        /*13d6*/ 	.short	(.L_847 - .L_846)
	.align		4
.L_846:
        /*13d8*/ 	.word	index@(_ZN10layer_norm31ln_parallel_residual_bwd_kernelINS_13Kernel_traitsIf6__halfS2_S2_fjLj4096ELj1ELj1ELj8ELj16ENS_18Kernel_traits_baseILj4096EfS2_S2_S2_fjLj256EEEEELb0ELb1ELb1EEEvNS_9BwdParamsE)
        /*13dc*/ 	.word	0x00000000


	//----- nvinfo : EIATTR_MIN_STACK_SIZE
	.align		4
.L_847:
        /*13e0*/ 	.byte	0x04, 0x12
        /*13e2*/ 	.short	(.L_849 - .L_848)
	.align		4
.L_848:
        /*13e4*/ 	.word	index@(_ZN10layer_norm31ln_parallel_residual_bwd_kernelINS_13Kernel_traitsIf6__halfS2_S2_fjLj4096ELj1ELj1ELj8ELj16ENS_18Kernel_traits_baseILj4096EfS2_S2_S2_fjLj256EEEEELb1ELb0ELb0EEEvNS_9BwdParamsE)
        /*13e8*/ 	.word	0x00000000


	//----- nvinfo : EIATTR_MIN_STACK_SIZE
	.align		4
.L_849:
        /*13ec*/ 	.byte	0x04, 0x12
        /*13ee*/ 	.short	(.L_851 - .L_850)
	.align		4
.L_850:
        /*13f0*/ 	.word	index@(_ZN10layer_norm31ln_parallel_residual_bwd_kernelINS_13Kernel_traitsIf6__halfS2_S2_fjLj4096ELj1ELj1ELj8ELj16ENS_18Kernel_traits_baseILj4096EfS2_S2_S2_fjLj256EEEEELb1ELb0ELb1EEEvNS_9BwdParamsE)
        /*13f4*/ 	.word	0x00000000


	//----- nvinfo : EIATTR_MIN_STACK_SIZE
	.align		4
.L_851:
        /*13f8*/ 	.byte	0x04, 0x12
        /*13fa*/ 	.short	(.L_853 - .L_852)
	.align		4
.L_852:
        /*13fc*/ 	.word	index@(_ZN10layer_norm22ln_bwd_finalize_kernelINS_22Kernel_traits_finalizeILj4096Ef6__halfS2_S2_fjLb0ELj1024ELj4ENS_18Kernel_traits_baseILj4096EfS2_S2_S2_fjLj1024EEEEELb0ELb0EEEvNS_9BwdParamsE)
        /*1400*/ 	.word	0x00000000


	//----- nvinfo : EIATTR_MIN_STACK_SIZE
	.align		4
.L_853:
        /*1404*/ 	.byte	0x04, 0x12
        /*1406*/ 	.short	(.L_855 - .L_854)
	.align		4
.L_854:
        /*1408*/ 	.word	index@(_ZN10layer_norm40ln_parallel_residual_bwd_finalize_kernelINS_22Kernel_traits_finalizeILj4096Ef6__halfS2_S2_fjLb0ELj1024ELj4ENS_18Kernel_traits_baseILj4096EfS2_S2_S2_fjLj1024EEEEELb0EEEvNS_9BwdParamsE)
        /*140c*/ 	.word	0x00000000


	//----- nvinfo : EIATTR_MIN_STACK_SIZE
	.align		4
.L_855:
        /*1410*/ 	.byte	0x04, 0x12
        /*1412*/ 	.short	(.L_857 - .L_856)
	.align		4
.L_856:
        /*1414*/ 	.word	index@(_ZN10layer_norm31ln_parallel_residual_bwd_kernelINS_13Kernel_traitsIf6__halfS2_S2_fjLj4096ELj1ELj1ELj8ELj16ENS_18Kernel_traits_baseILj4096EfS2_S2_S2_fjLj256EEEEELb1ELb1ELb0EEEvNS_9BwdParamsE)
        /*1418*/ 	.word	0x00000000


	//----- nvinfo : EIATTR_MIN_STACK_SIZE
	.align		4
.L_857:
        /*141c*/ 	.byte	0x04, 0x12
        /*141e*/ 	.short	(.L_859 - .L_858)
	.align		4
.L_858:
        /*1420*/ 	.word	index@(_ZN10layer_norm22ln_bwd_finalize_kernelINS_22Kernel_traits_finalizeILj4096Ef6__halfS2_S2_fjLb0ELj1024ELj4ENS_18Kernel_traits_baseILj4096EfS2_S2_S2_fjLj1024EEEEELb0ELb1EEEvNS_9BwdParamsE)
        /*1424*/ 	.word	0x00000000


	//----- nvinfo : EIATTR_MIN_STACK_SIZE
	.align		4
.L_859:
        /*1428*/ 	.byte	0x04, 0x12
        /*142a*/ 	.short	(.L_861 - .L_860)
	.align		4
.L_860:
        /*142c*/ 	.word	index@(_ZN10layer_norm40ln_parallel_residual_bwd_finalize_kernelINS_22Kernel_traits_finalizeILj4096Ef6__halfS2_S2_fjLb0ELj1024ELj4ENS_18Kernel_traits_baseILj4096EfS2_S2_S2_fjLj1024EEEEELb1EEEvNS_9BwdParamsE)
        /*1430*/ 	.word	0x00000000


	//----- nvinfo : EIATTR_MIN_STACK_SIZE
	.align		4
.L_861:
        /*1434*/ 	.byte	0x04, 0x12
        /*1436*/ 	.short	(.L_863 - .L_862)
	.align		4
.L_862:
        /*1438*/ 	.word	index@(_ZN10layer_norm31ln_parallel_residual_bwd_kernelINS_13Kernel_traitsIf6__halfS2_S2_fjLj4096ELj1ELj1ELj8ELj16ENS_18Kernel_traits_baseILj4096EfS2_S2_S2_fjLj256EEEEELb1ELb1ELb1EEEvNS_9BwdParamsE)
        /*143c*/ 	.word	0x00000000


	//----- nvinfo : EIATTR_MIN_STACK_SIZE
	.align		4
.L_863:
        /*1440*/ 	.byte	0x04, 0x12
        /*1442*/ 	.short	(.L_865 - .L_864)
	.align		4
.L_864:
        /*1444*/ 	.word	index@(_ZN10layer_norm31ln_parallel_residual_bwd_kernelINS_13Kernel_traitsI6__halfS2_fS2_fjLj4096ELj1ELj1ELj8ELj16ENS_18Kernel_traits_baseILj4096ES2_S2_fS2_fjLj256EEEEELb0ELb0ELb0EEEvNS_9BwdParamsE)
        /*1448*/ 	.word	0x00000000


	//----- nvinfo : EIATTR_MIN_STACK_SIZE
	.align		4
.L_865:
        /*144c*/ 	.byte	0x04, 0x12
        /*144e*/ 	.short	(.L_867 - .L_866)
	.align		4
.L_866:
        /*1450*/ 	.word	index@(_ZN10layer_norm31ln_parallel_residual_bwd_kernelINS_13Kernel_traitsI6__halfS2_fS2_fjLj4096ELj1ELj1ELj8ELj16ENS_18Kernel_traits_baseILj4096ES2_S2_fS2_fjLj256EEEEELb0ELb0ELb1EEEvNS_9BwdParamsE)
        /*1454*/ 	.word	0x00000000


	//----- nvinfo : EIATTR_MIN_STACK_SIZE
	.align		4
.L_867:
        /*1458*/ 	.byte	0x04, 0x12
        /*145a*/ 	.short	(.L_869 - .L_868)
	.align		4
.L_868:
        /*145c*/ 	.word	index@(_ZN10layer_norm31ln_parallel_residual_bwd_kernelINS_13Kernel_traitsI6__halfS2_fS2_fjLj4096ELj1ELj1ELj8ELj16ENS_18Kernel_traits_baseILj4096ES2_S2_fS2_fjLj256EEEEELb0ELb1ELb0EEEvNS_9BwdParamsE)
        /*1460*/ 	.word	0x00000000


	//----- nvinfo : EIATTR_MIN_STACK_SIZE
	.align		4
.L_869:
        /*1464*/ 	.byte	0x04, 0x12
        /*1466*/ 	.short	(.L_871 - .L_870)
	.align		4
.L_870:
        /*1468*/ 	.word	index@(_ZN10layer_norm31ln_parallel_residual_bwd_kernelINS_13Kernel_traitsI6__halfS2_fS2_fjLj4096ELj1ELj1ELj8ELj16ENS_18Kernel_traits_baseILj4096ES2_S2_fS2_fjLj256EEEEELb0ELb1ELb1EEEvNS_9BwdParamsE)
        /*146c*/ 	.word	0x00000000


	//----- nvinfo : EIATTR_MIN_STACK_SIZE
	.align		4
.L_871:
        /*1470*/ 	.byte	0x04, 0x12
        /*1472*/ 	.short	(.L_873 - .L_872)
	.align		4
.L_872:
        /*1474*/ 	.word	index@(_ZN10layer_norm31ln_parallel_residual_bwd_kernelINS_13Kernel_traitsI6__halfS2_fS2_fjLj4096ELj1ELj1ELj8ELj16ENS_18Kernel_traits_baseILj4096ES2_S2_fS2_fjLj256EEEEELb1ELb0ELb0EEEvNS_9BwdParamsE)
        /*1478*/ 	.word	0x00000000


	//----- nvinfo : EIATTR_MIN_STACK_SIZE
	.align		4
.L_873:
        /*147c*/ 	.byte	0x04, 0x12
        /*147e*/ 	.short	(.L_875 - .L_874)
	.align		4
.L_874:
        /*1480*/ 	.word	index@(_ZN10layer_norm31ln_parallel_residual_bwd_kernelINS_13Kernel_traitsI6__halfS2_fS2_fjLj4096ELj1ELj1ELj8ELj16ENS_18Kernel_traits_baseILj4096ES2_S2_fS2_fjLj256EEEEELb1ELb0ELb1EEEvNS_9BwdParamsE)
        /*1484*/ 	.word	0x00000000


	//----- nvinfo : EIATTR_MIN_STACK_SIZE
	.align		4
.L_875:
        /*1488*/ 	.byte	0x04, 0x12
        /*148a*/ 	.short	(.L_877 - .L_876)
	.align		4
.L_876:
        /*148c*/ 	.word	index@(_ZN10layer_norm22ln_bwd_finalize_kernelINS_22Kernel_traits_finalizeILj4096E6__halfS2_fS2_fjLb0ELj1024ELj4ENS_18Kernel_traits_baseILj4096ES2_S2_fS2_fjLj1024EEEEELb0ELb0EEEvNS_9BwdParamsE)
        /*1490*/ 	.word	0x00000000


	//----- nvinfo : EIATTR_MIN_STACK_SIZE
	.align		4
.L_877:
        /*1494*/ 	.byte	0x04, 0x12
        /*1496*/ 	.short	(.L_879 - .L_878)
	.align		4
.L_878:
        /*1498*/ 	.word	index@(_ZN10layer_norm40ln_parallel_residual_bwd_finalize_kernelINS_22Kernel_traits_finalizeILj4096E6__halfS2_fS2_fjLb0ELj1024ELj4ENS_18Kernel_traits_baseILj4096ES2_S2_fS2_fjLj1024EEEEELb0EEEvNS_9BwdParamsE)
        /*149c*/ 	.word	0x00000000


	//----- nvinfo : EIATTR_MIN_STACK_SIZE
	.align		4
.L_879:
        /*14a0*/ 	.byte	0x04, 0x12
        /*14a2*/ 	.short	(.L_881 - .L_880)
	.align		4
.L_880:
        /*14a4*/ 	.word	index@(_ZN10layer_norm31ln_parallel_residual_bwd_kernelINS_13Kernel_traitsI6__halfS2_fS2_fjLj4096ELj1ELj1ELj8ELj16ENS_18Kernel_traits_baseILj4096ES2_S2_fS2_fjLj256EEEEELb1ELb1ELb0EEEvNS_9BwdParamsE)
        /*14a8*/ 	.word	0x00000000


	//----- nvinfo : EIATTR_MIN_STACK_SIZE
	.align		4
.L_881:
        /*14ac*/ 	.byte	0x04, 0x12
        /*14ae*/ 	.short	(.L_883 - .L_882)
	.align		4
.L_882:
        /*14b0*/ 	.word	index@(_ZN10layer_norm22ln_bwd_finalize_kernelINS_22Kernel_traits_finalizeILj4096E6__halfS2_fS2_fjLb0ELj1024ELj4ENS_18Kernel_traits_baseILj4096ES2_S2_fS2_fjLj1024EEEEELb0ELb1EEEvNS_9BwdParamsE)
        /*14b4*/ 	.word	0x00000000


	//----- nvinfo : EIATTR_MIN_STACK_SIZE
	.align		4
.L_883:
        /*14b8*/ 	.byte	0x04, 0x12
        /*14ba*/ 	.short	(.L_885 - .L_884)
	.align		4
.L_884:
        /*14bc*/ 	.word	index@(_ZN10layer_norm40ln_parallel_residual_bwd_finalize_kernelINS_22Kernel_traits_finalizeILj4096E6__halfS2_fS2_fjLb0ELj1024ELj4ENS_18Kernel_traits_baseILj4096ES2_S2_fS2_fjLj1024EEEEELb1EEEvNS_9BwdParamsE)
        /*14c0*/ 	.word	0x00000000


	//----- nvinfo : EIATTR_MIN_STACK_SIZE
	.align		4
.L_885:
        /*14c4*/ 	.byte	0x04, 0x12
        /*14c6*/ 	.short	(.L_887 - .L_886)
	.align		4
.L_886:
        /*14c8*/ 	.word	index@(_ZN10layer_norm31ln_parallel_residual_bwd_kernelINS_13Kernel_traitsI6__halfS2_fS2_fjLj4096ELj1ELj1ELj8ELj16ENS_18Kernel_traits_baseILj4096ES2_S2_fS2_fjLj256EEEEELb1ELb1ELb1EEEvNS_9BwdParamsE)
        /*14cc*/ 	.word	0x00000000


	//----- nvinfo : EIATTR_MIN_STACK_SIZE
	.align		4
.L_887:
        /*14d0*/ 	.byte	0x04, 0x12
        /*14d2*/ 	.short	(.L_889 - .L_888)
	.align		4
.L_888:
        /*14d4*/ 	.word	index@(_ZN10layer_norm31ln_parallel_residual_bwd_kernelINS_13Kernel_traitsIf6__halffS2_fjLj4096ELj1ELj1ELj8ELj16ENS_18Kernel_traits_baseILj4096EfS2_fS2_fjLj256EEEEELb0ELb0ELb0EEEvNS_9BwdParamsE)
        /*14d8*/ 	.word	0x00000000


	//----- nvinfo : EIATTR_MIN_STACK_SIZE
	.align		4
.L_889:
        /*14dc*/ 	.byte	0x04, 0x12
        /*14de*/ 	.short	(.L_891 - .L_890)
	.align		4
.L_890:
        /*14e0*/ 	.word	index@(_ZN10layer_norm31ln_parallel_residual_bwd_kernelINS_13Kernel_traitsIf6__halffS2_fjLj4096ELj1ELj1ELj8ELj16ENS_18Kernel_traits_baseILj4096EfS2_fS2_fjLj256EEEEELb0ELb0ELb1EEEvNS_9BwdParamsE)
        /*14e4*/ 	.word	0x00000000


	//----- nvinfo : EIATTR_MIN_STACK_SIZE
	.align		4
.L_891:
        /*14e8*/ 	.byte	0x04, 0x12
        /*14ea*/ 	.short	(.L_893 - .L_892)
	.align		4
.L_892:
        /*14ec*/ 	.word	index@(_ZN10layer_norm31ln_parallel_residual_bwd_kernelINS_13Kernel_traitsIf6__halffS2_fjLj4096ELj1ELj1ELj8ELj16ENS_18Kernel_traits_baseILj4096EfS2_fS2_fjLj256EEEEELb0ELb1ELb0EEEvNS_9BwdParamsE)
        /*14f0*/ 	.word	0x00000000


	//----- nvinfo : EIATTR_MIN_STACK_SIZE
	.align		4
.L_893:
        /*14f4*/ 	.byte	0x04, 0x12
        /*14f6*/ 	.short	(.L_895 - .L_894)
	.align		4
.L_894:
        /*14f8*/ 	.word	index@(_ZN10layer_norm31ln_parallel_residual_bwd_kernelINS_13Kernel_traitsIf6__halffS2_fjLj4096ELj1ELj1ELj8ELj16ENS_18Kernel_traits_baseILj4096EfS2_fS2_fjLj256EEEEELb0ELb1ELb1EEEvNS_9BwdParamsE)
        /*14fc*/ 	.word	0x00000000


	//----- nvinfo : EIATTR_MIN_STACK_SIZE
	.align		4
.L_895:
        /*1500*/ 	.byte	0x04, 0x12
        /*1502*/ 	.short	(.L_897 - .L_896)
	.align		4
.L_896:
        /*1504*/ 	.word	index@(_ZN10layer_norm31ln_parallel_residual_bwd_kernelINS_13Kernel_traitsIf6__halffS2_fjLj4096ELj1ELj1ELj8ELj16ENS_18Kernel_traits_baseILj4096EfS2_fS2_fjLj256EEEEELb1ELb0ELb0EEEvNS_9BwdParamsE)
        /*1508*/ 	.word	0x00000000


	//----- nvinfo : EIATTR_MIN_STACK_SIZE
	.align		4
.L_897:
        /*150c*/ 	.byte	0x04, 0x12
        /*150e*/ 	.short	(.L_899 - .L_898)
	.align		4
.L_898:
        /*1510*/ 	.word	index@(_ZN10layer_norm31ln_parallel_residual_bwd_kernelINS_13Kernel_traitsIf6__halffS2_fjLj4096ELj1ELj1ELj8ELj16ENS_18Kernel_traits_baseILj4096EfS2_fS2_fjLj256EEEEELb1ELb0ELb1EEEvNS_9BwdParamsE)
        /*1514*/ 	.word	0x00000000


	//----- nvinfo : EIATTR_MIN_STACK_SIZE
	.align		4
.L_899:
        /*1518*/ 	.byte	0x04, 0x12
        /*151a*/ 	.short	(.L_901 - .L_900)
	.align		4
.L_900:
        /*151c*/ 	.word	index@(_ZN10layer_norm22ln_bwd_finalize_kernelINS_22Kernel_traits_finalizeILj4096Ef6__halffS2_fjLb0ELj1024ELj4ENS_18Kernel_traits_baseILj4096EfS2_fS2_fjLj1024EEEEELb0ELb0EEEvNS_9BwdParamsE)
        /*1520*/ 	.word	0x00000000


	//----- nvinfo : EIATTR_MIN_STACK_SIZE
	.align		4
.L_901:
        /*1524*/ 	.byte	0x04, 0x12
        /*1526*/ 	.short	(.L_903 - .L_902)
	.align		4
.L_902:
        /*1528*/ 	.word	index@(_ZN10layer_norm40ln_parallel_residual_bwd_finalize_kernelINS_22Kernel_traits_finalizeILj4096Ef6__halffS2_fjLb0ELj1024ELj4ENS_18Kernel_traits_baseILj4096EfS2_fS2_fjLj1024EEEEELb0EEEvNS_9BwdParamsE)
        /*152c*/ 	.word	0x00000000


	//----- nvinfo : EIATTR_MIN_STACK_SIZE
	.align		4
.L_903:
        /*1530*/ 	.byte	0x04, 0x12
        /*1532*/ 	.short	(.L_905 - .L_904)
	.align		4
.L_904:
        /*1534*/ 	.word	index@(_ZN10layer_norm31ln_parallel_residual_bwd_kernelINS_13Kernel_traitsIf6__halffS2_fjLj4096ELj1ELj1ELj8ELj16ENS_18Kernel_traits_baseILj4096EfS2_fS2_fjLj256EEEEELb1ELb1ELb0EEEvNS_9BwdParamsE)
        /*1538*/ 	.word	0x00000000


	//----- nvinfo : EIATTR_MIN_STACK_SIZE
	.align		4
.L_905:
        /*153c*/ 	.byte	0x04, 0x12
        /*153e*/ 	.short	(.L_907 - .L_906)
	.align		4
.L_906:
        /*1540*/ 	.word	index@(_ZN10layer_norm22ln_bwd_finalize_kernelINS_22Kernel_traits_finalizeILj4096Ef6__halffS2_fjLb0ELj1024ELj4ENS_18Kernel_traits_baseILj4096EfS2_fS2_fjLj1024EEEEELb0ELb1EEEvNS_9BwdParamsE)
        /*1544*/ 	.word	0x00000000


	//----- nvinfo : EIATTR_MIN_STACK_SIZE
	.align		4
.L_907:
        /*1548*/ 	.byte	0x04, 0x12
        /*154a*/ 	.short	(.L_909 - .L_908)
	.align		4
.L_908:
        /*154c*/ 	.word	index@(_ZN10layer_norm40ln_parallel_residual_bwd_finalize_kernelINS_22Kernel_traits_finalizeILj4096Ef6__halffS2_fjLb0ELj1024ELj4ENS_18Kernel_traits_baseILj4096EfS2_fS2_fjLj1024EEEEELb1EEEvNS_9BwdParamsE)
        /*1550*/ 	.word	0x00000000


	//----- nvinfo : EIATTR_MIN_STACK_SIZE
	.align		4
.L_909:
        /*1554*/ 	.byte	0x04, 0x12
        /*1556*/ 	.short	(.L_911 - .L_910)
	.align		4
.L_910:
        /*1558*/ 	.word	index@(_ZN10layer_norm31ln_parallel_residual_bwd_kernelINS_13Kernel_traitsIf6__halffS2_fjLj4096ELj1ELj1ELj8ELj16ENS_18Kernel_traits_baseILj4096EfS2_fS2_fjLj256EEEEELb1ELb1ELb1EEEvNS_9BwdParamsE)
        /*155c*/ 	.word	0x00000000


	//----- nvinfo : EIATTR_MIN_STACK_SIZE
	.align		4
.L_911:
        /*1560*/ 	.byte	0x04, 0x12
        /*1562*/ 	.short	(.L_913 - .L_912)
	.align		4
.L_912:
        /*1564*/ 	.word	index@(_ZN10layer_norm31ln_parallel_residual_bwd_kernelINS_13Kernel_traitsI6__halfffffjLj4096ELj1ELj1ELj8ELj16ENS_18Kernel_traits_baseILj4096ES2_ffffjLj256EEEEELb0ELb0ELb0EEEvNS_9BwdParamsE)
        /*1568*/ 	.word	0x00000000


	//----- nvinfo : EIATTR_MIN_STACK_SIZE
	.align		4
.L_913:
        /*156c*/ 	.byte	0x04, 0x12
        /*156e*/ 	.short	(.L_915 - .L_914)
	.align		4
.L_914:
        /*1570*/ 	.word	index@(_ZN10layer_norm31ln_parallel_residual_bwd_kernelINS_13Kernel_traitsI6__halfffffjLj4096ELj1ELj1ELj8ELj16ENS_18Kernel_traits_baseILj4096ES2_ffffjLj256EEEEELb0ELb0ELb1EEEvNS_9BwdParamsE)
        /*1574*/ 	.word	0x00000000


	//----- nvinfo : EIATTR_MIN_STACK_SIZE
	.align		4
.L_915:
        /*1578*/ 	.byte	0x04, 0x12
        /*157a*/ 	.short	(.L_917 - .L_916)
	.align		4
.L_916:
        /*157c*/ 	.word	index@(_ZN10layer_norm31ln_parallel_residual_bwd_kernelINS_13Kernel_traitsI6__halfffffjLj4096ELj1ELj1ELj8ELj16ENS_18Kernel_traits_baseILj4096ES2_ffffjLj256EEEEELb0ELb1ELb0EEEvNS_9BwdParamsE)
        /*1580*/ 	.word	0x00000000


	//----- nvinfo : EIATTR_MIN_STACK_SIZE
	.align		4
.L_917:
        /*1584*/ 	.byte	0x04, 0x12
        /*1586*/ 	.short	(.L_919 - .L_918)
	.align		4
.L_918:
        /*1588*/ 	.word	index@(_ZN10layer_norm31ln_parallel_residual_bwd_kernelINS_13Kernel_traitsI6__halfffffjLj4096ELj1ELj1ELj8ELj16ENS_18Kernel_traits_baseILj4096ES2_ffffjLj256EEEEELb0ELb1ELb1EEEvNS_9BwdParamsE)
        /*158c*/ 	.word	0x00000000


	//----- nvinfo : EIATTR_MIN_STACK_SIZE
	.align		4
.L_919:
        /*1590*/ 	.byte	0x04, 0x12
        /*1592*/ 	.short	(.L_921 - .L_920)
	.align		4
.L_920:
        /*1594*/ 	.word	index@(_ZN10layer_norm31ln_parallel_residual_bwd_kernelINS_13Kernel_traitsI6__halfffffjLj4096ELj1ELj1ELj8ELj16ENS_18Kernel_traits_baseILj4096ES2_ffffjLj256EEEEELb1ELb0ELb0EEEvNS_9BwdParamsE)
        /*1598*/ 	.word	0x00000000


	//----- nvinfo : EIATTR_MIN_STACK_SIZE
	.align		4
.L_921:
        /*159c*/ 	.byte	0x04, 0x12
        /*159e*/ 	.short	(.L_923 - .L_922)
	.align		4
.L_922:
        /*15a0*/ 	.word	index@(_ZN10layer_norm31ln_parallel_residual_bwd_kernelINS_13Kernel_traitsI6__halfffffjLj4096ELj1ELj1ELj8ELj16ENS_18Kernel_traits_baseILj4096ES2_ffffjLj256EEEEELb1ELb0ELb1EEEvNS_9BwdParamsE)
        /*15a4*/ 	.word	0x00000000


	//----- nvinfo : EIATTR_MIN_STACK_SIZE
	.align		4
.L_923:
        /*15a8*/ 	.byte	0x04, 0x12
        /*15aa*/ 	.short	(.L_925 - .L_924)
	.align		4
.L_924:
        /*15ac*/ 	.word	index@(_ZN10layer_norm22ln_bwd_finalize_kernelINS_22Kernel_traits_finalizeILj4096E6__halfffffjLb0ELj1024ELj4ENS_18Kernel_traits_baseILj4096ES2_ffffjLj1024EEEEELb0ELb0EEEvNS_9BwdParamsE)
        /*15b0*/ 	.word	0x00000000


	//----- nvinfo : EIATTR_MIN_STACK_SIZE
	.align		4
.L_925:
        /*15b4*/ 	.byte	0x04, 0x12
        /*15b6*/ 	.short	(.L_927 - .L_926)
	.align		4
.L_926:
        /*15b8*/ 	.word	index@(_ZN10layer_norm40ln_parallel_residual_bwd_finalize_kernelINS_22Kernel_traits_finalizeILj4096E6__halfffffjLb0ELj1024ELj4ENS_18Kernel_traits_baseILj4096ES2_ffffjLj1024EEEEELb0EEEvNS_9BwdParamsE)
        /*15bc*/ 	.word	0x00000000


	//----- nvinfo : EIATTR_MIN_STACK_SIZE
	.align		4
.L_927:
        /*15c0*/ 	.byte	0x04, 0x12
        /*15c2*/ 	.short	(.L_929 - .L_928)
	.align		4
.L_928:
        /*15c4*/ 	.word	index@(_ZN10layer_norm31ln_parallel_residual_bwd_kernelINS_13Kernel_traitsI6__halfffffjLj4096ELj1ELj1ELj8ELj16ENS_18Kernel_traits_baseILj4096ES2_ffffjLj256EEEEELb1ELb1ELb0EEEvNS_9BwdParamsE)
        /*15c8*/ 	.word	0x00000000


	//----- nvinfo : EIATTR_MIN_STACK_SIZE
	.align		4
.L_929:
        /*15cc*/ 	.byte	0x04, 0x12
        /*15ce*/ 	.short	(.L_931 - .L_930)
	.align		4
.L_930:
        /*15d0*/ 	.word	index@(_ZN10layer_norm22ln_bwd_finalize_kernelINS_22Kernel_traits_finalizeILj4096E6__halfffffjLb0ELj1024ELj4ENS_18Kernel_traits_baseILj4096ES2_ffffjLj1024EEEEELb0ELb1EEEvNS_9BwdParamsE)
        /*15d4*/ 	.word	0x00000000


	//----- nvinfo : EIATTR_MIN_STACK_SIZE
	.align		4
.L_931:
        /*15d8*/ 	.byte	0x04, 0x12
        /*15da*/ 	.short	(.L_933 - .L_932)
	.align		4
.L_932:
        /*15dc*/ 	.word	index@(_ZN10layer_norm40ln_parallel_residual_bwd_finalize_kernelINS_22Kernel_traits_finalizeILj4096E6__halfffffjLb0ELj1024ELj4ENS_18Kernel_traits_baseILj4096ES2_ffffjLj1024EEEEELb1EEEvNS_9BwdParamsE)
        /*15e0*/ 	.word	0x00000000


	//----- nvinfo : EIATTR_MIN_STACK_SIZE
	.align		4
.L_933:
        /*15e4*/ 	.byte	0x04, 0x12
        /*15e6*/ 	.short	(.L_935 - .L_934)
	.align		4
.L_934:
        /*15e8*/ 	.word	index@(_ZN10layer_norm31ln_parallel_residual_bwd_kernelINS_13Kernel_traitsI6__halfffffjLj4096ELj1ELj1ELj8ELj16ENS_18Kernel_traits_baseILj4096ES2_ffffjLj256EEEEELb1ELb1ELb1EEEvNS_9BwdParamsE)
        /*15ec*/ 	.word	0x00000000


	//----- nvinfo : EIATTR_MIN_STACK_SIZE
	.align		4
.L_935:
        /*15f0*/ 	.byte	0x04, 0x12
        /*15f2*/ 	.short	(.L_937 - .L_936)
	.align		4
.L_936:
        /*15f4*/ 	.word	index@(_ZN10layer_norm31ln_parallel_residual_bwd_kernelINS_13Kernel_traitsIfffffjLj4096ELj1ELj1ELj8ELj16ENS_18Kernel_traits_baseILj4096EfffffjLj256EEEEELb0ELb0ELb0EEEvNS_9BwdParamsE)
        /*15f8*/ 	.word	0x00000000


	//----- nvinfo : EIATTR_MIN_STACK_SIZE
	.align		4
.L_937:
        /*15fc*/ 	.byte	0x04, 0x12
        /*15fe*/ 	.short	(.L_939 - .L_938)
	.align		4
.L_938:
        /*1600*/ 	.word	index@(_ZN10layer_norm31ln_parallel_residual_bwd_kernelINS_13Kernel_traitsIfffffjLj4096ELj1ELj1ELj8ELj16ENS_18Kernel_traits_baseILj4096EfffffjLj256EEEEELb0ELb0ELb1EEEvNS_9BwdParamsE)
        /*1604*/ 	.word	0x00000000


	//----- nvinfo : EIATTR_MIN_STACK_SIZE
	.align		4
.L_939:
        /*1608*/ 	.byte	0x04, 0x12
        /*160a*/ 	.short	(.L_941 - .L_940)
	.align		4
.L_940:
        /*160c*/ 	.word	index@(_ZN10layer_norm31ln_parallel_residual_bwd_kernelINS_13Kernel_traitsIfffffjLj4096ELj1ELj1ELj8ELj16ENS_18Kernel_traits_baseILj4096EfffffjLj256EEEEELb0ELb1ELb0EEEvNS_9BwdParamsE)
        /*1610*/ 	.word	0x00000000


	//----- nvinfo : EIATTR_MIN_STACK_SIZE
	.align		4
.L_941:
        /*1614*/ 	.byte	0x04, 0x12
        /*1616*/ 	.short	(.L_943 - .L_942)
	.align		4
.L_942:
        /*1618*/ 	.word	index@(_ZN10layer_norm31ln_parallel_residual_bwd_kernelINS_13Kernel_traitsIfffffjLj4096ELj1ELj1ELj8ELj16ENS_18Kernel_traits_baseILj4096EfffffjLj256EEEEELb0ELb1ELb1EEEvNS_9BwdParamsE)
        /*161c*/ 	.word	0x00000000


	//----- nvinfo : EIATTR_MIN_STACK_SIZE
	.align		4
.L_943:
        /*1620*/ 	.byte	0x04, 0x12
        /*1622*/ 	.short	(.L_945 - .L_944)
	.align		4
.L_944:
        /*1624*/ 	.word	index@(_ZN10layer_norm31ln_parallel_residual_bwd_kernelINS_13Kernel_traitsIfffffjLj4096ELj1ELj1ELj8ELj16ENS_18Kernel_traits_baseILj4096EfffffjLj256EEEEELb1ELb0ELb0EEEvNS_9BwdParamsE)
        /*1628*/ 	.word	0x00000000


	//----- nvinfo : EIATTR_MIN_STACK_SIZE
	.align		4
.L_945:
        /*162c*/ 	.byte	0x04, 0x12
        /*162e*/ 	.short	(.L_947 - .L_946)
	.align		4
.L_946:
        /*1630*/ 	.word	index@(_ZN10layer_norm31ln_parallel_residual_bwd_kernelINS_13Kernel_traitsIfffffjLj4096ELj1ELj1ELj8ELj16ENS_18Kernel_traits_baseILj4096EfffffjLj256EEEEELb1ELb0ELb1EEEvNS_9BwdParamsE)
        /*1634*/ 	.word	0x00000000


	//----- nvinfo : EIATTR_MIN_STACK_SIZE
	.align		4
.L_947:
        /*1638*/ 	.byte	0x04, 0x12
        /*163a*/ 	.short	(.L_949 - .L_948)
	.align		4
.L_948:
        /*163c*/ 	.word	index@(_ZN10layer_norm22ln_bwd_finalize_kernelINS_22Kernel_traits_finalizeILj4096EfffffjLb0ELj1024ELj4ENS_18Kernel_traits_baseILj4096EfffffjLj1024EEEEELb0ELb0EEEvNS_9BwdParamsE)
        /*1640*/ 	.word	0x00000000


	//----- nvinfo : EIATTR_MIN_STACK_SIZE
	.align		4
.L_949:
        /*1644*/ 	.byte	0x04, 0x12
        /*1646*/ 	.short	(.L_951 - .L_950)
	.align		4
.L_950:
        /*1648*/ 	.word	index@(_ZN10layer_norm40ln_parallel_residual_bwd_finalize_kernelINS_22Kernel_traits_finalizeILj4096EfffffjLb0ELj1024ELj4ENS_18Kernel_traits_baseILj4096EfffffjLj1024EEEEELb0EEEvNS_9BwdParamsE)
        /*164c*/ 	.word	0x00000000


	//----- nvinfo : EIATTR_MIN_STACK_SIZE
	.align		4
.L_951:
        /*1650*/ 	.byte	0x04, 0x12
        /*1652*/ 	.short	(.L_953 - .L_952)
	.align		4
.L_952:
        /*1654*/ 	.word	index@(_ZN10layer_norm31ln_parallel_residual_bwd_kernelINS_13Kernel_traitsIfffffjLj4096ELj1ELj1ELj8ELj16ENS_18Kernel_traits_baseILj4096EfffffjLj256EEEEELb1ELb1ELb0EEEvNS_9BwdParamsE)
        /*1658*/ 	.word	0x00000000


	//----- nvinfo : EIATTR_MIN_STACK_SIZE
	.align		4
.L_953:
        /*165c*/ 	.byte	0x04, 0x12
        /*165e*/ 	.short	(.L_955 - .L_954)
	.align		4
.L_954:
        /*1660*/ 	.word	index@(_ZN10layer_norm22ln_bwd_finalize_kernelINS_22Kernel_traits_finalizeILj4096EfffffjLb0ELj1024ELj4ENS_18Kernel_traits_baseILj4096EfffffjLj1024EEEEELb0ELb1EEEvNS_9BwdParamsE)
        /*1664*/ 	.word	0x00000000


	//----- nvinfo : EIATTR_MIN_STACK_SIZE
	.align		4
.L_955:
        /*1668*/ 	.byte	0x04, 0x12
        /*166a*/ 	.short	(.L_957 - .L_956)
	.align		4
.L_956:
        /*166c*/ 	.word	index@(_ZN10layer_norm40ln_parallel_residual_bwd_finalize_kernelINS_22Kernel_traits_finalizeILj4096EfffffjLb0ELj1024ELj4ENS_18Kernel_traits_baseILj4096EfffffjLj1024EEEEELb1EEEvNS_9BwdParamsE)
        /*1670*/ 	.word	0x00000000


	//----- nvinfo : EIATTR_MIN_STACK_SIZE
	.align		4
.L_957:
        /*1674*/ 	.byte	0x04, 0x12
        /*1676*/ 	.short	(.L_959 - .L_958)
	.align		4
.L_958:
        /*1678*/ 	.word	index@(_ZN10layer_norm31ln_parallel_residual_bwd_kernelINS_13Kernel_traitsIfffffjLj4096ELj1ELj1ELj8ELj16ENS_18Kernel_traits_baseILj4096EfffffjLj256EEEEELb1ELb1ELb1EEEvNS_9BwdParamsE)
        /*167c*/ 	.word	0x00000000
.L_959:


//--------------------- .nv.info._ZN10layer_norm31ln_parallel_residual_bwd_kernelINS_13Kernel_traitsI13__nv_bfloat16S2_S2_S2_fjLj4096ELj1ELj1ELj8ELj16ENS_18Kernel_traits_baseILj4096ES2_S2_S2_S2_fjLj256EEEEELb0ELb0ELb0EEEvNS_9BwdParamsE --------------------------
	.section	.nv.info._ZN10layer_norm31ln_parallel_residual_bwd_kernelINS_13Kernel_traitsI13__nv_bfloat16S2_S2_S2_fjLj4096ELj1ELj1ELj8ELj16ENS_18Kernel_traits_baseILj4096ES2_S2_S2_S2_fjLj256EEEEELb0ELb0ELb0EEEvNS_9BwdParamsE,"",@"SHT_CUDA_INFO"
	.sectionflags	@""
	.align	4


	//----- nvinfo : EIATTR_CUDA_API_VERSION
	.align		4
        /*0000*/ 	.byte	0x04, 0x37
        /*0002*/ 	.short	(.L_961 - .L_960)
.L_960:
        /*0004*/ 	.word	0x00000082


	//----- nvinfo : EIATTR_SW2861232_WAR
	.align		4
.L_961:
        /*0008*/ 	.byte	0x01, 0x35
	.zero		2


	//----- nvinfo : EIATTR_PARAM_CBANK
	.align		4
        /*000c*/ 	.byte	0x04, 0x0a
        /*000e*/ 	.short	(.L_963 - .L_962)
	.align		4
.L_962:
        /*0010*/ 	.word	index@(.nv.constant0._ZN10layer_norm31ln_parallel_residual_bwd_kernelINS_13Kernel_traitsI13__nv_bfloat16S2_S2_S2_fjLj4096ELj1ELj1ELj8ELj16ENS_18Kernel_traits_baseILj4096ES2_S2_S2_S2_fjLj256EEEEELb0ELb0ELb0EEEvNS_9BwdParamsE)
        /*0014*/ 	.short	0x0160
        /*0016*/ 	.short	0x0128


	//----- nvinfo : EIATTR_CBANK_PARAM_SIZE
	.align		4
.L_963:
        /*0018*/ 	.byte	0x03, 0x19
        /*001a*/ 	.short	0x0128


	//----- nvinfo : EIATTR_KPARAM_INFO
	.align		4
        /*001c*/ 	.byte	0x04, 0x17
        /*001e*/ 	.short	(.L_965 - .L_964)
.L_964:
        /*0020*/ 	.word	0x00000000
        /*0024*/ 	.short	0x0000
        /*0026*/ 	.short	0x0000
        /*0028*/ 	.byte	0x00, 0xf0, 0xa1, 0x04


	//----- nvinfo : EIATTR_MAXREG_COUNT
	.align		4
.L_965:
        /*002c*/ 	.byte	0x03, 0x1b
        /*002e*/ 	.short	0x00ff


	//----- nvinfo : EIATTR_NUM_BARRIERS
	.align		4
        /*0030*/ 	.byte	0x02, 0x4c
        /*0032*/ 	.byte	0x01
	.zero		1


	//----- nvinfo : EIATTR_MERCURY_ISA_VERSION
	.align		4
        /*0034*/ 	.byte	0x03, 0x5f
        /*0036*/ 	.short	0x0000


	//----- nvinfo : EIATTR_COOP_GROUP_MASK_REGIDS
	.align		4
        /*0038*/ 	.byte	0x04, 0x29
        /*003a*/ 	.short	(.L_967 - .L_966)


	//   ....[0]....
.L_966:
        /*003c*/ 	.word	0xffffffff


	//   ....[1]....
        /*0040*/ 	.word	0xffffffff


	//   ....[2]....
        /*0044*/ 	.word	0xffffffff


	//   ....[3]....
        /*0048*/ 	.word	0xffffffff


	//   ....[4]....
        /*004c*/ 	.word	0xffffffff


	//   ....[5]....
        /*0050*/ 	.word	0xffffffff


	//   ....[6]....
        /*0054*/ 	.word	0xffffffff


	//   ....[7]....
        /*0058*/ 	.word	0xffffffff


	//   ....[8]....
        /*005c*/ 	.word	0xffffffff


	//   ....[9]....
        /*0060*/ 	.word	0xffffffff


	//   ....[10]....
        /*0064*/ 	.word	0xffffffff


	//   ....[11]....
        /*0068*/ 	.word	0xffffffff


	//   ....[12]....
        /*006c*/ 	.word	0xffffffff


	//   ....[13]....
        /*0070*/ 	.word	0xffffffff


	//   ....[14]....
        /*0074*/ 	.word	0xffffffff


	//   ....[15]....
        /*0078*/ 	.word	0xffffffff


	//   ....[16]....
        /*007c*/ 	.word	0xffffffff


	//   ....[17]....
        /*0080*/ 	.word	0xffffffff


	//   ....[18]....
        /*0084*/ 	.word	0xffffffff


	//   ....[19]....
        /*0088*/ 	.word	0xffffffff


	//----- nvinfo : EIATTR_COOP_GROUP_INSTR_OFFSETS
	.align		4
.L_967:
        /*008c*/ 	.byte	0x04, 0x28
        /*008e*/ 	.short	(.L_969 - .L_968)


	//   ....[0]....
.L_968:
        /*0090*/ 	.word	0x00001670


	//   ....[1]....
        /*0094*/ 	.word	0x00001690


	//   ....[2]....
        /*0098*/ 	.word	0x000016b0


	//   ....[3]....
        /*009c*/ 	.word	0x000016d0


	//   ....[4]....
        /*00a0*/ 	.word	0x000016f0


	//   ....[5]....
        /*00a4*/ 	.word	0x00001710


	//   ....[6]....
        /*00a8*/ 	.word	0x00001730


	//   ....[7]....
        /*00ac*/ 	.word	0x00001750


	//   ....[8]....
        /*00b0*/ 	.word	0x00001770


	//   ....[9]....
        /*00b4*/ 	.word	0x00001790


	//   ....[10]....
        /*00b8*/ 	.word	0x00002860


	//   ....[11]....
        /*00bc*/ 	.word	0x000028e0


	//   ....[12]....
        /*00c0*/ 	.word	0x00002960


	//   ....[13]....
        /*00c4*/ 	.word	0x000029d0


	//   ....[14]....
        /*00c8*/ 	.word	0x00002a50


	//   ....[15]....
        /*00cc*/ 	.word	0x00002ac0


	//   ....[16]....
        /*00d0*/ 	.word	0x00002b40


	//   ....[17]....
        /*00d4*/ 	.word	0x00002bb0


	//   ....[18]....
        /*00d8*/ 	.word	0x00002c30


	//   ....[19]....
        /*00dc*/ 	.word	0x00002ca0


	//----- nvinfo : EIATTR_EXIT_INSTR_OFFSETS
	.align		4
.L_969:
        /*00e0*/ 	.byte	0x04, 0x1c
        /*00e2*/ 	.short	(.L_971 - .L_970)


	//   ....[0]....
.L_970:
        /*00e4*/ 	.word	0x00002720


	//   ....[1]....
        /*00e8*/ 	.word	0x00002800


	//----- nvinfo : EIATTR_MAX_THREADS
	.align		4
.L_971:
        /*00ec*/ 	.byte	0x04, 0x05
        /*00ee*/ 	.short	(.L_973 - .L_972)
.L_972:
        /*00f0*/ 	.word	0x00000100
        /*00f4*/ 	.word	0x00000001
        /*00f8*/ 	.word	0x00000001


	//----- nvinfo : EIATTR_CRS_STACK_SIZE
	.align		4
.L_973:
        /*00fc*/ 	.byte	0x04, 0x1e
        /*00fe*/ 	.short	(.L_975 - .L_974)
.L_974:
        /*0100*/ 	.word	0x00000000
.L_975:


//--------------------- .nv.info._ZN10layer_norm31ln_parallel_residual_bwd_kernelINS_13Kernel_traitsI13__nv_bfloat16S2_S2_S2_fjLj4096ELj1ELj1ELj8ELj16ENS_18Kernel_traits_baseILj4096ES2_S2_S2_S2_fjLj256EEEEELb0ELb0ELb1EEEvNS_9BwdParamsE --------------------------
	.section	.nv.info._ZN10layer_norm31ln_parallel_residual_bwd_kernelINS_13Kernel_traitsI13__nv_bfloat16S2_S2_S2_fjLj4096ELj1ELj1ELj8ELj16ENS_18Kernel_traits_baseILj4096ES2_S2_S2_S2_fjLj256EEEEELb0ELb0ELb1EEEvNS_9BwdParamsE,"",@"SHT_CUDA_INFO"
	.sectionflags	@""
	.align	4


	//----- nvinfo : EIATTR_CUDA_API_VERSION
	.align		4
        /*0000*/ 	.byte	0x04, 0x37
        /*0002*/ 	.short	(.L_977 - .L_976)
.L_976:
        /*0004*/ 	.word	0x00000082


	//----- nvinfo : EIATTR_SW2861232_WAR
	.align		4
.L_977:
        /*0008*/ 	.byte	0x01, 0x35
	.zero		2


	//----- nvinfo : EIATTR_PARAM_CBANK
	.align		4
        /*000c*/ 	.byte	0x04, 0x0a
        /*000e*/ 	.short	(.L_979 - .L_978)
	.align		4
.L_978:
        /*0010*/ 	.word	index@(.nv.constant0._ZN10layer_norm31ln_parallel_residual_bwd_kernelINS_13Kernel_traitsI13__nv_bfloat16S2_S2_S2_fjLj4096ELj1ELj1ELj8ELj16ENS_18Kernel_traits_baseILj4096ES2_S2_S2_S2_fjLj256EEEEELb0ELb0ELb1EEEvNS_9BwdParamsE)
        /*0014*/ 	.short	0x0160
        /*0016*/ 	.short	0x0128


	//----- nvinfo : EIATTR_CBANK_PARAM_SIZE
	.align		4
.L_979:
        /*0018*/ 	.byte	0x03, 0x19
        /*001a*/ 	.short	0x0128


	//----- nvinfo : EIATTR_KPARAM_INFO
	.align		4
        /*001c*/ 	.byte	0x04, 0x17
        /*001e*/ 	.short	(.L_981 - .L_980)
.L_980:
        /*0020*/ 	.word	0x00000000
        /*0024*/ 	.short	0x0000
        /*0026*/ 	.short	0x0000
        /*0028*/ 	.byte	0x00, 0xf0, 0xa1, 0x04


	//----- nvinfo : EIATTR_MAXREG_COUNT
	.align		4
.L_981:
        /*002c*/ 	.byte	0x03, 0x1b
        /*002e*/ 	.short	0x00ff


	//----- nvinfo : EIATTR_NUM_BARRIERS
	.align		4
        /*0030*/ 	.byte	0x02, 0x4c
        /*0032*/ 	.byte	0x01
	.zero		1


	//----- nvinfo : EIATTR_MERCURY_ISA_VERSION
	.align		4
        /*0034*/ 	.byte	0x03, 0x5f
        /*0036*/ 	.short	0x0000


	//----- nvinfo : EIATTR_COOP_GROUP_MASK_REGIDS
	.align		4
        /*0038*/ 	.byte	0x04, 0x29
        /*003a*/ 	.short	(.L_983 - .L_982)


	//   ....[0]....
.L_982:
        /*003c*/ 	.word	0xffffffff


	//   ....[1]....
        /*0040*/ 	.word	0xffffffff


	//   ....[2]....
        /*0044*/ 	.word	0xffffffff


	//   ....[3]....
        /*0048*/ 	.word	0xffffffff


	//   ....[4]....
        /*004c*/ 	.word	0xffffffff


	//   ....[5]....
        /*0050*/ 	.word	0xffffffff


	//   ....[6]....
        /*0054*/ 	.word	0xffffffff


	//   ....[7]....
        /*0058*/ 	.word	0xffffffff


	//   ....[8]....
        /*005c*/ 	.word	0xffffffff


	//   ....[9]....
        /*0060*/ 	.word	0xffffffff


	//   ....[10]....
        /*0064*/ 	.word	0xffffffff


	//   ....[11]....
        /*0068*/ 	.word	0xffffffff


	//   ....[12]....
        /*006c*/ 	.word	0xffffffff


	//   ....[13]....
        /*0070*/ 	.word	0xffffffff


	//   ....[14]....
        /*0074*/ 	.word	0xffffffff


	//   ....[15]....
        /*0078*/ 	.word	0xffffffff


	//   ....[16]....
        /*007c*/ 	.word	0xffffffff


	//   ....[17]....
        /*0080*/ 	.word	0xffffffff


	//   ....[18]....
        /*0084*/ 	.word	0xffffffff


	//   ....[19]....
        /*0088*/ 	.word	0xffffffff


	//----- nvinfo : EIATTR_COOP_GROUP_INSTR_OFFSETS
	.align		4
.L_983:
        /*008c*/ 	.byte	0x04, 0x28
        /*008e*/ 	.short	(.L_985 - .L_984)


	//   ....[0]....
.L_984:
        /*0090*/ 	.word	0x000016a0


	//   ....[1]....
        /*0094*/ 	.word	0x000016c0


	//   ....[2]....
        /*0098*/ 	.word	0x000016e0


	//   ....[3]....
        /*009c*/ 	.word	0x00001700


	//   ....[4]....
        /*00a0*/ 	.word	0x00001720


	//   ....[5]....
        /*00a4*/ 	.word	0x00001740


	//   ....[6]....
        /*00a8*/ 	.word	0x00001760


	//   ....[7]....
        /*00ac*/ 	.word	0x00001780


	//   ....[8]....
        /*00b0*/ 	.word	0x000017a0


	//   ....[9]....
        /*00b4*/ 	.word	0x000017c0


	//   ....[10]....
        /*00b8*/ 	.word	0x00002ae0


	//   ....[11]....
        /*00bc*/ 	.word	0x00002b60


	//   ....[12]....
        /*00c0*/ 	.word	0x00002be0


	//   ....[13]....
        /*00c4*/ 	.word	0x00002c50


	//   ....[14]....
        /*00c8*/ 	.word	0x00002cd0


	//   ....[15]....
        /*00cc*/ 	.word	0x00002d40


	//   ....[16]....
        /*00d0*/ 	.word	0x00002dc0


	//   ....[17]....
        /*00d4*/ 	.word	0x00002e30


	//   ....[18]....
        /*00d8*/ 	.word	0x00002eb0


	//   ....[19]....
        /*00dc*/ 	.word	0x00002f20


	//----- nvinfo : EIATTR_EXIT_INSTR_OFFSETS
	.align		4
.L_985:
        /*00e0*/ 	.byte	0x04, 0x1c
        /*00e2*/ 	.short	(.L_987 - .L_986)


	//   ....[0]....
.L_986:
        /*00e4*/ 	.word	0x00002a80


	//----- nvinfo : EIATTR_MAX_THREADS
	.align		4
.L_987:
        /*00e8*/ 	.byte	0x04, 0x05
        /*00ea*/ 	.short	(.L_989 - .L_988)
.L_988:
        /*00ec*/ 	.word	0x00000100
        /*00f0*/ 	.word	0x00000001
        /*00f4*/ 	.word	0x00000001


	//----- nvinfo : EIATTR_CRS_STACK_SIZE
	.align		4
.L_989:
        /*00f8*/ 	.byte	0x04, 0x1e
        /*00fa*/ 	.short	(.L_991 - .L_990)
.L_990:
        /*00fc*/ 	.word	0x00000000
.L_991:


//--------------------- .nv.info._ZN10layer_norm31ln_parallel_residual_bwd_kernelINS_13Kernel_traitsI13__nv_bfloat16S2_S2_S2_fjLj4096ELj1ELj1ELj8ELj16ENS_18Kernel_traits_baseILj4096ES2_S2_S2_S2_fjLj256EEEEELb0ELb1ELb0EEEvNS_9BwdParamsE --------------------------
	.section	.nv.info._ZN10layer_norm31ln_parallel_residual_bwd_kernelINS_13Kernel_traitsI13__nv_bfloat16S2_S2_S2_fjLj4096ELj1ELj1ELj8ELj16ENS_18Kernel_traits_baseILj4096ES2_S2_S2_S2_fjLj256EEEEELb0ELb1ELb0EEEvNS_9BwdParamsE,"",@"SHT_CUDA_INFO"
	.sectionflags	@""
	.align	4


	//----- nvinfo : EIATTR_CUDA_API_VERSION
	.align		4
        /*0000*/ 	.byte	0x04, 0x37
        /*0002*/ 	.short	(.L_993 - .L_992)
.L_992:
        /*0004*/ 	.word	0x00000082


	//----- nvinfo : EIATTR_SW2861232_WAR
	.align		4
.L_993:
        /*0008*/ 	.byte	0x01, 0x35
	.zero		2


	//----- nvinfo : EIATTR_PARAM_CBANK
	.align		4
        /*000c*/ 	.byte	0x04, 0x0a
        /*000e*/ 	.short	(.L_995 - .L_994)
	.align		4
.L_994:
        /*0010*/ 	.word	index@(.nv.constant0._ZN10layer_norm31ln_parallel_residual_bwd_kernelINS_13Kernel_traitsI13__nv_bfloat16S2_S2_S2_fjLj4096ELj1ELj1ELj8ELj16ENS_18Kernel_traits_baseILj4096ES2_S2_S2_S2_fjLj256EEEEELb0ELb1ELb0EEEvNS_9BwdParamsE)
        /*0014*/ 	.short	0x0160
        /*0016*/ 	.short	0x0128


	//----- nvinfo : EIATTR_CBANK_PARAM_SIZE
	.align		4
.L_995:
        /*0018*/ 	.byte	0x03, 0x19
        /*001a*/ 	.short	0x0128


	//----- nvinfo : EIATTR_KPARAM_INFO
	.align		4
        /*001c*/ 	.byte	0x04, 0x17
        /*001e*/ 	.short	(.L_997 - .L_996)
.L_996:
        /*0020*/ 	.word	0x00000000
        /*0024*/ 	.short	0x0000
        /*0026*/ 	.short	0x0000
        /*0028*/ 	.byte	0x00, 0xf0, 0xa1, 0x04


	//----- nvinfo : EIATTR_MAXREG_COUNT
	.align		4
.L_997:
        /*002c*/ 	.byte	0x03, 0x1b
        /*002e*/ 	.short	0x00ff


	//----- nvinfo : EIATTR_NUM_BARRIERS
	.align		4
        /*0030*/ 	.byte	0x02, 0x4c
        /*0032*/ 	.byte	0x01
	.zero		1


	//----- nvinfo : EIATTR_MERCURY_ISA_VERSION
	.align		4
        /*0034*/ 	.byte	0x03, 0x5f
        /*0036*/ 	.short	0x0000


	//----- nvinfo : EIATTR_COOP_GROUP_MASK_REGIDS
	.align		4
        /*0038*/ 	.byte	0x04, 0x29
        /*003a*/ 	.short	(.L_999 - .L_998)


	//   ....[0]....
.L_998:
        /*003c*/ 	.word	0xffffffff


	//   ....[1]....
        /*0040*/ 	.word	0xffffffff


	//   ....[2]....
        /*0044*/ 	.word	0xffffffff


	//   ....[3]....
        /*0048*/ 	.word	0xffffffff


	//   ....[4]....
        /*004c*/ 	.word	0xffffffff


	//   ....[5]....
        /*0050*/ 	.word	0xffffffff


	//   ....[6]....
        /*0054*/ 	.word	0xffffffff


	//   ....[7]....
        /*0058*/ 	.word	0xffffffff


	//   ....[8]....
        /*005c*/ 	.word	0xffffffff


	//   ....[9]....
        /*0060*/ 	.word	0xffffffff


	//   ....[10]....
        /*0064*/ 	.word	0xffffffff


	//   ....[11]....
        /*0068*/ 	.word	0xffffffff


	//   ....[12]....
        /*006c*/ 	.word	0xffffffff


	//   ....[13]....
        /*0070*/ 	.word	0xffffffff


	//   ....[14]....
        /*0074*/ 	.word	0xffffffff


	//   ....[15]....
        /*0078*/ 	.word	0xffffffff


	//   ....[16]....
        /*007c*/ 	.word	0xffffffff


	//   ....[17]....
        /*0080*/ 	.word	0xffffffff


	//   ....[18]....
        /*0084*/ 	.word	0xffffffff


	//   ....[19]....
        /*0088*/ 	.word	0xffffffff


	//----- nvinfo : EIATTR_COOP_GROUP_INSTR_OFFSETS
	.align		4
.L_999:
        /*008c*/ 	.byte	0x04, 0x28
        /*008e*/ 	.short	(.L_1001 - .L_1000)


	//   ....[0]....
.L_1000:
        /*0090*/ 	.word	0x00000fc0


	//   ....[1]....
        /*0094*/ 	.word	0x00000fe0


	//   ....[2]....
        /*0098*/ 	.word	0x00001000


	//   ....[3]....
        /*009c*/ 	.word	0x00001020


	//   ....[4]....
        /*00a0*/ 	.word	0x00001040


	//   ....[5]....
        /*00a4*/ 	.word	0x00001060


	//   ....[6]....
        /*00a8*/ 	.word	0x00001080


	//   ....[7]....
        /*00ac*/ 	.word	0x000010a0


	//   ....[8]....
        /*00b0*/ 	.word	0x000010c0


	//   ....[9]....
        /*00b4*/ 	.word	0x000010e0


	//   ....[10]....
        /*00b8*/ 	.word	0x000020d0


	//   ....[11]....
        /*00bc*/ 	.word	0x00002150


	//   ....[12]....
        /*00c0*/ 	.word	0x000021d0


	//   ....[13]....
        /*00c4*/ 	.word	0x00002240


	//   ....[14]....
        /*00c8*/ 	.word	0x000022c0


	//   ....[15]....
        /*00cc*/ 	.word	0x00002330


	//   ....[16]....
        /*00d0*/ 	.word	0x000023b0


	//   ....[17]....
        /*00d4*/ 	.word	0x00002420


	//   ....[18]....
        /*00d8*/ 	.word	0x000024a0


	//   ....[19]....
        /*00dc*/ 	.word	0x00002510


	//----- nvinfo : EIATTR_EXIT_INSTR_OFFSETS
	.align		4
.L_1001:
        /*00e0*/ 	.byte	0x04, 0x1c
        /*00e2*/ 	.short	(.L_1003 - .L_1002)


	//   ....[0]....
.L_1002:
        /*00e4*/ 	.word	0x00001ff0


	//   ....[1]....
        /*00e8*/ 	.word	0x00002070


	//----- nvinfo : EIATTR_MAX_THREADS
	.align		4
.L_1003:
        /*00ec*/ 	.byte	0x04, 0x05
        /*00ee*/ 	.short	(.L_1005 - .L_1004)
.L_1004:
        /*00f0*/ 	.word	0x00000100
        /*00f4*/ 	.word	0x00000001
        /*00f8*/ 	.word	0x00000001


	//----- nvinfo : EIATTR_CRS_STACK_SIZE
	.align		4
.L_1005:
        /*00fc*/ 	.byte	0x04, 0x1e
        /*00fe*/ 	.short	(.L_1007 - .L_1006)
.L_1006:
        /*0100*/ 	.word	0x00000000
.L_1007:


//--------------------- .nv.info._ZN10layer_norm31ln_parallel_residual_bwd_kernelINS_13Kernel_traitsI13__nv_bfloat16S2_S2_S2_fjLj4096ELj1ELj1ELj8ELj16ENS_18Kernel_traits_baseILj4096ES2_S2_S2_S2_fjLj256EEEEELb0ELb1ELb1EEEvNS_9BwdParamsE --------------------------
	.section	.nv.info._ZN10layer_norm31ln_parallel_residual_bwd_kernelINS_13Kernel_traitsI13__nv_bfloat16S2_S2_S2_fjLj4096ELj1ELj1ELj8ELj16ENS_18Kernel_traits_baseILj4096ES2_S2_S2_S2_fjLj256EEEEELb0ELb1ELb1EEEvNS_9BwdParamsE,"",@"SHT_CUDA_INFO"
	.sectionflags	@""
	.align	4


	//----- nvinfo : EIATTR_CUDA_API_VERSION
	.align		4
        /*0000*/ 	.byte	0x04, 0x37
        /*0002*/ 	.short	(.L_1009 - .L_1008)
.L_1008:
        /*0004*/ 	.word	0x00000082


	//----- nvinfo : EIATTR_SW2861232_WAR
	.align		4
.L_1009:
        /*0008*/ 	.byte	0x01, 0x35
	.zero		2


	//----- nvinfo : EIATTR_PARAM_CBANK
	.align		4
        /*000c*/ 	.byte	0x04, 0x0a
        /*000e*/ 	.short	(.L_1011 - .L_1010)
	.align		4
.L_1010:
        /*0010*/ 	.word	index@(.nv.constant0._ZN10layer_norm31ln_parallel_residual_bwd_kernelINS_13Kernel_traitsI13__nv_bfloat16S2_S2_S2_fjLj4096ELj1ELj1ELj8ELj16ENS_18Kernel_traits_baseILj4096ES2_S2_S2_S2_fjLj256EEEEELb0ELb1ELb1EEEvNS_9BwdParamsE)
        /*0014*/ 	.short	0x0160
        /*0016*/ 	.short	0x0128


	//----- nvinfo : EIATTR_CBANK_PARAM_SIZE
	.align		4
.L_1011:
        /*0018*/ 	.byte	0x03, 0x19
        /*001a*/ 	.short	0x0128


	//----- nvinfo : EIATTR_KPARAM_INFO
	.align		4
        /*001c*/ 	.byte	0x04, 0x17
        /*001e*/ 	.short	(.L_1013 - .L_1012)
.L_1012:
        /*0020*/ 	.word	0x00000000
        /*0024*/ 	.short	0x0000
        /*0026*/ 	.short	0x0000
        /*0028*/ 	.byte	0x00, 0xf0, 0xa1, 0x04


	//----- nvinfo : EIATTR_MAXREG_COUNT
	.align		4
.L_1013:
        /*002c*/ 	.byte	0x03, 0x1b
        /*002e*/ 	.short	0x00ff


	//----- nvinfo : EIATTR_NUM_BARRIERS
	.align		4
        /*0030*/ 	.byte	0x02, 0x4c
        /*0032*/ 	.byte	0x01
	.zero		1


	//----- nvinfo : EIATTR_MERCURY_ISA_VERSION
	.align		4
        /*0034*/ 	.byte	0x03, 0x5f
        /*0036*/ 	.short	0x0000


	//----- nvinfo : EIATTR_COOP_GROUP_MASK_REGIDS
	.align		4
        /*0038*/ 	.byte	0x04, 0x29
        /*003a*/ 	.short	(.L_1015 - .L_1014)


	//   ....[0]....
.L_1014:
        /*003c*/ 	.word	0xffffffff


	//   ....[1]....
        /*0040*/ 	.word	0xffffffff


	//   ....[2]....
        /*0044*/ 	.word	0xffffffff


	//   ....[3]....
        /*0048*/ 	.word	0xffffffff


	//   ....[4]....
        /*004c*/ 	.word	0xffffffff


	//   ....[5]....
        /*0050*/ 	.word	0xffffffff


	//   ....[6]....
        /*0054*/ 	.word	0xffffffff


	//   ....[7]....
        /*0058*/ 	.word	0xffffffff


	//   ....[8]....
        /*005c*/ 	.word	0xffffffff


	//   ....[9]....
        /*0060*/ 	.word	0xffffffff


	//   ....[10]....
        /*0064*/ 	.word	0xffffffff


	//   ....[11]....
        /*0068*/ 	.word	0xffffffff


	//   ....[12]....
        /*006c*/ 	.word	0xffffffff


	//   ....[13]....
        /*0070*/ 	.word	0xffffffff


	//   ....[14]....
        /*0074*/ 	.word	0xffffffff


	//   ....[15]....
        /*0078*/ 	.word	0xffffffff


	//   ....[16]....
        /*007c*/ 	.word	0xffffffff


	//   ....[17]....
        /*0080*/ 	.word	0xffffffff


	//   ....[18]....
        /*0084*/ 	.word	0xffffffff


	//   ....[19]....
        /*0088*/ 	.word	0xffffffff


	//----- nvinfo : EIATTR_COOP_GROUP_INSTR_OFFSETS
	.align		4
.L_1015:
        /*008c*/ 	.byte	0x04, 0x28
        /*008e*/ 	.short	(.L_1017 - .L_1016)


	//   ....[0]....
.L_1016:
        /*0090*/ 	.word	0x00000ef0


	//   ....[1]....
        /*0094*/ 	.word	0x00000f10


	//   ....[2]....
        /*0098*/ 	.word	0x00000f30


	//   ....[3]....
        /*009c*/ 	.word	0x00000f50


	//   ....[4]....
        /*00a0*/ 	.word	0x00000f70


	//   ....[5]....
        /*00a4*/ 	.word	0x00000f90


	//   ....[6]....
        /*00a8*/ 	.word	0x00000fb0


	//   ....[7]....
        /*00ac*/ 	.word	0x00000fd0


	//   ....[8]....
        /*00b0*/ 	.word	0x00000ff0


	//   ....[9]....
        /*00b4*/ 	.word	0x00001010


	//   ....[10]....
        /*00b8*/ 	.word	0x00002080


	//   ....[11]....
        /*00bc*/ 	.word	0x00002100


	//   ....[12]....
        /*00c0*/ 	.word	0x00002180


	//   ....[13]....
        /*00c4*/ 	.word	0x000021f0


	//   ....[14]....
        /*00c8*/ 	.word	0x00002270


	//   ....[15]....
        /*00cc*/ 	.word	0x000022e0


	//   ....[16]....
        /*00d0*/ 	.word	0x00002360


	//   ....[17]....
        /*00d4*/ 	.word	0x000023d0


	//   ....[18]....
        /*00d8*/ 	.word	0x00002450


	//   ....[19]....
        /*00dc*/ 	.word	0x000024c0


	//----- nvinfo : EIATTR_EXIT_INSTR_OFFSETS
	.align		4
.L_1017:
        /*00e0*/ 	.byte	0x04, 0x1c
        /*00e2*/ 	.short	(.L_1019 - .L_1018)


	//   ....[0]....
.L_1018:
        /*00e4*/ 	.word	0x00002020


	//----- nvinfo : EIATTR_MAX_THREADS
	.align		4
.L_1019:
        /*00e8*/ 	.byte	0x04, 0x05
        /*00ea*/ 	.short	(.L_1021 - .L_1020)
.L_1020:
        /*00ec*/ 	.word	0x00000100
        /*00f0*/ 	.word	0x00000001
        /*00f4*/ 	.word	0x00000001


	//----- nvinfo : EIATTR_CRS_STACK_SIZE
	.align		4
.L_1021:
        /*00f8*/ 	.byte	0x04, 0x1e
        /*00fa*/ 	.short	(.L_1023 - .L_1022)
.L_1022:
        /*00fc*/ 	.word	0x00000000
.L_1023:


//--------------------- .nv.info._ZN10layer_norm31ln_parallel_residual_bwd_kernelINS_13Kernel_traitsI13__nv_bfloat16S2_S2_S2_fjLj4096ELj1ELj1ELj8ELj16ENS_18Kernel_traits_baseILj4096ES2_S2_S2_S2_fjLj256EEEEELb1ELb0ELb0EEEvNS_9BwdParamsE --------------------------
	.section	.nv.info._ZN10layer_norm31ln_parallel_residual_bwd_kernelINS_13Kernel_traitsI13__nv_bfloat16S2_S2_S2_fjLj4096ELj1ELj1ELj8ELj16ENS_18Kernel_traits_baseILj4096ES2_S2_S2_S2_fjLj256EEEEELb1ELb0ELb0EEEvNS_9BwdParamsE,"",@"SHT_CUDA_INFO"
	.sectionflags	@""
	.align	4


	//----- nvinfo : EIATTR_CUDA_API_VERSION
	.align		4
        /*0000*/ 	.byte	0x04, 0x37
        /*0002*/ 	.short	(.L_1025 - .L_1024)
.L_1024:
        /*0004*/ 	.word	0x00000082


	//----- nvinfo : EIATTR_SW2861232_WAR
	.align		4
.L_1025:
        /*0008*/ 	.byte	0x01, 0x35
	.zero		2


	//----- nvinfo : EIATTR_PARAM_CBANK
	.align		4
        /*000c*/ 	.byte	0x04, 0x0a
        /*000e*/ 	.short	(.L_1027 - .L_1026)
	.align		4
.L_1026:
        /*0010*/ 	.word	index@(.nv.constant0._ZN10layer_norm31ln_parallel_residual_bwd_kernelINS_13Kernel_traitsI13__nv_bfloat16S2_S2_S2_fjLj4096ELj1ELj1ELj8ELj16ENS_18Kernel_traits_baseILj4096ES2_S2_S2_S2_fjLj256EEEEELb1ELb0ELb0EEEvNS_9BwdParamsE)
        /*0014*/ 	.short	0x0160
        /*0016*/ 	.short	0x0128


	//----- nvinfo : EIATTR_CBANK_PARAM_SIZE
	.align		4
.L_1027:
        /*0018*/ 	.byte	0x03, 0x19
        /*001a*/ 	.short	0x0128


	//----- nvinfo : EIATTR_KPARAM_INFO
	.align		4
        /*001c*/ 	.byte	0x04, 0x17
        /*001e*/ 	.short	(.L_1029 - .L_1028)
.L_1028:
        /*0020*/ 	.word	0x00000000
        /*0024*/ 	.short	0x0000
        /*0026*/ 	.short	0x0000
        /*0028*/ 	.byte	0x00, 0xf0, 0xa1, 0x04


	//----- nvinfo : EIATTR_MAXREG_COUNT
	.align		4
.L_1029:
        /*002c*/ 	.byte	0x03, 0x1b
        /*002e*/ 	.short	0x00ff


	//----- nvinfo : EIATTR_NUM_BARRIERS
	.align		4
        /*0030*/ 	.byte	0x02, 0x4c
        /*0032*/ 	.byte	0x01
	.zero		1


	//----- nvinfo : EIATTR_MERCURY_ISA_VERSION
	.align		4
        /*0034*/ 	.byte	0x03, 0x5f
        /*0036*/ 	.short	0x0000


	//----- nvinfo : EIATTR_COOP_GROUP_MASK_REGIDS
	.align		4
        /*0038*/ 	.byte	0x04, 0x29
        /*003a*/ 	.short	(.L_1031 - .L_1030)


	//   ....[0]....
.L_1030:
        /*003c*/ 	.word	0xffffffff


	//   ....[1]....
        /*0040*/ 	.word	0xffffffff


	//   ....[2]....
        /*0044*/ 	.word	0xffffffff


	//   ....[3]....
        /*0048*/ 	.word	0xffffffff


	//   ....[4]....
        /*004c*/ 	.word	0xffffffff


	//   ....[5]....
        /*0050*/ 	.word	0xffffffff


	//   ....[6]....
        /*0054*/ 	.word	0xffffffff


	//   ....[7]....
        /*0058*/ 	.word	0xffffffff


	//   ....[8]....
        /*005c*/ 	.word	0xffffffff


	//   ....[9]....
        /*0060*/ 	.word	0xffffffff


	//   ....[10]....
        /*0064*/ 	.word	0xffffffff


	//   ....[11]....
        /*0068*/ 	.word	0xffffffff


	//   ....[12]....
        /*006c*/ 	.word	0xffffffff


	//   ....[13]....
        /*0070*/ 	.word	0xffffffff


	//   ....[14]....
        /*0074*/ 	.word	0xffffffff


	//   ....[15]....
        /*0078*/ 	.word	0xffffffff


	//   ....[16]....
        /*007c*/ 	.word	0xffffffff


	//   ....[17]....
        /*0080*/ 	.word	0xffffffff


	//   ....[18]....
        /*0084*/ 	.word	0xffffffff


	//   ....[19]....
        /*0088*/ 	.word	0xffffffff


	//----- nvinfo : EIATTR_COOP_GROUP_INSTR_OFFSETS
	.align		4
.L_1031:
        /*008c*/ 	.byte	0x04, 0x28
        /*008e*/ 	.short	(.L_1033 - .L_1032)


	//   ....[0]....
.L_1032:
        /*0090*/ 	.word	0x000017b0


	//   ....[1]....
        /*0094*/ 	.word	0x000017d0


	//   ....[2]....
        /*0098*/ 	.word	0x000017f0


	//   ....[3]....
        /*009c*/ 	.word	0x00001810


	//   ....[4]....
        /*00a0*/ 	.word	0x00001830


	//   ....[5]....
        /*00a4*/ 	.word	0x00001850


	//   ....[6]....
        /*00a8*/ 	.word	0x00001870


	//   ....[7]....
        /*00ac*/ 	.word	0x00001890


	//   ....[8]....
        /*00b0*/ 	.word	0x000018b0


	//   ....[9]....
        /*00b4*/ 	.word	0x000018d0


	//   ....[10]....
        /*00b8*/ 	.word	0x00002f10


	//   ....[11]....
        /*00bc*/ 	.word	0x00002f90


	//   ....[12]....
        /*00c0*/ 	.word	0x00003010


	//   ....[13]....
        /*00c4*/ 	.word	0x00003080


	//   ....[14]....
        /*00c8*/ 	.word	0x00003100


	//   ....[15]....
        /*00cc*/ 	.word	0x00003170


	//   ....[16]....
        /*00d0*/ 	.word	0x000031f0


	//   ....[17]....
        /*00d4*/ 	.word	0x00003260


	//   ....[18]....
        /*00d8*/ 	.word	0x000032e0


	//   ....[19]....
        /*00dc*/ 	.word	0x00003350


	//----- nvinfo : EIATTR_EXIT_INSTR_OFFSETS
	.align		4
.L_1033:
        /*00e0*/ 	.byte	0x04, 0x1c
        /*00e2*/ 	.short	(.L_1035 - .L_1034)


	//   ....[0]....
.L_1034:
        /*00e4*/ 	.word	0x00002dd0


	//   ....[1]....
        /*00e8*/ 	.word	0x00002eb0


	//----- nvinfo : EIATTR_MAX_THREADS
	.align		4
.L_1035:
        /*00ec*/ 	.byte	0x04, 0x05
        /*00ee*/ 	.short	(.L_1037 - .L_1036)
.L_1036:
        /*00f0*/ 	.word	0x00000100
        /*00f4*/ 	.word	0x00000001
        /*00f8*/ 	.word	0x00000001


	//----- nvinfo : EIATTR_CRS_STACK_SIZE
	.align		4
.L_1037:
        /*00fc*/ 	.byte	0x04, 0x1e
        /*00fe*/ 	.short	(.L_1039 - .L_1038)
.L_1038:
        /*0100*/ 	.word	0x00000000
.L_1039:


//--------------------- .nv.info._ZN10layer_norm31ln_parallel_residual_bwd_kernelINS_13Kernel_traitsI13__nv_bfloat16S2_S2_S2_fjLj4096ELj1ELj1ELj8ELj16ENS_18Kernel_traits_baseILj4096ES2_S2_S2_S2_fjLj256EEEEELb1ELb0ELb1EEEvNS_9BwdParamsE --------------------------
	.section	.nv.info._ZN10layer_norm31ln_parallel_residual_bwd_kernelINS_13Kernel_traitsI13__nv_bfloat16S2_S2_S2_fjLj4096ELj1ELj1ELj8ELj16ENS_18Kernel_traits_baseILj4096ES2_S2_S2_S2_fjLj256EEEEELb1ELb0ELb1EEEvNS_9BwdParamsE,"",@"SHT_CUDA_INFO"
	.sectionflags	@""
	.align	4


	//----- nvinfo : EIATTR_CUDA_API_VERSION
	.align		4
        /*0000*/ 	.byte	0x04, 0x37
        /*0002*/ 	.short	(.L_1041 - .L_1040)
.L_1040:
        /*0004*/ 	.word	0x00000082


	//----- nvinfo : EIATTR_SW2861232_WAR
	.align		4
.L_1041:
        /*0008*/ 	.byte	0x01, 0x35
	.zero		2


	//----- nvinfo : EIATTR_PARAM_CBANK
	.align		4
        /*000c*/ 	.byte	0x04, 0x0a
        /*000e*/ 	.short	(.L_1043 - .L_1042)
	.align		4
.L_1042:
        /*0010*/ 	.word	index@(.nv.constant0._ZN10layer_norm31ln_parallel_residual_bwd_kernelINS_13Kernel_traitsI13__nv_bfloat16S2_S2_S2_fjLj4096ELj1ELj1ELj8ELj16ENS_18Kernel_traits_baseILj4096ES2_S2_S2_S2_fjLj256EEEEELb1ELb0ELb1EEEvNS_9BwdParamsE)
        /*0014*/ 	.short	0x0160
        /*0016*/ 	.short	0x0128


	//----- nvinfo : EIATTR_CBANK_PARAM_SIZE
	.align		4
.L_1043:
        /*0018*/ 	.byte	0x03, 0x19
        /*001a*/ 	.short	0x0128


	//----- nvinfo : EIATTR_KPARAM_INFO
	.align		4
        /*001c*/ 	.byte	0x04, 0x17
        /*001e*/ 	.short	(.L_1045 - .L_1044)
.L_1044:
        /*0020*/ 	.word	0x00000000
        /*0024*/ 	.short	0x0000
        /*0026*/ 	.short	0x0000
        /*0028*/ 	.byte	0x00, 0xf0, 0xa1, 0x04


	//----- nvinfo : EIATTR_MAXREG_COUNT
	.align		4
.L_1045:
        /*002c*/ 	.byte	0x03, 0x1b
        /*002e*/ 	.short	0x00ff


	//----- nvinfo : EIATTR_NUM_BARRIERS
	.align		4
        /*0030*/ 	.byte	0x02, 0x4c
        /*0032*/ 	.byte	0x01
	.zero		1


	//----- nvinfo : EIATTR_MERCURY_ISA_VERSION
	.align		4
        /*0034*/ 	.byte	0x03, 0x5f
        /*0036*/ 	.short	0x0000


	//----- nvinfo : EIATTR_COOP_GROUP_MASK_REGIDS
	.align		4
        /*0038*/ 	.byte	0x04, 0x29
        /*003a*/ 	.short	(.L_1047 - .L_1046)


	//   ....[0]....
.L_1046:
        /*003c*/ 	.word	0xffffffff


	//   ....[1]....
        /*0040*/ 	.word	0xffffffff


	//   ....[2]....
        /*0044*/ 	.word	0xffffffff


	//   ....[3]....
        /*0048*/ 	.word	0xffffffff


	//   ....[4]....
        /*004c*/ 	.word	0xffffffff


	//   ....[5]....
        /*0050*/ 	.word	0xffffffff


	//   ....[6]....
        /*0054*/ 	.word	0xffffffff


	//   ....[7]....
        /*0058*/ 	.word	0xffffffff


	//   ....[8]....
        /*005c*/ 	.word	0xffffffff


	//   ....[9]....
        /*0060*/ 	.word	0xffffffff


	//   ....[10]....
        /*0064*/ 	.word	0xffffffff


	//   ....[11]....
        /*0068*/ 	.word	0xffffffff


	//   ....[12]....
        /*006c*/ 	.word	0xffffffff


	//   ....[13]....
        /*0070*/ 	.word	0xffffffff


	//   ....[14]....
        /*0074*/ 	.word	0xffffffff


	//   ....[15]....
        /*0078*/ 	.word	0xffffffff


	//   ....[16]....
        /*007c*/ 	.word	0xffffffff


	//   ....[17]....
        /*0080*/ 	.word	0xffffffff


	//   ....[18]....
        /*0084*/ 	.word	0xffffffff


	//   ....[19]....
        /*0088*/ 	.word	0xffffffff


	//----- nvinfo : EIATTR_COOP_GROUP_INSTR_OFFSETS
	.align		4
.L_1047:
        /*008c*/ 	.byte	0x04, 0x28
        /*008e*/ 	.short	(.L_1049 - .L_1048)


	//   ....[0]....
.L_1048:
        /*0090*/ 	.word	0x000017e0


	//   ....[1]....
        /*0094*/ 	.word	0x00001810


	//   ....[2]....
        /*0098*/ 	.word	0x00001820


	//   ....[3]....
        /*009c*/ 	.word	0x00001850


	//   ....[4]....
        /*00a0*/ 	.word	0x00001860


	//   ....[5]....
        /*00a4*/ 	.word	0x00001890


	//   ....[6]....
        /*00a8*/ 	.word	0x000018a0


	//   ....[7]....
        /*00ac*/ 	.word	0x000018d0


	//   ....[8]....
        /*00b0*/ 	.word	0x000018e0


	//   ....[9]....
        /*00b4*/ 	.word	0x00001900


	//   ....[10]....
        /*00b8*/ 	.word	0x00003180


	//   ....[11]....
        /*00bc*/ 	.word	0x00003200


	//   ....[12]....
        /*00c0*/ 	.word	0x00003280


	//   ....[13]....
        /*00c4*/ 	.word	0x000032f0


	//   ....[14]....
        /*00c8*/ 	.word	0x00003370


	//   ....[15]....
        /*00cc*/ 	.word	0x000033e0


	//   ....[16]....
        /*00d0*/ 	.word	0x00003460


	//   ....[17]....
        /*00d4*/ 	.word	0x000034d0


	//   ....[18]....
        /*00d8*/ 	.word	0x00003550


	//   ....[19]....
        /*00dc*/ 	.word	0x000035c0


	//----- nvinfo : EIATTR_EXIT_INSTR_OFFSETS
	.align		4
.L_1049:
        /*00e0*/ 	.byte	0x04, 0x1c
        /*00e2*/ 	.short	(.L_1051 - .L_1050)


	//   ....[0]....
.L_1050:
        /*00e4*/ 	.word	0x00003120


	//----- nvinfo : EIATTR_MAX_THREADS
	.align		4
.L_1051:
        /*00e8*/ 	.byte	0x04, 0x05
        /*00ea*/ 	.short	(.L_1053 - .L_1052)
.L_1052:
        /*00ec*/ 	.word	0x00000100
        /*00f0*/ 	.word	0x00000001
        /*00f4*/ 	.word	0x00000001


	//----- nvinfo : EIATTR_CRS_STACK_SIZE
	.align		4
.L_1053:
        /*00f8*/ 	.byte	0x04, 0x1e
        /*00fa*/ 	.short	(.L_1055 - .L_1054)
.L_1054:
        /*00fc*/ 	.word	0x00000000
.L_1055:


//--------------------- .nv.info._ZN10layer_norm22ln_bwd_finalize_kernelINS_22Kernel_traits_finalizeILj4096E13__nv_bfloat16S2_S2_S2_fjLb0ELj1024ELj4ENS_18Kernel_traits_baseILj4096ES2_S2_S2_S2_fjLj1024EEEEELb0ELb0EEEvNS_9BwdParamsE --------------------------
	.section	.nv.info._ZN10layer_norm22ln_bwd_finalize_kernelINS_22Kernel_traits_finalizeILj4096E13__nv_bfloat16S2_S2_S2_fjLb0ELj1024ELj4ENS_18Kernel_traits_baseILj4096ES2_S2_S2_S2_fjLj1024EEEEELb0ELb0EEEvNS_9BwdParamsE,"",@"SHT_CUDA_INFO"
	.sectionflags	@""
	.align	4


	//----- nvinfo : EIATTR_CUDA_API_VERSION
	.align		4
        /*0000*/ 	.byte	0x04, 0x37
        /*0002*/ 	.short	(.L_1057 - .L_1056)
.L_1056:
        /*0004*/ 	.word	0x00000082


	//----- nvinfo : EIATTR_SW2861232_WAR
	.align		4
.L_1057:
        /*0008*/ 	.byte	0x01, 0x35
	.zero		2


	//----- nvinfo : EIATTR_PARAM_CBANK
	.align		4
        /*000c*/ 	.byte	0x04, 0x0a
        /*000e*/ 	.short	(.L_1059 - .L_1058)
	.align		4
.L_1058:
        /*0010*/ 	.word	index@(.nv.constant0._ZN10layer_norm22ln_bwd_finalize_kernelINS_22Kernel_traits_finalizeILj4096E13__nv_bfloat16S2_S2_S2_fjLb0ELj1024ELj4ENS_18Kernel_traits_baseILj4096ES2_S2_S2_S2_fjLj1024EEEEELb0ELb0EEEvNS_9BwdParamsE)
        /*0014*/ 	.short	0x0160
        /*0016*/ 	.short	0x0128


	//----- nvinfo : EIATTR_CBANK_PARAM_SIZE
	.align		4
.L_1059:
        /*0018*/ 	.byte	0x03, 0x19
        /*001a*/ 	.short	0x0128


	//----- nvinfo : EIATTR_KPARAM_INFO
	.align		4
        /*001c*/ 	.byte	0x04, 0x17
        /*001e*/ 	.short	(.L_1061 - .L_1060)
.L_1060:
        /*0020*/ 	.word	0x00000000
        /*0024*/ 	.short	0x0000
        /*0026*/ 	.short	0x0000
        /*0028*/ 	.byte	0x00, 0xf0, 0xa1, 0x04


	//----- nvinfo : EIATTR_MAXREG_COUNT
	.align		4
.L_1061:
        /*002c*/ 	.byte	0x03, 0x1b
        /*002e*/ 	.short	0x0040


	//----- nvinfo : EIATTR_NUM_BARRIERS
	.align		4
        /*0030*/ 	.byte	0x02, 0x4c
        /*0032*/ 	.byte	0x01
	.zero		1


	//----- nvinfo : EIATTR_MERCURY_ISA_VERSION
	.align		4
        /*0034*/ 	.byte	0x03, 0x5f
        /*0036*/ 	.short	0x0000


	//----- nvinfo : EIATTR_COOP_GROUP_MASK_REGIDS
	.align		4
        /*0038*/ 	.byte	0x04, 0x29
        /*003a*/ 	.short	(.L_1063 - .L_1062)


	//   ....[0]....
.L_1062:
        /*003c*/ 	.word	0xffffffff


	//   ....[1]....
        /*0040*/ 	.word	0xffffffff


	//   ....[2]....
        /*0044*/ 	.word	0xffffffff


	//   ....[3]....
        /*0048*/ 	.word	0xffffffff


	//   ....[4]....
        /*004c*/ 	.word	0xffffffff


	//   ....[5]....
        /*0050*/ 	.word	0xffffffff


	//   ....[6]....
        /*0054*/ 	.word	0xffffffff


	//   ....[7]....
        /*0058*/ 	.word	0xffffffff


	//   ....[8]....
        /*005c*/ 	.word	0xffffffff


	//   ....[9]....
        /*0060*/ 	.word	0xffffffff


	//   ....[10]....
        /*0064*/ 	.word	0xffffffff


	//   ....[11]....
        /*0068*/ 	.word	0xffffffff


	//   ....[12]....
        /*006c*/ 	.word	0xffffffff


	//   ....[13]....
        /*0070*/ 	.word	0xffffffff


	//   ....[14]....
        /*0074*/ 	.word	0xffffffff


	//   ....[15]....
        /*0078*/ 	.word	0xffffffff


	//   ....[16]....
        /*007c*/ 	.word	0xffffffff


	//   ....[17]....
        /*0080*/ 	.word	0xffffffff


	//   ....[18]....
        /*0084*/ 	.word	0xffffffff


	//   ....[19]....
        /*0088*/ 	.word	0xffffffff


	//----- nvinfo : EIATTR_COOP_GROUP_INSTR_OFFSETS
	.align		4
.L_1063:
        /*008c*/ 	.byte	0x04, 0x28
        /*008e*/ 	.short	(.L_1065 - .L_1064)


	//   ....[0]....
.L_1064:
        /*0090*/ 	.word	0x00000820


	//   ....[1]....
        /*0094*/ 	.word	0x00000850


	//   ....[2]....
        /*0098*/ 	.word	0x00000860


	//   ....[3]....
        /*009c*/ 	.word	0x00000890


	//   ....[4]....
        /*00a0*/ 	.word	0x000008a0


	//   ....[5]....
        /*00a4*/ 	.word	0x000008d0


	//   ....[6]....
        /*00a8*/ 	.word	0x000008f0


	//   ....[7]....
        /*00ac*/ 	.word	0x00000900


	//   ....[8]....
        /*00b0*/ 	.word	0x00000930


	//   ....[9]....
        /*00b4*/ 	.word	0x00000940


	//   ....[10]....
        /*00b8*/ 	.word	0x00000b50


	//   ....[11]....
        /*00bc*/ 	.word	0x00000bc0


	//   ....[12]....
        /*00c0*/ 	.word	0x00000c20


	//   ....[13]....
        /*00c4*/ 	.word	0x00000c80


	//   ....[14]....
        /*00c8*/ 	.word	0x00000cf0


	//   ....[15]....
        /*00cc*/ 	.word	0x00000d60


	//   ....[16]....
        /*00d0*/ 	.word	0x00000dc0


	//   ....[17]....
        /*00d4*/ 	.word	0x00000e20


	//   ....[18]....
        /*00d8*/ 	.word	0x00000e80


	//   ....[19]....
        /*00dc*/ 	.word	0x00000ee0


	//----- nvinfo : EIATTR_EXIT_INSTR_OFFSETS
	.align		4
.L_1065:
        /*00e0*/ 	.byte	0x04, 0x1c
        /*00e2*/ 	.short	(.L_1067 - .L_1066)


	//   ....[0]....
.L_1066:
        /*00e4*/ 	.word	0x00000070


	//   ....[1]....
        /*00e8*/ 	.word	0x00000af0


	//----- nvinfo : EIATTR_MAX_THREADS
	.align		4
.L_1067:
        /*00ec*/ 	.byte	0x04, 0x05
        /*00ee*/ 	.short	(.L_1069 - .L_1068)
.L_1068:
        /*00f0*/ 	.word	0x00000400
        /*00f4*/ 	.word	0x00000001
        /*00f8*/ 	.word	0x00000001


	//----- nvinfo : EIATTR_CRS_STACK_SIZE
	.align		4
.L_1069:
        /*00fc*/ 	.byte	0x04, 0x1e
        /*00fe*/ 	.short	(.L_1071 - .L_1070)
.L_1070:
        /*0100*/ 	.word	0x00000000
.L_1071:


//--------------------- .nv.info._ZN10layer_norm40ln_parallel_residual_bwd_finalize_kernelINS_22Kernel_traits_finalizeILj4096E13__nv_bfloat16S2_S2_S2_fjLb0ELj1024ELj4ENS_18Kernel_traits_baseILj4096ES2_S2_S2_S2_fjLj1024EEEEELb0EEEvNS_9BwdParamsE --------------------------
	.section	.nv.info._ZN10layer_norm40ln_parallel_residual_bwd_finalize_kernelINS_22Kernel_traits_finalizeILj4096E13__nv_bfloat16S2_S2_S2_fjLb0ELj1024ELj4ENS_18Kernel_traits_baseILj4096ES2_S2_S2_S2_fjLj1024EEEEELb0EEEvNS_9BwdParamsE,"",@"SHT_CUDA_INFO"
	.sectionflags	@""
	.align	4


	//----- nvinfo : EIATTR_CUDA_API_VERSION
	.align		4
        /*0000*/ 	.byte	0x04, 0x37
        /*0002*/ 	.short	(.L_1073 - .L_1072)
.L_1072:
        /*0004*/ 	.word	0x00000082


	//----- nvinfo : EIATTR_SW2861232_WAR
	.align		4
.L_1073:
        /*0008*/ 	.byte	0x01, 0x35
	.zero		2


	//----- nvinfo : EIATTR_PARAM_CBANK
	.align		4
        /*000c*/ 	.byte	0x04, 0x0a
        /*000e*/ 	.short	(.L_1075 - .L_1074)
	.align		4
.L_1074:
        /*0010*/ 	.word	index@(.nv.constant0._ZN10layer_norm40ln_parallel_residual_bwd_finalize_kernelINS_22Kernel_traits_finalizeILj4096E13__nv_bfloat16S2_S2_S2_fjLb0ELj1024ELj4ENS_18Kernel_traits_baseILj4096ES2_S2_S2_S2_fjLj1024EEEEELb0EEEvNS_9BwdParamsE)
        /*0014*/ 	.short	0x0160
        /*0016*/ 	.short	0x0128


	//----- nvinfo : EIATTR_CBANK_PARAM_SIZE
	.align		4
.L_1075:
        /*0018*/ 	.byte	0x03, 0x19
        /*001a*/ 	.short	0x0128


	//----- nvinfo : EIATTR_KPARAM_INFO
	.align		4
        /*001c*/ 	.byte	0x04, 0x17
        /*001e*/ 	.short	(.L_1077 - .L_1076)
.L_1076:
        /*0020*/ 	.word	0x00000000
        /*0024*/ 	.short	0x0000
        /*0026*/ 	.short	0x0000
        /*0028*/ 	.byte	0x00, 0xf0, 0xa1, 0x04


	//----- nvinfo : EIATTR_MAXREG_COUNT
	.align		4
.L_1077:
        /*002c*/ 	.byte	0x03, 0x1b
        /*002e*/ 	.short	0x0040


	//----- nvinfo : EIATTR_NUM_BARRIERS
	.align		4
        /*0030*/ 	.byte	0x02, 0x4c
        /*0032*/ 	.byte	0x01
	.zero		1


	//----- nvinfo : EIATTR_MERCURY_ISA_VERSION
	.align		4
        /*0034*/ 	.byte	0x03, 0x5f
        /*0036*/ 	.short	0x0000


	//----- nvinfo : EIATTR_COOP_GROUP_MASK_REGIDS
	.align		4
        /*0038*/ 	.byte	0x04, 0x29
        /*003a*/ 	.short	(.L_1079 - .L_1078)


	//   ....[0]....
.L_1078:
        /*003c*/ 	.word	0xffffffff


	//   ....[1]....
        /*0040*/ 	.word	0xffffffff


	//   ....[2]....
        /*0044*/ 	.word	0xffffffff


	//   ....[3]....
        /*0048*/ 	.word	0xffffffff


	//   ....[4]....
        /*004c*/ 	.word	0xffffffff


	//   ....[5]....
        /*0050*/ 	.word	0xffffffff


	//   ....[6]....
        /*0054*/ 	.word	0xffffffff


	//   ....[7]....
        /*0058*/ 	.word	0xffffffff


	//   ....[8]....
        /*005c*/ 	.word	0xffffffff


	//   ....[9]....
        /*0060*/ 	.word	0xffffffff


	//   ....[10]....
        /*0064*/ 	.word	0xffffffff


	//   ....[11]....
        /*0068*/ 	.word	0xffffffff


	//   ....[12]....
        /*006c*/ 	.word	0xffffffff


	//   ....[13]....
        /*0070*/ 	.word	0xffffffff


	//   ....[14]....
        /*0074*/ 	.word	0xffffffff


	//   ....[15]....
        /*0078*/ 	.word	0xffffffff


	//   ....[16]....
        /*007c*/ 	.word	0xffffffff


	//   ....[17]....
        /*0080*/ 	.word	0xffffffff


	//   ....[18]....
        /*0084*/ 	.word	0xffffffff


	//   ....[19]....
        /*0088*/ 	.word	0xffffffff


	//   ....[20]....
        /*008c*/ 	.word	0xffffffff


	//   ....[21]....
        /*0090*/ 	.word	0xffffffff


	//   ....[22]....
        /*0094*/ 	.word	0xffffffff


	//   ....[23]....
        /*0098*/ 	.word	0xffffffff


	//   ....[24]....
        /*009c*/ 	.word	0xffffffff


	//   ....[25]....
        /*00a0*/ 	.word	0xffffffff


	//   ....[26]....
        /*00a4*/ 	.word	0xffffffff


	//   ....[27]....
        /*00a8*/ 	.word	0xffffffff


	//   ....[28]....
        /*00ac*/ 	.word	0xffffffff


	//   ....[29]....
        /*00b0*/ 	.word	0xffffffff


	//   ....[30]....
        /*00b4*/ 	.word	0xffffffff


	//   ....[31]....
        /*00b8*/ 	.word	0xffffffff


	//   ....[32]....
        /*00bc*/ 	.word	0xffffffff


	//   ....[33]....
        /*00c0*/ 	.word	0xffffffff


	//   ....[34]....
        /*00c4*/ 	.word	0xffffffff


	//   ....[35]....
        /*00c8*/ 	.word	0xffffffff


	//   ....[36]....
        /*00cc*/ 	.word	0xffffffff


	//   ....[37]....
        /*00d0*/ 	.word	0xffffffff


	//   ....[38]....
        /*00d4*/ 	.word	0xffffffff


	//   ....[39]....
        /*00d8*/ 	.word	0xffffffff


	//----- nvinfo : EIATTR_COOP_GROUP_INSTR_OFFSETS
	.align		4
.L_1079:
        /*00dc*/ 	.byte	0x04, 0x28
        /*00de*/ 	.short	(.L_1081 - .L_1080)


	//   ....[0]....
.L_1080:
        /*00e0*/ 	.word	0x00000b70


	//   ....[1]....
        /*00e4*/ 	.word	0x00000ba0


	//   ....[2]....
        /*00e8*/ 	.word	0x00000bb0


	//   ....[3]....
        /*00ec*/ 	.word	0x00000bc0


	//   ....[4]....
        /*00f0*/ 	.word	0x00000bf0


	//   ....[5]....
        /*00f4*/ 	.word	0x00000c10


	//   ....[6]....
        /*00f8*/ 	.word	0x00000c20


	//   ....[7]....
        /*00fc*/ 	.word	0x00000c30


	//   ....[8]....
        /*0100*/ 	.word	0x00000c60


	//   ....[9]....
        /*0104*/ 	.word	0x00000c80


	//   ....[10]....
        /*0108*/ 	.word	0x00000ca0


	//   ....[11]....
        /*010c*/ 	.word	0x00000cb0


	//   ....[12]....
        /*0110*/ 	.word	0x00000ce0


	//   ....[13]....
        /*0114*/ 	.word	0x00000d00


	//   ....[14]....
        /*0118*/ 	.word	0x00000d20


	//   ....[15]....
        /*011c*/ 	.word	0x00000d30


	//   ....[16]....
        /*0120*/ 	.word	0x00000d60


	//   ....[17]....
        /*0124*/ 	.word	0x00000d90


	//   ....[18]....
        /*0128*/ 	.word	0x00000da0


	//   ....[19]....
        /*012c*/ 	.word	0x00000db0


	//   ....[20]....
        /*0130*/ 	.word	0x000010c0


	//   ....[21]....
        /*0134*/ 	.word	0x00001130


	//   ....[22]....
        /*0138*/ 	.word	0x00001190


	//   ....[23]....
        /*013c*/ 	.word	0x000011f0


	//   ....[24]....
        /*0140*/ 	.word	0x00001260


	//   ....[25]....
        /*0144*/ 	.word	0x000012d0


	//   ....[26]....
        /*0148*/ 	.word	0x00001330


	//   ....[27]....
        /*014c*/ 	.word	0x00001390


	//   ....[28]....
        /*0150*/ 	.word	0x000013f0


	//   ....[29]....
        /*0154*/ 	.word	0x00001460


	//   ....[30]....
        /*0158*/ 	.word	0x000014d0


	//   ....[31]....
        /*015c*/ 	.word	0x00001530


	//   ....[32]....
        /*0160*/ 	.word	0x00001590


	//   ....[33]....
        /*0164*/ 	.word	0x000015f0


	//   ....[34]....
        /*0168*/ 	.word	0x00001660


	//   ....[35]....
        /*016c*/ 	.word	0x000016d0


	//   ....[36]....
        /*0170*/ 	.word	0x00001730


	//   ....[37]....
        /*0174*/ 	.word	0x00001790


	//   ....[38]....
        /*0178*/ 	.word	0x000017f0


	//   ....[39]....
        /*017c*/ 	.word	0x00001850


	//----- nvinfo : EIATTR_EXIT_INSTR_OFFSETS
	.align		4
.L_1081:
        /*0180*/ 	.byte	0x04, 0x1c
        /*0182*/ 	.short	(.L_1083 - .L_1082)


	//   ....[0]....
.L_1082:
        /*0184*/ 	.word	0x00000070


	//   ....[1]....
        /*0188*/ 	.word	0x00001060


	//----- nvinfo : EIATTR_MAX_THREADS
	.align		4
.L_1083:
        /*018c*/ 	.byte	0x04, 0x05
        /*018e*/ 	.short	(.L_1085 - .L_1084)
.L_1084:
        /*0190*/ 	.word	0x00000400
        /*0194*/ 	.word	0x00000001
        /*0198*/ 	.word	0x00000001


	//----- nvinfo : EIATTR_CRS_STACK_SIZE
	.align		4
.L_1085:
        /*019c*/ 	.byte	0x04, 0x1e
        /*019e*/ 	.short	(.L_1087 - .L_1086)
.L_1086:
        /*01a0*/ 	.word	0x00000000
.L_1087:


//--------------------- .nv.info._ZN10layer_norm31ln_parallel_residual_bwd_kernelINS_13Kernel_traitsI13__nv_bfloat16S2_S2_S2_fjLj4096ELj1ELj1ELj8ELj16ENS_18Kernel_traits_baseILj4096ES2_S2_S2_S2_fjLj256EEEEELb1ELb1ELb0EEEvNS_9BwdParamsE --------------------------
	.section	.nv.info._ZN10layer_norm31ln_parallel_residual_bwd_kernelINS_13Kernel_traitsI13__nv_bfloat16S2_S2_S2_fjLj4096ELj1ELj1ELj8ELj16ENS_18Kernel_traits_baseILj4096ES2_S2_S2_S2_fjLj256EEEEELb1ELb1ELb0EEEvNS_9BwdParamsE,"",@"SHT_CUDA_INFO"
	.sectionflags	@""
	.align	4


	//----- nvinfo : EIATTR_CUDA_API_VERSION
	.align		4
        /*0000*/ 	.byte	0x04, 0x37
        /*0002*/ 	.short	(.L_1089 - .L_1088)
.L_1088:
        /*0004*/ 	.word	0x00000082


	//----- nvinfo : EIATTR_SW2861232_WAR
	.align		4
.L_1089:
        /*0008*/ 	.byte	0x01, 0x35
	.zero		2


	//----- nvinfo : EIATTR_PARAM_CBANK
	.align		4
        /*000c*/ 	.byte	0x04, 0x0a
        /*000e*/ 	.short	(.L_1091 - .L_1090)
	.align		4
.L_1090:
        /*0010*/ 	.word	index@(.nv.constant0._ZN10layer_norm31ln_parallel_residual_bwd_kernelINS_13Kernel_traitsI13__nv_bfloat16S2_S2_S2_fjLj4096ELj1ELj1ELj8ELj16ENS_18Kernel_traits_baseILj4096ES2_S2_S2_S2_fjLj256EEEEELb1ELb1ELb0EEEvNS_9BwdParamsE)
        /*0014*/ 	.short	0x0160
        /*0016*/ 	.short	0x0128


	//----- nvinfo : EIATTR_CBANK_PARAM_SIZE
	.align		4
.L_1091:
        /*0018*/ 	.byte	0x03, 0x19
        /*001a*/ 	.short	0x0128


	//----- nvinfo : EIATTR_KPARAM_INFO
	.align		4
        /*001c*/ 	.byte	0x04, 0x17
        /*001e*/ 	.short	(.L_1093 - .L_1092)
.L_1092:
        /*0020*/ 	.word	0x00000000
        /*0024*/ 	.short	0x0000
        /*0026*/ 	.short	0x0000
        /*0028*/ 	.byte	0x00, 0xf0, 0xa1, 0x04


	//----- nvinfo : EIATTR_MAXREG_COUNT
	.align		4
.L_1093:
        /*002c*/ 	.byte	0x03, 0x1b
        /*002e*/ 	.short	0x00ff


	//----- nvinfo : EIATTR_NUM_BARRIERS
	.align		4
        /*0030*/ 	.byte	0x02, 0x4c
        /*0032*/ 	.byte	0x01
	.zero		1


	//----- nvinfo : EIATTR_MERCURY_ISA_VERSION
	.align		4
        /*0034*/ 	.byte	0x03, 0x5f
        /*0036*/ 	.short	0x0000


	//----- nvinfo : EIATTR_COOP_GROUP_MASK_REGIDS
	.align		4
        /*0038*/ 	.byte	0x04, 0x29
        /*003a*/ 	.short	(.L_1095 - .L_1094)


	//   ....[0]....
.L_1094:
        /*003c*/ 	.word	0xffffffff


	//   ....[1]....
        /*0040*/ 	.word	0xffffffff


	//   ....[2]....
        /*0044*/ 	.word	0xffffffff


	//   ....[3]....
        /*0048*/ 	.word	0xffffffff


	//   ....[4]....
        /*004c*/ 	.word	0xffffffff


	//   ....[5]....
        /*0050*/ 	.word	0xffffffff


	//   ....[6]....
        /*0054*/ 	.word	0xffffffff


	//   ....[7]....
        /*0058*/ 	.word	0xffffffff


	//   ....[8]....
        /*005c*/ 	.word	0xffffffff


	//   ....[9]....
        /*0060*/ 	.word	0xffffffff


	//   ....[10]....
        /*0064*/ 	.word	0xffffffff


	//   ....[11]....
        /*0068*/ 	.word	0xffffffff


	//   ....[12]....
        /*006c*/ 	.word	0xffffffff


	//   ....[13]....
        /*0070*/ 	.word	0xffffffff


	//   ....[14]....
        /*0074*/ 	.word	0xffffffff


	//   ....[15]....
        /*0078*/ 	.word	0xffffffff


	//   ....[16]....
        /*007c*/ 	.word	0xffffffff


	//   ....[17]....
        /*0080*/ 	.word	0xffffffff


	//   ....[18]....
        /*0084*/ 	.word	0xffffffff


	//   ....[19]....
        /*0088*/ 	.word	0xffffffff


	//----- nvinfo : EIATTR_COOP_GROUP_INSTR_OFFSETS
	.align		4
.L_1095:
        /*008c*/ 	.byte	0x04, 0x28
        /*008e*/ 	.short	(.L_1097 - .L_1096)


	//   ....[0]....
.L_1096:
        /*0090*/ 	.word	0x00001120


	//   ....[1]....
        /*0094*/ 	.word	0x00001140


	//   ....[2]....
        /*0098*/ 	.word	0x00001160


	//   ....[3]....
        /*009c*/ 	.word	0x00001180


	//   ....[4]....
        /*00a0*/ 	.word	0x000011a0


	//   ....[5]....
        /*00a4*/ 	.word	0x000011c0


	//   ....[6]....
        /*00a8*/ 	.word	0x000011e0


	//   ....[7]....
        /*00ac*/ 	.word	0x00001200


	//   ....[8]....
        /*00b0*/ 	.word	0x00001220


	//   ....[9]....
        /*00b4*/ 	.word	0x00001240


	//   ....[10]....
        /*00b8*/ 	.word	0x00002780


	//   ....[11]....
        /*00bc*/ 	.word	0x00002800


	//   ....[12]....
        /*00c0*/ 	.word	0x00002880


	//   ....[13]....
        /*00c4*/ 	.word	0x000028f0


	//   ....[14]....
        /*00c8*/ 	.word	0x00002970


	//   ....[15]....
        /*00cc*/ 	.word	0x000029e0


	//   ....[16]....
        /*00d0*/ 	.word	0x00002a60


	//   ....[17]....
        /*00d4*/ 	.word	0x00002ad0


	//   ....[18]....
        /*00d8*/ 	.word	0x00002b50


	//   ....[19]....
        /*00dc*/ 	.word	0x00002bc0


	//----- nvinfo : EIATTR_EXIT_INSTR_OFFSETS
	.align		4
.L_1097:
        /*00e0*/ 	.byte	0x04, 0x1c
        /*00e2*/ 	.short	(.L_1099 - .L_1098)


	//   ....[0]....
.L_1098:
        /*00e4*/ 	.word	0x000026a0


	//   ....[1]....
        /*00e8*/ 	.word	0x00002720


	//----- nvinfo : EIATTR_MAX_THREADS
	.align		4
.L_1099:
        /*00ec*/ 	.byte	0x04, 0x05
        /*00ee*/ 	.short	(.L_1101 - .L_1100)
.L_1100:
        /*00f0*/ 	.word	0x00000100
        /*00f4*/ 	.word	0x00000001
        /*00f8*/ 	.word	0x00000001


	//----- nvinfo : EIATTR_CRS_STACK_SIZE
	.align		4
.L_1101:
        /*00fc*/ 	.byte	0x04, 0x1e
        /*00fe*/ 	.short	(.L_1103 - .L_1102)
.L_1102:
        /*0100*/ 	.word	0x00000000
.L_1103:


//--------------------- .nv.info._ZN10layer_norm22ln_bwd_finalize_kernelINS_22Kernel_traits_finalizeILj4096E13__nv_bfloat16S2_S2_S2_fjLb0ELj1024ELj4ENS_18Kernel_traits_baseILj4096ES2_S2_S2_S2_fjLj1024EEEEELb0ELb1EEEvNS_9BwdParamsE --------------------------
	.section	.nv.info._ZN10layer_norm22ln_bwd_finalize_kernelINS_22Kernel_traits_finalizeILj4096E13__nv_bfloat16S2_S2_S2_fjLb0ELj1024ELj4ENS_18Kernel_traits_baseILj4096ES2_S2_S2_S2_fjLj1024EEEEELb0ELb1EEEvNS_9BwdParamsE,"",@"SHT_CUDA_INFO"
	.sectionflags	@""
	.align	4


	//----- nvinfo : EIATTR_CUDA_API_VERSION
	.align		4
        /*0000*/ 	.byte	0x04, 0x37
        /*0002*/ 	.short	(.L_1105 - .L_1104)
.L_1104:
        /*0004*/ 	.word	0x00000082


	//----- nvinfo : EIATTR_SW2861232_WAR
	.align		4
.L_1105:
        /*0008*/ 	.byte	0x01, 0x35
	.zero		2


	//----- nvinfo : EIATTR_PARAM_CBANK
	.align		4
        /*000c*/ 	.byte	0x04, 0x0a
        /*000e*/ 	.short	(.L_1107 - .L_1106)
	.align		4
.L_1106:
        /*0010*/ 	.word	index@(.nv.constant0._ZN10layer_norm22ln_bwd_finalize_kernelINS_22Kernel_traits_finalizeILj4096E13__nv_bfloat16S2_S2_S2_fjLb0ELj1024ELj4ENS_18Kernel_traits_baseILj4096ES2_S2_S2_S2_fjLj1024EEEEELb0ELb1EEEvNS_9BwdParamsE)
        /*0014*/ 	.short	0x0160
        /*0016*/ 	.short	0x0128


	//----- nvinfo : EIATTR_CBANK_PARAM_SIZE
	.align		4
.L_1107:
        /*0018*/ 	.byte	0x03, 0x19
        /*001a*/ 	.short	0x0128


	//----- nvinfo : EIATTR_KPARAM_INFO
	.align		4
        /*001c*/ 	.byte	0x04, 0x17
        /*001e*/ 	.short	(.L_1109 - .L_1108)
.L_1108:
        /*0020*/ 	.word	0x00000000
        /*0024*/ 	.short	0x0000
        /*0026*/ 	.short	0x0000
        /*0028*/ 	.byte	0x00, 0xf0, 0xa1, 0x04


	//----- nvinfo : EIATTR_MAXREG_COUNT
	.align		4
.L_1109:
        /*002c*/ 	.byte	0x03, 0x1b
        /*002e*/ 	.short	0x0040


	//----- nvinfo : EIATTR_NUM_BARRIERS
	.align		4
        /*0030*/ 	.byte	0x02, 0x4c
        /*0032*/ 	.byte	0x01
	.zero		1


	//----- nvinfo : EIATTR_MERCURY_ISA_VERSION
	.align		4
        /*0034*/ 	.byte	0x03, 0x5f
        /*0036*/ 	.short	0x0000


	//----- nvinfo : EIATTR_COOP_GROUP_MASK_REGIDS
	.align		4
        /*0038*/ 	.byte	0x04, 0x29
        /*003a*/ 	.short	(.L_1111 - .L_1110)


	//   ....[0]....
.L_1110:
        /*003c*/ 	.word	0xffffffff


	//   ....[1]....
        /*0040*/ 	.word	0xffffffff


	//   ....[2]....
        /*0044*/ 	.word	0xffffffff


	//   ....[3]....
        /*0048*/ 	.word	0xffffffff


	//   ....[4]....
        /*004c*/ 	.word	0xffffffff


	//   ....[5]....
        /*0050*/ 	.word	0xffffffff


	//   ....[6]....
        /*0054*/ 	.word	0xffffffff


	//   ....[7]....
        /*0058*/ 	.word	0xffffffff


	//   ....[8]....
        /*005c*/ 	.word	0xffffffff


	//   ....[9]....
        /*0060*/ 	.word	0xffffffff


	//   ....[10]....
        /*0064*/ 	.word	0xffffffff


	//   ....[11]....
        /*0068*/ 	.word	0xffffffff


	//   ....[12]....
        /*006c*/ 	.word	0xffffffff


	//   ....[13]....
        /*0070*/ 	.word	0xffffffff


	//   ....[14]....
        /*0074*/ 	.word	0xffffffff


	//   ....[15]....
        /*0078*/ 	.word	0xffffffff


	//   ....[16]....
        /*007c*/ 	.word	0xffffffff


	//   ....[17]....
        /*0080*/ 	.word	0xffffffff


	//   ....[18]....
        /*0084*/ 	.word	0xffffffff


	//   ....[19]....
        /*0088*/ 	.word	0xffffffff


	//----- nvinfo : EIATTR_COOP_GROUP_INSTR_OFFSETS
	.align		4
.L_1111:
        /*008c*/ 	.byte	0x04, 0x28
        /*008e*/ 	.short	(.L_1113 - .L_1112)


	//   ....[0]....
.L_1112:
        /*0090*/ 	.word	0x000007f0


	//   ....[1]....
        /*0094*/ 	.word	0x00000820


	//   ....[2]....
        /*0098*/ 	.word	0x00000840


	//   ....[3]....
        /*009c*/ 	.word	0x00000850


	//   ....[4]....
        /*00a0*/ 	.word	0x00000880


	//   ....[5]....
        /*00a4*/ 	.word	0x00000890


	//   ....[6]....
        /*00a8*/ 	.word	0x000008c0


	//   ....[7]....
        /*00ac*/ 	.word	0x000008d0


	//   ....[8]....
        /*00b0*/ 	.word	0x00000900


	//   ....[9]....
        /*00b4*/ 	.word	0x00000910


	//   ....[10]....
        /*00b8*/ 	.word	0x00000b00


	//   ....[11]....
        /*00bc*/ 	.word	0x00000b80


	//   ....[12]....
        /*00c0*/ 	.word	0x00000be0


	//   ....[13]....
        /*00c4*/ 	.word	0x00000c40


	//   ....[14]....
        /*00c8*/ 	.word	0x00000cb0


	//   ....[15]....
        /*00cc*/ 	.word	0x00000d20


	//   ....[16]....
        /*00d0*/ 	.word	0x00000d80


	//   ....[17]....
        /*00d4*/ 	.word	0x00000de0


	//   ....[18]....
        /*00d8*/ 	.word	0x00000e40


	//   ....[19]....
        /*00dc*/ 	.word	0x00000ea0


	//----- nvinfo : EIATTR_EXIT_INSTR_OFFSETS
	.align		4
.L_1113:
        /*00e0*/ 	.byte	0x04, 0x1c
        /*00e2*/ 	.short	(.L_1115 - .L_1114)


	//   ....[0]....
.L_1114:
        /*00e4*/ 	.word	0x00000070


	//   ....[1]....
        /*00e8*/ 	.word	0x00000aa0


	//----- nvinfo : EIATTR_MAX_THREADS
	.align		4
.L_1115:
        /*00ec*/ 	.byte	0x04, 0x05
        /*00ee*/ 	.short	(.L_1117 - .L_1116)
.L_1116:
        /*00f0*/ 	.word	0x00000400
        /*00f4*/ 	.word	0x00000001
        /*00f8*/ 	.word	0x00000001


	//----- nvinfo : EIATTR_CRS_STACK_SIZE
	.align		4
.L_1117:
        /*00fc*/ 	.byte	0x04, 0x1e
        /*00fe*/ 	.short	(.L_1119 - .L_1118)
.L_1118:
        /*0100*/ 	.word	0x00000000
.L_1119:


//--------------------- .nv.info._ZN10layer_norm40ln_parallel_residual_bwd_finalize_kernelINS_22Kernel_traits_finalizeILj4096E13__nv_bfloat16S2_S2_S2_fjLb0ELj1024ELj4ENS_18Kernel_traits_baseILj4096ES2_S2_S2_S2_fjLj1024EEEEELb1EEEvNS_9BwdParamsE --------------------------
	.section	.nv.info._ZN10layer_norm40ln_parallel_residual_bwd_finalize_kernelINS_22Kernel_traits_finalizeILj4096E13__nv_bfloat16S2_S2_S2_fjLb0ELj1024ELj4ENS_18Kernel_traits_baseILj4096ES2_S2_S2_S2_fjLj1024EEEEELb1EEEvNS_9BwdParamsE,"",@"SHT_CUDA_INFO"
	.sectionflags	@""
	.align	4


	//----- nvinfo : EIATTR_CUDA_API_VERSION
	.align		4
        /*0000*/ 	.byte	0x04, 0x37
        /*0002*/ 	.short	(.L_1121 - .L_1120)
.L_1120:
        /*0004*/ 	.word	0x00000082


	//----- nvinfo : EIATTR_SW2861232_WAR
	.align		4
.L_1121:
        /*0008*/ 	.byte	0x01, 0x35
	.zero		2


	//----- nvinfo : EIATTR_PARAM_CBANK
	.align		4
        /*000c*/ 	.byte	0x04, 0x0a
        /*000e*/ 	.short	(.L_1123 - .L_1122)
	.align		4
.L_1122:
        /*0010*/ 	.word	index@(.nv.constant0._ZN10layer_norm40ln_parallel_residual_bwd_finalize_kernelINS_22Kernel_traits_finalizeILj4096E13__nv_bfloat16S2_S2_S2_fjLb0ELj1024ELj4ENS_18Kernel_traits_baseILj4096ES2_S2_S2_S2_fjLj1024EEEEELb1EEEvNS_9BwdParamsE)
        /*0014*/ 	.short	0x0160
        /*0016*/ 	.short	0x0128


	//----- nvinfo : EIATTR_CBANK_PARAM_SIZE
	.align		4
.L_1123:
        /*0018*/ 	.byte	0x03, 0x19
        /*001a*/ 	.short	0x0128


	//----- nvinfo : EIATTR_KPARAM_INFO
	.align		4
        /*001c*/ 	.byte	0x04, 0x17
        /*001e*/ 	.short	(.L_1125 - .L_1124)
.L_1124:
        /*0020*/ 	.word	0x00000000
        /*0024*/ 	.short	0x0000
        /*0026*/ 	.short	0x0000
        /*0028*/ 	.byte	0x00, 0xf0, 0xa1, 0x04


	//----- nvinfo : EIATTR_MAXREG_COUNT
	.align		4
.L_1125:
        /*002c*/ 	.byte	0x03, 0x1b
        /*002e*/ 	.short	0x0040


	//----- nvinfo : EIATTR_NUM_BARRIERS
	.align		4
        /*0030*/ 	.byte	0x02, 0x4c
        /*0032*/ 	.byte	0x01
	.zero		1


	//----- nvinfo : EIATTR_MERCURY_ISA_VERSION
	.align		4
        /*0034*/ 	.byte	0x03, 0x5f
        /*0036*/ 	.short	0x0000


	//----- nvinfo : EIATTR_COOP_GROUP_MASK_REGIDS
	.align		4
        /*0038*/ 	.byte	0x04, 0x29
        /*003a*/ 	.short	(.L_1127 - .L_1126)


	//   ....[0]....
.L_1126:
        /*003c*/ 	.word	0xffffffff


	//   ....[1]....
        /*0040*/ 	.word	0xffffffff


	//   ....[2]....
        /*0044*/ 	.word	0xffffffff


	//   ....[3]....
        /*0048*/ 	.word	0xffffffff


	//   ....[4]....
        /*004c*/ 	.word	0xffffffff


	//   ....[5]....
        /*0050*/ 	.word	0xffffffff


	//   ....[6]....
        /*0054*/ 	.word	0xffffffff


	//   ....[7]....
        /*0058*/ 	.word	0xffffffff


	//   ....[8]....
        /*005c*/ 	.word	0xffffffff


	//   ....[9]....
        /*0060*/ 	.word	0xffffffff


	//   ....[10]....
        /*0064*/ 	.word	0xffffffff


	//   ....[11]....
        /*0068*/ 	.word	0xffffffff


	//   ....[12]....
        /*006c*/ 	.word	0xffffffff


	//   ....[13]....
        /*0070*/ 	.word	0xffffffff


	//   ....[14]....
        /*0074*/ 	.word	0xffffffff


	//   ....[15]....
        /*0078*/ 	.word	0xffffffff


	//   ....[16]....
        /*007c*/ 	.word	0xffffffff


	//   ....[17]....
        /*0080*/ 	.word	0xffffffff


	//   ....[18]....
        /*0084*/ 	.word	0xffffffff


	//   ....[19]....
        /*0088*/ 	.word	0xffffffff


	//   ....[20]....
        /*008c*/ 	.word	0xffffffff


	//   ....[21]....
        /*0090*/ 	.word	0xffffffff


	//   ....[22]....
        /*0094*/ 	.word	0xffffffff


	//   ....[23]....
        /*0098*/ 	.word	0xffffffff


	//   ....[24]....
        /*009c*/ 	.word	0xffffffff


	//   ....[25]....
        /*00a0*/ 	.word	0xffffffff


	//   ....[26]....
        /*00a4*/ 	.word	0xffffffff


	//   ....[27]....
        /*00a8*/ 	.word	0xffffffff


	//   ....[28]....
        /*00ac*/ 	.word	0xffffffff


	//   ....[29]....
        /*00b0*/ 	.word	0xffffffff


	//   ....[30]....
        /*00b4*/ 	.word	0xffffffff


	//   ....[31]....
        /*00b8*/ 	.word	0xffffffff


	//   ....[32]....
        /*00bc*/ 	.word	0xffffffff


	//   ....[33]....
        /*00c0*/ 	.word	0xffffffff


	//   ....[34]....
        /*00c4*/ 	.word	0xffffffff


	//   ....[35]....
        /*00c8*/ 	.word	0xffffffff


	//   ....[36]....
        /*00cc*/ 	.word	0xffffffff


	//   ....[37]....
        /*00d0*/ 	.word	0xffffffff


	//   ....[38]....
        /*00d4*/ 	.word	0xffffffff


	//   ....[39]....
        /*00d8*/ 	.word	0xffffffff


	//----- nvinfo : EIATTR_COOP_GROUP_INSTR_OFFSETS
	.align		4
.L_1127:
        /*00dc*/ 	.byte	0x04, 0x28
        /*00de*/ 	.short	(.L_1129 - .L_1128)


	//   ....[0]....
.L_1128:
        /*00e0*/ 	.word	0x00000b60


	//   ....[1]....
        /*00e4*/ 	.word	0x00000b90


	//   ....[2]....
        /*00e8*/ 	.word	0x00000ba0


	//   ....[3]....
        /*00ec*/ 	.word	0x00000bb0


	//   ....[4]....
        /*00f0*/ 	.word	0x00000be0


	//   ....[5]....
        /*00f4*/ 	.word	0x00000c00


	//   ....[6]....
        /*00f8*/ 	.word	0x00000c10


	//   ....[7]....
        /*00fc*/ 	.word	0x00000c20


	//   ....[8]....
        /*0100*/ 	.word	0x00000c50


	//   ....[9]....
        /*0104*/ 	.word	0x00000c70


	//   ....[10]....
        /*0108*/ 	.word	0x00000c90


	//   ....[11]....
        /*010c*/ 	.word	0x00000ca0


	//   ....[12]....
        /*0110*/ 	.word	0x00000cd0


	//   ....[13]....
        /*0114*/ 	.word	0x00000cf0


	//   ....[14]....
        /*0118*/ 	.word	0x00000d10


	//   ....[15]....
        /*011c*/ 	.word	0x00000d20


	//   ....[16]....
        /*0120*/ 	.word	0x00000d50


	//   ....[17]....
        /*0124*/ 	.word	0x00000d80


	//   ....[18]....
        /*0128*/ 	.word	0x00000d90


	//   ....[19]....
        /*012c*/ 	.word	0x00000da0


	//   ....[20]....
        /*0130*/ 	.word	0x00001090


	//   ....[21]....
        /*0134*/ 	.word	0x00001100


	//   ....[22]....
        /*0138*/ 	.word	0x00001160


	//   ....[23]....
        /*013c*/ 	.word	0x000011c0


	//   ....[24]....
        /*0140*/ 	.word	0x00001230


	//   ....[25]....
        /*0144*/ 	.word	0x000012a0


	//   ....[26]....
        /*0148*/ 	.word	0x00001300


	//   ....[27]....
        /*014c*/ 	.word	0x00001360


	//   ....[28]....
        /*0150*/ 	.word	0x000013c0


	//   ....[29]....
        /*0154*/ 	.word	0x00001430


	//   ....[30]....
        /*0158*/ 	.word	0x000014a0


	//   ....[31]....
        /*015c*/ 	.word	0x00001500


	//   ....[32]....
        /*0160*/ 	.word	0x00001560


	//   ....[33]....
        /*0164*/ 	.word	0x000015c0


	//   ....[34]....
        /*0168*/ 	.word	0x00001630


	//   ....[35]....
        /*016c*/ 	.word	0x000016a0


	//   ....[36]....
        /*0170*/ 	.word	0x00001700


	//   ....[37]....
        /*0174*/ 	.word	0x00001760


	//   ....[38]....
        /*0178*/ 	.word	0x000017c0


	//   ....[39]....
        /*017c*/ 	.word	0x00001820


	//----- nvinfo : EIATTR_EXIT_INSTR_OFFSETS
	.align		4
.L_1129:
        /*0180*/ 	.byte	0x04, 0x1c
        /*0182*/ 	.short	(.L_1131 - .L_1130)


	//   ....[0]....
.L_1130:
        /*0184*/ 	.word	0x00000070


	//   ....[1]....
        /*0188*/ 	.word	0x00001030


	//----- nvinfo : EIATTR_MAX_THREADS
	.align		4
.L_1131:
        /*018c*/ 	.byte	0x04, 0x05
        /*018e*/ 	.short	(.L_1133 - .L_1132)
.L_1132:
        /*0190*/ 	.word	0x00000400
        /*0194*/ 	.word	0x00000001
        /*0198*/ 	.word	0x00000001


	//----- nvinfo : EIATTR_CRS_STACK_SIZE
	.align		4
.L_1133:
        /*019c*/ 	.byte	0x04, 0x1e
        /*019e*/ 	.short	(.L_1135 - .L_1134)
.L_1134:
        /*01a0*/ 	.word	0x00000000
.L_1135:


//--------------------- .nv.info._ZN10layer_norm31ln_parallel_residual_bwd_kernelINS_13Kernel_traitsI13__nv_bfloat16S2_S2_S2_fjLj4096ELj1ELj1ELj8ELj16ENS_18Kernel_traits_baseILj4096ES2_S2_S2_S2_fjLj256EEEEELb1ELb1ELb1EEEvNS_9BwdParamsE --------------------------
	.section	.nv.info._ZN10layer_norm31ln_parallel_residual_bwd_kernelINS_13Kernel_traitsI13__nv_bfloat16S2_S2_S2_fjLj4096ELj1ELj1ELj8ELj16ENS_18Kernel_traits_baseILj4096ES2_S2_S2_S2_fjLj256EEEEELb1ELb1ELb1EEEvNS_9BwdParamsE,"",@"SHT_CUDA_INFO"
	.sectionflags	@""
	.align	4


	//----- nvinfo : EIATTR_CUDA_API_VERSION
	.align		4
        /*0000*/ 	.byte	0x04, 0x37
        /*0002*/ 	.short	(.L_1137 - .L_1136)
.L_1136:
        /*0004*/ 	.word	0x00000082


	//----- nvinfo : EIATTR_SW2861232_WAR
	.align		4
.L_1137:
        /*0008*/ 	.byte	0x01, 0x35
	.zero		2


	//----- nvinfo : EIATTR_PARAM_CBANK
	.align		4
        /*000c*/ 	.byte	0x04, 0x0a
        /*000e*/ 	.short	(.L_1139 - .L_1138)
	.align		4
.L_1138:
        /*0010*/ 	.word	index@(.nv.constant0._ZN10layer_norm31ln_parallel_residual_bwd_kernelINS_13Kernel_traitsI13__nv_bfloat16S2_S2_S2_fjLj4096ELj1ELj1ELj8ELj16ENS_18Kernel_traits_baseILj4096ES2_S2_S2_S2_fjLj256EEEEELb1ELb1ELb1EEEvNS_9BwdParamsE)
        /*0014*/ 	.short	0x0160
        /*0016*/ 	.short	0x0128


	//----- nvinfo : EIATTR_CBANK_PARAM_SIZE
	.align		4
.L_1139:
        /*0018*/ 	.byte	0x03, 0x19
        /*001a*/ 	.short	0x0128


	//----- nvinfo : EIATTR_KPARAM_INFO
	.align		4
        /*001c*/ 	.byte	0x04, 0x17
        /*001e*/ 	.short	(.L_1141 - .L_1140)
.L_1140:
        /*0020*/ 	.word	0x00000000
        /*0024*/ 	.short	0x0000
        /*0026*/ 	.short	0x0000
        /*0028*/ 	.byte	0x00, 0xf0, 0xa1, 0x04


	//----- nvinfo : EIATTR_MAXREG_COUNT
	.align		4
.L_1141:
        /*002c*/ 	.byte	0x03, 0x1b
        /*002e*/ 	.short	0x00ff


	//----- nvinfo : EIATTR_NUM_BARRIERS
	.align		4
        /*0030*/ 	.byte	0x02, 0x4c
        /*0032*/ 	.byte	0x01
	.zero		1


	//----- nvinfo : EIATTR_MERCURY_ISA_VERSION
	.align		4
        /*0034*/ 	.byte	0x03, 0x5f
        /*0036*/ 	.short	0x0000


	//----- nvinfo : EIATTR_COOP_GROUP_MASK_REGIDS
	.align		4
        /*0038*/ 	.byte	0x04, 0x29
        /*003a*/ 	.short	(.L_1143 - .L_1142)


	//   ....[0]....
.L_1142:
        /*003c*/ 	.word	0xffffffff


	//   ....[1]....
        /*0040*/ 	.word	0xffffffff


	//   ....[2]....
        /*0044*/ 	.word	0xffffffff


	//   ....[3]....
        /*0048*/ 	.word	0xffffffff


	//   ....[4]....
        /*004c*/ 	.word	0xffffffff


	//   ....[5]....
        /*0050*/ 	.word	0xffffffff


	//   ....[6]....
        /*0054*/ 	.word	0xffffffff


	//   ....[7]....
        /*0058*/ 	.word	0xffffffff


	//   ....[8]....
        /*005c*/ 	.word	0xffffffff


	//   ....[9]....
        /*0060*/ 	.word	0xffffffff


	//   ....[10]....
        /*0064*/ 	.word	0xffffffff


	//   ....[11]....
        /*0068*/ 	.word	0xffffffff


	//   ....[12]....
        /*006c*/ 	.word	0xffffffff


	//   ....[13]....
        /*0070*/ 	.word	0xffffffff


	//   ....[14]....
        /*0074*/ 	.word	0xffffffff


	//   ....[15]....
        /*0078*/ 	.word	0xffffffff


	//   ....[16]....
        /*007c*/ 	.word	0xffffffff


	//   ....[17]....
        /*0080*/ 	.word	0xffffffff


	//   ....[18]....
        /*0084*/ 	.word	0xffffffff


	//   ....[19]....
        /*0088*/ 	.word	0xffffffff


	//----- nvinfo : EIATTR_COOP_GROUP_INSTR_OFFSETS
	.align		4
.L_1143:
        /*008c*/ 	.byte	0x04, 0x28
        /*008e*/ 	.short	(.L_1145 - .L_1144)


	//   ....[0]....
.L_1144:
        /*0090*/ 	.word	0x00000fb0


	//   ....[1]....
        /*0094*/ 	.word	0x00000fd0


	//   ....[2]....
        /*0098*/ 	.word	0x00000ff0


	//   ....[3]....
        /*009c*/ 	.word	0x00001010


	//   ....[4]....
        /*00a0*/ 	.word	0x00001030


	//   ....[5]....
        /*00a4*/ 	.word	0x00001050


	//   ....[6]....
        /*00a8*/ 	.word	0x00001070


	//   ....[7]....
        /*00ac*/ 	.word	0x00001090


	//   ....[8]....
        /*00b0*/ 	.word	0x000010c0


	//   ....[9]....
        /*00b4*/ 	.word	0x000010d0


	//   ....[10]....
        /*00b8*/ 	.word	0x00002640


	//   ....[11]....
        /*00bc*/ 	.word	0x000026c0


	//   ....[12]....
        /*00c0*/ 	.word	0x00002740


	//   ....[13]....
        /*00c4*/ 	.word	0x000027b0


	//   ....[14]....
        /*00c8*/ 	.word	0x00002830


	//   ....[15]....
        /*00cc*/ 	.word	0x000028a0


	//   ....[16]....
        /*00d0*/ 	.word	0x00002920


	//   ....[17]....
        /*00d4*/ 	.word	0x00002990


	//   ....[18]....
        /*00d8*/ 	.word	0x00002a10


	//   ....[19]....
        /*00dc*/ 	.word	0x00002a80


	//----- nvinfo : EIATTR_EXIT_INSTR_OFFSETS
	.align		4
.L_1145:
        /*00e0*/ 	.byte	0x04, 0x1c
        /*00e2*/ 	.short	(.L_1147 - .L_1146)


	//   ....[0]....
.L_1146:
        /*00e4*/ 	.word	0x000025e0


	//----- nvinfo : EIATTR_MAX_THREADS
	.align		4
.L_1147:
        /*00e8*/ 	.byte	0x04, 0x05
        /*00ea*/ 	.short	(.L_1149 - .L_1148)
.L_1148:
        /*00ec*/ 	.word	0x00000100
        /*00f0*/ 	.word	0x00000001
        /*00f4*/ 	.word	0x00000001


	//----- nvinfo : EIATTR_CRS_STACK_SIZE
	.align		4
.L_1149:
        /*00f8*/ 	.byte	0x04, 0x1e
        /*00fa*/ 	.short	(.L_1151 - .L_1150)
.L_1150:
        /*00fc*/ 	.word	0x00000000
.L_1151:


//--------------------- .nv.info._ZN10layer_norm31ln_parallel_residual_bwd_kernelINS_13Kernel_traitsI6__halfS2_S2_S2_fjLj4096ELj1ELj1ELj8ELj16ENS_18Kernel_traits_baseILj4096ES2_S2_S2_S2_fjLj256EEEEELb0ELb0ELb0EEEvNS_9BwdParamsE --------------------------
	.section	.nv.info._ZN10layer_norm31ln_parallel_residual_bwd_kernelINS_13Kernel_traitsI6__halfS2_S2_S2_fjLj4096ELj1ELj1ELj8ELj16ENS_18Kernel_traits_baseILj4096ES2_S2_S2_S2_fjLj256EEEEELb0ELb0ELb0EEEvNS_9BwdParamsE,"",@"SHT_CUDA_INFO"
	.sectionflags	@""
	.align	4


	//----- nvinfo : EIATTR_CUDA_API_VERSION
	.align		4
        /*0000*/ 	.byte	0x04, 0x37
        /*0002*/ 	.short	(.L_1153 - .L_1152)
.L_1152:
        /*0004*/ 	.word	0x00000082


	//----- nvinfo : EIATTR_SW2861232_WAR
	.align		4
.L_1153:
        /*0008*/ 	.byte	0x01, 0x35
	.zero		2


	//----- nvinfo : EIATTR_PARAM_CBANK
	.align		4
        /*000c*/ 	.byte	0x04, 0x0a
        /*000e*/ 	.short	(.L_1155 - .L_1154)
	.align		4
.L_1154:
        /*0010*/ 	.word	index@(.nv.constant0._ZN10layer_norm31ln_parallel_residual_bwd_kernelINS_13Kernel_traitsI6__halfS2_S2_S2_fjLj4096ELj1ELj1ELj8ELj16ENS_18Kernel_traits_baseILj4096ES2_S2_S2_S2_fjLj256EEEEELb0ELb0ELb0EEEvNS_9BwdParamsE)
        /*0014*/ 	.short	0x0160
        /*0016*/ 	.short	0x0128


	//----- nvinfo : EIATTR_CBANK_PARAM_SIZE
	.align		4
.L_1155:
        /*0018*/ 	.byte	0x03, 0x19
        /*001a*/ 	.short	0x0128


	//----- nvinfo : EIATTR_KPARAM_INFO
	.align		4
        /*001c*/ 	.byte	0x04, 0x17
        /*001e*/ 	.short	(.L_1157 - .L_1156)
.L_1156:
        /*0020*/ 	.word	0x00000000
        /*0024*/ 	.short	0x0000
        /*0026*/ 	.short	0x0000
        /*0028*/ 	.byte	0x00, 0xf0, 0xa1, 0x04


	//----- nvinfo : EIATTR_MAXREG_COUNT
	.align		4
.L_1157:
        /*002c*/ 	.byte	0x03, 0x1b
        /*002e*/ 	.short	0x00ff


	//----- nvinfo : EIATTR_NUM_BARRIERS
	.align		4
        /*0030*/ 	.byte	0x02, 0x4c
        /*0032*/ 	.byte	0x01
	.zero		1


	//----- nvinfo : EIATTR_MERCURY_ISA_VERSION
	.align		4
        /*0034*/ 	.byte	0x03, 0x5f
        /*0036*/ 	.short	0x0000


	//----- nvinfo : EIATTR_COOP_GROUP_MASK_REGIDS
	.align		4
        /*0038*/ 	.byte	0x04, 0x29
        /*003a*/ 	.short	(.L_1159 - .L_1158)


	//   ....[0]....
.L_1158:
        /*003c*/ 	.word	0xffffffff


	//   ....[1]....
        /*0040*/ 	.word	0xffffffff


	//   ....[2]....
        /*0044*/ 	.word	0xffffffff


	//   ....[3]....
        /*0048*/ 	.word	0xffffffff


	//   ....[4]....
        /*004c*/ 	.word	0xffffffff


	//   ....[5]....
        /*0050*/ 	.word	0xffffffff


	//   ....[6]....
        /*0054*/ 	.word	0xffffffff


	//   ....[7]....
        /*0058*/ 	.word	0xffffffff


	//   ....[8]....
        /*005c*/ 	.word	0xffffffff


	//   ....[9]....
        /*0060*/ 	.word	0xffffffff


	//   ....[10]....
        /*0064*/ 	.word	0xffffffff


	//   ....[11]....
        /*0068*/ 	.word	0xffffffff


	//   ....[12]....
        /*006c*/ 	.word	0xffffffff


	//   ....[13]....
        /*0070*/ 	.word	0xffffffff


	//   ....[14]....
        /*0074*/ 	.word	0xffffffff


	//   ....[15]....
        /*0078*/ 	.word	0xffffffff


	//   ....[16]....
        /*007c*/ 	.word	0xffffffff


	//   ....[17]....
        /*0080*/ 	.word	0xffffffff


	//   ....[18]....
        /*0084*/ 	.word	0xffffffff


	//   ....[19]....
        /*0088*/ 	.word	0xffffffff


	//----- nvinfo : EIATTR_COOP_GROUP_INSTR_OFFSETS
	.align		4
.L_1159:
        /*008c*/ 	.byte	0x04, 0x28
        /*008e*/ 	.short	(.L_1161 - .L_1160)


	//   ....[0]....
.L_1160:
        /*0090*/ 	.word	0x00001670


	//   ....[1]....
        /*0094*/ 	.word	0x00001690


	//   ....[2]....
        /*0098*/ 	.word	0x000016b0


	//   ....[3]....
        /*009c*/ 	.word	0x000016d0


	//   ....[4]....
        /*00a0*/ 	.word	0x000016f0


	//   ....[5]....
        /*00a4*/ 	.word	0x00001710


	//   ....[6]....
        /*00a8*/ 	.word	0x00001730


	//   ....[7]....
        /*00ac*/ 	.word	0x00001750


	//   ....[8]....
        /*00b0*/ 	.word	0x00001770


	//   ....[9]....
        /*00b4*/ 	.word	0x00001790


	//   ....[10]....
        /*00b8*/ 	.word	0x00002860


	//   ....[11]....
        /*00bc*/ 	.word	0x000028e0


	//   ....[12]....
        /*00c0*/ 	.word	0x00002960


	//   ....[13]....
        /*00c4*/ 	.word	0x000029d0


	//   ....[14]....
        /*00c8*/ 	.word	0x00002a50


	//   ....[15]....
        /*00cc*/ 	.word	0x00002ac0


	//   ....[16]....
        /*00d0*/ 	.word	0x00002b40


	//   ....[17]....
        /*00d4*/ 	.word	0x00002bb0


	//   ....[18]....
        /*00d8*/ 	.word	0x00002c30


	//   ....[19]....
        /*00dc*/ 	.word	0x00002ca0


	//----- nvinfo : EIATTR_EXIT_INSTR_OFFSETS
	.align		4
.L_1161:
        /*00e0*/ 	.byte	0x04, 0x1c
        /*00e2*/ 	.short	(.L_1163 - .L_1162)


	//   ....[0]....
.L_1162:
        /*00e4*/ 	.word	0x00002720


	//   ....[1]....
        /*00e8*/ 	.word	0x00002800


	//----- nvinfo : EIATTR_MAX_THREADS
	.align		4
.L_1163:
        /*00ec*/ 	.byte	0x04, 0x05
        /*00ee*/ 	.short	(.L_1165 - .L_1164)
.L_1164:
        /*00f0*/ 	.word	0x00000100
        /*00f4*/ 	.word	0x00000001
        /*00f8*/ 	.word	0x00000001


	//----- nvinfo : EIATTR_CRS_STACK_SIZE
	.align		4
.L_1165:
        /*00fc*/ 	.byte	0x04, 0x1e
        /*00fe*/ 	.short	(.L_1167 - .L_1166)
.L_1166:
        /*0100*/ 	.word	0x00000000
.L_1167:


//--------------------- .nv.info._ZN10layer_norm31ln_parallel_residual_bwd_kernelINS_13Kernel_traitsI6__halfS2_S2_S2_fjLj4096ELj1ELj1ELj8ELj16ENS_18Kernel_traits_baseILj4096ES2_S2_S2_S2_fjLj256EEEEELb0ELb0ELb1EEEvNS_9BwdParamsE --------------------------
	.section	.nv.info._ZN10layer_norm31ln_parallel_residual_bwd_kernelINS_13Kernel_traitsI6__halfS2_S2_S2_fjLj4096ELj1ELj1ELj8ELj16ENS_18Kernel_traits_baseILj4096ES2_S2_S2_S2_fjLj256EEEEELb0ELb0ELb1EEEvNS_9BwdParamsE,"",@"SHT_CUDA_INFO"
	.sectionflags	@""
	.align	4


	//----- nvinfo : EIATTR_CUDA_API_VERSION
	.align		4
        /*0000*/ 	.byte	0x04, 0x37
        /*0002*/ 	.short	(.L_1169 - .L_1168)
.L_1168:
        /*0004*/ 	.word	0x00000082


	//----- nvinfo : EIATTR_SW2861232_WAR
	.align		4
.L_1169:
        /*0008*/ 	.byte	0x01, 0x35
	.zero		2


	//----- nvinfo : EIATTR_PARAM_CBANK
	.align		4
        /*000c*/ 	.byte	0x04, 0x0a
        /*000e*/ 	.short	(.L_1171 - .L_1170)
	.align		4
.L_1170:
        /*0010*/ 	.word	index@(.nv.constant0._ZN10layer_norm31ln_parallel_residual_bwd_kernelINS_13Kernel_traitsI6__halfS2_S2_S2_fjLj4096ELj1ELj1ELj8ELj16ENS_18Kernel_traits_baseILj4096ES2_S2_S2_S2_fjLj256EEEEELb0ELb0ELb1EEEvNS_9BwdParamsE)
        /*0014*/ 	.short	0x0160
        /*0016*/ 	.short	0x0128


	//----- nvinfo : EIATTR_CBANK_PARAM_SIZE
	.align		4
.L_1171:
        /*0018*/ 	.byte	0x03, 0x19
        /*001a*/ 	.short	0x0128


	//----- nvinfo : EIATTR_KPARAM_INFO
	.align		4
        /*001c*/ 	.byte	0x04, 0x17
        /*001e*/ 	.short	(.L_1173 - .L_1172)
.L_1172:
        /*0020*/ 	.word	0x00000000
        /*0024*/ 	.short	0x0000
        /*0026*/ 	.short	0x0000
        /*0028*/ 	.byte	0x00, 0xf0, 0xa1, 0x04


	//----- nvinfo : EIATTR_MAXREG_COUNT
	.align		4
.L_1173:
        /*002c*/ 	.byte	0x03, 0x1b
        /*002e*/ 	.short	0x00ff


	//----- nvinfo : EIATTR_NUM_BARRIERS
	.align		4
        /*0030*/ 	.byte	0x02, 0x4c
        /*0032*/ 	.byte	0x01
	.zero		1


	//----- nvinfo : EIATTR_MERCURY_ISA_VERSION
	.align		4
        /*0034*/ 	.byte	0x03, 0x5f
        /*0036*/ 	.short	0x0000


	//----- nvinfo : EIATTR_COOP_GROUP_MASK_REGIDS
	.align		4
        /*0038*/ 	.byte	0x04, 0x29
        /*003a*/ 	.short	(.L_1175 - .L_1174)


	//   ....[0]....
.L_1174:
        /*003c*/ 	.word	0xffffffff


	//   ....[1]....
        /*0040*/ 	.word	0xffffffff


	//   ....[2]....
        /*0044*/ 	.word	0xffffffff


	//   ....[3]....
        /*0048*/ 	.word	0xffffffff


	//   ....[4]....
        /*004c*/ 	.word	0xffffffff


	//   ....[5]....
        /*0050*/ 	.word	0xffffffff


	//   ....[6]....
        /*0054*/ 	.word	0xffffffff


	//   ....[7]....
        /*0058*/ 	.word	0xffffffff


	//   ....[8]....
        /*005c*/ 	.word	0xffffffff


	//   ....[9]....
        /*0060*/ 	.word	0xffffffff


	//   ....[10]....
        /*0064*/ 	.word	0xffffffff


	//   ....[11]....
        /*0068*/ 	.word	0xffffffff


	//   ....[12]....
        /*006c*/ 	.word	0xffffffff


	//   ....[13]....
        /*0070*/ 	.word	0xffffffff


	//   ....[14]....
        /*0074*/ 	.word	0xffffffff


	//   ....[15]....
        /*0078*/ 	.word	0xffffffff


	//   ....[16]....
        /*007c*/ 	.word	0xffffffff


	//   ....[17]....
        /*0080*/ 	.word	0xffffffff


	//   ....[18]....
        /*0084*/ 	.word	0xffffffff


	//   ....[19]....
        /*0088*/ 	.word	0xffffffff


	//----- nvinfo : EIATTR_COOP_GROUP_INSTR_OFFSETS
	.align		4
.L_1175:
        /*008c*/ 	.byte	0x04, 0x28
        /*008e*/ 	.short	(.L_1177 - .L_1176)


	//   ....[0]....
.L_1176:
        /*0090*/ 	.word	0x000016e0


	//   ....[1]....
        /*0094*/ 	.word	0x00001700


	//   ....[2]....
        /*0098*/ 	.word	0x00001720


	//   ....[3]....
        /*009c*/ 	.word	0x00001740


	//   ....[4]....
        /*00a0*/ 	.word	0x00001760


	//   ....[5]....
        /*00a4*/ 	.word	0x00001780


	//   ....[6]....
        /*00a8*/ 	.word	0x000017a0


	//   ....[7]....
        /*00ac*/ 	.word	0x000017c0


	//   ....[8]....
        /*00b0*/ 	.word	0x000017e0


	//   ....[9]....
        /*00b4*/ 	.word	0x00001800


	//   ....[10]....
        /*00b8*/ 	.word	0x00002b20


	//   ....[11]....
        /*00bc*/ 	.word	0x00002ba0


	//   ....[12]....
        /*00c0*/ 	.word	0x00002c20


	//   ....[13]....
        /*00c4*/ 	.word	0x00002c90


	//   ....[14]....
        /*00c8*/ 	.word	0x00002d10


	//   ....[15]....
        /*00cc*/ 	.word	0x00002d80


	//   ....[16]....
        /*00d0*/ 	.word	0x00002e00


	//   ....[17]....
        /*00d4*/ 	.word	0x00002e70


	//   ....[18]....
        /*00d8*/ 	.word	0x00002ef0


	//   ....[19]....
        /*00dc*/ 	.word	0x00002f60


	//----- nvinfo : EIATTR_EXIT_INSTR_OFFSETS
	.align		4
.L_1177:
        /*00e0*/ 	.byte	0x04, 0x1c
        /*00e2*/ 	.short	(.L_1179 - .L_1178)


	//   ....[0]....
.L_1178:
        /*00e4*/ 	.word	0x00002ac0


	//----- nvinfo : EIATTR_MAX_THREADS
	.align		4
.L_1179:
        /*00e8*/ 	.byte	0x04, 0x05
        /*00ea*/ 	.short	(.L_1181 - .L_1180)
.L_1180:
        /*00ec*/ 	.word	0x00000100
        /*00f0*/ 	.word	0x00000001
        /*00f4*/ 	.word	0x00000001


	//----- nvinfo : EIATTR_CRS_STACK_SIZE
	.align		4
.L_1181:
        /*00f8*/ 	.byte	0x04, 0x1e
        /*00fa*/ 	.short	(.L_1183 - .L_1182)
.L_1182:
        /*00fc*/ 	.word	0x00000000
.L_1183:


//--------------------- .nv.info._ZN10layer_norm31ln_parallel_residual_bwd_kernelINS_13Kernel_traitsI6__halfS2_S2_S2_fjLj4096ELj1ELj1ELj8ELj16ENS_18Kernel_traits_baseILj4096ES2_S2_S2_S2_fjLj256EEEEELb0ELb1ELb0EEEvNS_9BwdParamsE --------------------------
	.section	.nv.info._ZN10layer_norm31ln_parallel_residual_bwd_kernelINS_13Kernel_traitsI6__halfS2_S2_S2_fjLj4096ELj1ELj1ELj8ELj16ENS_18Kernel_traits_baseILj4096ES2_S2_S2_S2_fjLj256EEEEELb0ELb1ELb0EEEvNS_9BwdParamsE,"",@"SHT_CUDA_INFO"
	.sectionflags	@""
	.align	4


	//----- nvinfo : EIATTR_CUDA_API_VERSION
	.align		4
        /*0000*/ 	.byte	0x04, 0x37
        /*0002*/ 	.short	(.L_1185 - .L_1184)
.L_1184:
        /*0004*/ 	.word	0x00000082


	//----- nvinfo : EIATTR_SW2861232_WAR
	.align		4
.L_1185:
        /*0008*/ 	.byte	0x01, 0x35
	.zero		2


	//----- nvinfo : EIATTR_PARAM_CBANK
	.align		4
        /*000c*/ 	.byte	0x04, 0x0a
        /*000e*/ 	.short	(.L_1187 - .L_1186)
	.align		4
.L_1186:
        /*0010*/ 	.word	index@(.nv.constant0._ZN10layer_norm31ln_parallel_residual_bwd_kernelINS_13Kernel_traitsI6__halfS2_S2_S2_fjLj4096ELj1ELj1ELj8ELj16ENS_18Kernel_traits_baseILj4096ES2_S2_S2_S2_fjLj256EEEEELb0ELb1ELb0EEEvNS_9BwdParamsE)
        /*0014*/ 	.short	0x0160
        /*0016*/ 	.short	0x0128


	//----- nvinfo : EIATTR_CBANK_PARAM_SIZE
	.align		4
.L_1187:
        /*0018*/ 	.byte	0x03, 0x19
        /*001a*/ 	.short	0x0128


	//----- nvinfo : EIATTR_KPARAM_INFO
	.align		4
        /*001c*/ 	.byte	0x04, 0x17
        /*001e*/ 	.short	(.L_1189 - .L_1188)
.L_1188:
        /*0020*/ 	.word	0x00000000
        /*0024*/ 	.short	0x0000
        /*0026*/ 	.short	0x0000
        /*0028*/ 	.byte	0x00, 0xf0, 0xa1, 0x04


	//----- nvinfo : EIATTR_MAXREG_COUNT
	.align		4
.L_1189:
        /*002c*/ 	.byte	0x03, 0x1b
        /*002e*/ 	.short	0x00ff


	//----- nvinfo : EIATTR_NUM_BARRIERS
	.align		4
        /*0030*/ 	.byte	0x02, 0x4c
        /*0032*/ 	.byte	0x01
	.zero		1


	//----- nvinfo : EIATTR_MERCURY_ISA_VERSION
	.align		4
        /*0034*/ 	.byte	0x03, 0x5f
        /*0036*/ 	.short	0x0000


	//----- nvinfo : EIATTR_COOP_GROUP_MASK_REGIDS
	.align		4
        /*0038*/ 	.byte	0x04, 0x29
        /*003a*/ 	.short	(.L_1191 - .L_1190)


	//   ....[0]....
.L_1190:
        /*003c*/ 	.word	0xffffffff


	//   ....[1]....
        /*0040*/ 	.word	0xffffffff


	//   ....[2]....
        /*0044*/ 	.word	0xffffffff


	//   ....[3]....
        /*0048*/ 	.word	0xffffffff


	//   ....[4]....
        /*004c*/ 	.word	0xffffffff


	//   ....[5]....
        /*0050*/ 	.word	0xffffffff


	//   ....[6]....
        /*0054*/ 	.word	0xffffffff


	//   ....[7]....
        /*0058*/ 	.word	0xffffffff


	//   ....[8]....
        /*005c*/ 	.word	0xffffffff


	//   ....[9]....
        /*0060*/ 	.word	0xffffffff


	//   ....[10]....
        /*0064*/ 	.word	0xffffffff


	//   ....[11]....
        /*0068*/ 	.word	0xffffffff


	//   ....[12]....
        /*006c*/ 	.word	0xffffffff


	//   ....[13]....
        /*0070*/ 	.word	0xffffffff


	//   ....[14]....
        /*0074*/ 	.word	0xffffffff


	//   ....[15]....
        /*0078*/ 	.word	0xffffffff


	//   ....[16]....
        /*007c*/ 	.word	0xffffffff


	//   ....[17]....
        /*0080*/ 	.word	0xffffffff


	//   ....[18]....
        /*0084*/ 	.word	0xffffffff


	//   ....[19]....
        /*0088*/ 	.word	0xffffffff


	//----- nvinfo : EIATTR_COOP_GROUP_INSTR_OFFSETS
	.align		4
.L_1191:
        /*008c*/ 	.byte	0x04, 0x28
        /*008e*/ 	.short	(.L_1193 - .L_1192)


	//   ....[0]....
.L_1192:
        /*0090*/ 	.word	0x00000fc0


	//   ....[1]....
        /*0094*/ 	.word	0x00000fe0


	//   ....[2]....
        /*0098*/ 	.word	0x00001000


	//   ....[3]....
        /*009c*/ 	.word	0x00001020


	//   ....[4]....
        /*00a0*/ 	.word	0x00001040


	//   ....[5]....
        /*00a4*/ 	.word	0x00001060


	//   ....[6]....
        /*00a8*/ 	.word	0x00001080


	//   ....[7]....
        /*00ac*/ 	.word	0x000010a0


	//   ....[8]....
        /*00b0*/ 	.word	0x000010c0


	//   ....[9]....
        /*00b4*/ 	.word	0x000010e0


	//   ....[10]....
        /*00b8*/ 	.word	0x000020d0


	//   ....[11]....
        /*00bc*/ 	.word	0x00002150


	//   ....[12]....
        /*00c0*/ 	.word	0x000021d0


	//   ....[13]....
        /*00c4*/ 	.word	0x00002240


	//   ....[14]....
        /*00c8*/ 	.word	0x000022c0


	//   ....[15]....
        /*00cc*/ 	.word	0x00002330


	//   ....[16]....
        /*00d0*/ 	.word	0x000023b0


	//   ....[17]....
        /*00d4*/ 	.word	0x00002420


	//   ....[18]....
        /*00d8*/ 	.word	0x000024a0


	//   ....[19]....
        /*00dc*/ 	.word	0x00002510


	//----- nvinfo : EIATTR_EXIT_INSTR_OFFSETS
	.align		4
.L_1193:
        /*00e0*/ 	.byte	0x04, 0x1c
        /*00e2*/ 	.short	(.L_1195 - .L_1194)


	//   ....[0]....
.L_1194:
        /*00e4*/ 	.word	0x00001ff0


	//   ....[1]....
        /*00e8*/ 	.word	0x00002070


	//----- nvinfo : EIATTR_MAX_THREADS
	.align		4
.L_1195:
        /*00ec*/ 	.byte	0x04, 0x05
        /*00ee*/ 	.short	(.L_1197 - .L_1196)
.L_1196:
        /*00f0*/ 	.word	0x00000100
        /*00f4*/ 	.word	0x00000001
        /*00f8*/ 	.word	0x00000001


	//----- nvinfo : EIATTR_CRS_STACK_SIZE
	.align		4
.L_1197:
        /*00fc*/ 	.byte	0x04, 0x1e
        /*00fe*/ 	.short	(.L_1199 - .L_1198)
.L_1198:
        /*0100*/ 	.word	0x00000000
.L_1199:


//--------------------- .nv.info._ZN10layer_norm31ln_parallel_residual_bwd_kernelINS_13Kernel_traitsI6__halfS2_S2_S2_fjLj4096ELj1ELj1ELj8ELj16ENS_18Kernel_traits_baseILj4096ES2_S2_S2_S2_fjLj256EEEEELb0ELb1ELb1EEEvNS_9BwdParamsE --------------------------
	.section	.nv.info._ZN10layer_norm31ln_parallel_residual_bwd_kernelINS_13Kernel_traitsI6__halfS2_S2_S2_fjLj4096ELj1ELj1ELj8ELj16ENS_18Kernel_traits_baseILj4096ES2_S2_S2_S2_fjLj256EEEEELb0ELb1ELb1EEEvNS_9BwdParamsE,"",@"SHT_CUDA_INFO"
	.sectionflags	@""
	.align	4


	//----- nvinfo : EIATTR_CUDA_API_VERSION
	.align		4
        /*0000*/ 	.byte	0x04, 0x37
        /*0002*/ 	.short	(.L_1201 - .L_1200)
.L_1200:
        /*0004*/ 	.word	0x00000082


	//----- nvinfo : EIATTR_SW2861232_WAR
	.align		4
.L_1201:
        /*0008*/ 	.byte	0x01, 0x35
	.zero		2


	//----- nvinfo : EIATTR_PARAM_CBANK
	.align		4
        /*000c*/ 	.byte	0x04, 0x0a
        /*000e*/ 	.short	(.L_1203 - .L_1202)
	.align		4
.L_1202:
        /*0010*/ 	.word	index@(.nv.constant0._ZN10layer_norm31ln_parallel_residual_bwd_kernelINS_13Kernel_traitsI6__halfS2_S2_S2_fjLj4096ELj1ELj1ELj8ELj16ENS_18Kernel_traits_baseILj4096ES2_S2_S2_S2_fjLj256EEEEELb0ELb1ELb1EEEvNS_9BwdParamsE)
        /*0014*/ 	.short	0x0160
        /*0016*/ 	.short	0x0128


	//----- nvinfo : EIATTR_CBANK_PARAM_SIZE
	.align		4
.L_1203:
        /*0018*/ 	.byte	0x03, 0x19
        /*001a*/ 	.short	0x0128


	//----- nvinfo : EIATTR_KPARAM_INFO
	.align		4
        /*001c*/ 	.byte	0x04, 0x17
        /*001e*/ 	.short	(.L_1205 - .L_1204)
.L_1204:
        /*0020*/ 	.word	0x00000000
        /*0024*/ 	.short	0x0000
        /*0026*/ 	.short	0x0000
        /*0028*/ 	.byte	0x00, 0xf0, 0xa1, 0x04


	//----- nvinfo : EIATTR_MAXREG_COUNT
	.align		4
.L_1205:
        /*002c*/ 	.byte	0x03, 0x1b
        /*002e*/ 	.short	0x00ff


	//----- nvinfo : EIATTR_NUM_BARRIERS
	.align		4
        /*0030*/ 	.byte	0x02, 0x4c
        /*0032*/ 	.byte	0x01
	.zero		1


	//----- nvinfo : EIATTR_MERCURY_ISA_VERSION
	.align		4
        /*0034*/ 	.byte	0x03, 0x5f
        /*0036*/ 	.short	0x0000


	//----- nvinfo : EIATTR_COOP_GROUP_MASK_REGIDS
	.align		4
        /*0038*/ 	.byte	0x04, 0x29
        /*003a*/ 	.short	(.L_1207 - .L_1206)


	//   ....[0]....
.L_1206:
        /*003c*/ 	.word	0xffffffff


	//   ....[1]....
        /*0040*/ 	.word	0xffffffff


	//   ....[2]....
        /*0044*/ 	.word	0xffffffff


	//   ....[3]....
        /*0048*/ 	.word	0xffffffff


	//   ....[4]....
        /*004c*/ 	.word	0xffffffff


	//   ....[5]....
        /*0050*/ 	.word	0xffffffff


	//   ....[6]....
        /*0054*/ 	.word	0xffffffff


	//   ....[7]....
        /*0058*/ 	.word	0xffffffff


	//   ....[8]....
        /*005c*/ 	.word	0xffffffff


	//   ....[9]....
        /*0060*/ 	.word	0xffffffff


	//   ....[10]....
        /*0064*/ 	.word	0xffffffff


	//   ....[11]....
        /*0068*/ 	.word	0xffffffff


	//   ....[12]....
        /*006c*/ 	.word	0xffffffff


	//   ....[13]....
        /*0070*/ 	.word	0xffffffff


	//   ....[14]....
        /*0074*/ 	.word	0xffffffff


	//   ....[15]....
        /*0078*/ 	.word	0xffffffff


	//   ....[16]....
        /*007c*/ 	.word	0xffffffff


	//   ....[17]....
        /*0080*/ 	.word	0xffffffff


	//   ....[18]....
        /*0084*/ 	.word	0xffffffff


	//   ....[19]....
        /*0088*/ 	.word	0xffffffff


	//----- nvinfo : EIATTR_COOP_GROUP_INSTR_OFFSETS
	.align		4
.L_1207:
        /*008c*/ 	.byte	0x04, 0x28
        /*008e*/ 	.short	(.L_1209 - .L_1208)


	//   ....[0]....
.L_1208:
        /*0090*/ 	.word	0x00000ef0


	//   ....[1]....
        /*0094*/ 	.word	0x00000f10


	//   ....[2]....
        /*0098*/ 	.word	0x00000f30


	//   ....[3]....
        /*009c*/ 	.word	0x00000f50


	//   ....[4]....
        /*00a0*/ 	.word	0x00000f70


	//   ....[5]....
        /*00a4*/ 	.word	0x00000f90


	//   ....[6]....
        /*00a8*/ 	.word	0x00000fb0


	//   ....[7]....
        /*00ac*/ 	.word	0x00000fd0


	//   ....[8]....
        /*00b0*/ 	.word	0x00000ff0


	//   ....[9]....
        /*00b4*/ 	.word	0x00001010


	//   ....[10]....
        /*00b8*/ 	.word	0x000020c0


	//   ....[11]....
        /*00bc*/ 	.word	0x00002140


	//   ....[12]....
        /*00c0*/ 	.word	0x000021c0


	//   ....[13]....
        /*00c4*/ 	.word	0x00002230


	//   ....[14]....
        /*00c8*/ 	.word	0x000022b0


	//   ....[15]....
        /*00cc*/ 	.word	0x00002320


	//   ....[16]....
        /*00d0*/ 	.word	0x000023a0


	//   ....[17]....
        /*00d4*/ 	.word	0x00002410


	//   ....[18]....
        /*00d8*/ 	.word	0x00002490


	//   ....[19]....
        /*00dc*/ 	.word	0x00002500


	//----- nvinfo : EIATTR_EXIT_INSTR_OFFSETS
	.align		4
.L_1209:
        /*00e0*/ 	.byte	0x04, 0x1c
        /*00e2*/ 	.short	(.L_1211 - .L_1210)


	//   ....[0]....
.L_1210:
        /*00e4*/ 	.word	0x00002060


	//----- nvinfo : EIATTR_MAX_THREADS
	.align		4
.L_1211:
        /*00e8*/ 	.byte	0x04, 0x05
        /*00ea*/ 	.short	(.L_1213 - .L_1212)
.L_1212:
        /*00ec*/ 	.word	0x00000100
        /*00f0*/ 	.word	0x00000001
        /*00f4*/ 	.word	0x00000001


	//----- nvinfo : EIATTR_CRS_STACK_SIZE
	.align		4
.L_1213:
        /*00f8*/ 	.byte	0x04, 0x1e
        /*00fa*/ 	.short	(.L_1215 - .L_1214)
.L_1214:
        /*00fc*/ 	.word	0x00000000
.L_1215:


//--------------------- .nv.info._ZN10layer_norm31ln_parallel_residual_bwd_kernelINS_13Kernel_traitsI6__halfS2_S2_S2_fjLj4096ELj1ELj1ELj8ELj16ENS_18Kernel_traits_baseILj4096ES2_S2_S2_S2_fjLj256EEEEELb1ELb0ELb0EEEvNS_9BwdParamsE --------------------------
	.section	.nv.info._ZN10layer_norm31ln_parallel_residual_bwd_kernelINS_13Kernel_traitsI6__halfS2_S2_S2_fjLj4096ELj1ELj1ELj8ELj16ENS_18Kernel_traits_baseILj4096ES2_S2_S2_S2_fjLj256EEEEELb1ELb0ELb0EEEvNS_9BwdParamsE,"",@"SHT_CUDA_INFO"
	.sectionflags	@""
	.align	4


	//----- nvinfo : EIATTR_CUDA_API_VERSION
	.align		4
        /*0000*/ 	.byte	0x04, 0x37
        /*0002*/ 	.short	(.L_1217 - .L_1216)
.L_1216:
        /*0004*/ 	.word	0x00000082


	//----- nvinfo : EIATTR_SW2861232_WAR
	.align		4
.L_1217:
        /*0008*/ 	.byte	0x01, 0x35
	.zero		2


	//----- nvinfo : EIATTR_PARAM_CBANK
	.align		4
        /*000c*/ 	.byte	0x04, 0x0a
        /*000e*/ 	.short	(.L_1219 - .L_1218)
	.align		4
.L_1218:
        /*0010*/ 	.word	index@(.nv.constant0._ZN10layer_norm31ln_parallel_residual_bwd_kernelINS_13Kernel_traitsI6__halfS2_S2_S2_fjLj4096ELj1ELj1ELj8ELj16ENS_18Kernel_traits_baseILj4096ES2_S2_S2_S2_fjLj256EEEEELb1ELb0ELb0EEEvNS_9BwdParamsE)
        /*0014*/ 	.short	0x0160
        /*0016*/ 	.short	0x0128


	//----- nvinfo : EIATTR_CBANK_PARAM_SIZE
	.align		4
.L_1219:
        /*0018*/ 	.byte	0x03, 0x19
        /*001a*/ 	.short	0x0128


	//----- nvinfo : EIATTR_KPARAM_INFO
	.align		4
        /*001c*/ 	.byte	0x04, 0x17
        /*001e*/ 	.short	(.L_1221 - .L_1220)
.L_1220:
        /*0020*/ 	.word	0x00000000
        /*0024*/ 	.short	0x0000
        /*0026*/ 	.short	0x0000
        /*0028*/ 	.byte	0x00, 0xf0, 0xa1, 0x04


	//----- nvinfo : EIATTR_MAXREG_COUNT
	.align		4
.L_1221:
        /*002c*/ 	.byte	0x03, 0x1b
        /*002e*/ 	.short	0x00ff


	//----- nvinfo : EIATTR_NUM_BARRIERS
	.align		4
        /*0030*/ 	.byte	0x02, 0x4c
        /*0032*/ 	.byte	0x01
	.zero		1


	//----- nvinfo : EIATTR_MERCURY_ISA_VERSION
	.align		4
        /*0034*/ 	.byte	0x03, 0x5f
        /*0036*/ 	.short	0x0000


	//----- nvinfo : EIATTR_COOP_GROUP_MASK_REGIDS
	.align		4
        /*0038*/ 	.byte	0x04, 0x29
        /*003a*/ 	.short	(.L_1223 - .L_1222)


	//   ....[0]....
.L_1222:
        /*003c*/ 	.word	0xffffffff


	//   ....[1]....
        /*0040*/ 	.word	0xffffffff


	//   ....[2]....
        /*0044*/ 	.word	0xffffffff


	//   ....[3]....
        /*0048*/ 	.word	0xffffffff


	//   ....[4]....
        /*004c*/ 	.word	0xffffffff


	//   ....[5]....
        /*0050*/ 	.word	0xffffffff


	//   ....[6]....
        /*0054*/ 	.word	0xffffffff


	//   ....[7]....
        /*0058*/ 	.word	0xffffffff


	//   ....[8]....
        /*005c*/ 	.word	0xffffffff


	//   ....[9]....
        /*0060*/ 	.word	0xffffffff


	//   ....[10]....
        /*0064*/ 	.word	0xffffffff


	//   ....[11]....
        /*0068*/ 	.word	0xffffffff


	//   ....[12]....
        /*006c*/ 	.word	0xffffffff


	//   ....[13]....
        /*0070*/ 	.word	0xffffffff


	//   ....[14]....
        /*0074*/ 	.word	0xffffffff


	//   ....[15]....
        /*0078*/ 	.word	0xffffffff


	//   ....[16]....
        /*007c*/ 	.word	0xffffffff


	//   ....[17]....
        /*0080*/ 	.word	0xffffffff


	//   ....[18]....
        /*0084*/ 	.word	0xffffffff


	//   ....[19]....
        /*0088*/ 	.word	0xffffffff


	//----- nvinfo : EIATTR_COOP_GROUP_INSTR_OFFSETS
	.align		4
.L_1223:
        /*008c*/ 	.byte	0x04, 0x28
        /*008e*/ 	.short	(.L_1225 - .L_1224)


	//   ....[0]....
.L_1224:
        /*0090*/ 	.word	0x000017b0


	//   ....[1]....
        /*0094*/ 	.word	0x000017d0


	//   ....[2]....
        /*0098*/ 	.word	0x000017f0


	//   ....[3]....
        /*009c*/ 	.word	0x00001810


	//   ....[4]....
        /*00a0*/ 	.word	0x00001830


	//   ....[5]....
        /*00a4*/ 	.word	0x00001850


	//   ....[6]....
        /*00a8*/ 	.word	0x00001870


	//   ....[7]....
        /*00ac*/ 	.word	0x00001890


	//   ....[8]....
        /*00b0*/ 	.word	0x000018b0


	//   ....[9]....
        /*00b4*/ 	.word	0x000018d0


	//   ....[10]....
        /*00b8*/ 	.word	0x00002f10


	//   ....[11]....
        /*00bc*/ 	.word	0x00002f90


	//   ....[12]....
        /*00c0*/ 	.word	0x00003010


	//   ....[13]....
        /*00c4*/ 	.word	0x00003080


	//   ....[14]....
        /*00c8*/ 	.word	0x00003100


	//   ....[15]....
        /*00cc*/ 	.word	0x00003170


	//   ....[16]....
        /*00d0*/ 	.word	0x000031f0


	//   ....[17]....
        /*00d4*/ 	.word	0x00003260


	//   ....[18]....
        /*00d8*/ 	.word	0x000032e0


	//   ....[19]....
        /*00dc*/ 	.word	0x00003350


	//----- nvinfo : EIATTR_EXIT_INSTR_OFFSETS
	.align		4
.L_1225:
        /*00e0*/ 	.byte	0x04, 0x1c
        /*00e2*/ 	.short	(.L_1227 - .L_1226)


	//   ....[0]....
.L_1226:
        /*00e4*/ 	.word	0x00002dd0


	//   ....[1]....
        /*00e8*/ 	.word	0x00002eb0


	//----- nvinfo : EIATTR_MAX_THREADS
	.align		4
.L_1227:
        /*00ec*/ 	.byte	0x04, 0x05
        /*00ee*/ 	.short	(.L_1229 - .L_1228)
.L_1228:
        /*00f0*/ 	.word	0x00000100
        /*00f4*/ 	.word	0x00000001
        /*00f8*/ 	.word	0x00000001


	//----- nvinfo : EIATTR_CRS_STACK_SIZE
	.align		4
.L_1229:
        /*00fc*/ 	.byte	0x04, 0x1e
        /*00fe*/ 	.short	(.L_1231 - .L_1230)
.L_1230:
        /*0100*/ 	.word	0x00000000
.L_1231:


//--------------------- .nv.info._ZN10layer_norm31ln_parallel_residual_bwd_kernelINS_13Kernel_traitsI6__halfS2_S2_S2_fjLj4096ELj1ELj1ELj8ELj16ENS_18Kernel_traits_baseILj4096ES2_S2_S2_S2_fjLj256EEEEELb1ELb0ELb1EEEvNS_9BwdParamsE --------------------------
	.section	.nv.info._ZN10layer_norm31ln_parallel_residual_bwd_kernelINS_13Kernel_traitsI6__halfS2_S2_S2_fjLj4096ELj1ELj1ELj8ELj16ENS_18Kernel_traits_baseILj4096ES2_S2_S2_S2_fjLj256EEEEELb1ELb0ELb1EEEvNS_9BwdParamsE,"",@"SHT_CUDA_INFO"
	.sectionflags	@""
	.align	4


	//----- nvinfo : EIATTR_CUDA_API_VERSION
	.align		4
        /*0000*/ 	.byte	0x04, 0x37
        /*0002*/ 	.short	(.L_1233 - .L_1232)
.L_1232:
        /*0004*/ 	.word	0x00000082


	//----- nvinfo : EIATTR_SW2861232_WAR
	.align		4
.L_1233:
        /*0008*/ 	.byte	0x01, 0x35
	.zero		2


	//----- nvinfo : EIATTR_PARAM_CBANK
	.align		4
        /*000c*/ 	.byte	0x04, 0x0a
        /*000e*/ 	.short	(.L_1235 - .L_1234)
	.align		4
.L_1234:
        /*0010*/ 	.word	index@(.nv.constant0._ZN10layer_norm31ln_parallel_residual_bwd_kernelINS_13Kernel_traitsI6__halfS2_S2_S2_fjLj4096ELj1ELj1ELj8ELj16ENS_18Kernel_traits_baseILj4096ES2_S2_S2_S2_fjLj256EEEEELb1ELb0ELb1EEEvNS_9BwdParamsE)
        /*0014*/ 	.short	0x0160
        /*0016*/ 	.short	0x0128


	//----- nvinfo : EIATTR_CBANK_PARAM_SIZE
	.align		4
.L_1235:
        /*0018*/ 	.byte	0x03, 0x19
        /*001a*/ 	.short	0x0128


	//----- nvinfo : EIATTR_KPARAM_INFO
	.align		4
        /*001c*/ 	.byte	0x04, 0x17
        /*001e*/ 	.short	(.L_1237 - .L_1236)
.L_1236:
        /*0020*/ 	.word	0x00000000
        /*0024*/ 	.short	0x0000
        /*0026*/ 	.short	0x0000
        /*0028*/ 	.byte	0x00, 0xf0, 0xa1, 0x04


	//----- nvinfo : EIATTR_MAXREG_COUNT
	.align		4
.L_1237:
        /*002c*/ 	.byte	0x03, 0x1b
        /*002e*/ 	.short	0x00ff


	//----- nvinfo : EIATTR_NUM_BARRIERS
	.align		4
        /*0030*/ 	.byte	0x02, 0x4c
        /*0032*/ 	.byte	0x01
	.zero		1


	//----- nvinfo : EIATTR_MERCURY_ISA_VERSION
	.align		4
        /*0034*/ 	.byte	0x03, 0x5f
        /*0036*/ 	.short	0x0000


	//----- nvinfo : EIATTR_COOP_GROUP_MASK_REGIDS
	.align		4
        /*0038*/ 	.byte	0x04, 0x29
        /*003a*/ 	.short	(.L_1239 - .L_1238)


	//   ....[0]....
.L_1238:
        /*003c*/ 	.word	0xffffffff


	//   ....[1]....
        /*0040*/ 	.word	0xffffffff


	//   ....[2]....
        /*0044*/ 	.word	0xffffffff


	//   ....[3]....
        /*0048*/ 	.word	0xffffffff


	//   ....[4]....
        /*004c*/ 	.word	0xffffffff


	//   ....[5]....
        /*0050*/ 	.word	0xffffffff


	//   ....[6]....
        /*0054*/ 	.word	0xffffffff


	//   ....[7]....
        /*0058*/ 	.word	0xffffffff


	//   ....[8]....
        /*005c*/ 	.word	0xffffffff


	//   ....[9]....
        /*0060*/ 	.word	0xffffffff


	//   ....[10]....
        /*0064*/ 	.word	0xffffffff


	//   ....[11]....
        /*0068*/ 	.word	0xffffffff


	//   ....[12]....
        /*006c*/ 	.word	0xffffffff


	//   ....[13]....
        /*0070*/ 	.word	0xffffffff


	//   ....[14]....
        /*0074*/ 	.word	0xffffffff


	//   ....[15]....
        /*0078*/ 	.word	0xffffffff


	//   ....[16]....
        /*007c*/ 	.word	0xffffffff


	//   ....[17]....
        /*0080*/ 	.word	0xffffffff


	//   ....[18]....
        /*0084*/ 	.word	0xffffffff


	//   ....[19]....
        /*0088*/ 	.word	0xffffffff


	//----- nvinfo : EIATTR_COOP_GROUP_INSTR_OFFSETS
	.align		4
.L_1239:
        /*008c*/ 	.byte	0x04, 0x28
        /*008e*/ 	.short	(.L_1241 - .L_1240)


	//   ....[0]....
.L_1240:
        /*0090*/ 	.word	0x000017e0


	//   ....[1]....
        /*0094*/ 	.word	0x00001810


	//   ....[2]....
        /*0098*/ 	.word	0x00001820


	//   ....[3]....
        /*009c*/ 	.word	0x00001850


	//   ....[4]....
        /*00a0*/ 	.word	0x00001860


	//   ....[5]....
        /*00a4*/ 	.word	0x00001890


	//   ....[6]....
        /*00a8*/ 	.word	0x000018a0


	//   ....[7]....
        /*00ac*/ 	.word	0x000018d0


	//   ....[8]....
        /*00b0*/ 	.word	0x000018e0


	//   ....[9]....
        /*00b4*/ 	.word	0x00001900


	//   ....[10]....
        /*00b8*/ 	.word	0x00003180


	//   ....[11]....
        /*00bc*/ 	.word	0x00003200


	//   ....[12]....
        /*00c0*/ 	.word	0x00003280


	//   ....[13]....
        /*00c4*/ 	.word	0x000032f0


	//   ....[14]....
        /*00c8*/ 	.word	0x00003370


	//   ....[15]....
        /*00cc*/ 	.word	0x000033e0


	//   ....[16]....
        /*00d0*/ 	.word	0x00003460


	//   ....[17]....
        /*00d4*/ 	.word	0x000034d0


	//   ....[18]....
        /*00d8*/ 	.word	0x00003550


	//   ....[19]....
        /*00dc*/ 	.word	0x000035c0


	//----- nvinfo : EIATTR_EXIT_INSTR_OFFSETS
	.align		4
.L_1241:
        /*00e0*/ 	.byte	0x04, 0x1c
        /*00e2*/ 	.short	(.L_1243 - .L_1242)


	//   ....[0]....
.L_1242:
        /*00e4*/ 	.word	0x00003120


	//----- nvinfo : EIATTR_MAX_THREADS
	.align		4
.L_1243:
        /*00e8*/ 	.byte	0x04, 0x05
        /*00ea*/ 	.short	(.L_1245 - .L_1244)
.L_1244:
        /*00ec*/ 	.word	0x00000100
        /*00f0*/ 	.word	0x00000001
        /*00f4*/ 	.word	0x00000001


	//----- nvinfo : EIATTR_CRS_STACK_SIZE
	.align		4
.L_1245:
        /*00f8*/ 	.byte	0x04, 0x1e
        /*00fa*/ 	.short	(.L_1247 - .L_1246)
.L_1246:
        /*00fc*/ 	.word	0x00000000
.L_1247:


//--------------------- .nv.info._ZN10layer_norm22ln_bwd_finalize_kernelINS_22Kernel_traits_finalizeILj4096E6__halfS2_S2_S2_fjLb0ELj1024ELj4ENS_18Kernel_traits_baseILj4096ES2_S2_S2_S2_fjLj1024EEEEELb0ELb0EEEvNS_9BwdParamsE --------------------------
	.section	.nv.info._ZN10layer_norm22ln_bwd_finalize_kernelINS_22Kernel_traits_finalizeILj4096E6__halfS2_S2_S2_fjLb0ELj1024ELj4ENS_18Kernel_traits_baseILj4096ES2_S2_S2_S2_fjLj1024EEEEELb0ELb0EEEvNS_9BwdParamsE,"",@"SHT_CUDA_INFO"
	.sectionflags	@""
	.align	4


	//----- nvinfo : EIATTR_CUDA_API_VERSION
	.align		4
        /*0000*/ 	.byte	0x04, 0x37
        /*0002*/ 	.short	(.L_1249 - .L_1248)
.L_1248:
        /*0004*/ 	.word	0x00000082


	//----- nvinfo : EIATTR_SW2861232_WAR
	.align		4
.L_1249:
        /*0008*/ 	.byte	0x01, 0x35
	.zero		2


	//----- nvinfo : EIATTR_PARAM_CBANK
	.align		4
        /*000c*/ 	.byte	0x04, 0x0a
        /*000e*/ 	.short	(.L_1251 - .L_1250)
	.align		4
.L_1250:
        /*0010*/ 	.word	index@(.nv.constant0._ZN10layer_norm22ln_bwd_finalize_kernelINS_22Kernel_traits_finalizeILj4096E6__halfS2_S2_S2_fjLb0ELj1024ELj4ENS_18Kernel_traits_baseILj4096ES2_S2_S2_S2_fjLj1024EEEEELb0ELb0EEEvNS_9BwdParamsE)
        /*0014*/ 	.short	0x0160
        /*0016*/ 	.short	0x0128


	//----- nvinfo : EIATTR_CBANK_PARAM_SIZE
	.align		4
.L_1251:
        /*0018*/ 	.byte	0x03, 0x19
        /*001a*/ 	.short	0x0128


	//----- nvinfo : EIATTR_KPARAM_INFO
	.align		4
        /*001c*/ 	.byte	0x04, 0x17
        /*001e*/ 	.short	(.L_1253 - .L_1252)
.L_1252:
        /*0020*/ 	.word	0x00000000
        /*0024*/ 	.short	0x0000
        /*0026*/ 	.short	0x0000
        /*0028*/ 	.byte	0x00, 0xf0, 0xa1, 0x04


	//----- nvinfo : EIATTR_MAXREG_COUNT
	.align		4
.L_1253:
        /*002c*/ 	.byte	0x03, 0x1b
        /*002e*/ 	.short	0x0040


	//----- nvinfo : EIATTR_NUM_BARRIERS
	.align		4
        /*0030*/ 	.byte	0x02, 0x4c
        /*0032*/ 	.byte	0x01
	.zero		1


	//----- nvinfo : EIATTR_MERCURY_ISA_VERSION
	.align		4
        /*0034*/ 	.byte	0x03, 0x5f
        /*0036*/ 	.short	0x0000


	//----- nvinfo : EIATTR_COOP_GROUP_MASK_REGIDS
	.align		4
        /*0038*/ 	.byte	0x04, 0x29
        /*003a*/ 	.short	(.L_1255 - .L_1254)


	//   ....[0]....
.L_1254:
        /*003c*/ 	.word	0xffffffff


	//   ....[1]....
        /*0040*/ 	.word	0xffffffff


	//   ....[2]....
        /*0044*/ 	.word	0xffffffff


	//   ....[3]....
        /*0048*/ 	.word	0xffffffff


	//   ....[4]....
        /*004c*/ 	.word	0xffffffff


	//   ....[5]....
        /*0050*/ 	.word	0xffffffff


	//   ....[6]....
        /*0054*/ 	.word	0xffffffff


	//   ....[7]....
        /*0058*/ 	.word	0xffffffff


	//   ....[8]....
        /*005c*/ 	.word	0xffffffff


	//   ....[9]....
        /*0060*/ 	.word	0xffffffff


	//   ....[10]....
        /*0064*/ 	.word	0xffffffff


	//   ....[11]....
        /*0068*/ 	.word	0xffffffff


	//   ....[12]....
        /*006c*/ 	.word	0xffffffff


	//   ....[13]....
        /*0070*/ 	.word	0xffffffff


	//   ....[14]....
        /*0074*/ 	.word	0xffffffff


	//   ....[15]....
        /*0078*/ 	.word	0xffffffff


	//   ....[16]....
        /*007c*/ 	.word	0xffffffff


	//   ....[17]....
        /*0080*/ 	.word	0xffffffff


	//   ....[18]....
        /*0084*/ 	.word	0xffffffff


	//   ....[19]....
        /*0088*/ 	.word	0xffffffff


	//----- nvinfo : EIATTR_COOP_GROUP_INSTR_OFFSETS
	.align		4
.L_1255:
        /*008c*/ 	.byte	0x04, 0x28
        /*008e*/ 	.short	(.L_1257 - .L_1256)


	//   ....[0]....
.L_1256:
        /*0090*/ 	.word	0x00000820


	//   ....[1]....
        /*0094*/ 	.word	0x00000850


	//   ....[2]....
        /*0098*/ 	.word	0x00000860


	//   ....[3]....
        /*009c*/ 	.word	0x00000890


	//   ....[4]....
        /*00a0*/ 	.word	0x000008a0


	//   ....[5]....
        /*00a4*/ 	.word	0x000008d0


	//   ....[6]....
        /*00a8*/ 	.word	0x000008f0


	//   ....[7]....
        /*00ac*/ 	.word	0x00000900


	//   ....[8]....
        /*00b0*/ 	.word	0x00000930


	//   ....[9]....
        /*00b4*/ 	.word	0x00000940


	//   ....[10]....
        /*00b8*/ 	.word	0x00000b50


	//   ....[11]....
        /*00bc*/ 	.word	0x00000bc0


	//   ....[12]....
        /*00c0*/ 	.word	0x00000c20


	//   ....[13]....
        /*00c4*/ 	.word	0x00000c80


	//   ....[14]....
        /*00c8*/ 	.word	0x00000cf0


	//   ....[15]....
        /*00cc*/ 	.word	0x00000d60


	//   ....[16]....
        /*00d0*/ 	.word	0x00000dc0


	//   ....[17]....
        /*00d4*/ 	.word	0x00000e20


	//   ....[18]....
        /*00d8*/ 	.word	0x00000e80


	//   ....[19]....
        /*00dc*/ 	.word	0x00000ee0


	//----- nvinfo : EIATTR_EXIT_INSTR_OFFSETS
	.align		4
.L_1257:
        /*00e0*/ 	.byte	0x04, 0x1c
        /*00e2*/ 	.short	(.L_1259 - .L_1258)


	//   ....[0]....
.L_1258:
        /*00e4*/ 	.word	0x00000070


	//   ....[1]....
        /*00e8*/ 	.word	0x00000af0


	//----- nvinfo : EIATTR_MAX_THREADS
	.align		4
.L_1259:
        /*00ec*/ 	.byte	0x04, 0x05
        /*00ee*/ 	.short	(.L_1261 - .L_1260)
.L_1260:
        /*00f0*/ 	.word	0x00000400
        /*00f4*/ 	.word	0x00000001
        /*00f8*/ 	.word	0x00000001


	//----- nvinfo : EIATTR_CRS_STACK_SIZE
	.align		4
.L_1261:
        /*00fc*/ 	.byte	0x04, 0x1e
        /*00fe*/ 	.short	(.L_1263 - .L_1262)
.L_1262:
        /*0100*/ 	.word	0x00000000
.L_1263:


//--------------------- .nv.info._ZN10layer_norm40ln_parallel_residual_bwd_finalize_kernelINS_22Kernel_traits_finalizeILj4096E6__halfS2_S2_S2_fjLb0ELj1024ELj4ENS_18Kernel_traits_baseILj4096ES2_S2_S2_S2_fjLj1024EEEEELb0EEEvNS_9BwdParamsE --------------------------
	.section	.nv.info._ZN10layer_norm40ln_parallel_residual_bwd_finalize_kernelINS_22Kernel_traits_finalizeILj4096E6__halfS2_S2_S2_fjLb0ELj1024ELj4ENS_18Kernel_traits_baseILj4096ES2_S2_S2_S2_fjLj1024EEEEELb0EEEvNS_9BwdParamsE,"",@"SHT_CUDA_INFO"
	.sectionflags	@""
	.align	4


	//----- nvinfo : EIATTR_CUDA_API_VERSION
	.align		4
        /*0000*/ 	.byte	0x04, 0x37
        /*0002*/ 	.short	(.L_1265 - .L_1264)
.L_1264:
        /*0004*/ 	.word	0x00000082


	//----- nvinfo : EIATTR_SW2861232_WAR
	.align		4
.L_1265:
        /*0008*/ 	.byte	0x01, 0x35
	.zero		2


	//----- nvinfo : EIATTR_PARAM_CBANK
	.align		4
        /*000c*/ 	.byte	0x04, 0x0a
        /*000e*/ 	.short	(.L_1267 - .L_1266)
	.align		4
.L_1266:
        /*0010*/ 	.word	index@(.nv.constant0._ZN10layer_norm40ln_parallel_residual_bwd_finalize_kernelINS_22Kernel_traits_finalizeILj4096E6__halfS2_S2_S2_fjLb0ELj1024ELj4ENS_18Kernel_traits_baseILj4096ES2_S2_S2_S2_fjLj1024EEEEELb0EEEvNS_9BwdParamsE)
        /*0014*/ 	.short	0x0160
        /*0016*/ 	.short	0x0128


	//----- nvinfo : EIATTR_CBANK_PARAM_SIZE
	.align		4
.L_1267:
        /*0018*/ 	.byte	0x03, 0x19
        /*001a*/ 	.short	0x0128


	//----- nvinfo : EIATTR_KPARAM_INFO
	.align		4
        /*001c*/ 	.byte	0x04, 0x17
        /*001e*/ 	.short	(.L_1269 - .L_1268)
.L_1268:
        /*0020*/ 	.word	0x00000000
        /*0024*/ 	.short	0x0000
        /*0026*/ 	.short	0x0000
        /*0028*/ 	.byte	0x00, 0xf0, 0xa1, 0x04


	//----- nvinfo : EIATTR_MAXREG_COUNT
	.align		4
.L_1269:
        /*002c*/ 	.byte	0x03, 0x1b
        /*002e*/ 	.short	0x0040


	//----- nvinfo : EIATTR_NUM_BARRIERS
	.align		4
        /*0030*/ 	.byte	0x02, 0x4c
        /*0032*/ 	.byte	0x01
	.zero		1


	//----- nvinfo : EIATTR_MERCURY_ISA_VERSION
	.align		4
        /*0034*/ 	.byte	0x03, 0x5f
        /*0036*/ 	.short	0x0000


	//----- nvinfo : EIATTR_COOP_GROUP_MASK_REGIDS
	.align		4
        /*0038*/ 	.byte	0x04, 0x29
        /*003a*/ 	.short	(.L_1271 - .L_1270)


	//   ....[0]....
.L_1270:
        /*003c*/ 	.word	0xffffffff


	//   ....[1]....
        /*0040*/ 	.word	0xffffffff


	//   ....[2]....
        /*0044*/ 	.word	0xffffffff


	//   ....[3]....
        /*0048*/ 	.word	0xffffffff


	//   ....[4]....
        /*004c*/ 	.word	0xffffffff


	//   ....[5]....
        /*0050*/ 	.word	0xffffffff


	//   ....[6]....
        /*0054*/ 	.word	0xffffffff


	//   ....[7]....
        /*0058*/ 	.word	0xffffffff


	//   ....[8]....
        /*005c*/ 	.word	0xffffffff


	//   ....[9]....
        /*0060*/ 	.word	0xffffffff


	//   ....[10]....
        /*0064*/ 	.word	0xffffffff


	//   ....[11]....
        /*0068*/ 	.word	0xffffffff


	//   ....[12]....
        /*006c*/ 	.word	0xffffffff


	//   ....[13]....
        /*0070*/ 	.word	0xffffffff


	//   ....[14]....
        /*0074*/ 	.word	0xffffffff


	//   ....[15]....
        /*0078*/ 	.word	0xffffffff


	//   ....[16]....
        /*007c*/ 	.word	0xffffffff


	//   ....[17]....
        /*0080*/ 	.word	0xffffffff


	//   ....[18]....
        /*0084*/ 	.word	0xffffffff


	//   ....[19]....
        /*0088*/ 	.word	0xffffffff


	//   ....[20]....
        /*008c*/ 	.word	0xffffffff


	//   ....[21]....
        /*0090*/ 	.word	0xffffffff


	//   ....[22]....
        /*0094*/ 	.word	0xffffffff


	//   ....[23]....
        /*0098*/ 	.word	0xffffffff


	//   ....[24]....
        /*009c*/ 	.word	0xffffffff


	//   ....[25]....
        /*00a0*/ 	.word	0xffffffff


	//   ....[26]....
        /*00a4*/ 	.word	0xffffffff


	//   ....[27]....
        /*00a8*/ 	.word	0xffffffff


	//   ....[28]....
        /*00ac*/ 	.word	0xffffffff


	//   ....[29]....
        /*00b0*/ 	.word	0xffffffff


	//   ....[30]....
        /*00b4*/ 	.word	0xffffffff


	//   ....[31]....
        /*00b8*/ 	.word	0xffffffff


	//   ....[32]....
        /*00bc*/ 	.word	0xffffffff


	//   ....[33]....
        /*00c0*/ 	.word	0xffffffff


	//   ....[34]....
        /*00c4*/ 	.word	0xffffffff


	//   ....[35]....
        /*00c8*/ 	.word	0xffffffff


	//   ....[36]....
        /*00cc*/ 	.word	0xffffffff


	//   ....[37]....
        /*00d0*/ 	.word	0xffffffff


	//   ....[38]....
        /*00d4*/ 	.word	0xffffffff


	//   ....[39]....
        /*00d8*/ 	.word	0xffffffff


	//----- nvinfo : EIATTR_COOP_GROUP_INSTR_OFFSETS
	.align		4
.L_1271:
        /*00dc*/ 	.byte	0x04, 0x28
        /*00de*/ 	.short	(.L_1273 - .L_1272)


	//   ....[0]....
.L_1272:
        /*00e0*/ 	.word	0x00000b70


	//   ....[1]....
        /*00e4*/ 	.word	0x00000ba0


	//   ....[2]....
        /*00e8*/ 	.word	0x00000bb0


	//   ....[3]....
        /*00ec*/ 	.word	0x00000bc0


	//   ....[4]....
        /*00f0*/ 	.word	0x00000bf0


	//   ....[5]....
        /*00f4*/ 	.word	0x00000c10


	//   ....[6]....
        /*00f8*/ 	.word	0x00000c20


	//   ....[7]....
        /*00fc*/ 	.word	0x00000c30


	//   ....[8]....
        /*0100*/ 	.word	0x00000c60


	//   ....[9]....
        /*0104*/ 	.word	0x00000c80


	//   ....[10]....
        /*0108*/ 	.word	0x00000ca0


	//   ....[11]....
        /*010c*/ 	.word	0x00000cb0


	//   ....[12]....
        /*0110*/ 	.word	0x00000ce0


	//   ....[13]....
        /*0114*/ 	.word	0x00000d00


	//   ....[14]....
        /*0118*/ 	.word	0x00000d20


	//   ....[15]....
        /*011c*/ 	.word	0x00000d30


	//   ....[16]....
        /*0120*/ 	.word	0x00000d60


	//   ....[17]....
        /*0124*/ 	.word	0x00000d90


	//   ....[18]....
        /*0128*/ 	.word	0x00000da0


	//   ....[19]....
        /*012c*/ 	.word	0x00000db0


	//   ....[20]....
        /*0130*/ 	.word	0x000010c0


	//   ....[21]....
        /*0134*/ 	.word	0x00001130


	//   ....[22]....
        /*0138*/ 	.word	0x00001190


	//   ....[23]....
        /*013c*/ 	.word	0x000011f0


	//   ....[24]....
        /*0140*/ 	.word	0x00001260


	//   ....[25]....
        /*0144*/ 	.word	0x000012d0


	//   ....[26]....
        /*0148*/ 	.word	0x00001330


	//   ....[27]....
        /*014c*/ 	.word	0x00001390


	//   ....[28]....
        /*0150*/ 	.word	0x000013f0


	//   ....[29]....
        /*0154*/ 	.word	0x00001460


	//   ....[30]....
        /*0158*/ 	.word	0x000014d0


	//   ....[31]....
        /*015c*/ 	.word	0x00001530


	//   ....[32]....
        /*0160*/ 	.word	0x00001590


	//   ....[33]....
        /*0164*/ 	.word	0x000015f0


	//   ....[34]....
        /*0168*/ 	.word	0x00001660


	//   ....[35]....
        /*016c*/ 	.word	0x000016d0


	//   ....[36]....
        /*0170*/ 	.word	0x00001730


	//   ....[37]....
        /*0174*/ 	.word	0x00001790


	//   ....[38]....
        /*0178*/ 	.word	0x000017f0


	//   ....[39]....
        /*017c*/ 	.word	0x00001850


	//----- nvinfo : EIATTR_EXIT_INSTR_OFFSETS
	.align		4
.L_1273:
        /*0180*/ 	.byte	0x04, 0x1c
        /*0182*/ 	.short	(.L_1275 - .L_1274)


	//   ....[0]....
.L_1274:
        /*0184*/ 	.word	0x00000070


	//   ....[1]....
        /*0188*/ 	.word	0x00001060


	//----- nvinfo : EIATTR_MAX_THREADS
	.align		4
.L_1275:
        /*018c*/ 	.byte	0x04, 0x05
        /*018e*/ 	.short	(.L_1277 - .L_1276)
.L_1276:
        /*0190*/ 	.word	0x00000400
        /*0194*/ 	.word	0x00000001
        /*0198*/ 	.word	0x00000001


	//----- nvinfo : EIATTR_CRS_STACK_SIZE
	.align		4
.L_1277:
        /*019c*/ 	.byte	0x04, 0x1e
        /*019e*/ 	.short	(.L_1279 - .L_1278)
.L_1278:
        /*01a0*/ 	.word	0x00000000
.L_1279:


//--------------------- .nv.info._ZN10layer_norm31ln_parallel_residual_bwd_kernelINS_13Kernel_traitsI6__halfS2_S2_S2_fjLj4096ELj1ELj1ELj8ELj16ENS_18Kernel_traits_baseILj4096ES2_S2_S2_S2_fjLj256EEEEELb1ELb1ELb0EEEvNS_9BwdParamsE --------------------------
	.section	.nv.info._ZN10layer_norm31ln_parallel_residual_bwd_kernelINS_13Kernel_traitsI6__halfS2_S2_S2_fjLj4096ELj1ELj1ELj8ELj16ENS_18Kernel_traits_baseILj4096ES2_S2_S2_S2_fjLj256EEEEELb1ELb1ELb0EEEvNS_9BwdParamsE,"",@"SHT_CUDA_INFO"
	.sectionflags	@""
	.align	4


	//----- nvinfo : EIATTR_CUDA_API_VERSION
	.align		4
        /*0000*/ 	.byte	0x04, 0x37
        /*0002*/ 	.short	(.L_1281 - .L_1280)
.L_1280:
        /*0004*/ 	.word	0x00000082


	//----- nvinfo : EIATTR_SW2861232_WAR
	.align		4
.L_1281:
        /*0008*/ 	.byte	0x01, 0x35
	.zero		2


	//----- nvinfo : EIATTR_PARAM_CBANK
	.align		4
        /*000c*/ 	.byte	0x04, 0x0a
        /*000e*/ 	.short	(.L_1283 - .L_1282)
	.align		4
.L_1282:
        /*0010*/ 	.word	index@(.nv.constant0._ZN10layer_norm31ln_parallel_residual_bwd_kernelINS_13Kernel_traitsI6__halfS2_S2_S2_fjLj4096ELj1ELj1ELj8ELj16ENS_18Kernel_traits_baseILj4096ES2_S2_S2_S2_fjLj256EEEEELb1ELb1ELb0EEEvNS_9BwdParamsE)
        /*0014*/ 	.short	0x0160
        /*0016*/ 	.short	0x0128


	//----- nvinfo : EIATTR_CBANK_PARAM_SIZE
	.align		4
.L_1283:
        /*0018*/ 	.byte	0x03, 0x19
        /*001a*/ 	.short	0x0128


	//----- nvinfo : EIATTR_KPARAM_INFO
	.align		4
        /*001c*/ 	.byte	0x04, 0x17
        /*001e*/ 	.short	(.L_1285 - .L_1284)
.L_1284:
        /*0020*/ 	.word	0x00000000
        /*0024*/ 	.short	0x0000
        /*0026*/ 	.short	0x0000
        /*0028*/ 	.byte	0x00, 0xf0, 0xa1, 0x04


	//----- nvinfo : EIATTR_MAXREG_COUNT
	.align		4
.L_1285:
        /*002c*/ 	.byte	0x03, 0x1b
        /*002e*/ 	.short	0x00ff


	//----- nvinfo : EIATTR_NUM_BARRIERS
	.align		4
        /*0030*/ 	.byte	0x02, 0x4c
        /*0032*/ 	.byte	0x01
	.zero		1


	//----- nvinfo : EIATTR_MERCURY_ISA_VERSION
	.align		4
        /*0034*/ 	.byte	0x03, 0x5f
        /*0036*/ 	.short	0x0000


	//----- nvinfo : EIATTR_COOP_GROUP_MASK_REGIDS
	.align		4
        /*0038*/ 	.byte	0x04, 0x29
        /*003a*/ 	.short	(.L_1287 - .L_1286)


	//   ....[0]....
.L_1286:
        /*003c*/ 	.word	0xffffffff


	//   ....[1]....
        /*0040*/ 	.word	0xffffffff


	//   ....[2]....
        /*0044*/ 	.word	0xffffffff


	//   ....[3]....
        /*0048*/ 	.word	0xffffffff


	//   ....[4]....
        /*004c*/ 	.word	0xffffffff


	//   ....[5]....
        /*0050*/ 	.word	0xffffffff


	//   ....[6]....
        /*0054*/ 	.word	0xffffffff


	//   ....[7]....
        /*0058*/ 	.word	0xffffffff


	//   ....[8]....
        /*005c*/ 	.word	0xffffffff


	//   ....[9]....
        /*0060*/ 	.word	0xffffffff


	//   ....[10]....
        /*0064*/ 	.word	0xffffffff


	//   ....[11]....
        /*0068*/ 	.word	0xffffffff


	//   ....[12]....
        /*006c*/ 	.word	0xffffffff


	//   ....[13]....
        /*0070*/ 	.word	0xffffffff


	//   ....[14]....
        /*0074*/ 	.word	0xffffffff


	//   ....[15]....
        /*0078*/ 	.word	0xffffffff


	//   ....[16]....
        /*007c*/ 	.word	0xffffffff


	//   ....[17]....
        /*0080*/ 	.word	0xffffffff


	//   ....[18]....
        /*0084*/ 	.word	0xffffffff


	//   ....[19]....
        /*0088*/ 	.word	0xffffffff


	//----- nvinfo : EIATTR_COOP_GROUP_INSTR_OFFSETS
	.align		4
.L_1287:
        /*008c*/ 	.byte	0x04, 0x28
        /*008e*/ 	.short	(.L_1289 - .L_1288)


	//   ....[0]....
.L_1288:
        /*0090*/ 	.word	0x00001120


	//   ....[1]....
        /*0094*/ 	.word	0x00001140


	//   ....[2]....
        /*0098*/ 	.word	0x00001160


	//   ....[3]....
        /*009c*/ 	.word	0x00001180


	//   ....[4]....
        /*00a0*/ 	.word	0x000011a0


	//   ....[5]....
        /*00a4*/ 	.word	0x000011c0


	//   ....[6]....
        /*00a8*/ 	.word	0x000011e0


	//   ....[7]....
        /*00ac*/ 	.word	0x00001200


	//   ....[8]....
        /*00b0*/ 	.word	0x00001220


	//   ....[9]....
        /*00b4*/ 	.word	0x00001240


	//   ....[10]....
        /*00b8*/ 	.word	0x00002780


	//   ....[11]....
        /*00bc*/ 	.word	0x00002800


	//   ....[12]....
        /*00c0*/ 	.word	0x00002880


	//   ....[13]....
        /*00c4*/ 	.word	0x000028f0


	//   ....[14]....
        /*00c8*/ 	.word	0x00002970


	//   ....[15]....
        /*00cc*/ 	.word	0x000029e0


	//   ....[16]....
        /*00d0*/ 	.word	0x00002a60


	//   ....[17]....
        /*00d4*/ 	.word	0x00002ad0


	//   ....[18]....
        /*00d8*/ 	.word	0x00002b50


	//   ....[19]....
        /*00dc*/ 	.word	0x00002bc0


	//----- nvinfo : EIATTR_EXIT_INSTR_OFFSETS
	.align		4
.L_1289:
        /*00e0*/ 	.byte	0x04, 0x1c
        /*00e2*/ 	.short	(.L_1291 - .L_1290)


	//   ....[0]....
.L_1290:
        /*00e4*/ 	.word	0x000026a0


	//   ....[1]....
        /*00e8*/ 	.word	0x00002720


	//----- nvinfo : EIATTR_MAX_THREADS
	.align		4
.L_1291:
        /*00ec*/ 	.byte	0x04, 0x05
        /*00ee*/ 	.short	(.L_1293 - .L_1292)
.L_1292:
        /*00f0*/ 	.word	0x00000100
        /*00f4*/ 	.word	0x00000001
        /*00f8*/ 	.word	0x00000001


	//----- nvinfo : EIATTR_CRS_STACK_SIZE
	.align		4
.L_1293:
        /*00fc*/ 	.byte	0x04, 0x1e
        /*00fe*/ 	.short	(.L_1295 - .L_1294)
.L_1294:
        /*0100*/ 	.word	0x00000000
.L_1295:


//--------------------- .nv.info._ZN10layer_norm22ln_bwd_finalize_kernelINS_22Kernel_traits_finalizeILj4096E6__halfS2_S2_S2_fjLb0ELj1024ELj4ENS_18Kernel_traits_baseILj4096ES2_S2_S2_S2_fjLj1024EEEEELb0ELb1EEEvNS_9BwdParamsE --------------------------
	.section	.nv.info._ZN10layer_norm22ln_bwd_finalize_kernelINS_22Kernel_traits_finalizeILj4096E6__halfS2_S2_S2_fjLb0ELj1024ELj4ENS_18Kernel_traits_baseILj4096ES2_S2_S2_S2_fjLj1024EEEEELb0ELb1EEEvNS_9BwdParamsE,"",@"SHT_CUDA_INFO"
	.sectionflags	@""
	.align	4


	//----- nvinfo : EIATTR_CUDA_API_VERSION
	.align		4
        /*0000*/ 	.byte	0x04, 0x37
        /*0002*/ 	.short	(.L_1297 - .L_1296)
.L_1296:
        /*0004*/ 	.word	0x00000082


	//----- nvinfo : EIATTR_SW2861232_WAR
	.align		4
.L_1297:
        /*0008*/ 	.byte	0x01, 0x35
	.zero		2


	//----- nvinfo : EIATTR_PARAM_CBANK
	.align		4
        /*000c*/ 	.byte	0x04, 0x0a
        /*000e*/ 	.short	(.L_1299 - .L_1298)
	.align		4
.L_1298:
        /*0010*/ 	.word	index@(.nv.constant0._ZN10layer_norm22ln_bwd_finalize_kernelINS_22Kernel_traits_finalizeILj4096E6__halfS2_S2_S2_fjLb0ELj1024ELj4ENS_18Kernel_traits_baseILj4096ES2_S2_S2_S2_fjLj1024EEEEELb0ELb1EEEvNS_9BwdParamsE)
        /*0014*/ 	.short	0x0160
        /*0016*/ 	.short	0x0128


	//----- nvinfo : EIATTR_CBANK_PARAM_SIZE
	.align		4
.L_1299:
        /*0018*/ 	.byte	0x03, 0x19
        /*001a*/ 	.short	0x0128


	//----- nvinfo : EIATTR_KPARAM_INFO
	.align		4
        /*001c*/ 	.byte	0x04, 0x17
        /*001e*/ 	.short	(.L_1301 - .L_1300)
.L_1300:
        /*0020*/ 	.word	0x00000000
        /*0024*/ 	.short	0x0000
        /*0026*/ 	.short	0x0000
        /*0028*/ 	.byte	0x00, 0xf0, 0xa1, 0x04


	//----- nvinfo : EIATTR_MAXREG_COUNT
	.align		4
.L_1301:
        /*002c*/ 	.byte	0x03, 0x1b
        /*002e*/ 	.short	0x0040


	//----- nvinfo : EIATTR_NUM_BARRIERS
	.align		4
        /*0030*/ 	.byte	0x02, 0x4c
        /*0032*/ 	.byte	0x01
	.zero		1


	//----- nvinfo : EIATTR_MERCURY_ISA_VERSION
	.align		4
        /*0034*/ 	.byte	0x03, 0x5f
        /*0036*/ 	.short	0x0000


	//----- nvinfo : EIATTR_COOP_GROUP_MASK_REGIDS
	.align		4
        /*0038*/ 	.byte	0x04, 0x29
        /*003a*/ 	.short	(.L_1303 - .L_1302)


	//   ....[0]....
.L_1302:
        /*003c*/ 	.word	0xffffffff


	//   ....[1]....
        /*0040*/ 	.word	0xffffffff


	//   ....[2]....
        /*0044*/ 	.word	0xffffffff


	//   ....[3]....
        /*0048*/ 	.word	0xffffffff


	//   ....[4]....
        /*004c*/ 	.word	0xffffffff


	//   ....[5]....
        /*0050*/ 	.word	0xffffffff


	//   ....[6]....
        /*0054*/ 	.word	0xffffffff


	//   ....[7]....
        /*0058*/ 	.word	0xffffffff


	//   ....[8]....
        /*005c*/ 	.word	0xffffffff


	//   ....[9]....
        /*0060*/ 	.word	0xffffffff


	//   ....[10]....
        /*0064*/ 	.word	0xffffffff


	//   ....[11]....
        /*0068*/ 	.word	0xffffffff


	//   ....[12]....
        /*006c*/ 	.word	0xffffffff


	//   ....[13]....
        /*0070*/ 	.word	0xffffffff


	//   ....[14]....
        /*0074*/ 	.word	0xffffffff


	//   ....[15]....
        /*0078*/ 	.word	0xffffffff


	//   ....[16]....
        /*007c*/ 	.word	0xffffffff


	//   ....[17]....
        /*0080*/ 	.word	0xffffffff


	//   ....[18]....
        /*0084*/ 	.word	0xffffffff


	//   ....[19]....
        /*0088*/ 	.word	0xffffffff


	//----- nvinfo : EIATTR_COOP_GROUP_INSTR_OFFSETS
	.align		4
.L_1303:
        /*008c*/ 	.byte	0x04, 0x28
        /*008e*/ 	.short	(.L_1305 - .L_1304)


	//   ....[0]....
.L_1304:
        /*0090*/ 	.word	0x000007f0


	//   ....[1]....
        /*0094*/ 	.word	0x00000820


	//   ....[2]....
        /*0098*/ 	.word	0x00000840


	//   ....[3]....
        /*009c*/ 	.word	0x00000850


	//   ....[4]....
        /*00a0*/ 	.word	0x00000880


	//   ....[5]....
        /*00a4*/ 	.word	0x00000890


	//   ....[6]....
        /*00a8*/ 	.word	0x000008c0


	//   ....[7]....
        /*00ac*/ 	.word	0x000008d0


	//   ....[8]....
        /*00b0*/ 	.word	0x00000900


	//   ....[9]....
        /*00b4*/ 	.word	0x00000910


	//   ....[10]....
        /*00b8*/ 	.word	0x00000b00


	//   ....[11]....
        /*00bc*/ 	.word	0x00000b80


	//   ....[12]....
        /*00c0*/ 	.word	0x00000be0


	//   ....[13]....
        /*00c4*/ 	.word	0x00000c40


	//   ....[14]....
        /*00c8*/ 	.word	0x00000cb0


	//   ....[15]....
        /*00cc*/ 	.word	0x00000d20


	//   ....[16]....
        /*00d0*/ 	.word	0x00000d80


	//   ....[17]....
        /*00d4*/ 	.word	0x00000de0


	//   ....[18]....
        /*00d8*/ 	.word	0x00000e40


	//   ....[19]....
        /*00dc*/ 	.word	0x00000ea0


	//----- nvinfo : EIATTR_EXIT_INSTR_OFFSETS
	.align		4
.L_1305:
        /*00e0*/ 	.byte	0x04, 0x1c
        /*00e2*/ 	.short	(.L_1307 - .L_1306)


	//   ....[0]....
.L_1306:
        /*00e4*/ 	.word	0x00000070


	//   ....[1]....
        /*00e8*/ 	.word	0x00000aa0


	//----- nvinfo : EIATTR_MAX_THREADS
	.align		4
.L_1307:
        /*00ec*/ 	.byte	0x04, 0x05
        /*00ee*/ 	.short	(.L_1309 - .L_1308)
.L_1308:
        /*00f0*/ 	.word	0x00000400
        /*00f4*/ 	.word	0x00000001
        /*00f8*/ 	.word	0x00000001


	//----- nvinfo : EIATTR_CRS_STACK_SIZE
	.align		4
.L_1309:
        /*00fc*/ 	.byte	0x04, 0x1e
        /*00fe*/ 	.short	(.L_1311 - .L_1310)
.L_1310:
        /*0100*/ 	.word	0x00000000
.L_1311:


//--------------------- .nv.info._ZN10layer_norm40ln_parallel_residual_bwd_finalize_kernelINS_22Kernel_traits_finalizeILj4096E6__halfS2_S2_S2_fjLb0ELj1024ELj4ENS_18Kernel_traits_baseILj4096ES2_S2_S2_S2_fjLj1024EEEEELb1EEEvNS_9BwdParamsE --------------------------
	.section	.nv.info._ZN10layer_norm40ln_parallel_residual_bwd_finalize_kernelINS_22Kernel_traits_finalizeILj4096E6__halfS2_S2_S2_fjLb0ELj1024ELj4ENS_18Kernel_traits_baseILj4096ES2_S2_S2_S2_fjLj1024EEEEELb1EEEvNS_9BwdParamsE,"",@"SHT_CUDA_INFO"
	.sectionflags	@""
	.align	4


	//----- nvinfo : EIATTR_CUDA_API_VERSION
	.align		4
        /*0000*/ 	.byte	0x04, 0x37
        /*0002*/ 	.short	(.L_1313 - .L_1312)
.L_1312:
        /*0004*/ 	.word	0x00000082


	//----- nvinfo : EIATTR_SW2861232_WAR
	.align		4
.L_1313:
        /*0008*/ 	.byte	0x01, 0x35
	.zero		2


	//----- nvinfo : EIATTR_PARAM_CBANK
	.align		4
        /*000c*/ 	.byte	0x04, 0x0a
        /*000e*/ 	.short	(.L_1315 - .L_1314)
	.align		4
.L_1314:
        /*0010*/ 	.word	index@(.nv.constant0._ZN10layer_norm40ln_parallel_residual_bwd_finalize_kernelINS_22Kernel_traits_finalizeILj4096E6__halfS2_S2_S2_fjLb0ELj1024ELj4ENS_18Kernel_traits_baseILj4096ES2_S2_S2_S2_fjLj1024EEEEELb1EEEvNS_9BwdParamsE)
        /*0014*/ 	.short	0x0160
        /*0016*/ 	.short	0x0128


	//----- nvinfo : EIATTR_CBANK_PARAM_SIZE
	.align		4
.L_1315:
        /*0018*/ 	.byte	0x03, 0x19
        /*001a*/ 	.short	0x0128


	//----- nvinfo : EIATTR_KPARAM_INFO
	.align		4
        /*001c*/ 	.byte	0x04, 0x17
        /*001e*/ 	.short	(.L_1317 - .L_1316)
.L_1316:
        /*0020*/ 	.word	0x00000000
        /*0024*/ 	.short	0x0000
        /*0026*/ 	.short	0x0000
        /*0028*/ 	.byte	0x00, 0xf0, 0xa1, 0x04


	//----- nvinfo : EIATTR_MAXREG_COUNT
	.align		4
.L_1317:
        /*002c*/ 	.byte	0x03, 0x1b
        /*002e*/ 	.short	0x0040


	//----- nvinfo : EIATTR_NUM_BARRIERS
	.align		4
        /*0030*/ 	.byte	0x02, 0x4c
        /*0032*/ 	.byte	0x01
	.zero		1


	//----- nvinfo : EIATTR_MERCURY_ISA_VERSION
	.align		4
        /*0034*/ 	.byte	0x03, 0x5f
        /*0036*/ 	.short	0x0000


	//----- nvinfo : EIATTR_COOP_GROUP_MASK_REGIDS
	.align		4
        /*0038*/ 	.byte	0x04, 0x29
        /*003a*/ 	.short	(.L_1319 - .L_1318)


	//   ....[0]....
.L_1318:
        /*003c*/ 	.word	0xffffffff


	//   ....[1]....
        /*0040*/ 	.word	0xffffffff


	//   ....[2]....
        /*0044*/ 	.word	0xffffffff


	//   ....[3]....
        /*0048*/ 	.word	0xffffffff


	//   ....[4]....
        /*004c*/ 	.word	0xffffffff


	//   ....[5]....
        /*0050*/ 	.word	0xffffffff


	//   ....[6]....
        /*0054*/ 	.word	0xffffffff


	//   ....[7]....
        /*0058*/ 	.word	0xffffffff


	//   ....[8]....
        /*005c*/ 	.word	0xffffffff


	//   ....[9]....
        /*0060*/ 	.word	0xffffffff


	//   ....[10]....
        /*0064*/ 	.word	0xffffffff


	//   ....[11]....
        /*0068*/ 	.word	0xffffffff


	//   ....[12]....
        /*006c*/ 	.word	0xffffffff


	//   ....[13]....
        /*0070*/ 	.word	0xffffffff


	//   ....[14]....
        /*0074*/ 	.word	0xffffffff


	//   ....[15]....
        /*0078*/ 	.word	0xffffffff


	//   ....[16]....
        /*007c*/ 	.word	0xffffffff


	//   ....[17]....
        /*0080*/ 	.word	0xffffffff


	//   ....[18]....
        /*0084*/ 	.word	0xffffffff


	//   ....[19]....
        /*0088*/ 	.word	0xffffffff


	//   ....[20]....
        /*008c*/ 	.word	0xffffffff


	//   ....[21]....
        /*0090*/ 	.word	0xffffffff


	//   ....[22]....
        /*0094*/ 	.word	0xffffffff


	//   ....[23]....
        /*0098*/ 	.word	0xffffffff


	//   ....[24]....
        /*009c*/ 	.word	0xffffffff


	//   ....[25]....
        /*00a0*/ 	.word	0xffffffff


	//   ....[26]....
        /*00a4*/ 	.word	0xffffffff


	//   ....[27]....
        /*00a8*/ 	.word	0xffffffff


	//   ....[28]....
        /*00ac*/ 	.word	0xffffffff


	//   ....[29]....
        /*00b0*/ 	.word	0xffffffff


	//   ....[30]....
        /*00b4*/ 	.word	0xffffffff


	//   ....[31]....
        /*00b8*/ 	.word	0xffffffff


	//   ....[32]....
        /*00bc*/ 	.word	0xffffffff


	//   ....[33]....
        /*00c0*/ 	.word	0xffffffff


	//   ....[34]....
        /*00c4*/ 	.word	0xffffffff


	//   ....[35]....
        /*00c8*/ 	.word	0xffffffff


	//   ....[36]....
        /*00cc*/ 	.word	0xffffffff


	//   ....[37]....
        /*00d0*/ 	.word	0xffffffff


	//   ....[38]....
        /*00d4*/ 	.word	0xffffffff


	//   ....[39]....
        /*00d8*/ 	.word	0xffffffff


	//----- nvinfo : EIATTR_COOP_GROUP_INSTR_OFFSETS
	.align		4
.L_1319:
        /*00dc*/ 	.byte	0x04, 0x28
        /*00de*/ 	.short	(.L_1321 - .L_1320)


	//   ....[0]....
.L_1320:
        /*00e0*/ 	.word	0x00000b60


	//   ....[1]....
        /*00e4*/ 	.word	0x00000b90


	//   ....[2]....
        /*00e8*/ 	.word	0x00000ba0


	//   ....[3]....
        /*00ec*/ 	.word	0x00000bb0


	//   ....[4]....
        /*00f0*/ 	.word	0x00000be0


	//   ....[5]....
        /*00f4*/ 	.word	0x00000c00


	//   ....[6]....
        /*00f8*/ 	.word	0x00000c10


	//   ....[7]....
        /*00fc*/ 	.word	0x00000c20


	//   ....[8]....
        /*0100*/ 	.word	0x00000c50


	//   ....[9]....
        /*0104*/ 	.word	0x00000c70


	//   ....[10]....
        /*0108*/ 	.word	0x00000c90


	//   ....[11]....
        /*010c*/ 	.word	0x00000ca0


	//   ....[12]....
        /*0110*/ 	.word	0x00000cd0


	//   ....[13]....
        /*0114*/ 	.word	0x00000cf0


	//   ....[14]....
        /*0118*/ 	.word	0x00000d10


	//   ....[15]....
        /*011c*/ 	.word	0x00000d20


	//   ....[16]....
        /*0120*/ 	.word	0x00000d50


	//   ....[17]....
        /*0124*/ 	.word	0x00000d80


	//   ....[18]....
        /*0128*/ 	.word	0x00000d90


	//   ....[19]....
        /*012c*/ 	.word	0x00000da0


	//   ....[20]....
        /*0130*/ 	.word	0x00001090


	//   ....[21]....
        /*0134*/ 	.word	0x00001100


	//   ....[22]....
        /*0138*/ 	.word	0x00001160


	//   ....[23]....
        /*013c*/ 	.word	0x000011c0


	//   ....[24]....
        /*0140*/ 	.word	0x00001230


	//   ....[25]....
        /*0144*/ 	.word	0x000012a0


	//   ....[26]....
        /*0148*/ 	.word	0x00001300


	//   ....[27]....
        /*014c*/ 	.word	0x00001360


	//   ....[28]....
        /*0150*/ 	.word	0x000013c0


	//   ....[29]....
        /*0154*/ 	.word	0x00001430


	//   ....[30]....
        /*0158*/ 	.word	0x000014a0


	//   ....[31]....
        /*015c*/ 	.word	0x00001500


	//   ....[32]....
        /*0160*/ 	.word	0x00001560


	//   ....[33]....
        /*0164*/ 	.word	0x000015c0


	//   ....[34]....
        /*0168*/ 	.word	0x00001630


	//   ....[35]....
        /*016c*/ 	.word	0x000016a0


	//   ....[36]....
        /*0170*/ 	.word	0x00001700


	//   ....[37]....
        /*0174*/ 	.word	0x00001760


	//   ....[38]....
        /*0178*/ 	.word	0x000017c0


	//   ....[39]....
        /*017c*/ 	.word	0x00001820


	//----- nvinfo : EIATTR_EXIT_INSTR_OFFSETS
	.align		4
.L_1321:
        /*0180*/ 	.byte	0x04, 0x1c
        /*0182*/ 	.short	(.L_1323 - .L_1322)


	//   ....[0]....
.L_1322:
        /*0184*/ 	.word	0x00000070


	//   ....[1]....
        /*0188*/ 	.word	0x00001030


	//----- nvinfo : EIATTR_MAX_THREADS
	.align		4
.L_1323:
        /*018c*/ 	.byte	0x04, 0x05
        /*018e*/ 	.short	(.L_1325 - .L_1324)
.L_1324:
        /*0190*/ 	.word	0x00000400
        /*0194*/ 	.word	0x00000001
        /*0198*/ 	.word	0x00000001


	//----- nvinfo : EIATTR_CRS_STACK_SIZE
	.align		4
.L_1325:
        /*019c*/ 	.byte	0x04, 0x1e
        /*019e*/ 	.short	(.L_1327 - .L_1326)
.L_1326:
        /*01a0*/ 	.word	0x00000000
.L_1327:


//--------------------- .nv.info._ZN10layer_norm31ln_parallel_residual_bwd_kernelINS_13Kernel_traitsI6__halfS2_S2_S2_fjLj4096ELj1ELj1ELj8ELj16ENS_18Kernel_traits_baseILj4096ES2_S2_S2_S2_fjLj256EEEEELb1ELb1ELb1EEEvNS_9BwdParamsE --------------------------
	.section	.nv.info._ZN10layer_norm31ln_parallel_residual_bwd_kernelINS_13Kernel_traitsI6__halfS2_S2_S2_fjLj4096ELj1ELj1ELj8ELj16ENS_18Kernel_traits_baseILj4096ES2_S2_S2_S2_fjLj256EEEEELb1ELb1ELb1EEEvNS_9BwdParamsE,"",@"SHT_CUDA_INFO"
	.sectionflags	@""
	.align	4


	//----- nvinfo : EIATTR_CUDA_API_VERSION
	.align		4
        /*0000*/ 	.byte	0x04, 0x37
        /*0002*/ 	.short	(.L_1329 - .L_1328)
.L_1328:
        /*0004*/ 	.word	0x00000082


	//----- nvinfo : EIATTR_SW2861232_WAR
	.align		4
.L_1329:
        /*0008*/ 	.byte	0x01, 0x35
	.zero		2


	//----- nvinfo : EIATTR_PARAM_CBANK
	.align		4
        /*000c*/ 	.byte	0x04, 0x0a
        /*000e*/ 	.short	(.L_1331 - .L_1330)
	.align		4
.L_1330:
        /*0010*/ 	.word	index@(.nv.constant0._ZN10layer_norm31ln_parallel_residual_bwd_kernelINS_13Kernel_traitsI6__halfS2_S2_S2_fjLj4096ELj1ELj1ELj8ELj16ENS_18Kernel_traits_baseILj4096ES2_S2_S2_S2_fjLj256EEEEELb1ELb1ELb1EEEvNS_9BwdParamsE)
        /*0014*/ 	.short	0x0160
        /*0016*/ 	.short	0x0128


	//----- nvinfo : EIATTR_CBANK_PARAM_SIZE
	.align		4
.L_1331:
        /*0018*/ 	.byte	0x03, 0x19
        /*001a*/ 	.short	0x0128


	//----- nvinfo : EIATTR_KPARAM_INFO
	.align		4
        /*001c*/ 	.byte	0x04, 0x17
        /*001e*/ 	.short	(.L_1333 - .L_1332)
.L_1332:
        /*0020*/ 	.word	0x00000000
        /*0024*/ 	.short	0x0000
        /*0026*/ 	.short	0x0000
        /*0028*/ 	.byte	0x00, 0xf0, 0xa1, 0x04


	//----- nvinfo : EIATTR_MAXREG_COUNT
	.align		4
.L_1333:
        /*002c*/ 	.byte	0x03, 0x1b
        /*002e*/ 	.short	0x00ff


	//----- nvinfo : EIATTR_NUM_BARRIERS
	.align		4
        /*0030*/ 	.byte	0x02, 0x4c
        /*0032*/ 	.byte	0x01
	.zero		1


	//----- nvinfo : EIATTR_MERCURY_ISA_VERSION
	.align		4
        /*0034*/ 	.byte	0x03, 0x5f
        /*0036*/ 	.short	0x0000


	//----- nvinfo : EIATTR_COOP_GROUP_MASK_REGIDS
	.align		4
        /*0038*/ 	.byte	0x04, 0x29
        /*003a*/ 	.short	(.L_1335 - .L_1334)


	//   ....[0]....
.L_1334:
        /*003c*/ 	.word	0xffffffff


	//   ....[1]....
        /*0040*/ 	.word	0xffffffff


	//   ....[2]....
        /*0044*/ 	.word	0xffffffff


	//   ....[3]....
        /*0048*/ 	.word	0xffffffff


	//   ....[4]....
        /*004c*/ 	.word	0xffffffff


	//   ....[5]....
        /*0050*/ 	.word	0xffffffff


	//   ....[6]....
        /*0054*/ 	.word	0xffffffff


	//   ....[7]....
        /*0058*/ 	.word	0xffffffff


	//   ....[8]....
        /*005c*/ 	.word	0xffffffff


	//   ....[9]....
        /*0060*/ 	.word	0xffffffff


	//   ....[10]....
        /*0064*/ 	.word	0xffffffff


	//   ....[11]....
        /*0068*/ 	.word	0xffffffff


	//   ....[12]....
        /*006c*/ 	.word	0xffffffff


	//   ....[13]....
        /*0070*/ 	.word	0xffffffff


	//   ....[14]....
        /*0074*/ 	.word	0xffffffff


	//   ....[15]....
        /*0078*/ 	.word	0xffffffff


	//   ....[16]....
        /*007c*/ 	.word	0xffffffff


	//   ....[17]....
        /*0080*/ 	.word	0xffffffff


	//   ....[18]....
        /*0084*/ 	.word	0xffffffff


	//   ....[19]....
        /*0088*/ 	.word	0xffffffff


	//----- nvinfo : EIATTR_COOP_GROUP_INSTR_OFFSETS
	.align		4
.L_1335:
        /*008c*/ 	.byte	0x04, 0x28
        /*008e*/ 	.short	(.L_1337 - .L_1336)


	//   ....[0]....
.L_1336:
        /*0090*/ 	.word	0x00000fb0


	//   ....[1]....
        /*0094*/ 	.word	0x00000fd0


	//   ....[2]....
        /*0098*/ 	.word	0x00000ff0


	//   ....[3]....
        /*009c*/ 	.word	0x00001010


	//   ....[4]....
        /*00a0*/ 	.word	0x00001030


	//   ....[5]....
        /*00a4*/ 	.word	0x00001050


	//   ....[6]....
        /*00a8*/ 	.word	0x00001070


	//   ....[7]....
        /*00ac*/ 	.word	0x00001090


	//   ....[8]....
        /*00b0*/ 	.word	0x000010c0


	//   ....[9]....
        /*00b4*/ 	.word	0x000010d0


	//   ....[10]....
        /*00b8*/ 	.word	0x00002640


	//   ....[11]....
        /*00bc*/ 	.word	0x000026c0


	//   ....[12]....
        /*00c0*/ 	.word	0x00002740


	//   ....[13]....
        /*00c4*/ 	.word	0x000027b0


	//   ....[14]....
        /*00c8*/ 	.word	0x00002830


	//   ....[15]....
        /*00cc*/ 	.word	0x000028a0


	//   ....[16]....
        /*00d0*/ 	.word	0x00002920


	//   ....[17]....
        /*00d4*/ 	.word	0x00002990


	//   ....[18]....
        /*00d8*/ 	.word	0x00002a10


	//   ....[19]....
        /*00dc*/ 	.word	0x00002a80


	//----- nvinfo : EIATTR_EXIT_INSTR_OFFSETS
	.align		4
.L_1337:
        /*00e0*/ 	.byte	0x04, 0x1c
        /*00e2*/ 	.short	(.L_1339 - .L_1338)


	//   ....[0]....
.L_1338:
        /*00e4*/ 	.word	0x000025e0


	//----- nvinfo : EIATTR_MAX_THREADS
	.align		4
.L_1339:
        /*00e8*/ 	.byte	0x04, 0x05
        /*00ea*/ 	.short	(.L_1341 - .L_1340)
.L_1340:
        /*00ec*/ 	.word	0x00000100
        /*00f0*/ 	.word	0x00000001
        /*00f4*/ 	.word	0x00000001


	//----- nvinfo : EIATTR_CRS_STACK_SIZE
	.align		4
.L_1341:
        /*00f8*/ 	.byte	0x04, 0x1e
        /*00fa*/ 	.short	(.L_1343 - .L_1342)
.L_1342:
        /*00fc*/ 	.word	0x00000000
.L_1343:


//--------------------- .nv.info._ZN10layer_norm31ln_parallel_residual_bwd_kernelINS_13Kernel_traitsIf13__nv_bfloat16S2_S2_fjLj4096ELj1ELj1ELj8ELj16ENS_18Kernel_traits_baseILj4096EfS2_S2_S2_fjLj256EEEEELb0ELb0ELb0EEEvNS_9BwdParamsE --------------------------
	.section	.nv.info._ZN10layer_norm31ln_parallel_residual_bwd_kernelINS_13Kernel_traitsIf13__nv_bfloat16S2_S2_fjLj4096ELj1ELj1ELj8ELj16ENS_18Kernel_traits_baseILj4096EfS2_S2_S2_fjLj256EEEEELb0ELb0ELb0EEEvNS_9BwdParamsE,"",@"SHT_CUDA_INFO"
	.sectionflags	@""
	.align	4


	//----- nvinfo : EIATTR_CUDA_API_VERSION
	.align		4
        /*0000*/ 	.byte	0x04, 0x37
        /*0002*/ 	.short	(.L_1345 - .L_1344)
.L_1344:
        /*0004*/ 	.word	0x00000082


	//----- nvinfo : EIATTR_SW2861232_WAR
	.align		4
.L_1345:
        /*0008*/ 	.byte	0x01, 0x35
	.zero		2


	//----- nvinfo : EIATTR_PARAM_CBANK
	.align		4
        /*000c*/ 	.byte	0x04, 0x0a
        /*000e*/ 	.short	(.L_1347 - .L_1346)
	.align		4
.L_1346:
        /*0010*/ 	.word	index@(.nv.constant0._ZN10layer_norm31ln_parallel_residual_bwd_kernelINS_13Kernel_traitsIf13__nv_bfloat16S2_S2_fjLj4096ELj1ELj1ELj8ELj16ENS_18Kernel_traits_baseILj4096EfS2_S2_S2_fjLj256EEEEELb0ELb0ELb0EEEvNS_9BwdParamsE)
        /*0014*/ 	.short	0x0160
        /*0016*/ 	.short	0x0128


	//----- nvinfo : EIATTR_CBANK_PARAM_SIZE
	.align		4
.L_1347:
        /*0018*/ 	.byte	0x03, 0x19
        /*001a*/ 	.short	0x0128


	//----- nvinfo : EIATTR_KPARAM_INFO
	.align		4
        /*001c*/ 	.byte	0x04, 0x17
        /*001e*/ 	.short	(.L_1349 - .L_1348)
.L_1348:
        /*0020*/ 	.word	0x00000000
        /*0024*/ 	.short	0x0000
        /*0026*/ 	.short	0x0000
        /*0028*/ 	.byte	0x00, 0xf0, 0xa1, 0x04


	//----- nvinfo : EIATTR_MAXREG_COUNT
	.align		4
.L_1349:
        /*002c*/ 	.byte	0x03, 0x1b
        /*002e*/ 	.short	0x00ff


	//----- nvinfo : EIATTR_NUM_BARRIERS
	.align		4
        /*0030*/ 	.byte	0x02, 0x4c
        /*0032*/ 	.byte	0x01
	.zero		1


	//----- nvinfo : EIATTR_MERCURY_ISA_VERSION
	.align		4
        /*0034*/ 	.byte	0x03, 0x5f
        /*0036*/ 	.short	0x0000


	//----- nvinfo : EIATTR_COOP_GROUP_MASK_REGIDS
	.align		4
        /*0038*/ 	.byte	0x04, 0x29
        /*003a*/ 	.short	(.L_1351 - .L_1350)


	//   ....[0]....
.L_1350:
        /*003c*/ 	.word	0xffffffff


	//   ....[1]....
        /*0040*/ 	.word	0xffffffff


	//   ....[2]....
        /*0044*/ 	.word	0xffffffff


	//   ....[3]....
        /*0048*/ 	.word	0xffffffff


	//   ....[4]....
        /*004c*/ 	.word	0xffffffff


	//   ....[5]....
        /*0050*/ 	.word	0xffffffff


	//   ....[6]....
        /*0054*/ 	.word	0xffffffff


	//   ....[7]....
        /*0058*/ 	.word	0xffffffff


	//   ....[8]....
        /*005c*/ 	.word	0xffffffff


	//   ....[9]....
        /*0060*/ 	.word	0xffffffff


	//   ....[10]....
        /*0064*/ 	.word	0xffffffff


	//   ....[11]....
        /*0068*/ 	.word	0xffffffff


	//   ....[12]....
        /*006c*/ 	.word	0xffffffff


	//   ....[13]....
        /*0070*/ 	.word	0xffffffff


	//   ....[14]....
        /*0074*/ 	.word	0xffffffff


	//   ....[15]....
        /*0078*/ 	.word	0xffffffff


	//   ....[16]....
        /*007c*/ 	.word	0xffffffff


	//   ....[17]....
        /*0080*/ 	.word	0xffffffff


	//   ....[18]....
        /*0084*/ 	.word	0xffffffff


	//   ....[19]....
        /*0088*/ 	.word	0xffffffff


	//----- nvinfo : EIATTR_COOP_GROUP_INSTR_OFFSETS
	.align		4
.L_1351:
        /*008c*/ 	.byte	0x04, 0x28
        /*008e*/ 	.short	(.L_1353 - .L_1352)


	//   ....[0]....
.L_1352:
        /*0090*/ 	.word	0x000014b0


	//   ....[1]....
        /*0094*/ 	.word	0x000014d0


	//   ....[2]....
        /*0098*/ 	.word	0x000014f0


	//   ....[3]....
        /*009c*/ 	.word	0x00001510


	//   ....[4]....
        /*00a0*/ 	.word	0x00001530


	//   ....[5]....
        /*00a4*/ 	.word	0x00001550


	//   ....[6]....
        /*00a8*/ 	.word	0x00001570


	//   ....[7]....
        /*00ac*/ 	.word	0x00001590


	//   ....[8]....
        /*00b0*/ 	.word	0x000015b0


	//   ....[9]....
        /*00b4*/ 	.word	0x000015d0


	//   ....[10]....
        /*00b8*/ 	.word	0x000026a0


	//   ....[11]....
        /*00bc*/ 	.word	0x00002720


	//   ....[12]....
        /*00c0*/ 	.word	0x000027a0


	//   ....[13]....
        /*00c4*/ 	.word	0x00002810


	//   ....[14]....
        /*00c8*/ 	.word	0x00002890


	//   ....[15]....
        /*00cc*/ 	.word	0x00002900


	//   ....[16]....
        /*00d0*/ 	.word	0x00002980


	//   ....[17]....
        /*00d4*/ 	.word	0x000029f0


	//   ....[18]....
        /*00d8*/ 	.word	0x00002a70


	//   ....[19]....
        /*00dc*/ 	.word	0x00002ae0


	//----- nvinfo : EIATTR_EXIT_INSTR_OFFSETS
	.align		4
.L_1353:
        /*00e0*/ 	.byte	0x04, 0x1c
        /*00e2*/ 	.short	(.L_1355 - .L_1354)


	//   ....[0]....
.L_1354:
        /*00e4*/ 	.word	0x00002560


	//   ....[1]....
        /*00e8*/ 	.word	0x00002640


	//----- nvinfo : EIATTR_MAX_THREADS
	.align		4
.L_1355:
        /*00ec*/ 	.byte	0x04, 0x05
        /*00ee*/ 	.short	(.L_1357 - .L_1356)
.L_1356:
        /*00f0*/ 	.word	0x00000100
        /*00f4*/ 	.word	0x00000001
        /*00f8*/ 	.word	0x00000001


	//----- nvinfo : EIATTR_CRS_STACK_SIZE
	.align		4
.L_1357:
        /*00fc*/ 	.byte	0x04, 0x1e
        /*00fe*/ 	.short	(.L_1359 - .L_1358)
.L_1358:
        /*0100*/ 	.word	0x00000000
.L_1359:


//--------------------- .nv.info._ZN10layer_norm31ln_parallel_residual_bwd_kernelINS_13Kernel_traitsIf13__nv_bfloat16S2_S2_fjLj4096ELj1ELj1ELj8ELj16ENS_18Kernel_traits_baseILj4096EfS2_S2_S2_fjLj256EEEEELb0ELb0ELb1EEEvNS_9BwdParamsE --------------------------
	.section	.nv.info._ZN10layer_norm31ln_parallel_residual_bwd_kernelINS_13Kernel_traitsIf13__nv_bfloat16S2_S2_fjLj4096ELj1ELj1ELj8ELj16ENS_18Kernel_traits_baseILj4096EfS2_S2_S2_fjLj256EEEEELb0ELb0ELb1EEEvNS_9BwdParamsE,"",@"SHT_CUDA_INFO"
	.sectionflags	@""
	.align	4


	//----- nvinfo : EIATTR_CUDA_API_VERSION
	.align		4
        /*0000*/ 	.byte	0x04, 0x37
        /*0002*/ 	.short	(.L_1361 - .L_1360)
.L_1360:
        /*0004*/ 	.word	0x00000082


	//----- nvinfo : EIATTR_SW2861232_WAR
	.align		4
.L_1361:
        /*0008*/ 	.byte	0x01, 0x35
	.zero		2


	//----- nvinfo : EIATTR_PARAM_CBANK
	.align		4
        /*000c*/ 	.byte	0x04, 0x0a
        /*000e*/ 	.short	(.L_1363 - .L_1362)
	.align		4
.L_1362:
        /*0010*/ 	.word	index@(.nv.constant0._ZN10layer_norm31ln_parallel_residual_bwd_kernelINS_13Kernel_traitsIf13__nv_bfloat16S2_S2_fjLj4096ELj1ELj1ELj8ELj16ENS_18Kernel_traits_baseILj4096EfS2_S2_S2_fjLj256EEEEELb0ELb0ELb1EEEvNS_9BwdParamsE)
        /*0014*/ 	.short	0x0160
        /*0016*/ 	.short	0x0128


	//----- nvinfo : EIATTR_CBANK_PARAM_SIZE
	.align		4
.L_1363:
        /*0018*/ 	.byte	0x03, 0x19
        /*001a*/ 	.short	0x0128


	//----- nvinfo : EIATTR_KPARAM_INFO
	.align		4
        /*001c*/ 	.byte	0x04, 0x17
        /*001e*/ 	.short	(.L_1365 - .L_1364)
.L_1364:
        /*0020*/ 	.word	0x00000000
        /*0024*/ 	.short	0x0000
        /*0026*/ 	.short	0x0000
        /*0028*/ 	.byte	0x00, 0xf0, 0xa1, 0x04


	//----- nvinfo : EIATTR_MAXREG_COUNT
	.align		4
.L_1365:
        /*002c*/ 	.byte	0x03, 0x1b
        /*002e*/ 	.short	0x00ff


	//----- nvinfo : EIATTR_NUM_BARRIERS
	.align		4
        /*0030*/ 	.byte	0x02, 0x4c
        /*0032*/ 	.byte	0x01
	.zero		1


	//----- nvinfo : EIATTR_MERCURY_ISA_VERSION
	.align		4
        /*0034*/ 	.byte	0x03, 0x5f
        /*0036*/ 	.short	0x0000


	//----- nvinfo : EIATTR_COOP_GROUP_MASK_REGIDS
	.align		4
        /*0038*/ 	.byte	0x04, 0x29
        /*003a*/ 	.short	(.L_1367 - .L_1366)


	//   ....[0]....
.L_1366:
        /*003c*/ 	.word	0xffffffff


	//   ....[1]....
        /*0040*/ 	.word	0xffffffff


	//   ....[2]....
        /*0044*/ 	.word	0xffffffff


	//   ....[3]....
        /*0048*/ 	.word	0xffffffff


	//   ....[4]....
        /*004c*/ 	.word	0xffffffff


	//   ....[5]....
        /*0050*/ 	.word	0xffffffff


	//   ....[6]....
        /*0054*/ 	.word	0xffffffff


	//   ....[7]....
        /*0058*/ 	.word	0xffffffff


	//   ....[8]....
        /*005c*/ 	.word	0xffffffff


	//   ....[9]....
        /*0060*/ 	.word	0xffffffff


	//   ....[10]....
        /*0064*/ 	.word	0xffffffff


	//   ....[11]....
        /*0068*/ 	.word	0xffffffff


	//   ....[12]....
        /*006c*/ 	.word	0xffffffff


	//   ....[13]....
        /*0070*/ 	.word	0xffffffff


	//   ....[14]....
        /*0074*/ 	.word	0xffffffff


	//   ....[15]....
        /*0078*/ 	.word	0xffffffff


	//   ....[16]....
        /*007c*/ 	.word	0xffffffff


	//   ....[17]....
        /*0080*/ 	.word	0xffffffff


	//   ....[18]....
        /*0084*/ 	.word	0xffffffff


	//   ....[19]....
        /*0088*/ 	.word	0xffffffff


	//----- nvinfo : EIATTR_COOP_GROUP_INSTR_OFFSETS
	.align		4
.L_1367:
        /*008c*/ 	.byte	0x04, 0x28
        /*008e*/ 	.short	(.L_1369 - .L_1368)


	//   ....[0]....
.L_1368:
        /*0090*/ 	.word	0x000015c0


	//   ....[1]....
        /*0094*/ 	.word	0x000015e0


	//   ....[2]....
        /*0098*/ 	.word	0x00001600


	//   ....[3]....
        /*009c*/ 	.word	0x00001620


	//   ....[4]....
        /*00a0*/ 	.word	0x00001640


	//   ....[5]....
        /*00a4*/ 	.word	0x00001660


	//   ....[6]....
        /*00a8*/ 	.word	0x00001680


	//   ....[7]....
        /*00ac*/ 	.word	0x000016a0


	//   ....[8]....
        /*00b0*/ 	.word	0x000016c0


	//   ....[9]....
        /*00b4*/ 	.word	0x000016e0


	//   ....[10]....
        /*00b8*/ 	.word	0x00002980


	//   ....[11]....
        /*00bc*/ 	.word	0x00002a00


	//   ....[12]....
        /*00c0*/ 	.word	0x00002a80


	//   ....[13]....
        /*00c4*/ 	.word	0x00002af0


	//   ....[14]....
        /*00c8*/ 	.word	0x00002b70


	//   ....[15]....
        /*00cc*/ 	.word	0x00002be0


	//   ....[16]....
        /*00d0*/ 	.word	0x00002c60


	//   ....[17]....
        /*00d4*/ 	.word	0x00002cd0


	//   ....[18]....
        /*00d8*/ 	.word	0x00002d50


	//   ....[19]....
        /*00dc*/ 	.word	0x00002dc0


	//----- nvinfo : EIATTR_EXIT_INSTR_OFFSETS
	.align		4
.L_1369:
        /*00e0*/ 	.byte	0x04, 0x1c
        /*00e2*/ 	.short	(.L_1371 - .L_1370)


	//   ....[0]....
.L_1370:
        /*00e4*/ 	.word	0x00002920


	//----- nvinfo : EIATTR_MAX_THREADS
	.align		4
.L_1371:
        /*00e8*/ 	.byte	0x04, 0x05
        /*00ea*/ 	.short	(.L_1373 - .L_1372)
.L_1372:
        /*00ec*/ 	.word	0x00000100
        /*00f0*/ 	.word	0x00000001
        /*00f4*/ 	.word	0x00000001


	//----- nvinfo : EIATTR_CRS_STACK_SIZE
	.align		4
.L_1373:
        /*00f8*/ 	.byte	0x04, 0x1e
        /*00fa*/ 	.short	(.L_1375 - .L_1374)
.L_1374:
        /*00fc*/ 	.word	0x00000000
.L_1375:


//--------------------- .nv.info._ZN10layer_norm31ln_parallel_residual_bwd_kernelINS_13Kernel_traitsIf13__nv_bfloat16S2_S2_fjLj4096ELj1ELj1ELj8ELj16ENS_18Kernel_traits_baseILj4096EfS2_S2_S2_fjLj256EEEEELb0ELb1ELb0EEEvNS_9BwdParamsE --------------------------
	.section	.nv.info._ZN10layer_norm31ln_parallel_residual_bwd_kernelINS_13Kernel_traitsIf13__nv_bfloat16S2_S2_fjLj4096ELj1ELj1ELj8ELj16ENS_18Kernel_traits_baseILj4096EfS2_S2_S2_fjLj256EEEEELb0ELb1ELb0EEEvNS_9BwdParamsE,"",@"SHT_CUDA_INFO"
	.sectionflags	@""
	.align	4


	//----- nvinfo : EIATTR_CUDA_API_VERSION
	.align		4
        /*0000*/ 	.byte	0x04, 0x37
        /*0002*/ 	.short	(.L_1377 - .L_1376)
.L_1376:
        /*0004*/ 	.word	0x00000082


	//----- nvinfo : EIATTR_SW2861232_WAR
	.align		4
.L_1377:
        /*0008*/ 	.byte	0x01, 0x35
	.zero		2


	//----- nvinfo : EIATTR_PARAM_CBANK
	.align		4
        /*000c*/ 	.byte	0x04, 0x0a
        /*000e*/ 	.short	(.L_1379 - .L_1378)
	.align		4
.L_1378:
        /*0010*/ 	.word	index@(.nv.constant0._ZN10layer_norm31ln_parallel_residual_bwd_kernelINS_13Kernel_traitsIf13__nv_bfloat16S2_S2_fjLj4096ELj1ELj1ELj8ELj16ENS_18Kernel_traits_baseILj4096EfS2_S2_S2_fjLj256EEEEELb0ELb1ELb0EEEvNS_9BwdParamsE)
        /*0014*/ 	.short	0x0160
        /*0016*/ 	.short	0x0128


	//----- nvinfo : EIATTR_CBANK_PARAM_SIZE
	.align		4
.L_1379:
        /*0018*/ 	.byte	0x03, 0x19
        /*001a*/ 	.short	0x0128


	//----- nvinfo : EIATTR_KPARAM_INFO
	.align		4
        /*001c*/ 	.byte	0x04, 0x17
        /*001e*/ 	.short	(.L_1381 - .L_1380)
.L_1380:
        /*0020*/ 	.word	0x00000000
        /*0024*/ 	.short	0x0000
        /*0026*/ 	.short	0x0000
        /*0028*/ 	.byte	0x00, 0xf0, 0xa1, 0x04


	//----- nvinfo : EIATTR_MAXREG_COUNT
	.align		4
.L_1381:
        /*002c*/ 	.byte	0x03, 0x1b
        /*002e*/ 	.short	0x00ff


	//----- nvinfo : EIATTR_NUM_BARRIERS
	.align		4
        /*0030*/ 	.byte	0x02, 0x4c
        /*0032*/ 	.byte	0x01
	.zero		1


	//----- nvinfo : EIATTR_MERCURY_ISA_VERSION
	.align		4
        /*0034*/ 	.byte	0x03, 0x5f
        /*0036*/ 	.short	0x0000


	//----- nvinfo : EIATTR_COOP_GROUP_MASK_REGIDS
	.align		4
        /*0038*/ 	.byte	0x04, 0x29
        /*003a*/ 	.short	(.L_1383 - .L_1382)


	//   ....[0]....
.L_1382:
        /*003c*/ 	.word	0xffffffff


	//   ....[1]....
        /*0040*/ 	.word	0xffffffff


	//   ....[2]....
        /*0044*/ 	.word	0xffffffff


	//   ....[3]....
        /*0048*/ 	.word	0xffffffff


	//   ....[4]....
        /*004c*/ 	.word	0xffffffff


	//   ....[5]....
        /*0050*/ 	.word	0xffffffff


	//   ....[6]....
        /*0054*/ 	.word	0xffffffff


	//   ....[7]....
        /*0058*/ 	.word	0xffffffff


	//   ....[8]....
        /*005c*/ 	.word	0xffffffff


	//   ....[9]....
        /*0060*/ 	.word	0xffffffff


	//   ....[10]....
        /*0064*/ 	.word	0xffffffff


	//   ....[11]....
        /*0068*/ 	.word	0xffffffff


	//   ....[12]....
        /*006c*/ 	.word	0xffffffff


	//   ....[13]....
        /*0070*/ 	.word	0xffffffff


	//   ....[14]....
        /*0074*/ 	.word	0xffffffff


	//   ....[15]....
        /*0078*/ 	.word	0xffffffff


	//   ....[16]....
        /*007c*/ 	.word	0xffffffff


	//   ....[17]....
        /*0080*/ 	.word	0xffffffff


	//   ....[18]....
        /*0084*/ 	.word	0xffffffff


	//   ....[19]....
        /*0088*/ 	.word	0xffffffff


	//----- nvinfo : EIATTR_COOP_GROUP_INSTR_OFFSETS
	.align		4
.L_1383:
        /*008c*/ 	.byte	0x04, 0x28
        /*008e*/ 	.short	(.L_1385 - .L_1384)


	//   ....[0]....
.L_1384:
        /*0090*/ 	.word	0x00000ee0


	//   ....[1]....
        /*0094*/ 	.word	0x00000f00


	//   ....[2]....
        /*0098*/ 	.word	0x00000f20


	//   ....[3]....
        /*009c*/ 	.word	0x00000f40


	//   ....[4]....
        /*00a0*/ 	.word	0x00000f60


	//   ....[5]....
        /*00a4*/ 	.word	0x00000f80


	//   ....[6]....
        /*00a8*/ 	.word	0x00000fa0


	//   ....[7]....
        /*00ac*/ 	.word	0x00000fc0


	//   ....[8]....
        /*00b0*/ 	.word	0x00000fe0


	//   ....[9]....
        /*00b4*/ 	.word	0x00001000


	//   ....[10]....
        /*00b8*/ 	.word	0x00001ff0


	//   ....[11]....
        /*00bc*/ 	.word	0x00002070


	//   ....[12]....
        /*00c0*/ 	.word	0x000020f0


	//   ....[13]....
        /*00c4*/ 	.word	0x00002160


	//   ....[14]....
        /*00c8*/ 	.word	0x000021e0


	//   ....[15]....
        /*00cc*/ 	.word	0x00002250


	//   ....[16]....
        /*00d0*/ 	.word	0x000022d0


	//   ....[17]....
        /*00d4*/ 	.word	0x00002340


	//   ....[18]....
        /*00d8*/ 	.word	0x000023c0


	//   ....[19]....
        /*00dc*/ 	.word	0x00002430


	//----- nvinfo : EIATTR_EXIT_INSTR_OFFSETS
	.align		4
.L_1385:
        /*00e0*/ 	.byte	0x04, 0x1c
        /*00e2*/ 	.short	(.L_1387 - .L_1386)


	//   ....[0]....
.L_1386:
        /*00e4*/ 	.word	0x00001f10


	//   ....[1]....
        /*00e8*/ 	.word	0x00001f90


	//----- nvinfo : EIATTR_MAX_THREADS
	.align		4
.L_1387:
        /*00ec*/ 	.byte	0x04, 0x05
        /*00ee*/ 	.short	(.L_1389 - .L_1388)
.L_1388:
        /*00f0*/ 	.word	0x00000100
        /*00f4*/ 	.word	0x00000001
        /*00f8*/ 	.word	0x00000001


	//----- nvinfo : EIATTR_CRS_STACK_SIZE
	.align		4
.L_1389:
        /*00fc*/ 	.byte	0x04, 0x1e
        /*00fe*/ 	.short	(.L_1391 - .L_1390)
.L_1390:
        /*0100*/ 	.word	0x00000000
.L_1391:


//--------------------- .nv.info._ZN10layer_norm31ln_parallel_residual_bwd_kernelINS_13Kernel_traitsIf13__nv_bfloat16S2_S2_fjLj4096ELj1ELj1ELj8ELj16ENS_18Kernel_traits_baseILj4096EfS2_S2_S2_fjLj256EEEEELb0ELb1ELb1EEEvNS_9BwdParamsE --------------------------
	.section	.nv.info._ZN10layer_norm31ln_parallel_residual_bwd_kernelINS_13Kernel_traitsIf13__nv_bfloat16S2_S2_fjLj4096ELj1ELj1ELj8ELj16ENS_18Kernel_traits_baseILj4096EfS2_S2_S2_fjLj256EEEEELb0ELb1ELb1EEEvNS_9BwdParamsE,"",@"SHT_CUDA_INFO"
	.sectionflags	@""
	.align	4


	//----- nvinfo : EIATTR_CUDA_API_VERSION
	.align		4
        /*0000*/ 	.byte	0x04, 0x37
        /*0002*/ 	.short	(.L_1393 - .L_1392)
.L_1392:
        /*0004*/ 	.word	0x00000082


	//----- nvinfo : EIATTR_SW2861232_WAR
	.align		4
.L_1393:
        /*0008*/ 	.byte	0x01, 0x35
	.zero		2


	//----- nvinfo : EIATTR_PARAM_CBANK
	.align		4
        /*000c*/ 	.byte	0x04, 0x0a
        /*000e*/ 	.short	(.L_1395 - .L_1394)
	.align		4
.L_1394:
        /*0010*/ 	.word	index@(.nv.constant0._ZN10layer_norm31ln_parallel_residual_bwd_kernelINS_13Kernel_traitsIf13__nv_bfloat16S2_S2_fjLj4096ELj1ELj1ELj8ELj16ENS_18Kernel_traits_baseILj4096EfS2_S2_S2_fjLj256EEEEELb0ELb1ELb1EEEvNS_9BwdParamsE)
        /*0014*/ 	.short	0x0160
        /*0016*/ 	.short	0x0128


	//----- nvinfo : EIATTR_CBANK_PARAM_SIZE
	.align		4
.L_1395:
        /*0018*/ 	.byte	0x03, 0x19
        /*001a*/ 	.short	0x0128


	//----- nvinfo : EIATTR_KPARAM_INFO
	.align		4
        /*001c*/ 	.byte	0x04, 0x17
        /*001e*/ 	.short	(.L_1397 - .L_1396)
.L_1396:
        /*0020*/ 	.word	0x00000000
        /*0024*/ 	.short	0x0000
        /*0026*/ 	.short	0x0000
        /*0028*/ 	.byte	0x00, 0xf0, 0xa1, 0x04


	//----- nvinfo : EIATTR_MAXREG_COUNT
	.align		4
.L_1397:
        /*002c*/ 	.byte	0x03, 0x1b
        /*002e*/ 	.short	0x00ff


	//----- nvinfo : EIATTR_NUM_BARRIERS
	.align		4
        /*0030*/ 	.byte	0x02, 0x4c
        /*0032*/ 	.byte	0x01
	.zero		1


	//----- nvinfo : EIATTR_MERCURY_ISA_VERSION
	.align		4
        /*0034*/ 	.byte	0x03, 0x5f
        /*0036*/ 	.short	0x0000


	//----- nvinfo : EIATTR_COOP_GROUP_MASK_REGIDS
	.align		4
        /*0038*/ 	.byte	0x04, 0x29
        /*003a*/ 	.short	(.L_1399 - .L_1398)


	//   ....[0]....
.L_1398:
        /*003c*/ 	.word	0xffffffff


	//   ....[1]....
        /*0040*/ 	.word	0xffffffff


	//   ....[2]....
        /*0044*/ 	.word	0xffffffff


	//   ....[3]....
        /*0048*/ 	.word	0xffffffff


	//   ....[4]....
        /*004c*/ 	.word	0xffffffff


	//   ....[5]....
        /*0050*/ 	.word	0xffffffff


	//   ....[6]....
        /*0054*/ 	.word	0xffffffff


	//   ....[7]....
        /*0058*/ 	.word	0xffffffff


	//   ....[8]....
        /*005c*/ 	.word	0xffffffff


	//   ....[9]....
        /*0060*/ 	.word	0xffffffff


	//   ....[10]....
        /*0064*/ 	.word	0xffffffff


	//   ....[11]....
        /*0068*/ 	.word	0xffffffff


	//   ....[12]....
        /*006c*/ 	.word	0xffffffff


	//   ....[13]....
        /*0070*/ 	.word	0xffffffff


	//   ....[14]....
        /*0074*/ 	.word	0xffffffff


	//   ....[15]....
        /*0078*/ 	.word	0xffffffff


	//   ....[16]....
        /*007c*/ 	.word	0xffffffff


	//   ....[17]....
        /*0080*/ 	.word	0xffffffff


	//   ....[18]....
        /*0084*/ 	.word	0xffffffff


	//   ....[19]....
        /*0088*/ 	.word	0xffffffff


	//----- nvinfo : EIATTR_COOP_GROUP_INSTR_OFFSETS
	.align		4
.L_1399:
        /*008c*/ 	.byte	0x04, 0x28
        /*008e*/ 	.short	(.L_1401 - .L_1400)


	//   ....[0]....
.L_1400:
        /*0090*/ 	.word	0x00000e10


	//   ....[1]....
        /*0094*/ 	.word	0x00000e30


	//   ....[2]....
        /*0098*/ 	.word	0x00000e50


	//   ....[3]....
        /*009c*/ 	.word	0x00000e70


	//   ....[4]....
        /*00a0*/ 	.word	0x00000e90


	//   ....[5]....
        /*00a4*/ 	.word	0x00000eb0


	//   ....[6]....
        /*00a8*/ 	.word	0x00000ed0


	//   ....[7]....
        /*00ac*/ 	.word	0x00000ef0


	//   ....[8]....
        /*00b0*/ 	.word	0x00000f10


	//   ....[9]....
        /*00b4*/ 	.word	0x00000f30


	//   ....[10]....
        /*00b8*/ 	.word	0x00001fe0


	//   ....[11]....
        /*00bc*/ 	.word	0x00002060


	//   ....[12]....
        /*00c0*/ 	.word	0x000020e0


	//   ....[13]....
        /*00c4*/ 	.word	0x00002150


	//   ....[14]....
        /*00c8*/ 	.word	0x000021d0


	//   ....[15]....
        /*00cc*/ 	.word	0x00002240


	//   ....[16]....
        /*00d0*/ 	.word	0x000022c0


	//   ....[17]....
        /*00d4*/ 	.word	0x00002330


	//   ....[18]....
        /*00d8*/ 	.word	0x000023b0


	//   ....[19]....
        /*00dc*/ 	.word	0x00002420


	//----- nvinfo : EIATTR_EXIT_INSTR_OFFSETS
	.align		4
.L_1401:
        /*00e0*/ 	.byte	0x04, 0x1c
        /*00e2*/ 	.short	(.L_1403 - .L_1402)


	//   ....[0]....
.L_1402:
        /*00e4*/ 	.word	0x00001f80


	//----- nvinfo : EIATTR_MAX_THREADS
	.align		4
.L_1403:
        /*00e8*/ 	.byte	0x04, 0x05
        /*00ea*/ 	.short	(.L_1405 - .L_1404)
.L_1404:
        /*00ec*/ 	.word	0x00000100
        /*00f0*/ 	.word	0x00000001
        /*00f4*/ 	.word	0x00000001


	//----- nvinfo : EIATTR_CRS_STACK_SIZE
	.align		4
.L_1405:
        /*00f8*/ 	.byte	0x04, 0x1e
        /*00fa*/ 	.short	(.L_1407 - .L_1406)
.L_1406:
        /*00fc*/ 	.word	0x00000000
.L_1407:


//--------------------- .nv.info._ZN10layer_norm31ln_parallel_residual_bwd_kernelINS_13Kernel_traitsIf13__nv_bfloat16S2_S2_fjLj4096ELj1ELj1ELj8ELj16ENS_18Kernel_traits_baseILj4096EfS2_S2_S2_fjLj256EEEEELb1ELb0ELb0EEEvNS_9BwdParamsE --------------------------
	.section	.nv.info._ZN10layer_norm31ln_parallel_residual_bwd_kernelINS_13Kernel_traitsIf13__nv_bfloat16S2_S2_fjLj4096ELj1ELj1ELj8ELj16ENS_18Kernel_traits_baseILj4096EfS2_S2_S2_fjLj256EEEEELb1ELb0ELb0EEEvNS_9BwdParamsE,"",@"SHT_CUDA_INFO"
	.sectionflags	@""
	.align	4


	//----- nvinfo : EIATTR_CUDA_API_VERSION
	.align		4
        /*0000*/ 	.byte	0x04, 0x37
        /*0002*/ 	.short	(.L_1409 - .L_1408)
.L_1408:
        /*0004*/ 	.word	0x00000082


	//----- nvinfo : EIATTR_SW2861232_WAR
	.align		4
.L_1409:
        /*0008*/ 	.byte	0x01, 0x35
	.zero		2


	//----- nvinfo : EIATTR_PARAM_CBANK
	.align		4
        /*000c*/ 	.byte	0x04, 0x0a
        /*000e*/ 	.short	(.L_1411 - .L_1410)
	.align		4
.L_1410:
        /*0010*/ 	.word	index@(.nv.constant0._ZN10layer_norm31ln_parallel_residual_bwd_kernelINS_13Kernel_traitsIf13__nv_bfloat16S2_S2_fjLj4096ELj1ELj1ELj8ELj16ENS_18Kernel_traits_baseILj4096EfS2_S2_S2_fjLj256EEEEELb1ELb0ELb0EEEvNS_9BwdParamsE)
        /*0014*/ 	.short	0x0160
        /*0016*/ 	.short	0x0128


	//----- nvinfo : EIATTR_CBANK_PARAM_SIZE
	.align		4
.L_1411:
        /*0018*/ 	.byte	0x03, 0x19
        /*001a*/ 	.short	0x0128


	//----- nvinfo : EIATTR_KPARAM_INFO
	.align		4
        /*001c*/ 	.byte	0x04, 0x17
        /*001e*/ 	.short	(.L_1413 - .L_1412)
.L_1412:
        /*0020*/ 	.word	0x00000000
        /*0024*/ 	.short	0x0000
        /*0026*/ 	.short	0x0000
        /*0028*/ 	.byte	0x00, 0xf0, 0xa1, 0x04


	//----- nvinfo : EIATTR_MAXREG_COUNT
	.align		4
.L_1413:
        /*002c*/ 	.byte	0x03, 0x1b
        /*002e*/ 	.short	0x00ff


	//----- nvinfo : EIATTR_NUM_BARRIERS
	.align		4
        /*0030*/ 	.byte	0x02, 0x4c
        /*0032*/ 	.byte	0x01
	.zero		1


	//----- nvinfo : EIATTR_MERCURY_ISA_VERSION
	.align		4
        /*0034*/ 	.byte	0x03, 0x5f
        /*0036*/ 	.short	0x0000


	//----- nvinfo : EIATTR_COOP_GROUP_MASK_REGIDS
	.align		4
        /*0038*/ 	.byte	0x04, 0x29
        /*003a*/ 	.short	(.L_1415 - .L_1414)


	//   ....[0]....
.L_1414:
        /*003c*/ 	.word	0xffffffff


	//   ....[1]....
        /*0040*/ 	.word	0xffffffff


	//   ....[2]....
        /*0044*/ 	.word	0xffffffff


	//   ....[3]....
        /*0048*/ 	.word	0xffffffff


	//   ....[4]....
        /*004c*/ 	.word	0xffffffff


	//   ....[5]....
        /*0050*/ 	.word	0xffffffff


	//   ....[6]....
        /*0054*/ 	.word	0xffffffff


	//   ....[7]....
        /*0058*/ 	.word	0xffffffff


	//   ....[8]....
        /*005c*/ 	.word	0xffffffff


	//   ....[9]....
        /*0060*/ 	.word	0xffffffff


	//   ....[10]....
        /*0064*/ 	.word	0xffffffff


	//   ....[11]....
        /*0068*/ 	.word	0xffffffff


	//   ....[12]....
        /*006c*/ 	.word	0xffffffff


	//   ....[13]....
        /*0070*/ 	.word	0xffffffff


	//   ....[14]....
        /*0074*/ 	.word	0xffffffff


	//   ....[15]....
        /*0078*/ 	.word	0xffffffff


	//   ....[16]....
        /*007c*/ 	.word	0xffffffff


	//   ....[17]....
        /*0080*/ 	.word	0xffffffff


	//   ....[18]....
        /*0084*/ 	.word	0xffffffff


	//   ....[19]....
        /*0088*/ 	.word	0xffffffff


	//----- nvinfo : EIATTR_COOP_GROUP_INSTR_OFFSETS
	.align		4
.L_1415:
        /*008c*/ 	.byte	0x04, 0x28
        /*008e*/ 	.short	(.L_1417 - .L_1416)


	//   ....[0]....
.L_1416:
        /*0090*/ 	.word	0x000015f0


	//   ....[1]....
        /*0094*/ 	.word	0x00001610


	//   ....[2]....
        /*0098*/ 	.word	0x00001630


	//   ....[3]....
        /*009c*/ 	.word	0x00001650


	//   ....[4]....
        /*00a0*/ 	.word	0x00001670


	//   ....[5]....
        /*00a4*/ 	.word	0x00001690


	//   ....[6]....
        /*00a8*/ 	.word	0x000016b0


	//   ....[7]....
        /*00ac*/ 	.word	0x000016d0


	//   ....[8]....
        /*00b0*/ 	.word	0x000016f0


	//   ....[9]....
        /*00b4*/ 	.word	0x00001710


	//   ....[10]....
        /*00b8*/ 	.word	0x00002d50


	//   ....[11]....
        /*00bc*/ 	.word	0x00002dd0


	//   ....[12]....
        /*00c0*/ 	.word	0x00002e50


	//   ....[13]....
        /*00c4*/ 	.word	0x00002ec0


	//   ....[14]....
        /*00c8*/ 	.word	0x00002f40


	//   ....[15]....
        /*00cc*/ 	.word	0x00002fb0


	//   ....[16]....
        /*00d0*/ 	.word	0x00003030


	//   ....[17]....
        /*00d4*/ 	.word	0x000030a0


	//   ....[18]....
        /*00d8*/ 	.word	0x00003120


	//   ....[19]....
        /*00dc*/ 	.word	0x00003190


	//----- nvinfo : EIATTR_EXIT_INSTR_OFFSETS
	.align		4
.L_1417:
        /*00e0*/ 	.byte	0x04, 0x1c
        /*00e2*/ 	.short	(.L_1419 - .L_1418)


	//   ....[0]....
.L_1418:
        /*00e4*/ 	.word	0x00002c10


	//   ....[1]....
        /*00e8*/ 	.word	0x00002cf0


	//----- nvinfo : EIATTR_MAX_THREADS
	.align		4
.L_1419:
        /*00ec*/ 	.byte	0x04, 0x05
        /*00ee*/ 	.short	(.L_1421 - .L_1420)
.L_1420:
        /*00f0*/ 	.word	0x00000100
        /*00f4*/ 	.word	0x00000001
        /*00f8*/ 	.word	0x00000001


	//----- nvinfo : EIATTR_CRS_STACK_SIZE
	.align		4
.L_1421:
        /*00fc*/ 	.byte	0x04, 0x1e
        /*00fe*/ 	.short	(.L_1423 - .L_1422)
.L_1422:
        /*0100*/ 	.word	0x00000000
.L_1423:


//--------------------- .nv.info._ZN10layer_norm31ln_parallel_residual_bwd_kernelINS_13Kernel_traitsIf13__nv_bfloat16S2_S2_fjLj4096ELj1ELj1ELj8ELj16ENS_18Kernel_traits_baseILj4096EfS2_S2_S2_fjLj256EEEEELb1ELb0ELb1EEEvNS_9BwdParamsE --------------------------
	.section	.nv.info._ZN10layer_norm31ln_parallel_residual_bwd_kernelINS_13Kernel_traitsIf13__nv_bfloat16S2_S2_fjLj4096ELj1ELj1ELj8ELj16ENS_18Kernel_traits_baseILj4096EfS2_S2_S2_fjLj256EEEEELb1ELb0ELb1EEEvNS_9BwdParamsE,"",@"SHT_CUDA_INFO"
	.sectionflags	@""
	.align	4


	//----- nvinfo : EIATTR_CUDA_API_VERSION
	.align		4
        /*0000*/ 	.byte	0x04, 0x37
        /*0002*/ 	.short	(.L_1425 - .L_1424)
.L_1424:
        /*0004*/ 	.word	0x00000082


	//----- nvinfo : EIATTR_SW2861232_WAR
	.align		4
.L_1425:
        /*0008*/ 	.byte	0x01, 0x35
	.zero		2


	//----- nvinfo : EIATTR_PARAM_CBANK
	.align		4
        /*000c*/ 	.byte	0x04, 0x0a
        /*000e*/ 	.short	(.L_1427 - .L_1426)
	.align		4
.L_1426:
        /*0010*/ 	.word	index@(.nv.constant0._ZN10layer_norm31ln_parallel_residual_bwd_kernelINS_13Kernel_traitsIf13__nv_bfloat16S2_S2_fjLj4096ELj1ELj1ELj8ELj16ENS_18Kernel_traits_baseILj4096EfS2_S2_S2_fjLj256EEEEELb1ELb0ELb1EEEvNS_9BwdParamsE)
        /*0014*/ 	.short	0x0160
        /*0016*/ 	.short	0x0128


	//----- nvinfo : EIATTR_CBANK_PARAM_SIZE
	.align		4
.L_1427:
        /*0018*/ 	.byte	0x03, 0x19
        /*001a*/ 	.short	0x0128


	//----- nvinfo : EIATTR_KPARAM_INFO
	.align		4
        /*001c*/ 	.byte	0x04, 0x17
        /*001e*/ 	.short	(.L_1429 - .L_1428)
.L_1428:
        /*0020*/ 	.word	0x00000000
        /*0024*/ 	.short	0x0000
        /*0026*/ 	.short	0x0000
        /*0028*/ 	.byte	0x00, 0xf0, 0xa1, 0x04


	//----- nvinfo : EIATTR_MAXREG_COUNT
	.align		4
.L_1429:
        /*002c*/ 	.byte	0x03, 0x1b
        /*002e*/ 	.short	0x00ff


	//----- nvinfo : EIATTR_NUM_BARRIERS
	.align		4
        /*0030*/ 	.byte	0x02, 0x4c
        /*0032*/ 	.byte	0x01
	.zero		1


	//----- nvinfo : EIATTR_MERCURY_ISA_VERSION
	.align		4
        /*0034*/ 	.byte	0x03, 0x5f
        /*0036*/ 	.short	0x0000


	//----- nvinfo : EIATTR_COOP_GROUP_MASK_REGIDS
	.align		4
        /*0038*/ 	.byte	0x04, 0x29
        /*003a*/ 	.short	(.L_1431 - .L_1430)


	//   ....[0]....
.L_1430:
        /*003c*/ 	.word	0xffffffff


	//   ....[1]....
        /*0040*/ 	.word	0xffffffff


	//   ....[2]....
        /*0044*/ 	.word	0xffffffff


	//   ....[3]....
        /*0048*/ 	.word	0xffffffff


	//   ....[4]....
        /*004c*/ 	.word	0xffffffff


	//   ....[5]....
        /*0050*/ 	.word	0xffffffff


	//   ....[6]....
        /*0054*/ 	.word	0xffffffff


	//   ....[7]....
        /*0058*/ 	.word	0xffffffff


	//   ....[8]....
        /*005c*/ 	.word	0xffffffff


	//   ....[9]....
        /*0060*/ 	.word	0xffffffff


	//   ....[10]....
        /*0064*/ 	.word	0xffffffff


	//   ....[11]....
        /*0068*/ 	.word	0xffffffff


	//   ....[12]....
        /*006c*/ 	.word	0xffffffff


	//   ....[13]....
        /*0070*/ 	.word	0xffffffff


	//   ....[14]....
        /*0074*/ 	.word	0xffffffff


	//   ....[15]....
        /*0078*/ 	.word	0xffffffff


	//   ....[16]....
        /*007c*/ 	.word	0xffffffff


	//   ....[17]....
        /*0080*/ 	.word	0xffffffff


	//   ....[18]....
        /*0084*/ 	.word	0xffffffff


	//   ....[19]....
        /*0088*/ 	.word	0xffffffff


	//----- nvinfo : EIATTR_COOP_GROUP_INSTR_OFFSETS
	.align		4
.L_1431:
        /*008c*/ 	.byte	0x04, 0x28
        /*008e*/ 	.short	(.L_1433 - .L_1432)


	//   ....[0]....
.L_1432:
        /*0090*/ 	.word	0x000016e0


	//   ....[1]....
        /*0094*/ 	.word	0x00001700


	//   ....[2]....
        /*0098*/ 	.word	0x00001720


	//   ....[3]....
        /*009c*/ 	.word	0x00001740


	//   ....[4]....
        /*00a0*/ 	.word	0x00001760


	//   ....[5]....
        /*00a4*/ 	.word	0x00001780


	//   ....[6]....
        /*00a8*/ 	.word	0x000017a0


	//   ....[7]....
        /*00ac*/ 	.word	0x000017c0


	//   ....[8]....
        /*00b0*/ 	.word	0x000017e0


	//   ....[9]....
        /*00b4*/ 	.word	0x00001800


	//   ....[10]....
        /*00b8*/ 	.word	0x00002fa0


	//   ....[11]....
        /*00bc*/ 	.word	0x00003020


	//   ....[12]....
        /*00c0*/ 	.word	0x000030a0


	//   ....[13]....
        /*00c4*/ 	.word	0x00003110


	//   ....[14]....
        /*00c8*/ 	.word	0x00003190


	//   ....[15]....
        /*00cc*/ 	.word	0x00003200


	//   ....[16]....
        /*00d0*/ 	.word	0x00003280


	//   ....[17]....
        /*00d4*/ 	.word	0x000032f0


	//   ....[18]....
        /*00d8*/ 	.word	0x00003370


	//   ....[19]....
        /*00dc*/ 	.word	0x000033e0


	//----- nvinfo : EIATTR_EXIT_INSTR_OFFSETS
	.align		4
.L_1433:
        /*00e0*/ 	.byte	0x04, 0x1c
        /*00e2*/ 	.short	(.L_1435 - .L_1434)


	//   ....[0]....
.L_1434:
        /*00e4*/ 	.word	0x00002f40


	//----- nvinfo : EIATTR_MAX_THREADS
	.align		4
.L_1435:
        /*00e8*/ 	.byte	0x04, 0x05
        /*00ea*/ 	.short	(.L_1437 - .L_1436)
.L_1436:
        /*00ec*/ 	.word	0x00000100
        /*00f0*/ 	.word	0x00000001
        /*00f4*/ 	.word	0x00000001


	//----- nvinfo : EIATTR_CRS_STACK_SIZE
	.align		4
.L_1437:
        /*00f8*/ 	.byte	0x04, 0x1e
        /*00fa*/ 	.short	(.L_1439 - .L_1438)
.L_1438:
        /*00fc*/ 	.word	0x00000000
.L_1439:


//--------------------- .nv.info._ZN10layer_norm22ln_bwd_finalize_kernelINS_22Kernel_traits_finalizeILj4096Ef13__nv_bfloat16S2_S2_fjLb0ELj1024ELj4ENS_18Kernel_traits_baseILj4096EfS2_S2_S2_fjLj1024EEEEELb0ELb0EEEvNS_9BwdParamsE --------------------------
	.section	.nv.info._ZN10layer_norm22ln_bwd_finalize_kernelINS_22Kernel_traits_finalizeILj4096Ef13__nv_bfloat16S2_S2_fjLb0ELj1024ELj4ENS_18Kernel_traits_baseILj4096EfS2_S2_S2_fjLj1024EEEEELb0ELb0EEEvNS_9BwdParamsE,"",@"SHT_CUDA_INFO"
	.sectionflags	@""
	.align	4


	//----- nvinfo : EIATTR_CUDA_API_VERSION
	.align		4
        /*0000*/ 	.byte	0x04, 0x37
        /*0002*/ 	.short	(.L_1441 - .L_1440)
.L_1440:
        /*0004*/ 	.word	0x00000082


	//----- nvinfo : EIATTR_SW2861232_WAR
	.align		4
.L_1441:
        /*0008*/ 	.byte	0x01, 0x35
	.zero		2


	//----- nvinfo : EIATTR_PARAM_CBANK
	.align		4
        /*000c*/ 	.byte	0x04, 0x0a
        /*000e*/ 	.short	(.L_1443 - .L_1442)
	.align		4
.L_1442:
        /*0010*/ 	.word	index@(.nv.constant0._ZN10layer_norm22ln_bwd_finalize_kernelINS_22Kernel_traits_finalizeILj4096Ef13__nv_bfloat16S2_S2_fjLb0ELj1024ELj4ENS_18Kernel_traits_baseILj4096EfS2_S2_S2_fjLj1024EEEEELb0ELb0EEEvNS_9BwdParamsE)
        /*0014*/ 	.short	0x0160
        /*0016*/ 	.short	0x0128


	//----- nvinfo : EIATTR_CBANK_PARAM_SIZE
	.align		4
.L_1443:
        /*0018*/ 	.byte	0x03, 0x19
        /*001a*/ 	.short	0x0128


	//----- nvinfo : EIATTR_KPARAM_INFO
	.align		4
        /*001c*/ 	.byte	0x04, 0x17
        /*001e*/ 	.short	(.L_1445 - .L_1444)
.L_1444:
        /*0020*/ 	.word	0x00000000
        /*0024*/ 	.short	0x0000
        /*0026*/ 	.short	0x0000
        /*0028*/ 	.byte	0x00, 0xf0, 0xa1, 0x04


	//----- nvinfo : EIATTR_MAXREG_COUNT
	.align		4
.L_1445:
        /*002c*/ 	.byte	0x03, 0x1b
        /*002e*/ 	.short	0x0040


	//----- nvinfo : EIATTR_NUM_BARRIERS
	.align		4
        /*0030*/ 	.byte	0x02, 0x4c
        /*0032*/ 	.byte	0x01
	.zero		1


	//----- nvinfo : EIATTR_MERCURY_ISA_VERSION
	.align		4
        /*0034*/ 	.byte	0x03, 0x5f
        /*0036*/ 	.short	0x0000


	//----- nvinfo : EIATTR_COOP_GROUP_MASK_REGIDS
	.align		4
        /*0038*/ 	.byte	0x04, 0x29
        /*003a*/ 	.short	(.L_1447 - .L_1446)


	//   ....[0]....
.L_1446:
        /*003c*/ 	.word	0xffffffff


	//   ....[1]....
        /*0040*/ 	.word	0xffffffff


	//   ....[2]....
        /*0044*/ 	.word	0xffffffff


	//   ....[3]....
        /*0048*/ 	.word	0xffffffff


	//   ....[4]....
        /*004c*/ 	.word	0xffffffff


	//   ....[5]....
        /*0050*/ 	.word	0xffffffff


	//   ....[6]....
        /*0054*/ 	.word	0xffffffff


	//   ....[7]....
        /*0058*/ 	.word	0xffffffff


	//   ....[8]....
        /*005c*/ 	.word	0xffffffff


	//   ....[9]....
        /*0060*/ 	.word	0xffffffff


	//   ....[10]....
        /*0064*/ 	.word	0xffffffff


	//   ....[11]....
        /*0068*/ 	.word	0xffffffff


	//   ....[12]....
        /*006c*/ 	.word	0xffffffff


	//   ....[13]....
        /*0070*/ 	.word	0xffffffff


	//   ....[14]....
        /*0074*/ 	.word	0xffffffff


	//   ....[15]....
        /*0078*/ 	.word	0xffffffff


	//   ....[16]....
        /*007c*/ 	.word	0xffffffff


	//   ....[17]....
        /*0080*/ 	.word	0xffffffff


	//   ....[18]....
        /*0084*/ 	.word	0xffffffff


	//   ....[19]....
        /*0088*/ 	.word	0xffffffff


	//----- nvinfo : EIATTR_COOP_GROUP_INSTR_OFFSETS
	.align		4
.L_1447:
        /*008c*/ 	.byte	0x04, 0x28
        /*008e*/ 	.short	(.L_1449 - .L_1448)


	//   ....[0]....
.L_1448:
        /*0090*/ 	.word	0x00000820


	//   ....[1]....
        /*0094*/ 	.word	0x00000850


	//   ....[2]....
        /*0098*/ 	.word	0x00000860


	//   ....[3]....
        /*009c*/ 	.word	0x00000890


	//   ....[4]....
        /*00a0*/ 	.word	0x000008a0


	//   ....[5]....
        /*00a4*/ 	.word	0x000008d0


	//   ....[6]....
        /*00a8*/ 	.word	0x000008f0


	//   ....[7]....
        /*00ac*/ 	.word	0x00000900


	//   ....[8]....
        /*00b0*/ 	.word	0x00000930


	//   ....[9]....
        /*00b4*/ 	.word	0x00000940


	//   ....[10]....
        /*00b8*/ 	.word	0x00000b30


	//   ....[11]....
        /*00bc*/ 	.word	0x00000ba0


	//   ....[12]....
        /*00c0*/ 	.word	0x00000c00


	//   ....[13]....
        /*00c4*/ 	.word	0x00000c60


	//   ....[14]....
        /*00c8*/ 	.word	0x00000cd0


	//   ....[15]....
        /*00cc*/ 	.word	0x00000d40


	//   ....[16]....
        /*00d0*/ 	.word	0x00000da0


	//   ....[17]....
        /*00d4*/ 	.word	0x00000e00


	//   ....[18]....
        /*00d8*/ 	.word	0x00000e60


	//   ....[19]....
        /*00dc*/ 	.word	0x00000ec0


	//----- nvinfo : EIATTR_EXIT_INSTR_OFFSETS
	.align		4
.L_1449:
        /*00e0*/ 	.byte	0x04, 0x1c
        /*00e2*/ 	.short	(.L_1451 - .L_1450)


	//   ....[0]....
.L_1450:
        /*00e4*/ 	.word	0x00000070


	//   ....[1]....
        /*00e8*/ 	.word	0x00000ad0


	//----- nvinfo : EIATTR_MAX_THREADS
	.align		4
.L_1451:
        /*00ec*/ 	.byte	0x04, 0x05
        /*00ee*/ 	.short	(.L_1453 - .L_1452)
.L_1452:
        /*00f0*/ 	.word	0x00000400
        /*00f4*/ 	.word	0x00000001
        /*00f8*/ 	.word	0x00000001


	//----- nvinfo : EIATTR_CRS_STACK_SIZE
	.align		4
.L_1453:
        /*00fc*/ 	.byte	0x04, 0x1e
        /*00fe*/ 	.short	(.L_1455 - .L_1454)
.L_1454:
        /*0100*/ 	.word	0x00000000
.L_1455:


//--------------------- .nv.info._ZN10layer_norm40ln_parallel_residual_bwd_finalize_kernelINS_22Kernel_traits_finalizeILj4096Ef13__nv_bfloat16S2_S2_fjLb0ELj1024ELj4ENS_18Kernel_traits_baseILj4096EfS2_S2_S2_fjLj1024EEEEELb0EEEvNS_9BwdParamsE --------------------------
	.section	.nv.info._ZN10layer_norm40ln_parallel_residual_bwd_finalize_kernelINS_22Kernel_traits_finalizeILj4096Ef13__nv_bfloat16S2_S2_fjLb0ELj1024ELj4ENS_18Kernel_traits_baseILj4096EfS2_S2_S2_fjLj1024EEEEELb0EEEvNS_9BwdParamsE,"",@"SHT_CUDA_INFO"
	.sectionflags	@""
	.align	4


	//----- nvinfo : EIATTR_CUDA_API_VERSION
	.align		4
        /*0000*/ 	.byte	0x04, 0x37
        /*0002*/ 	.short	(.L_1457 - .L_1456)
.L_1456:
        /*0004*/ 	.word	0x00000082


	//----- nvinfo : EIATTR_SW2861232_WAR
	.align		4
.L_1457:
        /*0008*/ 	.byte	0x01, 0x35
	.zero		2


	//----- nvinfo : EIATTR_PARAM_CBANK
	.align		4
        /*000c*/ 	.byte	0x04, 0x0a
        /*000e*/ 	.short	(.L_1459 - .L_1458)
	.align		4
.L_1458:
        /*0010*/ 	.word	index@(.nv.constant0._ZN10layer_norm40ln_parallel_residual_bwd_finalize_kernelINS_22Kernel_traits_finalizeILj4096Ef13__nv_bfloat16S2_S2_fjLb0ELj1024ELj4ENS_18Kernel_traits_baseILj4096EfS2_S2_S2_fjLj1024EEEEELb0EEEvNS_9BwdParamsE)
        /*0014*/ 	.short	0x0160
        /*0016*/ 	.short	0x0128


	//----- nvinfo : EIATTR_CBANK_PARAM_SIZE
	.align		4
.L_1459:
        /*0018*/ 	.byte	0x03, 0x19
        /*001a*/ 	.short	0x0128


	//----- nvinfo : EIATTR_KPARAM_INFO
	.align		4
        /*001c*/ 	.byte	0x04, 0x17
        /*001e*/ 	.short	(.L_1461 - .L_1460)
.L_1460:
        /*0020*/ 	.word	0x00000000
        /*0024*/ 	.short	0x0000
        /*0026*/ 	.short	0x0000
        /*0028*/ 	.byte	0x00, 0xf0, 0xa1, 0x04


	//----- nvinfo : EIATTR_MAXREG_COUNT
	.align		4
.L_1461:
        /*002c*/ 	.byte	0x03, 0x1b
        /*002e*/ 	.short	0x0040


	//----- nvinfo : EIATTR_NUM_BARRIERS
	.align		4
        /*0030*/ 	.byte	0x02, 0x4c
        /*0032*/ 	.byte	0x01
	.zero		1


	//----- nvinfo : EIATTR_MERCURY_ISA_VERSION
	.align		4
        /*0034*/ 	.byte	0x03, 0x5f
        /*0036*/ 	.short	0x0000


	//----- nvinfo : EIATTR_COOP_GROUP_MASK_REGIDS
	.align		4
        /*0038*/ 	.byte	0x04, 0x29
        /*003a*/ 	.short	(.L_1463 - .L_1462)


	//   ....[0]....
.L_1462:
        /*003c*/ 	.word	0xffffffff


	//   ....[1]....
        /*0040*/ 	.word	0xffffffff


	//   ....[2]....
        /*0044*/ 	.word	0xffffffff


	//   ....[3]....
        /*0048*/ 	.word	0xffffffff


	//   ....[4]....
        /*004c*/ 	.word	0xffffffff


	//   ....[5]....
        /*0050*/ 	.word	0xffffffff


	//   ....[6]....
        /*0054*/ 	.word	0xffffffff


	//   ....[7]....
        /*0058*/ 	.word	0xffffffff


	//   ....[8]....
        /*005c*/ 	.word	0xffffffff


	//   ....[9]....
        /*0060*/ 	.word	0xffffffff


	//   ....[10]....
        /*0064*/ 	.word	0xffffffff


	//   ....[11]....
        /*0068*/ 	.word	0xffffffff


	//   ....[12]....
        /*006c*/ 	.word	0xffffffff


	//   ....[13]....
        /*0070*/ 	.word	0xffffffff


	//   ....[14]....
        /*0074*/ 	.word	0xffffffff


	//   ....[15]....
        /*0078*/ 	.word	0xffffffff


	//   ....[16]....
        /*007c*/ 	.word	0xffffffff


	//   ....[17]....
        /*0080*/ 	.word	0xffffffff


	//   ....[18]....
        /*0084*/ 	.word	0xffffffff


	//   ....[19]....
        /*0088*/ 	.word	0xffffffff


	//   ....[20]....
        /*008c*/ 	.word	0xffffffff


	//   ....[21]....
        /*0090*/ 	.word	0xffffffff


	//   ....[22]....
        /*0094*/ 	.word	0xffffffff


	//   ....[23]....
        /*0098*/ 	.word	0xffffffff


	//   ....[24]....
        /*009c*/ 	.word	0xffffffff


	//   ....[25]....
        /*00a0*/ 	.word	0xffffffff


	//   ....[26]....
        /*00a4*/ 	.word	0xffffffff


	//   ....[27]....
        /*00a8*/ 	.word	0xffffffff


	//   ....[28]....
        /*00ac*/ 	.word	0xffffffff


	//   ....[29]....
        /*00b0*/ 	.word	0xffffffff


	//   ....[30]....
        /*00b4*/ 	.word	0xffffffff


	//   ....[31]....
        /*00b8*/ 	.word	0xffffffff


	//   ....[32]....
        /*00bc*/ 	.word	0xffffffff


	//   ....[33]....
        /*00c0*/ 	.word	0xffffffff


	//   ....[34]....
        /*00c4*/ 	.word	0xffffffff


	//   ....[35]....
        /*00c8*/ 	.word	0xffffffff


	//   ....[36]....
        /*00cc*/ 	.word	0xffffffff


	//   ....[37]....
        /*00d0*/ 	.word	0xffffffff


	//   ....[38]....
        /*00d4*/ 	.word	0xffffffff


	//   ....[39]....
        /*00d8*/ 	.word	0xffffffff


	//----- nvinfo : EIATTR_COOP_GROUP_INSTR_OFFSETS
	.align		4
.L_1463:
        /*00dc*/ 	.byte	0x04, 0x28
        /*00de*/ 	.short	(.L_1465 - .L_1464)


	//   ....[0]....
.L_1464:
        /*00e0*/ 	.word	0x00000b70


	//   ....[1]....
        /*00e4*/ 	.word	0x00000ba0


	//   ....[2]....
        /*00e8*/ 	.word	0x00000bb0


	//   ....[3]....
        /*00ec*/ 	.word	0x00000bc0


	//   ....[4]....
        /*00f0*/ 	.word	0x00000bf0


	//   ....[5]....
        /*00f4*/ 	.word	0x00000c10


	//   ....[6]....
        /*00f8*/ 	.word	0x00000c20


	//   ....[7]....
        /*00fc*/ 	.word	0x00000c30


	//   ....[8]....
        /*0100*/ 	.word	0x00000c60


	//   ....[9]....
        /*0104*/ 	.word	0x00000c80


	//   ....[10]....
        /*0108*/ 	.word	0x00000ca0


	//   ....[11]....
        /*010c*/ 	.word	0x00000cb0


	//   ....[12]....
        /*0110*/ 	.word	0x00000ce0


	//   ....[13]....
        /*0114*/ 	.word	0x00000d00


	//   ....[14]....
        /*0118*/ 	.word	0x00000d20


	//   ....[15]....
        /*011c*/ 	.word	0x00000d30


	//   ....[16]....
        /*0120*/ 	.word	0x00000d60


	//   ....[17]....
        /*0124*/ 	.word	0x00000d90


	//   ....[18]....
        /*0128*/ 	.word	0x00000da0


	//   ....[19]....
        /*012c*/ 	.word	0x00000db0


	//   ....[20]....
        /*0130*/ 	.word	0x00001080


	//   ....[21]....
        /*0134*/ 	.word	0x000010f0


	//   ....[22]....
        /*0138*/ 	.word	0x00001150


	//   ....[23]....
        /*013c*/ 	.word	0x000011b0


	//   ....[24]....
        /*0140*/ 	.word	0x00001220


	//   ....[25]....
        /*0144*/ 	.word	0x00001290


	//   ....[26]....
        /*0148*/ 	.word	0x000012f0


	//   ....[27]....
        /*014c*/ 	.word	0x00001350


	//   ....[28]....
        /*0150*/ 	.word	0x000013b0


	//   ....[29]....
        /*0154*/ 	.word	0x00001420


	//   ....[30]....
        /*0158*/ 	.word	0x00001490


	//   ....[31]....
        /*015c*/ 	.word	0x000014f0


	//   ....[32]....
        /*0160*/ 	.word	0x00001550


	//   ....[33]....
        /*0164*/ 	.word	0x000015b0


	//   ....[34]....
        /*0168*/ 	.word	0x00001620


	//   ....[35]....
        /*016c*/ 	.word	0x00001690


	//   ....[36]....
        /*0170*/ 	.word	0x000016f0


	//   ....[37]....
        /*0174*/ 	.word	0x00001750


	//   ....[38]....
        /*0178*/ 	.word	0x000017b0


	//   ....[39]....
        /*017c*/ 	.word	0x00001810


	//----- nvinfo : EIATTR_EXIT_INSTR_OFFSETS
	.align		4
.L_1465:
        /*0180*/ 	.byte	0x04, 0x1c
        /*0182*/ 	.short	(.L_1467 - .L_1466)


	//   ....[0]....
.L_1466:
        /*0184*/ 	.word	0x00000070


	//   ....[1]....
        /*0188*/ 	.word	0x00001020


	//----- nvinfo : EIATTR_MAX_THREADS
	.align		4
.L_1467:
        /*018c*/ 	.byte	0x04, 0x05
        /*018e*/ 	.short	(.L_1469 - .L_1468)
.L_1468:
        /*0190*/ 	.word	0x00000400
        /*0194*/ 	.word	0x00000001
        /*0198*/ 	.word	0x00000001


	//----- nvinfo : EIATTR_CRS_STACK_SIZE
	.align		4
.L_1469:
        /*019c*/ 	.byte	0x04, 0x1e
        /*019e*/ 	.short	(.L_1471 - .L_1470)
.L_1470:
        /*01a0*/ 	.word	0x00000000
.L_1471:


//--------------------- .nv.info._ZN10layer_norm31ln_parallel_residual_bwd_kernelINS_13Kernel_traitsIf13__nv_bfloat16S2_S2_fjLj4096ELj1ELj1ELj8ELj16ENS_18Kernel_traits_baseILj4096EfS2_S2_S2_fjLj256EEEEELb1ELb1ELb0EEEvNS_9BwdParamsE --------------------------
	.section	.nv.info._ZN10layer_norm31ln_parallel_residual_bwd_kernelINS_13Kernel_traitsIf13__nv_bfloat16S2_S2_fjLj4096ELj1ELj1ELj8ELj16ENS_18Kernel_traits_baseILj4096EfS2_S2_S2_fjLj256EEEEELb1ELb1ELb0EEEvNS_9BwdParamsE,"",@"SHT_CUDA_INFO"
	.sectionflags	@""
	.align	4


	//----- nvinfo : EIATTR_CUDA_API_VERSION
	.align		4
        /*0000*/ 	.byte	0x04, 0x37
        /*0002*/ 	.short	(.L_1473 - .L_1472)
.L_1472:
        /*0004*/ 	.word	0x00000082


	//----- nvinfo : EIATTR_SW2861232_WAR
	.align		4
.L_1473:
        /*0008*/ 	.byte	0x01, 0x35
	.zero		2


	//----- nvinfo : EIATTR_PARAM_CBANK
	.align		4
        /*000c*/ 	.byte	0x04, 0x0a
        /*000e*/ 	.short	(.L_1475 - .L_1474)
	.align		4
.L_1474:
        /*0010*/ 	.word	index@(.nv.constant0._ZN10layer_norm31ln_parallel_residual_bwd_kernelINS_13Kernel_traitsIf13__nv_bfloat16S2_S2_fjLj4096ELj1ELj1ELj8ELj16ENS_18Kernel_traits_baseILj4096EfS2_S2_S2_fjLj256EEEEELb1ELb1ELb0EEEvNS_9BwdParamsE)
        /*0014*/ 	.short	0x0160
        /*0016*/ 	.short	0x0128


	//----- nvinfo : EIATTR_CBANK_PARAM_SIZE
	.align		4
.L_1475:
        /*0018*/ 	.byte	0x03, 0x19
        /*001a*/ 	.short	0x0128


	//----- nvinfo : EIATTR_KPARAM_INFO
	.align		4
        /*001c*/ 	.byte	0x04, 0x17
        /*001e*/ 	.short	(.L_1477 - .L_1476)
.L_1476:
        /*0020*/ 	.word	0x00000000
        /*0024*/ 	.short	0x0000
        /*0026*/ 	.short	0x0000
        /*0028*/ 	.byte	0x00, 0xf0, 0xa1, 0x04


	//----- nvinfo : EIATTR_MAXREG_COUNT
	.align		4
.L_1477:
        /*002c*/ 	.byte	0x03, 0x1b
        /*002e*/ 	.short	0x00ff


	//----- nvinfo : EIATTR_NUM_BARRIERS
	.align		4
        /*0030*/ 	.byte	0x02, 0x4c
        /*0032*/ 	.byte	0x01
	.zero		1


	//----- nvinfo : EIATTR_MERCURY_ISA_VERSION
	.align		4
        /*0034*/ 	.byte	0x03, 0x5f
        /*0036*/ 	.short	0x0000


	//----- nvinfo : EIATTR_COOP_GROUP_MASK_REGIDS
	.align		4
        /*0038*/ 	.byte	0x04, 0x29
        /*003a*/ 	.short	(.L_1479 - .L_1478)


	//   ....[0]....
.L_1478:
        /*003c*/ 	.word	0xffffffff


	//   ....[1]....
        /*0040*/ 	.word	0xffffffff


	//   ....[2]....
        /*0044*/ 	.word	0xffffffff


	//   ....[3]....
        /*0048*/ 	.word	0xffffffff


	//   ....[4]....
        /*004c*/ 	.word	0xffffffff


	//   ....[5]....
        /*0050*/ 	.word	0xffffffff


	//   ....[6]....
        /*0054*/ 	.word	0xffffffff


	//   ....[7]....
        /*0058*/ 	.word	0xffffffff


	//   ....[8]....
        /*005c*/ 	.word	0xffffffff


	//   ....[9]....
        /*0060*/ 	.word	0xffffffff


	//   ....[10]....
        /*0064*/ 	.word	0xffffffff


	//   ....[11]....
        /*0068*/ 	.word	0xffffffff


	//   ....[12]....
        /*006c*/ 	.word	0xffffffff


	//   ....[13]....
        /*0070*/ 	.word	0xffffffff


	//   ....[14]....
        /*0074*/ 	.word	0xffffffff


	//   ....[15]....
        /*0078*/ 	.word	0xffffffff


	//   ....[16]....
        /*007c*/ 	.word	0xffffffff


	//   ....[17]....
        /*0080*/ 	.word	0xffffffff


	//   ....[18]....
        /*0084*/ 	.word	0xffffffff


	//   ....[19]....
        /*0088*/ 	.word	0xffffffff


	//----- nvinfo : EIATTR_COOP_GROUP_INSTR_OFFSETS
	.align		4
.L_1479:
        /*008c*/ 	.byte	0x04, 0x28
        /*008e*/ 	.short	(.L_1481 - .L_1480)


	//   ....[0]....
.L_1480:
        /*0090*/ 	.word	0x00001040


	//   ....[1]....
        /*0094*/ 	.word	0x00001060


	//   ....[2]....
        /*0098*/ 	.word	0x00001080


	//   ....[3]....
        /*009c*/ 	.word	0x000010a0


	//   ....[4]....
        /*00a0*/ 	.word	0x000010c0


	//   ....[5]....
        /*00a4*/ 	.word	0x000010e0


	//   ....[6]....
        /*00a8*/ 	.word	0x00001100


	//   ....[7]....
        /*00ac*/ 	.word	0x00001120


	//   ....[8]....
        /*00b0*/ 	.word	0x00001140


	//   ....[9]....
        /*00b4*/ 	.word	0x00001160


	//   ....[10]....
        /*00b8*/ 	.word	0x000026a0


	//   ....[11]....
        /*00bc*/ 	.word	0x00002720


	//   ....[12]....
        /*00c0*/ 	.word	0x000027a0


	//   ....[13]....
        /*00c4*/ 	.word	0x00002810


	//   ....[14]....
        /*00c8*/ 	.word	0x00002890


	//   ....[15]....
        /*00cc*/ 	.word	0x00002900


	//   ....[16]....
        /*00d0*/ 	.word	0x00002980


	//   ....[17]....
        /*00d4*/ 	.word	0x000029f0


	//   ....[18]....
        /*00d8*/ 	.word	0x00002a70


	//   ....[19]....
        /*00dc*/ 	.word	0x00002ae0


	//----- nvinfo : EIATTR_EXIT_INSTR_OFFSETS
	.align		4
.L_1481:
        /*00e0*/ 	.byte	0x04, 0x1c
        /*00e2*/ 	.short	(.L_1483 - .L_1482)


	//   ....[0]....
.L_1482:
        /*00e4*/ 	.word	0x000025c0


	//   ....[1]....
        /*00e8*/ 	.word	0x00002640


	//----- nvinfo : EIATTR_MAX_THREADS
	.align		4
.L_1483:
        /*00ec*/ 	.byte	0x04, 0x05
        /*00ee*/ 	.short	(.L_1485 - .L_1484)
.L_1484:
        /*00f0*/ 	.word	0x00000100
        /*00f4*/ 	.word	0x00000001
        /*00f8*/ 	.word	0x00000001


	//----- nvinfo : EIATTR_CRS_STACK_SIZE
	.align		4
.L_1485:
        /*00fc*/ 	.byte	0x04, 0x1e
        /*00fe*/ 	.short	(.L_1487 - .L_1486)
.L_1486:
        /*0100*/ 	.word	0x00000000
.L_1487:


//--------------------- .nv.info._ZN10layer_norm22ln_bwd_finalize_kernelINS_22Kernel_traits_finalizeILj4096Ef13__nv_bfloat16S2_S2_fjLb0ELj1024ELj4ENS_18Kernel_traits_baseILj4096EfS2_S2_S2_fjLj1024EEEEELb0ELb1EEEvNS_9BwdParamsE --------------------------
	.section	.nv.info._ZN10layer_norm22ln_bwd_finalize_kernelINS_22Kernel_traits_finalizeILj4096Ef13__nv_bfloat16S2_S2_fjLb0ELj1024ELj4ENS_18Kernel_traits_baseILj4096EfS2_S2_S2_fjLj1024EEEEELb0ELb1EEEvNS_9BwdParamsE,"",@"SHT_CUDA_INFO"
	.sectionflags	@""
	.align	4


	//----- nvinfo : EIATTR_CUDA_API_VERSION
	.align		4
        /*0000*/ 	.byte	0x04, 0x37
        /*0002*/ 	.short	(.L_1489 - .L_1488)
.L_1488:
        /*0004*/ 	.word	0x00000082


	//----- nvinfo : EIATTR_SW2861232_WAR
	.align		4
.L_1489:
        /*0008*/ 	.byte	0x01, 0x35
	.zero		2


	//----- nvinfo : EIATTR_PARAM_CBANK
	.align		4
        /*000c*/ 	.byte	0x04, 0x0a
        /*000e*/ 	.short	(.L_1491 - .L_1490)
	.align		4
.L_1490:
        /*0010*/ 	.word	index@(.nv.constant0._ZN10layer_norm22ln_bwd_finalize_kernelINS_22Kernel_traits_finalizeILj4096Ef13__nv_bfloat16S2_S2_fjLb0ELj1024ELj4ENS_18Kernel_traits_baseILj4096EfS2_S2_S2_fjLj1024EEEEELb0ELb1EEEvNS_9BwdParamsE)
        /*0014*/ 	.short	0x0160
        /*0016*/ 	.short	0x0128


	//----- nvinfo : EIATTR_CBANK_PARAM_SIZE
	.align		4
.L_1491:
        /*0018*/ 	.byte	0x03, 0x19
        /*001a*/ 	.short	0x0128


	//----- nvinfo : EIATTR_KPARAM_INFO
	.align		4
        /*001c*/ 	.byte	0x04, 0x17
        /*001e*/ 	.short	(.L_1493 - .L_1492)
.L_1492:
        /*0020*/ 	.word	0x00000000
        /*0024*/ 	.short	0x0000
        /*0026*/ 	.short	0x0000
        /*0028*/ 	.byte	0x00, 0xf0, 0xa1, 0x04


	//----- nvinfo : EIATTR_MAXREG_COUNT
	.align		4
.L_1493:
        /*002c*/ 	.byte	0x03, 0x1b
        /*002e*/ 	.short	0x0040


	//----- nvinfo : EIATTR_NUM_BARRIERS
	.align		4
        /*0030*/ 	.byte	0x02, 0x4c
        /*0032*/ 	.byte	0x01
	.zero		1


	//----- nvinfo : EIATTR_MERCURY_ISA_VERSION
	.align		4
        /*0034*/ 	.byte	0x03, 0x5f
        /*0036*/ 	.short	0x0000


	//----- nvinfo : EIATTR_COOP_GROUP_MASK_REGIDS
	.align		4
        /*0038*/ 	.byte	0x04, 0x29
        /*003a*/ 	.short	(.L_1495 - .L_1494)


	//   ....[0]....
.L_1494:
        /*003c*/ 	.word	0xffffffff


	//   ....[1]....
        /*0040*/ 	.word	0xffffffff


	//   ....[2]....
        /*0044*/ 	.word	0xffffffff


	//   ....[3]....
        /*0048*/ 	.word	0xffffffff


	//   ....[4]....
        /*004c*/ 	.word	0xffffffff


	//   ....[5]....
        /*0050*/ 	.word	0xffffffff


	//   ....[6]....
        /*0054*/ 	.word	0xffffffff


	//   ....[7]....
        /*0058*/ 	.word	0xffffffff


	//   ....[8]....
        /*005c*/ 	.word	0xffffffff


	//   ....[9]....
        /*0060*/ 	.word	0xffffffff


	//   ....[10]....
        /*0064*/ 	.word	0xffffffff


	//   ....[11]....
        /*0068*/ 	.word	0xffffffff


	//   ....[12]....
        /*006c*/ 	.word	0xffffffff


	//   ....[13]....
        /*0070*/ 	.word	0xffffffff


	//   ....[14]....
        /*0074*/ 	.word	0xffffffff


	//   ....[15]....
        /*0078*/ 	.word	0xffffffff


	//   ....[16]....
        /*007c*/ 	.word	0xffffffff


	//   ....[17]....
        /*0080*/ 	.word	0xffffffff


	//   ....[18]....
        /*0084*/ 	.word	0xffffffff


	//   ....[19]....
        /*0088*/ 	.word	0xffffffff


	//----- nvinfo : EIATTR_COOP_GROUP_INSTR_OFFSETS
	.align		4
.L_1495:
        /*008c*/ 	.byte	0x04, 0x28
        /*008e*/ 	.short	(.L_1497 - .L_1496)


	//   ....[0]....
.L_1496:
        /*0090*/ 	.word	0x000007f0


	//   ....[1]....
        /*0094*/ 	.word	0x00000820


	//   ....[2]....
        /*0098*/ 	.word	0x00000840


	//   ....[3]....
        /*009c*/ 	.word	0x00000850


	//   ....[4]....
        /*00a0*/ 	.word	0x00000880


	//   ....[5]....
        /*00a4*/ 	.word	0x00000890


	//   ....[6]....
        /*00a8*/ 	.word	0x000008c0


	//   ....[7]....
        /*00ac*/ 	.word	0x000008d0


	//   ....[8]....
        /*00b0*/ 	.word	0x00000900


	//   ....[9]....
        /*00b4*/ 	.word	0x00000910


	//   ....[10]....
        /*00b8*/ 	.word	0x00000ab0


	//   ....[11]....
        /*00bc*/ 	.word	0x00000b30


	//   ....[12]....
        /*00c0*/ 	.word	0x00000b90


	//   ....[13]....
        /*00c4*/ 	.word	0x00000bf0


	//   ....[14]....
        /*00c8*/ 	.word	0x00000c60


	//   ....[15]....
        /*00cc*/ 	.word	0x00000cd0


	//   ....[16]....
        /*00d0*/ 	.word	0x00000d30


	//   ....[17]....
        /*00d4*/ 	.word	0x00000d90


	//   ....[18]....
        /*00d8*/ 	.word	0x00000df0


	//   ....[19]....
        /*00dc*/ 	.word	0x00000e50


	//----- nvinfo : EIATTR_EXIT_INSTR_OFFSETS
	.align		4
.L_1497:
        /*00e0*/ 	.byte	0x04, 0x1c
        /*00e2*/ 	.short	(.L_1499 - .L_1498)


	//   ....[0]....
.L_1498:
        /*00e4*/ 	.word	0x00000070


	//   ....[1]....
        /*00e8*/ 	.word	0x00000a50


	//----- nvinfo : EIATTR_MAX_THREADS
	.align		4
.L_1499:
        /*00ec*/ 	.byte	0x04, 0x05
        /*00ee*/ 	.short	(.L_1501 - .L_1500)
.L_1500:
        /*00f0*/ 	.word	0x00000400
        /*00f4*/ 	.word	0x00000001
        /*00f8*/ 	.word	0x00000001


	//----- nvinfo : EIATTR_CRS_STACK_SIZE
	.align		4
.L_1501:
        /*00fc*/ 	.byte	0x04, 0x1e
        /*00fe*/ 	.short	(.L_1503 - .L_1502)
.L_1502:
        /*0100*/ 	.word	0x00000000
.L_1503:


//--------------------- .nv.info._ZN10layer_norm40ln_parallel_residual_bwd_finalize_kernelINS_22Kernel_traits_finalizeILj4096Ef13__nv_bfloat16S2_S2_fjLb0ELj1024ELj4ENS_18Kernel_traits_baseILj4096EfS2_S2_S2_fjLj1024EEEEELb1EEEvNS_9BwdParamsE --------------------------
	.section	.nv.info._ZN10layer_norm40ln_parallel_residual_bwd_finalize_kernelINS_22Kernel_traits_finalizeILj4096Ef13__nv_bfloat16S2_S2_fjLb0ELj1024ELj4ENS_18Kernel_traits_baseILj4096EfS2_S2_S2_fjLj1024EEEEELb1EEEvNS_9BwdParamsE,"",@"SHT_CUDA_INFO"
	.sectionflags	@""
	.align	4


	//----- nvinfo : EIATTR_CUDA_API_VERSION
	.align		4
        /*0000*/ 	.byte	0x04, 0x37
        /*0002*/ 	.short	(.L_1505 - .L_1504)
.L_1504:
        /*0004*/ 	.word	0x00000082


	//----- nvinfo : EIATTR_SW2861232_WAR
	.align		4
.L_1505:
        /*0008*/ 	.byte	0x01, 0x35
	.zero		2


	//----- nvinfo : EIATTR_PARAM_CBANK
	.align		4
        /*000c*/ 	.byte	0x04, 0x0a
        /*000e*/ 	.short	(.L_1507 - .L_1506)
	.align		4
.L_1506:
        /*0010*/ 	.word	index@(.nv.constant0._ZN10layer_norm40ln_parallel_residual_bwd_finalize_kernelINS_22Kernel_traits_finalizeILj4096Ef13__nv_bfloat16S2_S2_fjLb0ELj1024ELj4ENS_18Kernel_traits_baseILj4096EfS2_S2_S2_fjLj1024EEEEELb1EEEvNS_9BwdParamsE)
        /*0014*/ 	.short	0x0160
        /*0016*/ 	.short	0x0128


	//----- nvinfo : EIATTR_CBANK_PARAM_SIZE
	.align		4
.L_1507:
        /*0018*/ 	.byte	0x03, 0x19
        /*001a*/ 	.short	0x0128


	//----- nvinfo : EIATTR_KPARAM_INFO
	.align		4
        /*001c*/ 	.byte	0x04, 0x17
        /*001e*/ 	.short	(.L_1509 - .L_1508)
.L_1508:
        /*0020*/ 	.word	0x00000000
        /*0024*/ 	.short	0x0000
        /*0026*/ 	.short	0x0000
        /*0028*/ 	.byte	0x00, 0xf0, 0xa1, 0x04


	//----- nvinfo : EIATTR_MAXREG_COUNT
	.align		4
.L_1509:
        /*002c*/ 	.byte	0x03, 0x1b
        /*002e*/ 	.short	0x0040


	//----- nvinfo : EIATTR_NUM_BARRIERS
	.align		4
        /*0030*/ 	.byte	0x02, 0x4c
        /*0032*/ 	.byte	0x01
	.zero		1


	//----- nvinfo : EIATTR_MERCURY_ISA_VERSION
	.align		4
        /*0034*/ 	.byte	0x03, 0x5f
        /*0036*/ 	.short	0x0000


	//----- nvinfo : EIATTR_COOP_GROUP_MASK_REGIDS
	.align		4
        /*0038*/ 	.byte	0x04, 0x29
        /*003a*/ 	.short	(.L_1511 - .L_1510)


	//   ....[0]....
.L_1510:
        /*003c*/ 	.word	0xffffffff


	//   ....[1]....
        /*0040*/ 	.word	0xffffffff


	//   ....[2]....
        /*0044*/ 	.word	0xffffffff


	//   ....[3]....
        /*0048*/ 	.word	0xffffffff


	//   ....[4]....
        /*004c*/ 	.word	0xffffffff


	//   ....[5]....
        /*0050*/ 	.word	0xffffffff


	//   ....[6]....
        /*0054*/ 	.word	0xffffffff


	//   ....[7]....
        /*0058*/ 	.word	0xffffffff


	//   ....[8]....
        /*005c*/ 	.word	0xffffffff


	//   ....[9]....
        /*0060*/ 	.word	0xffffffff


	//   ....[10]....
        /*0064*/ 	.word	0xffffffff


	//   ....[11]....
        /*0068*/ 	.word	0xffffffff


	//   ....[12]....
        /*006c*/ 	.word	0xffffffff


	//   ....[13]....
        /*0070*/ 	.word	0xffffffff


	//   ....[14]....
        /*0074*/ 	.word	0xffffffff


	//   ....[15]....
        /*0078*/ 	.word	0xffffffff


	//   ....[16]....
        /*007c*/ 	.word	0xffffffff


	//   ....[17]....
        /*0080*/ 	.word	0xffffffff


	//   ....[18]....
        /*0084*/ 	.word	0xffffffff


	//   ....[19]....
        /*0088*/ 	.word	0xffffffff


	//   ....[20]....
        /*008c*/ 	.word	0xffffffff


	//   ....[21]....
        /*0090*/ 	.word	0xffffffff


	//   ....[22]....
        /*0094*/ 	.word	0xffffffff


	//   ....[23]....
        /*0098*/ 	.word	0xffffffff


	//   ....[24]....
        /*009c*/ 	.word	0xffffffff


	//   ....[25]....
        /*00a0*/ 	.word	0xffffffff


	//   ....[26]....
        /*00a4*/ 	.word	0xffffffff


	//   ....[27]....
        /*00a8*/ 	.word	0xffffffff


	//   ....[28]....
        /*00ac*/ 	.word	0xffffffff


	//   ....[29]....
        /*00b0*/ 	.word	0xffffffff


	//   ....[30]....
        /*00b4*/ 	.word	0xffffffff


	//   ....[31]....
        /*00b8*/ 	.word	0xffffffff


	//   ....[32]....
        /*00bc*/ 	.word	0xffffffff


	//   ....[33]....
        /*00c0*/ 	.word	0xffffffff


	//   ....[34]....
        /*00c4*/ 	.word	0xffffffff


	//   ....[35]....
        /*00c8*/ 	.word	0xffffffff


	//   ....[36]....
        /*00cc*/ 	.word	0xffffffff


	//   ....[37]....
        /*00d0*/ 	.word	0xffffffff


	//   ....[38]....
        /*00d4*/ 	.word	0xffffffff


	//   ....[39]....
        /*00d8*/ 	.word	0xffffffff


	//----- nvinfo : EIATTR_COOP_GROUP_INSTR_OFFSETS
	.align		4
.L_1511:
        /*00dc*/ 	.byte	0x04, 0x28
        /*00de*/ 	.short	(.L_1513 - .L_1512)


	//   ....[0]....
.L_1512:
        /*00e0*/ 	.word	0x00000b60


	//   ....[1]....
        /*00e4*/ 	.word	0x00000b90


	//   ....[2]....
        /*00e8*/ 	.word	0x00000ba0


	//   ....[3]....
        /*00ec*/ 	.word	0x00000bb0


	//   ....[4]....
        /*00f0*/ 	.word	0x00000be0


	//   ....[5]....
        /*00f4*/ 	.word	0x00000c00


	//   ....[6]....
        /*00f8*/ 	.word	0x00000c10


	//   ....[7]....
        /*00fc*/ 	.word	0x00000c20


	//   ....[8]....
        /*0100*/ 	.word	0x00000c50


	//   ....[9]....
        /*0104*/ 	.word	0x00000c70


	//   ....[10]....
        /*0108*/ 	.word	0x00000c90


	//   ....[11]....
        /*010c*/ 	.word	0x00000ca0


	//   ....[12]....
        /*0110*/ 	.word	0x00000cd0


	//   ....[13]....
        /*0114*/ 	.word	0x00000cf0


	//   ....[14]....
        /*0118*/ 	.word	0x00000d10


	//   ....[15]....
        /*011c*/ 	.word	0x00000d20


	//   ....[16]....
        /*0120*/ 	.word	0x00000d50


	//   ....[17]....
        /*0124*/ 	.word	0x00000d80


	//   ....[18]....
        /*0128*/ 	.word	0x00000d90


	//   ....[19]....
        /*012c*/ 	.word	0x00000da0


	//   ....[20]....
        /*0130*/ 	.word	0x00001050


	//   ....[21]....
        /*0134*/ 	.word	0x000010c0


	//   ....[22]....
        /*0138*/ 	.word	0x00001120


	//   ....[23]....
        /*013c*/ 	.word	0x00001180


	//   ....[24]....
        /*0140*/ 	.word	0x000011f0


	//   ....[25]....
        /*0144*/ 	.word	0x00001260


	//   ....[26]....
        /*0148*/ 	.word	0x000012c0


	//   ....[27]....
        /*014c*/ 	.word	0x00001320


	//   ....[28]....
        /*0150*/ 	.word	0x00001380


	//   ....[29]....
        /*0154*/ 	.word	0x000013f0


	//   ....[30]....
        /*0158*/ 	.word	0x00001460


	//   ....[31]....
        /*015c*/ 	.word	0x000014c0


	//   ....[32]....
        /*0160*/ 	.word	0x00001520


	//   ....[33]....
        /*0164*/ 	.word	0x00001580


	//   ....[34]....
        /*0168*/ 	.word	0x000015f0


	//   ....[35]....
        /*016c*/ 	.word	0x00001660


	//   ....[36]....
        /*0170*/ 	.word	0x000016c0


	//   ....[37]....
        /*0174*/ 	.word	0x00001720


	//   ....[38]....
        /*0178*/ 	.word	0x00001780


	//   ....[39]....
        /*017c*/ 	.word	0x000017e0


	//----- nvinfo : EIATTR_EXIT_INSTR_OFFSETS
	.align		4
.L_1513:
        /*0180*/ 	.byte	0x04, 0x1c
        /*0182*/ 	.short	(.L_1515 - .L_1514)


	//   ....[0]....
.L_1514:
        /*0184*/ 	.word	0x00000070


	//   ....[1]....
        /*0188*/ 	.word	0x00000ff0


	//----- nvinfo : EIATTR_MAX_THREADS
	.align		4
.L_1515:
        /*018c*/ 	.byte	0x04, 0x05
        /*018e*/ 	.short	(.L_1517 - .L_1516)
.L_1516:
        /*0190*/ 	.word	0x00000400
        /*0194*/ 	.word	0x00000001
        /*0198*/ 	.word	0x00000001


	//----- nvinfo : EIATTR_CRS_STACK_SIZE
	.align		4
.L_1517:
        /*019c*/ 	.byte	0x04, 0x1e
        /*019e*/ 	.short	(.L_1519 - .L_1518)
.L_1518:
        /*01a0*/ 	.word	0x00000000
.L_1519:


//--------------------- .nv.info._ZN10layer_norm31ln_parallel_residual_bwd_kernelINS_13Kernel_traitsIf13__nv_bfloat16S2_S2_fjLj4096ELj1ELj1ELj8ELj16ENS_18Kernel_traits_baseILj4096EfS2_S2_S2_fjLj256EEEEELb1ELb1ELb1EEEvNS_9BwdParamsE --------------------------
	.section	.nv.info._ZN10layer_norm31ln_parallel_residual_bwd_kernelINS_13Kernel_traitsIf13__nv_bfloat16S2_S2_fjLj4096ELj1ELj1ELj8ELj16ENS_18Kernel_traits_baseILj4096EfS2_S2_S2_fjLj256EEEEELb1ELb1ELb1EEEvNS_9BwdParamsE,"",@"SHT_CUDA_INFO"
	.sectionflags	@""
	.align	4


	//----- nvinfo : EIATTR_CUDA_API_VERSION
	.align		4
        /*0000*/ 	.byte	0x04, 0x37
        /*0002*/ 	.short	(.L_1521 - .L_1520)
.L_1520:
        /*0004*/ 	.word	0x00000082


	//----- nvinfo : EIATTR_SW2861232_WAR
	.align		4
.L_1521:
        /*0008*/ 	.byte	0x01, 0x35
	.zero		2


	//----- nvinfo : EIATTR_PARAM_CBANK
	.align		4
        /*000c*/ 	.byte	0x04, 0x0a
        /*000e*/ 	.short	(.L_1523 - .L_1522)
	.align		4
.L_1522:
        /*0010*/ 	.word	index@(.nv.constant0._ZN10layer_norm31ln_parallel_residual_bwd_kernelINS_13Kernel_traitsIf13__nv_bfloat16S2_S2_fjLj4096ELj1ELj1ELj8ELj16ENS_18Kernel_traits_baseILj4096EfS2_S2_S2_fjLj256EEEEELb1ELb1ELb1EEEvNS_9BwdParamsE)
        /*0014*/ 	.short	0x0160
        /*0016*/ 	.short	0x0128


	//----- nvinfo : EIATTR_CBANK_PARAM_SIZE
	.align		4
.L_1523:
        /*0018*/ 	.byte	0x03, 0x19
        /*001a*/ 	.short	0x0128


	//----- nvinfo : EIATTR_KPARAM_INFO
	.align		4
        /*001c*/ 	.byte	0x04, 0x17
        /*001e*/ 	.short	(.L_1525 - .L_1524)
.L_1524:
        /*0020*/ 	.word	0x00000000
        /*0024*/ 	.short	0x0000
        /*0026*/ 	.short	0x0000
        /*0028*/ 	.byte	0x00, 0xf0, 0xa1, 0x04


	//----- nvinfo : EIATTR_MAXREG_COUNT
	.align		4
.L_1525:
        /*002c*/ 	.byte	0x03, 0x1b
        /*002e*/ 	.short	0x00ff


	//----- nvinfo : EIATTR_NUM_BARRIERS
	.align		4
        /*0030*/ 	.byte	0x02, 0x4c
        /*0032*/ 	.byte	0x01
	.zero		1


	//----- nvinfo : EIATTR_MERCURY_ISA_VERSION
	.align		4
        /*0034*/ 	.byte	0x03, 0x5f
        /*0036*/ 	.short	0x0000


	//----- nvinfo : EIATTR_COOP_GROUP_MASK_REGIDS
	.align		4
        /*0038*/ 	.byte	0x04, 0x29
        /*003a*/ 	.short	(.L_1527 - .L_1526)


	//   ....[0]....
.L_1526:
        /*003c*/ 	.word	0xffffffff


	//   ....[1]....
        /*0040*/ 	.word	0xffffffff


	//   ....[2]....
        /*0044*/ 	.word	0xffffffff


	//   ....[3]....
        /*0048*/ 	.word	0xffffffff


	//   ....[4]....
        /*004c*/ 	.word	0xffffffff


	//   ....[5]....
        /*0050*/ 	.word	0xffffffff


	//   ....[6]....
        /*0054*/ 	.word	0xffffffff


	//   ....[7]....
        /*0058*/ 	.word	0xffffffff


	//   ....[8]....
        /*005c*/ 	.word	0xffffffff


	//   ....[9]....
        /*0060*/ 	.word	0xffffffff


	//   ....[10]....
        /*0064*/ 	.word	0xffffffff


	//   ....[11]....
        /*0068*/ 	.word	0xffffffff


	//   ....[12]....
        /*006c*/ 	.word	0xffffffff


	//   ....[13]....
        /*0070*/ 	.word	0xffffffff


	//   ....[14]....
        /*0074*/ 	.word	0xffffffff


	//   ....[15]....
        /*0078*/ 	.word	0xffffffff


	//   ....[16]....
        /*007c*/ 	.word	0xffffffff


	//   ....[17]....
        /*0080*/ 	.word	0xffffffff


	//   ....[18]....
        /*0084*/ 	.word	0xffffffff


	//   ....[19]....
        /*0088*/ 	.word	0xffffffff


	//----- nvinfo : EIATTR_COOP_GROUP_INSTR_OFFSETS
	.align		4
.L_1527:
        /*008c*/ 	.byte	0x04, 0x28
        /*008e*/ 	.short	(.L_1529 - .L_1528)


	//   ....[0]....
.L_1528:
        /*0090*/ 	.word	0x00000ed0


	//   ....[1]....
        /*0094*/ 	.word	0x00000ef0


	//   ....[2]....
        /*0098*/ 	.word	0x00000f10


	//   ....[3]....
        /*009c*/ 	.word	0x00000f30


	//   ....[4]....
        /*00a0*/ 	.word	0x00000f50


	//   ....[5]....
        /*00a4*/ 	.word	0x00000f70


	//   ....[6]....
        /*00a8*/ 	.word	0x00000f90


	//   ....[7]....
        /*00ac*/ 	.word	0x00000fb0


	//   ....[8]....
        /*00b0*/ 	.word	0x00000fe0


	//   ....[9]....
        /*00b4*/ 	.word	0x00000ff0


	//   ....[10]....
        /*00b8*/ 	.word	0x00002560


	//   ....[11]....
        /*00bc*/ 	.word	0x000025e0


	//   ....[12]....
        /*00c0*/ 	.word	0x00002660


	//   ....[13]....
        /*00c4*/ 	.word	0x000026d0


	//   ....[14]....
        /*00c8*/ 	.word	0x00002750


	//   ....[15]....
        /*00cc*/ 	.word	0x000027c0


	//   ....[16]....
        /*00d0*/ 	.word	0x00002840


	//   ....[17]....
        /*00d4*/ 	.word	0x000028b0


	//   ....[18]....
        /*00d8*/ 	.word	0x00002930


	//   ....[19]....
        /*00dc*/ 	.word	0x000029a0


	//----- nvinfo : EIATTR_EXIT_INSTR_OFFSETS
	.align		4
.L_1529:
        /*00e0*/ 	.byte	0x04, 0x1c
        /*00e2*/ 	.short	(.L_1531 - .L_1530)


	//   ....[0]....
.L_1530:
        /*00e4*/ 	.word	0x00002500


	//----- nvinfo : EIATTR_MAX_THREADS
	.align		4
.L_1531:
        /*00e8*/ 	.byte	0x04, 0x05
        /*00ea*/ 	.short	(.L_1533 - .L_1532)
.L_1532:
        /*00ec*/ 	.word	0x00000100
        /*00f0*/ 	.word	0x00000001
        /*00f4*/ 	.word	0x00000001


	//----- nvinfo : EIATTR_CRS_STACK_SIZE
	.align		4
.L_1533:
        /*00f8*/ 	.byte	0x04, 0x1e
        /*00fa*/ 	.short	(.L_1535 - .L_1534)
.L_1534:
        /*00fc*/ 	.word	0x00000000
.L_1535:


//--------------------- .nv.info._ZN10layer_norm31ln_parallel_residual_bwd_kernelINS_13Kernel_traitsI13__nv_bfloat16S2_fS2_fjLj4096ELj1ELj1ELj8ELj16ENS_18Kernel_traits_baseILj4096ES2_S2_fS2_fjLj256EEEEELb0ELb0ELb0EEEvNS_9BwdParamsE --------------------------
	.section	.nv.info._ZN10layer_norm31ln_parallel_residual_bwd_kernelINS_13Kernel_traitsI13__nv_bfloat16S2_fS2_fjLj4096ELj1ELj1ELj8ELj16ENS_18Kernel_traits_baseILj4096ES2_S2_fS2_fjLj256EEEEELb0ELb0ELb0EEEvNS_9BwdParamsE,"",@"SHT_CUDA_INFO"
	.sectionflags	@""
	.align	4


	//----- nvinfo : EIATTR_CUDA_API_VERSION
	.align		4
        /*0000*/ 	.byte	0x04, 0x37
        /*0002*/ 	.short	(.L_1537 - .L_1536)
.L_1536:
        /*0004*/ 	.word	0x00000082


	//----- nvinfo : EIATTR_SW2861232_WAR
	.align		4
.L_1537:
        /*0008*/ 	.byte	0x01, 0x35
	.zero		2


	//----- nvinfo : EIATTR_PARAM_CBANK
	.align		4
        /*000c*/ 	.byte	0x04, 0x0a
        /*000e*/ 	.short	(.L_1539 - .L_1538)
	.align		4
.L_1538:
        /*0010*/ 	.word	index@(.nv.constant0._ZN10layer_norm31ln_parallel_residual_bwd_kernelINS_13Kernel_traitsI13__nv_bfloat16S2_fS2_fjLj4096ELj1ELj1ELj8ELj16ENS_18Kernel_traits_baseILj4096ES2_S2_fS2_fjLj256EEEEELb0ELb0ELb0EEEvNS_9BwdParamsE)
        /*0014*/ 	.short	0x0160
        /*0016*/ 	.short	0x0128


	//----- nvinfo : EIATTR_CBANK_PARAM_SIZE
	.align		4
.L_1539:
        /*0018*/ 	.byte	0x03, 0x19
        /*001a*/ 	.short	0x0128


	//----- nvinfo : EIATTR_KPARAM_INFO
	.align		4
        /*001c*/ 	.byte	0x04, 0x17
        /*001e*/ 	.short	(.L_1541 - .L_1540)
.L_1540:
        /*0020*/ 	.word	0x00000000
        /*0024*/ 	.short	0x0000
        /*0026*/ 	.short	0x0000
        /*0028*/ 	.byte	0x00, 0xf0, 0xa1, 0x04


	//----- nvinfo : EIATTR_MAXREG_COUNT
	.align		4
.L_1541:
        /*002c*/ 	.byte	0x03, 0x1b
        /*002e*/ 	.short	0x00ff


	//----- nvinfo : EIATTR_NUM_BARRIERS
	.align		4
        /*0030*/ 	.byte	0x02, 0x4c
        /*0032*/ 	.byte	0x01
	.zero		1


	//----- nvinfo : EIATTR_MERCURY_ISA_VERSION
	.align		4
        /*0034*/ 	.byte	0x03, 0x5f
        /*0036*/ 	.short	0x0000


	//----- nvinfo : EIATTR_COOP_GROUP_MASK_REGIDS
	.align		4
        /*0038*/ 	.byte	0x04, 0x29
        /*003a*/ 	.short	(.L_1543 - .L_1542)


	//   ....[0]....
.L_1542:
        /*003c*/ 	.word	0xffffffff


	//   ....[1]....
        /*0040*/ 	.word	0xffffffff


	//   ....[2]....
        /*0044*/ 	.word	0xffffffff


	//   ....[3]....
        /*0048*/ 	.word	0xffffffff


	//   ....[4]....
        /*004c*/ 	.word	0xffffffff


	//   ....[5]....
        /*0050*/ 	.word	0xffffffff


	//   ....[6]....
        /*0054*/ 	.word	0xffffffff


	//   ....[7]....
        /*0058*/ 	.word	0xffffffff


	//   ....[8]....
        /*005c*/ 	.word	0xffffffff


	//   ....[9]....
        /*0060*/ 	.word	0xffffffff


	//   ....[10]....
        /*0064*/ 	.word	0xffffffff


	//   ....[11]....
        /*0068*/ 	.word	0xffffffff


	//   ....[12]....
        /*006c*/ 	.word	0xffffffff


	//   ....[13]....
        /*0070*/ 	.word	0xffffffff


	//   ....[14]....
        /*0074*/ 	.word	0xffffffff


	//   ....[15]....
        /*0078*/ 	.word	0xffffffff


	//   ....[16]....
        /*007c*/ 	.word	0xffffffff


	//   ....[17]....
        /*0080*/ 	.word	0xffffffff


	//   ....[18]....
        /*0084*/ 	.word	0xffffffff


	//   ....[19]....
        /*0088*/ 	.word	0xffffffff


	//----- nvinfo : EIATTR_COOP_GROUP_INSTR_OFFSETS
	.align		4
.L_1543:
        /*008c*/ 	.byte	0x04, 0x28
        /*008e*/ 	.short	(.L_1545 - .L_1544)


	//   ....[0]....
.L_1544:
        /*0090*/ 	.word	0x00001580


	//   ....[1]....
        /*0094*/ 	.word	0x000015a0


	//   ....[2]....
        /*0098*/ 	.word	0x000015c0


	//   ....[3]....
        /*009c*/ 	.word	0x000015e0


	//   ....[4]....
        /*00a0*/ 	.word	0x00001600


	//   ....[5]....
        /*00a4*/ 	.word	0x00001620


	//   ....[6]....
        /*00a8*/ 	.word	0x00001640


	//   ....[7]....
        /*00ac*/ 	.word	0x00001660


	//   ....[8]....
        /*00b0*/ 	.word	0x00001680


	//   ....[9]....
        /*00b4*/ 	.word	0x000016a0


	//   ....[10]....
        /*00b8*/ 	.word	0x00002590


	//   ....[11]....
        /*00bc*/ 	.word	0x00002610


	//   ....[12]....
        /*00c0*/ 	.word	0x00002690


	//   ....[13]....
        /*00c4*/ 	.word	0x00002700


	//   ....[14]....
        /*00c8*/ 	.word	0x00002780


	//   ....[15]....
        /*00cc*/ 	.word	0x000027f0


	//   ....[16]....
        /*00d0*/ 	.word	0x00002870


	//   ....[17]....
        /*00d4*/ 	.word	0x000028e0


	//   ....[18]....
        /*00d8*/ 	.word	0x00002960


	//   ....[19]....
        /*00dc*/ 	.word	0x000029d0


	//----- nvinfo : EIATTR_EXIT_INSTR_OFFSETS
	.align		4
.L_1545:
        /*00e0*/ 	.byte	0x04, 0x1c
        /*00e2*/ 	.short	(.L_1547 - .L_1546)


	//   ....[0]....
.L_1546:
        /*00e4*/ 	.word	0x00002450


	//   ....[1]....
        /*00e8*/ 	.word	0x00002530


	//----- nvinfo : EIATTR_MAX_THREADS
	.align		4
.L_1547:
        /*00ec*/ 	.byte	0x04, 0x05
        /*00ee*/ 	.short	(.L_1549 - .L_1548)
.L_1548:
        /*00f0*/ 	.word	0x00000100
        /*00f4*/ 	.word	0x00000001
        /*00f8*/ 	.word	0x00000001


	//----- nvinfo : EIATTR_CRS_STACK_SIZE
	.align		4
.L_1549:
        /*00fc*/ 	.byte	0x04, 0x1e
        /*00fe*/ 	.short	(.L_1551 - .L_1550)
.L_1550:
        /*0100*/ 	.word	0x00000000
.L_1551:


//--------------------- .nv.info._ZN10layer_norm31ln_parallel_residual_bwd_kernelINS_13Kernel_traitsI13__nv_bfloat16S2_fS2_fjLj4096ELj1ELj1ELj8ELj16ENS_18Kernel_traits_baseILj4096ES2_S2_fS2_fjLj256EEEEELb0ELb0ELb1EEEvNS_9BwdParamsE --------------------------
	.section	.nv.info._ZN10layer_norm31ln_parallel_residual_bwd_kernelINS_13Kernel_traitsI13__nv_bfloat16S2_fS2_fjLj4096ELj1ELj1ELj8ELj16ENS_18Kernel_traits_baseILj4096ES2_S2_fS2_fjLj256EEEEELb0ELb0ELb1EEEvNS_9BwdParamsE,"",@"SHT_CUDA_INFO"
	.sectionflags	@""
	.align	4


	//----- nvinfo : EIATTR_CUDA_API_VERSION
	.align		4
        /*0000*/ 	.byte	0x04, 0x37
        /*0002*/ 	.short	(.L_1553 - .L_1552)
.L_1552:
        /*0004*/ 	.word	0x00000082


	//----- nvinfo : EIATTR_SW2861232_WAR
	.align		4
.L_1553:
        /*0008*/ 	.byte	0x01, 0x35
	.zero		2


	//----- nvinfo : EIATTR_PARAM_CBANK
	.align		4
        /*000c*/ 	.byte	0x04, 0x0a
        /*000e*/ 	.short	(.L_1555 - .L_1554)
	.align		4
.L_1554:
        /*0010*/ 	.word	index@(.nv.constant0._ZN10layer_norm31ln_parallel_residual_bwd_kernelINS_13Kernel_traitsI13__nv_bfloat16S2_fS2_fjLj4096ELj1ELj1ELj8ELj16ENS_18Kernel_traits_baseILj4096ES2_S2_fS2_fjLj256EEEEELb0ELb0ELb1EEEvNS_9BwdParamsE)
        /*0014*/ 	.short	0x0160
        /*0016*/ 	.short	0x0128


	//----- nvinfo : EIATTR_CBANK_PARAM_SIZE
	.align		4
.L_1555:
        /*0018*/ 	.byte	0x03, 0x19
        /*001a*/ 	.short	0x0128


	//----- nvinfo : EIATTR_KPARAM_INFO
	.align		4
        /*001c*/ 	.byte	0x04, 0x17
        /*001e*/ 	.short	(.L_1557 - .L_1556)
.L_1556:
        /*0020*/ 	.word	0x00000000
        /*0024*/ 	.short	0x0000
        /*0026*/ 	.short	0x0000
        /*0028*/ 	.byte	0x00, 0xf0, 0xa1, 0x04


	//----- nvinfo : EIATTR_MAXREG_COUNT
	.align		4
.L_1557:
        /*002c*/ 	.byte	0x03, 0x1b
        /*002e*/ 	.short	0x00ff


	//----- nvinfo : EIATTR_NUM_BARRIERS
	.align		4
        /*0030*/ 	.byte	0x02, 0x4c
        /*0032*/ 	.byte	0x01
	.zero		1


	//----- nvinfo : EIATTR_MERCURY_ISA_VERSION
	.align		4
        /*0034*/ 	.byte	0x03, 0x5f
        /*0036*/ 	.short	0x0000


	//----- nvinfo : EIATTR_COOP_GROUP_MASK_REGIDS
	.align		4
        /*0038*/ 	.byte	0x04, 0x29
        /*003a*/ 	.short	(.L_1559 - .L_1558)


	//   ....[0]....
.L_1558:
        /*003c*/ 	.word	0xffffffff


	//   ....[1]....
        /*0040*/ 	.word	0xffffffff


	//   ....[2]....
        /*0044*/ 	.word	0xffffffff


	//   ....[3]....
        /*0048*/ 	.word	0xffffffff


	//   ....[4]....
        /*004c*/ 	.word	0xffffffff


	//   ....[5]....
        /*0050*/ 	.word	0xffffffff


	//   ....[6]....
        /*0054*/ 	.word	0xffffffff


	//   ....[7]....
        /*0058*/ 	.word	0xffffffff


	//   ....[8]....
        /*005c*/ 	.word	0xffffffff


	//   ....[9]....
        /*0060*/ 	.word	0xffffffff


	//   ....[10]....
        /*0064*/ 	.word	0xffffffff


	//   ....[11]....
        /*0068*/ 	.word	0xffffffff


	//   ....[12]....
        /*006c*/ 	.word	0xffffffff


	//   ....[13]....
        /*0070*/ 	.word	0xffffffff


	//   ....[14]....
        /*0074*/ 	.word	0xffffffff


	//   ....[15]....
        /*0078*/ 	.word	0xffffffff


	//   ....[16]....
        /*007c*/ 	.word	0xffffffff


	//   ....[17]....
        /*0080*/ 	.word	0xffffffff


	//   ....[18]....
        /*0084*/ 	.word	0xffffffff


	//   ....[19]....
        /*0088*/ 	.word	0xffffffff


	//----- nvinfo : EIATTR_COOP_GROUP_INSTR_OFFSETS
	.align		4
.L_1559:
        /*008c*/ 	.byte	0x04, 0x28
        /*008e*/ 	.short	(.L_1561 - .L_1560)


	//   ....[0]....
.L_1560:
        /*0090*/ 	.word	0x00001630


	//   ....[1]....
        /*0094*/ 	.word	0x00001650


	//   ....[2]....
        /*0098*/ 	.word	0x00001670


	//   ....[3]....
        /*009c*/ 	.word	0x00001690


	//   ....[4]....
        /*00a0*/ 	.word	0x000016b0


	//   ....[5]....
        /*00a4*/ 	.word	0x000016d0


	//   ....[6]....
        /*00a8*/ 	.word	0x000016f0


	//   ....[7]....
        /*00ac*/ 	.word	0x00001710


	//   ....[8]....
        /*00b0*/ 	.word	0x00001730


	//   ....[9]....
        /*00b4*/ 	.word	0x00001750


	//   ....[10]....
        /*00b8*/ 	.word	0x000028c0


	//   ....[11]....
        /*00bc*/ 	.word	0x00002940


	//   ....[12]....
        /*00c0*/ 	.word	0x000029c0


	//   ....[13]....
        /*00c4*/ 	.word	0x00002a30


	//   ....[14]....
        /*00c8*/ 	.word	0x00002ab0


	//   ....[15]....
        /*00cc*/ 	.word	0x00002b20


	//   ....[16]....
        /*00d0*/ 	.word	0x00002ba0


	//   ....[17]....
        /*00d4*/ 	.word	0x00002c10


	//   ....[18]....
        /*00d8*/ 	.word	0x00002c90


	//   ....[19]....
        /*00dc*/ 	.word	0x00002d00


	//----- nvinfo : EIATTR_EXIT_INSTR_OFFSETS
	.align		4
.L_1561:
        /*00e0*/ 	.byte	0x04, 0x1c
        /*00e2*/ 	.short	(.L_1563 - .L_1562)


	//   ....[0]....
.L_1562:
        /*00e4*/ 	.word	0x00002860


	//----- nvinfo : EIATTR_MAX_THREADS
	.align		4
.L_1563:
        /*00e8*/ 	.byte	0x04, 0x05
        /*00ea*/ 	.short	(.L_1565 - .L_1564)
.L_1564:
        /*00ec*/ 	.word	0x00000100
        /*00f0*/ 	.word	0x00000001
        /*00f4*/ 	.word	0x00000001


	//----- nvinfo : EIATTR_CRS_STACK_SIZE
	.align		4
.L_1565:
        /*00f8*/ 	.byte	0x04, 0x1e
        /*00fa*/ 	.short	(.L_1567 - .L_1566)
.L_1566:
        /*00fc*/ 	.word	0x00000000
.L_1567:


//--------------------- .nv.info._ZN10layer_norm31ln_parallel_residual_bwd_kernelINS_13Kernel_traitsI13__nv_bfloat16S2_fS2_fjLj4096ELj1ELj1ELj8ELj16ENS_18Kernel_traits_baseILj4096ES2_S2_fS2_fjLj256EEEEELb0ELb1ELb0EEEvNS_9BwdParamsE --------------------------
	.section	.nv.info._ZN10layer_norm31ln_parallel_residual_bwd_kernelINS_13Kernel_traitsI13__nv_bfloat16S2_fS2_fjLj4096ELj1ELj1ELj8ELj16ENS_18Kernel_traits_baseILj4096ES2_S2_fS2_fjLj256EEEEELb0ELb1ELb0EEEvNS_9BwdParamsE,"",@"SHT_CUDA_INFO"
	.sectionflags	@""
	.align	4


	//----- nvinfo : EIATTR_CUDA_API_VERSION
	.align		4
        /*0000*/ 	.byte	0x04, 0x37
        /*0002*/ 	.short	(.L_1569 - .L_1568)
.L_1568:
        /*0004*/ 	.word	0x00000082


	//----- nvinfo : EIATTR_SW2861232_WAR
	.align		4
.L_1569:
        /*0008*/ 	.byte	0x01, 0x35
	.zero		2


	//----- nvinfo : EIATTR_PARAM_CBANK
	.align		4
        /*000c*/ 	.byte	0x04, 0x0a
        /*000e*/ 	.short	(.L_1571 - .L_1570)
	.align		4
.L_1570:
        /*0010*/ 	.word	index@(.nv.constant0._ZN10layer_norm31ln_parallel_residual_bwd_kernelINS_13Kernel_traitsI13__nv_bfloat16S2_fS2_fjLj4096ELj1ELj1ELj8ELj16ENS_18Kernel_traits_baseILj4096ES2_S2_fS2_fjLj256EEEEELb0ELb1ELb0EEEvNS_9BwdParamsE)
        /*0014*/ 	.short	0x0160
        /*0016*/ 	.short	0x0128


	//----- nvinfo : EIATTR_CBANK_PARAM_SIZE
	.align		4
.L_1571:
        /*0018*/ 	.byte	0x03, 0x19
        /*001a*/ 	.short	0x0128


	//----- nvinfo : EIATTR_KPARAM_INFO
	.align		4
        /*001c*/ 	.byte	0x04, 0x17
        /*001e*/ 	.short	(.L_1573 - .L_1572)
.L_1572:
        /*0020*/ 	.word	0x00000000
        /*0024*/ 	.short	0x0000
        /*0026*/ 	.short	0x0000
        /*0028*/ 	.byte	0x00, 0xf0, 0xa1, 0x04


	//----- nvinfo : EIATTR_MAXREG_COUNT
	.align		4
.L_1573:
        /*002c*/ 	.byte	0x03, 0x1b
        /*002e*/ 	.short	0x00ff


	//----- nvinfo : EIATTR_NUM_BARRIERS
	.align		4
        /*0030*/ 	.byte	0x02, 0x4c
        /*0032*/ 	.byte	0x01
	.zero		1


	//----- nvinfo : EIATTR_MERCURY_ISA_VERSION
	.align		4
        /*0034*/ 	.byte	0x03, 0x5f
        /*0036*/ 	.short	0x0000


	//----- nvinfo : EIATTR_COOP_GROUP_MASK_REGIDS
	.align		4
        /*0038*/ 	.byte	0x04, 0x29
        /*003a*/ 	.short	(.L_1575 - .L_1574)


	//   ....[0]....
.L_1574:
        /*003c*/ 	.word	0xffffffff


	//   ....[1]....
        /*0040*/ 	.word	0xffffffff


	//   ....[2]....
        /*0044*/ 	.word	0xffffffff


	//   ....[3]....
        /*0048*/ 	.word	0xffffffff


	//   ....[4]....
        /*004c*/ 	.word	0xffffffff


	//   ....[5]....
        /*0050*/ 	.word	0xffffffff


	//   ....[6]....
        /*0054*/ 	.word	0xffffffff


	//   ....[7]....
        /*0058*/ 	.word	0xffffffff


	//   ....[8]....
        /*005c*/ 	.word	0xffffffff


	//   ....[9]....
        /*0060*/ 	.word	0xffffffff


	//   ....[10]....
        /*0064*/ 	.word	0xffffffff


	//   ....[11]....
        /*0068*/ 	.word	0xffffffff


	//   ....[12]....
        /*006c*/ 	.word	0xffffffff


	//   ....[13]....
        /*0070*/ 	.word	0xffffffff


	//   ....[14]....
        /*0074*/ 	.word	0xffffffff


	//   ....[15]....
        /*0078*/ 	.word	0xffffffff


	//   ....[16]....
        /*007c*/ 	.word	0xffffffff


	//   ....[17]....
        /*0080*/ 	.word	0xffffffff


	//   ....[18]....
        /*0084*/ 	.word	0xffffffff


	//   ....[19]....
        /*0088*/ 	.word	0xffffffff


	//----- nvinfo : EIATTR_COOP_GROUP_INSTR_OFFSETS
	.align		4
.L_1575:
        /*008c*/ 	.byte	0x04, 0x28
        /*008e*/ 	.short	(.L_1577 - .L_1576)


	//   ....[0]....
.L_1576:
        /*0090*/ 	.word	0x00000ef0


	//   ....[1]....
        /*0094*/ 	.word	0x00000f10


	//   ....[2]....
        /*0098*/ 	.word	0x00000f30


	//   ....[3]....
        /*009c*/ 	.word	0x00000f50


	//   ....[4]....
        /*00a0*/ 	.word	0x00000f70


	//   ....[5]....
        /*00a4*/ 	.word	0x00000f90


	//   ....[6]....
        /*00a8*/ 	.word	0x00000fb0


	//   ....[7]....
        /*00ac*/ 	.word	0x00000fd0


	//   ....[8]....
        /*00b0*/ 	.word	0x00000ff0


	//   ....[9]....
        /*00b4*/ 	.word	0x00001010


	//   ....[10]....
        /*00b8*/ 	.word	0x00001e20


	//   ....[11]....
        /*00bc*/ 	.word	0x00001ea0


	//   ....[12]....
        /*00c0*/ 	.word	0x00001f20


	//   ....[13]....
        /*00c4*/ 	.word	0x00001f90


	//   ....[14]....
        /*00c8*/ 	.word	0x00002010


	//   ....[15]....
        /*00cc*/ 	.word	0x00002080


	//   ....[16]....
        /*00d0*/ 	.word	0x00002100


	//   ....[17]....
        /*00d4*/ 	.word	0x00002170


	//   ....[18]....
        /*00d8*/ 	.word	0x000021f0


	//   ....[19]....
        /*00dc*/ 	.word	0x00002260


	//----- nvinfo : EIATTR_EXIT_INSTR_OFFSETS
	.align		4
.L_1577:
        /*00e0*/ 	.byte	0x04, 0x1c
        /*00e2*/ 	.short	(.L_1579 - .L_1578)


	//   ....[0]....
.L_1578:
        /*00e4*/ 	.word	0x00001d40


	//   ....[1]....
        /*00e8*/ 	.word	0x00001dc0


	//----- nvinfo : EIATTR_MAX_THREADS
	.align		4
.L_1579:
        /*00ec*/ 	.byte	0x04, 0x05
        /*00ee*/ 	.short	(.L_1581 - .L_1580)
.L_1580:
        /*00f0*/ 	.word	0x00000100
        /*00f4*/ 	.word	0x00000001
        /*00f8*/ 	.word	0x00000001


	//----- nvinfo : EIATTR_CRS_STACK_SIZE
	.align		4
.L_1581:
        /*00fc*/ 	.byte	0x04, 0x1e
        /*00fe*/ 	.short	(.L_1583 - .L_1582)
.L_1582:
        /*0100*/ 	.word	0x00000000
.L_1583:


//--------------------- .nv.info._ZN10layer_norm31ln_parallel_residual_bwd_kernelINS_13Kernel_traitsI13__nv_bfloat16S2_fS2_fjLj4096ELj1ELj1ELj8ELj16ENS_18Kernel_traits_baseILj4096ES2_S2_fS2_fjLj256EEEEELb0ELb1ELb1EEEvNS_9BwdParamsE --------------------------
	.section	.nv.info._ZN10layer_norm31ln_parallel_residual_bwd_kernelINS_13Kernel_traitsI13__nv_bfloat16S2_fS2_fjLj4096ELj1ELj1ELj8ELj16ENS_18Kernel_traits_baseILj4096ES2_S2_fS2_fjLj256EEEEELb0ELb1ELb1EEEvNS_9BwdParamsE,"",@"SHT_CUDA_INFO"
	.sectionflags	@""
	.align	4


	//----- nvinfo : EIATTR_CUDA_API_VERSION
	.align		4
        /*0000*/ 	.byte	0x04, 0x37
        /*0002*/ 	.short	(.L_1585 - .L_1584)
.L_1584:
        /*0004*/ 	.word	0x00000082


	//----- nvinfo : EIATTR_SW2861232_WAR
	.align		4
.L_1585:
        /*0008*/ 	.byte	0x01, 0x35
	.zero		2


	//----- nvinfo : EIATTR_PARAM_CBANK
	.align		4
        /*000c*/ 	.byte	0x04, 0x0a
        /*000e*/ 	.short	(.L_1587 - .L_1586)
	.align		4
.L_1586:
        /*0010*/ 	.word	index@(.nv.constant0._ZN10layer_norm31ln_parallel_residual_bwd_kernelINS_13Kernel_traitsI13__nv_bfloat16S2_fS2_fjLj4096ELj1ELj1ELj8ELj16ENS_18Kernel_traits_baseILj4096ES2_S2_fS2_fjLj256EEEEELb0ELb1ELb1EEEvNS_9BwdParamsE)
        /*0014*/ 	.short	0x0160
        /*0016*/ 	.short	0x0128


	//----- nvinfo : EIATTR_CBANK_PARAM_SIZE
	.align		4
.L_1587:
        /*0018*/ 	.byte	0x03, 0x19
        /*001a*/ 	.short	0x0128


	//----- nvinfo : EIATTR_KPARAM_INFO
	.align		4
        /*001c*/ 	.byte	0x04, 0x17
        /*001e*/ 	.short	(.L_1589 - .L_1588)
.L_1588:
        /*0020*/ 	.word	0x00000000
        /*0024*/ 	.short	0x0000
        /*0026*/ 	.short	0x0000
        /*0028*/ 	.byte	0x00, 0xf0, 0xa1, 0x04


	//----- nvinfo : EIATTR_MAXREG_COUNT
	.align		4
.L_1589:
        /*002c*/ 	.byte	0x03, 0x1b
        /*002e*/ 	.short	0x00ff


	//----- nvinfo : EIATTR_NUM_BARRIERS
	.align		4
        /*0030*/ 	.byte	0x02, 0x4c
        /*0032*/ 	.byte	0x01
	.zero		1


	//----- nvinfo : EIATTR_MERCURY_ISA_VERSION
	.align		4
        /*0034*/ 	.byte	0x03, 0x5f
        /*0036*/ 	.short	0x0000


	//----- nvinfo : EIATTR_COOP_GROUP_MASK_REGIDS
	.align		4
        /*0038*/ 	.byte	0x04, 0x29
        /*003a*/ 	.short	(.L_1591 - .L_1590)


	//   ....[0]....
.L_1590:
        /*003c*/ 	.word	0xffffffff


	//   ....[1]....
        /*0040*/ 	.word	0xffffffff


	//   ....[2]....
        /*0044*/ 	.word	0xffffffff


	//   ....[3]....
        /*0048*/ 	.word	0xffffffff


	//   ....[4]....
        /*004c*/ 	.word	0xffffffff


	//   ....[5]....
        /*0050*/ 	.word	0xffffffff


	//   ....[6]....
        /*0054*/ 	.word	0xffffffff


	//   ....[7]....
        /*0058*/ 	.word	0xffffffff


	//   ....[8]....
        /*005c*/ 	.word	0xffffffff


	//   ....[9]....
        /*0060*/ 	.word	0xffffffff


	//   ....[10]....
        /*0064*/ 	.word	0xffffffff


	//   ....[11]....
        /*0068*/ 	.word	0xffffffff


	//   ....[12]....
        /*006c*/ 	.word	0xffffffff


	//   ....[13]....
        /*0070*/ 	.word	0xffffffff


	//   ....[14]....
        /*0074*/ 	.word	0xffffffff


	//   ....[15]....
        /*0078*/ 	.word	0xffffffff


	//   ....[16]....
        /*007c*/ 	.word	0xffffffff


	//   ....[17]....
        /*0080*/ 	.word	0xffffffff


	//   ....[18]....
        /*0084*/ 	.word	0xffffffff


	//   ....[19]....
        /*0088*/ 	.word	0xffffffff


	//----- nvinfo : EIATTR_COOP_GROUP_INSTR_OFFSETS
	.align		4
.L_1591:
        /*008c*/ 	.byte	0x04, 0x28
        /*008e*/ 	.short	(.L_1593 - .L_1592)


	//   ....[0]....
.L_1592:
        /*0090*/ 	.word	0x00000eb0


	//   ....[1]....
        /*0094*/ 	.word	0x00000ed0


	//   ....[2]....
        /*0098*/ 	.word	0x00000ef0


	//   ....[3]....
        /*009c*/ 	.word	0x00000f10


	//   ....[4]....
        /*00a0*/ 	.word	0x00000f30


	//   ....[5]....
        /*00a4*/ 	.word	0x00000f50


	//   ....[6]....
        /*00a8*/ 	.word	0x00000f70


	//   ....[7]....
        /*00ac*/ 	.word	0x00000f90


	//   ....[8]....
        /*00b0*/ 	.word	0x00000fb0


	//   ....[9]....
        /*00b4*/ 	.word	0x00000fd0


	//   ....[10]....
        /*00b8*/ 	.word	0x00001e20


	//   ....[11]....
        /*00bc*/ 	.word	0x00001ea0


	//   ....[12]....
        /*00c0*/ 	.word	0x00001f20


	//   ....[13]....
        /*00c4*/ 	.word	0x00001f90


	//   ....[14]....
        /*00c8*/ 	.word	0x00002010


	//   ....[15]....
        /*00cc*/ 	.word	0x00002080


	//   ....[16]....
        /*00d0*/ 	.word	0x00002100


	//   ....[17]....
        /*00d4*/ 	.word	0x00002170


	//   ....[18]....
        /*00d8*/ 	.word	0x000021f0


	//   ....[19]....
        /*00dc*/ 	.word	0x00002260


	//----- nvinfo : EIATTR_EXIT_INSTR_OFFSETS
	.align		4
.L_1593:
        /*00e0*/ 	.byte	0x04, 0x1c
        /*00e2*/ 	.short	(.L_1595 - .L_1594)


	//   ....[0]....
.L_1594:
        /*00e4*/ 	.word	0x00001dc0


	//----- nvinfo : EIATTR_MAX_THREADS
	.align		4
.L_1595:
        /*00e8*/ 	.byte	0x04, 0x05
        /*00ea*/ 	.short	(.L_1597 - .L_1596)
.L_1596:
        /*00ec*/ 	.word	0x00000100
        /*00f0*/ 	.word	0x00000001
        /*00f4*/ 	.word	0x00000001


	//----- nvinfo : EIATTR_CRS_STACK_SIZE
	.align		4
.L_1597:
        /*00f8*/ 	.byte	0x04, 0x1e
        /*00fa*/ 	.short	(.L_1599 - .L_1598)
.L_1598:
        /*00fc*/ 	.word	0x00000000
.L_1599:


//--------------------- .nv.info._ZN10layer_norm31ln_parallel_residual_bwd_kernelINS_13Kernel_traitsI13__nv_bfloat16S2_fS2_fjLj4096ELj1ELj1ELj8ELj16ENS_18Kernel_traits_baseILj4096ES2_S2_fS2_fjLj256EEEEELb1ELb0ELb0EEEvNS_9BwdParamsE --------------------------
	.section	.nv.info._ZN10layer_norm31ln_parallel_residual_bwd_kernelINS_13Kernel_traitsI13__nv_bfloat16S2_fS2_fjLj4096ELj1ELj1ELj8ELj16ENS_18Kernel_traits_baseILj4096ES2_S2_fS2_fjLj256EEEEELb1ELb0ELb0EEEvNS_9BwdParamsE,"",@"SHT_CUDA_INFO"
	.sectionflags	@""
	.align	4


	//----- nvinfo : EIATTR_CUDA_API_VERSION
	.align		4
        /*0000*/ 	.byte	0x04, 0x37
        /*0002*/ 	.short	(.L_1601 - .L_1600)
.L_1600:
        /*0004*/ 	.word	0x00000082


	//----- nvinfo : EIATTR_SW2861232_WAR
	.align		4
.L_1601:
        /*0008*/ 	.byte	0x01, 0x35
	.zero		2


	//----- nvinfo : EIATTR_PARAM_CBANK
	.align		4
        /*000c*/ 	.byte	0x04, 0x0a
        /*000e*/ 	.short	(.L_1603 - .L_1602)
	.align		4
.L_1602:
        /*0010*/ 	.word	index@(.nv.constant0._ZN10layer_norm31ln_parallel_residual_bwd_kernelINS_13Kernel_traitsI13__nv_bfloat16S2_fS2_fjLj4096ELj1ELj1ELj8ELj16ENS_18Kernel_traits_baseILj4096ES2_S2_fS2_fjLj256EEEEELb1ELb0ELb0EEEvNS_9BwdParamsE)
        /*0014*/ 	.short	0x0160
        /*0016*/ 	.short	0x0128


	//----- nvinfo : EIATTR_CBANK_PARAM_SIZE
	.align		4
.L_1603:
        /*0018*/ 	.byte	0x03, 0x19
        /*001a*/ 	.short	0x0128


	//----- nvinfo : EIATTR_KPARAM_INFO
	.align		4
        /*001c*/ 	.byte	0x04, 0x17
        /*001e*/ 	.short	(.L_1605 - .L_1604)
.L_1604:
        /*0020*/ 	.word	0x00000000
        /*0024*/ 	.short	0x0000
        /*0026*/ 	.short	0x0000
        /*0028*/ 	.byte	0x00, 0xf0, 0xa1, 0x04


	//----- nvinfo : EIATTR_MAXREG_COUNT
	.align		4
.L_1605:
        /*002c*/ 	.byte	0x03, 0x1b
        /*002e*/ 	.short	0x00ff


	//----- nvinfo : EIATTR_NUM_BARRIERS
	.align		4
        /*0030*/ 	.byte	0x02, 0x4c
        /*0032*/ 	.byte	0x01
	.zero		1


	//----- nvinfo : EIATTR_MERCURY_ISA_VERSION
	.align		4
        /*0034*/ 	.byte	0x03, 0x5f
        /*0036*/ 	.short	0x0000


	//----- nvinfo : EIATTR_COOP_GROUP_MASK_REGIDS
	.align		4
        /*0038*/ 	.byte	0x04, 0x29
        /*003a*/ 	.short	(.L_1607 - .L_1606)


	//   ....[0]....
.L_1606:
        /*003c*/ 	.word	0xffffffff


	//   ....[1]....
        /*0040*/ 	.word	0xffffffff


	//   ....[2]....
        /*0044*/ 	.word	0xffffffff


	//   ....[3]....
        /*0048*/ 	.word	0xffffffff


	//   ....[4]....
        /*004c*/ 	.word	0xffffffff


	//   ....[5]....
        /*0050*/ 	.word	0xffffffff


	//   ....[6]....
        /*0054*/ 	.word	0xffffffff


	//   ....[7]....
        /*0058*/ 	.word	0xffffffff


	//   ....[8]....
        /*005c*/ 	.word	0xffffffff


	//   ....[9]....
        /*0060*/ 	.word	0xffffffff


	//   ....[10]....
        /*0064*/ 	.word	0xffffffff


	//   ....[11]....
        /*0068*/ 	.word	0xffffffff


	//   ....[12]....
        /*006c*/ 	.word	0xffffffff


	//   ....[13]....
        /*0070*/ 	.word	0xffffffff


	//   ....[14]....
        /*0074*/ 	.word	0xffffffff


	//   ....[15]....
        /*0078*/ 	.word	0xffffffff


	//   ....[16]....
        /*007c*/ 	.word	0xffffffff


	//   ....[17]....
        /*0080*/ 	.word	0xffffffff


	//   ....[18]....
        /*0084*/ 	.word	0xffffffff


	//   ....[19]....
        /*0088*/ 	.word	0xffffffff


	//----- nvinfo : EIATTR_COOP_GROUP_INSTR_OFFSETS
	.align		4
.L_1607:
        /*008c*/ 	.byte	0x04, 0x28
        /*008e*/ 	.short	(.L_1609 - .L_1608)


	//   ....[0]....
.L_1608:
        /*0090*/ 	.word	0x000016d0


	//   ....[1]....
        /*0094*/ 	.word	0x000016f0


	//   ....[2]....
        /*0098*/ 	.word	0x00001710


	//   ....[3]....
        /*009c*/ 	.word	0x00001730


	//   ....[4]....
        /*00a0*/ 	.word	0x00001750


	//   ....[5]....
        /*00a4*/ 	.word	0x00001770


	//   ....[6]....
        /*00a8*/ 	.word	0x00001790


	//   ....[7]....
        /*00ac*/ 	.word	0x000017b0


	//   ....[8]....
        /*00b0*/ 	.word	0x000017d0


	//   ....[9]....
        /*00b4*/ 	.word	0x000017f0


	//   ....[10]....
        /*00b8*/ 	.word	0x00002c40


	//   ....[11]....
        /*00bc*/ 	.word	0x00002cc0


	//   ....[12]....
        /*00c0*/ 	.word	0x00002d40


	//   ....[13]....
        /*00c4*/ 	.word	0x00002db0


	//   ....[14]....
        /*00c8*/ 	.word	0x00002e30


	//   ....[15]....
        /*00cc*/ 	.word	0x00002ea0


	//   ....[16]....
        /*00d0*/ 	.word	0x00002f20


	//   ....[17]....
        /*00d4*/ 	.word	0x00002f90


	//   ....[18]....
        /*00d8*/ 	.word	0x00003010


	//   ....[19]....
        /*00dc*/ 	.word	0x00003080


	//----- nvinfo : EIATTR_EXIT_INSTR_OFFSETS
	.align		4
.L_1609:
        /*00e0*/ 	.byte	0x04, 0x1c
        /*00e2*/ 	.short	(.L_1611 - .L_1610)


	//   ....[0]....
.L_1610:
        /*00e4*/ 	.word	0x00002b00


	//   ....[1]....
        /*00e8*/ 	.word	0x00002be0


	//----- nvinfo : EIATTR_MAX_THREADS
	.align		4
.L_1611:
        /*00ec*/ 	.byte	0x04, 0x05
        /*00ee*/ 	.short	(.L_1613 - .L_1612)
.L_1612:
        /*00f0*/ 	.word	0x00000100
        /*00f4*/ 	.word	0x00000001
        /*00f8*/ 	.word	0x00000001


	//----- nvinfo : EIATTR_CRS_STACK_SIZE
	.align		4
.L_1613:
        /*00fc*/ 	.byte	0x04, 0x1e
        /*00fe*/ 	.short	(.L_1615 - .L_1614)
.L_1614:
        /*0100*/ 	.word	0x00000000
.L_1615:


//--------------------- .nv.info._ZN10layer_norm31ln_parallel_residual_bwd_kernelINS_13Kernel_traitsI13__nv_bfloat16S2_fS2_fjLj4096ELj1ELj1ELj8ELj16ENS_18Kernel_traits_baseILj4096ES2_S2_fS2_fjLj256EEEEELb1ELb0ELb1EEEvNS_9BwdParamsE --------------------------
	.section	.nv.info._ZN10layer_norm31ln_parallel_residual_bwd_kernelINS_13Kernel_traitsI13__nv_bfloat16S2_fS2_fjLj4096ELj1ELj1ELj8ELj16ENS_18Kernel_traits_baseILj4096ES2_S2_fS2_fjLj256EEEEELb1ELb0ELb1EEEvNS_9BwdParamsE,"",@"SHT_CUDA_INFO"
	.sectionflags	@""
	.align	4


	//----- nvinfo : EIATTR_CUDA_API_VERSION
	.align		4
        /*0000*/ 	.byte	0x04, 0x37
        /*0002*/ 	.short	(.L_1617 - .L_1616)
.L_1616:
        /*0004*/ 	.word	0x00000082


	//----- nvinfo : EIATTR_SW2861232_WAR
	.align		4
.L_1617:
        /*0008*/ 	.byte	0x01, 0x35
	.zero		2


	//----- nvinfo : EIATTR_PARAM_CBANK
	.align		4
        /*000c*/ 	.byte	0x04, 0x0a
        /*000e*/ 	.short	(.L_1619 - .L_1618)
	.align		4
.L_1618:
        /*0010*/ 	.word	index@(.nv.constant0._ZN10layer_norm31ln_parallel_residual_bwd_kernelINS_13Kernel_traitsI13__nv_bfloat16S2_fS2_fjLj4096ELj1ELj1ELj8ELj16ENS_18Kernel_traits_baseILj4096ES2_S2_fS2_fjLj256EEEEELb1ELb0ELb1EEEvNS_9BwdParamsE)
        /*0014*/ 	.short	0x0160
        /*0016*/ 	.short	0x0128


	//----- nvinfo : EIATTR_CBANK_PARAM_SIZE
	.align		4
.L_1619:
        /*0018*/ 	.byte	0x03, 0x19
        /*001a*/ 	.short	0x0128


	//----- nvinfo : EIATTR_KPARAM_INFO
	.align		4
        /*001c*/ 	.byte	0x04, 0x17
        /*001e*/ 	.short	(.L_1621 - .L_1620)
.L_1620:
        /*0020*/ 	.word	0x00000000
        /*0024*/ 	.short	0x0000
        /*0026*/ 	.short	0x0000
        /*0028*/ 	.byte	0x00, 0xf0, 0xa1, 0x04


	//----- nvinfo : EIATTR_MAXREG_COUNT
	.align		4
.L_1621:
        /*002c*/ 	.byte	0x03, 0x1b
        /*002e*/ 	.short	0x00ff


	//----- nvinfo : EIATTR_NUM_BARRIERS
	.align		4
        /*0030*/ 	.byte	0x02, 0x4c
        /*0032*/ 	.byte	0x01
	.zero		1


	//----- nvinfo : EIATTR_MERCURY_ISA_VERSION
	.align		4
        /*0034*/ 	.byte	0x03, 0x5f
        /*0036*/ 	.short	0x0000


	//----- nvinfo : EIATTR_COOP_GROUP_MASK_REGIDS
	.align		4
        /*0038*/ 	.byte	0x04, 0x29
        /*003a*/ 	.short	(.L_1623 - .L_1622)


	//   ....[0]....
.L_1622:
        /*003c*/ 	.word	0xffffffff


	//   ....[1]....
        /*0040*/ 	.word	0xffffffff


	//   ....[2]....
        /*0044*/ 	.word	0xffffffff


	//   ....[3]....
        /*0048*/ 	.word	0xffffffff


	//   ....[4]....
        /*004c*/ 	.word	0xffffffff


	//   ....[5]....
        /*0050*/ 	.word	0xffffffff


	//   ....[6]....
        /*0054*/ 	.word	0xffffffff


	//   ....[7]....
        /*0058*/ 	.word	0xffffffff


	//   ....[8]....
        /*005c*/ 	.word	0xffffffff


	//   ....[9]....
        /*0060*/ 	.word	0xffffffff


	//   ....[10]....
        /*0064*/ 	.word	0xffffffff


	//   ....[11]....
        /*0068*/ 	.word	0xffffffff


	//   ....[12]....
        /*006c*/ 	.word	0xffffffff


	//   ....[13]....
        /*0070*/ 	.word	0xffffffff


	//   ....[14]....
        /*0074*/ 	.word	0xffffffff


	//   ....[15]....
        /*0078*/ 	.word	0xffffffff


	//   ....[16]....
        /*007c*/ 	.word	0xffffffff


	//   ....[17]....
        /*0080*/ 	.word	0xffffffff


	//   ....[18]....
        /*0084*/ 	.word	0xffffffff


	//   ....[19]....
        /*0088*/ 	.word	0xffffffff


	//----- nvinfo : EIATTR_COOP_GROUP_INSTR_OFFSETS
	.align		4
.L_1623:
        /*008c*/ 	.byte	0x04, 0x28
        /*008e*/ 	.short	(.L_1625 - .L_1624)


	//   ....[0]....
.L_1624:
        /*0090*/ 	.word	0x000016e0


	//   ....[1]....
        /*0094*/ 	.word	0x00001700


	//   ....[2]....
        /*0098*/ 	.word	0x00001720


	//   ....[3]....
        /*009c*/ 	.word	0x00001740


	//   ....[4]....
        /*00a0*/ 	.word	0x00001760


	//   ....[5]....
        /*00a4*/ 	.word	0x00001780


	//   ....[6]....
        /*00a8*/ 	.word	0x000017a0


	//   ....[7]....
        /*00ac*/ 	.word	0x000017c0


	//   ....[8]....
        /*00b0*/ 	.word	0x000017e0


	//   ....[9]....
        /*00b4*/ 	.word	0x00001800


	//   ....[10]....
        /*00b8*/ 	.word	0x00002dc0


	//   ....[11]....
        /*00bc*/ 	.word	0x00002e40


	//   ....[12]....
        /*00c0*/ 	.word	0x00002ec0


	//   ....[13]....
        /*00c4*/ 	.word	0x00002f30


	//   ....[14]....
        /*00c8*/ 	.word	0x00002fb0


	//   ....[15]....
        /*00cc*/ 	.word	0x00003020


	//   ....[16]....
        /*00d0*/ 	.word	0x000030a0


	//   ....[17]....
        /*00d4*/ 	.word	0x00003110


	//   ....[18]....
        /*00d8*/ 	.word	0x00003190


	//   ....[19]....
        /*00dc*/ 	.word	0x00003200


	//----- nvinfo : EIATTR_EXIT_INSTR_OFFSETS
	.align		4
.L_1625:
        /*00e0*/ 	.byte	0x04, 0x1c
        /*00e2*/ 	.short	(.L_1627 - .L_1626)


	//   ....[0]....
.L_1626:
        /*00e4*/ 	.word	0x00002d60


	//----- nvinfo : EIATTR_MAX_THREADS
	.align		4
.L_1627:
        /*00e8*/ 	.byte	0x04, 0x05
        /*00ea*/ 	.short	(.L_1629 - .L_1628)
.L_1628:
        /*00ec*/ 	.word	0x00000100
        /*00f0*/ 	.word	0x00000001
        /*00f4*/ 	.word	0x00000001


	//----- nvinfo : EIATTR_CRS_STACK_SIZE
	.align		4
.L_1629:
        /*00f8*/ 	.byte	0x04, 0x1e
        /*00fa*/ 	.short	(.L_1631 - .L_1630)
.L_1630:
        /*00fc*/ 	.word	0x00000000
.L_1631:


//--------------------- .nv.info._ZN10layer_norm22ln_bwd_finalize_kernelINS_22Kernel_traits_finalizeILj4096E13__nv_bfloat16S2_fS2_fjLb0ELj1024ELj4ENS_18Kernel_traits_baseILj4096ES2_S2_fS2_fjLj1024EEEEELb0ELb0EEEvNS_9BwdParamsE --------------------------
	.section	.nv.info._ZN10layer_norm22ln_bwd_finalize_kernelINS_22Kernel_traits_finalizeILj4096E13__nv_bfloat16S2_fS2_fjLb0ELj1024ELj4ENS_18Kernel_traits_baseILj4096ES2_S2_fS2_fjLj1024EEEEELb0ELb0EEEvNS_9BwdParamsE,"",@"SHT_CUDA_INFO"
	.sectionflags	@""
	.align	4


	//----- nvinfo : EIATTR_CUDA_API_VERSION
	.align		4
        /*0000*/ 	.byte	0x04, 0x37
        /*0002*/ 	.short	(.L_1633 - .L_1632)
.L_1632:
        /*0004*/ 	.word	0x00000082


	//----- nvinfo : EIATTR_SW2861232_WAR
	.align		4
.L_1633:
        /*0008*/ 	.byte	0x01, 0x35
	.zero		2


	//----- nvinfo : EIATTR_PARAM_CBANK
	.align		4
        /*000c*/ 	.byte	0x04, 0x0a
        /*000e*/ 	.short	(.L_1635 - .L_1634)
	.align		4
.L_1634:
        /*0010*/ 	.word	index@(.nv.constant0._ZN10layer_norm22ln_bwd_finalize_kernelINS_22Kernel_traits_finalizeILj4096E13__nv_bfloat16S2_fS2_fjLb0ELj1024ELj4ENS_18Kernel_traits_baseILj4096ES2_S2_fS2_fjLj1024EEEEELb0ELb0EEEvNS_9BwdParamsE)
        /*0014*/ 	.short	0x0160
        /*0016*/ 	.short	0x0128


	//----- nvinfo : EIATTR_CBANK_PARAM_SIZE
	.align		4
.L_1635:
        /*0018*/ 	.byte	0x03, 0x19
        /*001a*/ 	.short	0x0128


	//----- nvinfo : EIATTR_KPARAM_INFO
	.align		4
        /*001c*/ 	.byte	0x04, 0x17
        /*001e*/ 	.short	(.L_1637 - .L_1636)
.L_1636:
        /*0020*/ 	.word	0x00000000
        /*0024*/ 	.short	0x0000
        /*0026*/ 	.short	0x0000
        /*0028*/ 	.byte	0x00, 0xf0, 0xa1, 0x04


	//----- nvinfo : EIATTR_MAXREG_COUNT
	.align		4
.L_1637:
        /*002c*/ 	.byte	0x03, 0x1b
        /*002e*/ 	.short	0x0040


	//----- nvinfo : EIATTR_NUM_BARRIERS
	.align		4
        /*0030*/ 	.byte	0x02, 0x4c
        /*0032*/ 	.byte	0x01
	.zero		1


	//----- nvinfo : EIATTR_MERCURY_ISA_VERSION
	.align		4
        /*0034*/ 	.byte	0x03, 0x5f
        /*0036*/ 	.short	0x0000


	//----- nvinfo : EIATTR_COOP_GROUP_MASK_REGIDS
	.align		4
        /*0038*/ 	.byte	0x04, 0x29
        /*003a*/ 	.short	(.L_1639 - .L_1638)


	//   ....[0]....
.L_1638:
        /*003c*/ 	.word	0xffffffff


	//   ....[1]....
        /*0040*/ 	.word	0xffffffff


	//   ....[2]....
        /*0044*/ 	.word	0xffffffff


	//   ....[3]....
        /*0048*/ 	.word	0xffffffff


	//   ....[4]....
        /*004c*/ 	.word	0xffffffff


	//   ....[5]....
        /*0050*/ 	.word	0xffffffff


	//   ....[6]....
        /*0054*/ 	.word	0xffffffff


	//   ....[7]....
        /*0058*/ 	.word	0xffffffff


	//   ....[8]....
        /*005c*/ 	.word	0xffffffff


	//   ....[9]....
        /*0060*/ 	.word	0xffffffff


	//   ....[10]....
        /*0064*/ 	.word	0xffffffff


	//   ....[11]....
        /*0068*/ 	.word	0xffffffff


	//   ....[12]....
        /*006c*/ 	.word	0xffffffff


	//   ....[13]....
        /*0070*/ 	.word	0xffffffff


	//   ....[14]....
        /*0074*/ 	.word	0xffffffff


	//   ....[15]....
        /*0078*/ 	.word	0xffffffff


	//   ....[16]....
        /*007c*/ 	.word	0xffffffff


	//   ....[17]....
        /*0080*/ 	.word	0xffffffff


	//   ....[18]....
        /*0084*/ 	.word	0xffffffff


	//   ....[19]....
        /*0088*/ 	.word	0xffffffff


	//----- nvinfo : EIATTR_COOP_GROUP_INSTR_OFFSETS
	.align		4
.L_1639:
        /*008c*/ 	.byte	0x04, 0x28
        /*008e*/ 	.short	(.L_1641 - .L_1640)


	//   ....[0]....
.L_1640:
        /*0090*/ 	.word	0x00000820


	//   ....[1]....
        /*0094*/ 	.word	0x00000850


	//   ....[2]....
        /*0098*/ 	.word	0x00000860


	//   ....[3]....
        /*009c*/ 	.word	0x00000890


	//   ....[4]....
        /*00a0*/ 	.word	0x000008a0


	//   ....[5]....
        /*00a4*/ 	.word	0x000008d0


	//   ....[6]....
        /*00a8*/ 	.word	0x000008f0


	//   ....[7]....
        /*00ac*/ 	.word	0x00000900


	//   ....[8]....
        /*00b0*/ 	.word	0x00000930


	//   ....[9]....
        /*00b4*/ 	.word	0x00000940


	//   ....[10]....
        /*00b8*/ 	.word	0x00000b50


	//   ....[11]....
        /*00bc*/ 	.word	0x00000bc0


	//   ....[12]....
        /*00c0*/ 	.word	0x00000c20


	//   ....[13]....
        /*00c4*/ 	.word	0x00000c80


	//   ....[14]....
        /*00c8*/ 	.word	0x00000cf0


	//   ....[15]....
        /*00cc*/ 	.word	0x00000d60


	//   ....[16]....
        /*00d0*/ 	.word	0x00000dc0


	//   ....[17]....
        /*00d4*/ 	.word	0x00000e20


	//   ....[18]....
        /*00d8*/ 	.word	0x00000e80


	//   ....[19]....
        /*00dc*/ 	.word	0x00000ee0


	//----- nvinfo : EIATTR_EXIT_INSTR_OFFSETS
	.align		4
.L_1641:
        /*00e0*/ 	.byte	0x04, 0x1c
        /*00e2*/ 	.short	(.L_1643 - .L_1642)


	//   ....[0]....
.L_1642:
        /*00e4*/ 	.word	0x00000070


	//   ....[1]....
        /*00e8*/ 	.word	0x00000af0


	//----- nvinfo : EIATTR_MAX_THREADS
	.align		4
.L_1643:
        /*00ec*/ 	.byte	0x04, 0x05
        /*00ee*/ 	.short	(.L_1645 - .L_1644)
.L_1644:
        /*00f0*/ 	.word	0x00000400
        /*00f4*/ 	.word	0x00000001
        /*00f8*/ 	.word	0x00000001


	//----- nvinfo : EIATTR_CRS_STACK_SIZE
	.align		4
.L_1645:
        /*00fc*/ 	.byte	0x04, 0x1e
        /*00fe*/ 	.short	(.L_1647 - .L_1646)
.L_1646:
        /*0100*/ 	.word	0x00000000
.L_1647:


//--------------------- .nv.info._ZN10layer_norm40ln_parallel_residual_bwd_finalize_kernelINS_22Kernel_traits_finalizeILj4096E13__nv_bfloat16S2_fS2_fjLb0ELj1024ELj4ENS_18Kernel_traits_baseILj4096ES2_S2_fS2_fjLj1024EEEEELb0EEEvNS_9BwdParamsE --------------------------
	.section	.nv.info._ZN10layer_norm40ln_parallel_residual_bwd_finalize_kernelINS_22Kernel_traits_finalizeILj4096E13__nv_bfloat16S2_fS2_fjLb0ELj1024ELj4ENS_18Kernel_traits_baseILj4096ES2_S2_fS2_fjLj1024EEEEELb0EEEvNS_9BwdParamsE,"",@"SHT_CUDA_INFO"
	.sectionflags	@""
	.align	4


	//----- nvinfo : EIATTR_CUDA_API_VERSION
	.align		4
        /*0000*/ 	.byte	0x04, 0x37
        /*0002*/ 	.short	(.L_1649 - .L_1648)
.L_1648:
        /*0004*/ 	.word	0x00000082


	//----- nvinfo : EIATTR_SW2861232_WAR
	.align		4
.L_1649:
        /*0008*/ 	.byte	0x01, 0x35
	.zero		2


	//----- nvinfo : EIATTR_PARAM_CBANK
	.align		4
        /*000c*/ 	.byte	0x04, 0x0a
        /*000e*/ 	.short	(.L_1651 - .L_1650)
	.align		4
.L_1650:
        /*0010*/ 	.word	index@(.nv.constant0._ZN10layer_norm40ln_parallel_residual_bwd_finalize_kernelINS_22Kernel_traits_finalizeILj4096E13__nv_bfloat16S2_fS2_fjLb0ELj1024ELj4ENS_18Kernel_traits_baseILj4096ES2_S2_fS2_fjLj1024EEEEELb0EEEvNS_9BwdParamsE)
        /*0014*/ 	.short	0x0160
        /*0016*/ 	.short	0x0128


	//----- nvinfo : EIATTR_CBANK_PARAM_SIZE
	.align		4
.L_1651:
        /*0018*/ 	.byte	0x03, 0x19
        /*001a*/ 	.short	0x0128


	//----- nvinfo : EIATTR_KPARAM_INFO
	.align		4
        /*001c*/ 	.byte	0x04, 0x17
        /*001e*/ 	.short	(.L_1653 - .L_1652)
.L_1652:
        /*0020*/ 	.word	0x00000000
        /*0024*/ 	.short	0x0000
        /*0026*/ 	.short	0x0000
        /*0028*/ 	.byte	0x00, 0xf0, 0xa1, 0x04


	//----- nvinfo : EIATTR_MAXREG_COUNT
	.align		4
.L_1653:
        /*002c*/ 	.byte	0x03, 0x1b
        /*002e*/ 	.short	0x0040


	//----- nvinfo : EIATTR_NUM_BARRIERS
	.align		4
        /*0030*/ 	.byte	0x02, 0x4c
        /*0032*/ 	.byte	0x01
	.zero		1


	//----- nvinfo : EIATTR_MERCURY_ISA_VERSION
	.align		4
        /*0034*/ 	.byte	0x03, 0x5f
        /*0036*/ 	.short	0x0000


	//----- nvinfo : EIATTR_COOP_GROUP_MASK_REGIDS
	.align		4
        /*0038*/ 	.byte	0x04, 0x29
        /*003a*/ 	.short	(.L_1655 - .L_1654)


	//   ....[0]....
.L_1654:
        /*003c*/ 	.word	0xffffffff


	//   ....[1]....
        /*0040*/ 	.word	0xffffffff


	//   ....[2]....
        /*0044*/ 	.word	0xffffffff


	//   ....[3]....
        /*0048*/ 	.word	0xffffffff


	//   ....[4]....
        /*004c*/ 	.word	0xffffffff


	//   ....[5]....
        /*0050*/ 	.word	0xffffffff


	//   ....[6]....
        /*0054*/ 	.word	0xffffffff


	//   ....[7]....
        /*0058*/ 	.word	0xffffffff


	//   ....[8]....
        /*005c*/ 	.word	0xffffffff


	//   ....[9]....
        /*0060*/ 	.word	0xffffffff


	//   ....[10]....
        /*0064*/ 	.word	0xffffffff


	//   ....[11]....
        /*0068*/ 	.word	0xffffffff


	//   ....[12]....
        /*006c*/ 	.word	0xffffffff


	//   ....[13]....
        /*0070*/ 	.word	0xffffffff


	//   ....[14]....
        /*0074*/ 	.word	0xffffffff


	//   ....[15]....
        /*0078*/ 	.word	0xffffffff


	//   ....[16]....
        /*007c*/ 	.word	0xffffffff


	//   ....[17]....
        /*0080*/ 	.word	0xffffffff


	//   ....[18]....
        /*0084*/ 	.word	0xffffffff


	//   ....[19]....
        /*0088*/ 	.word	0xffffffff


	//   ....[20]....
        /*008c*/ 	.word	0xffffffff


	//   ....[21]....
        /*0090*/ 	.word	0xffffffff


	//   ....[22]....
        /*0094*/ 	.word	0xffffffff


	//   ....[23]....
        /*0098*/ 	.word	0xffffffff


	//   ....[24]....
        /*009c*/ 	.word	0xffffffff


	//   ....[25]....
        /*00a0*/ 	.word	0xffffffff


	//   ....[26]....
        /*00a4*/ 	.word	0xffffffff


	//   ....[27]....
        /*00a8*/ 	.word	0xffffffff


	//   ....[28]....
        /*00ac*/ 	.word	0xffffffff


	//   ....[29]....
        /*00b0*/ 	.word	0xffffffff


	//   ....[30]....
        /*00b4*/ 	.word	0xffffffff


	//   ....[31]....
        /*00b8*/ 	.word	0xffffffff


	//   ....[32]....
        /*00bc*/ 	.word	0xffffffff


	//   ....[33]....
        /*00c0*/ 	.word	0xffffffff


	//   ....[34]....
        /*00c4*/ 	.word	0xffffffff


	//   ....[35]....
        /*00c8*/ 	.word	0xffffffff


	//   ....[36]....
        /*00cc*/ 	.word	0xffffffff


	//   ....[37]....
        /*00d0*/ 	.word	0xffffffff


	//   ....[38]....
        /*00d4*/ 	.word	0xffffffff


	//   ....[39]....
        /*00d8*/ 	.word	0xffffffff


	//----- nvinfo : EIATTR_COOP_GROUP_INSTR_OFFSETS
	.align		4
.L_1655:
        /*00dc*/ 	.byte	0x04, 0x28
        /*00de*/ 	.short	(.L_1657 - .L_1656)


	//   ....[0]....
.L_1656:
        /*00e0*/ 	.word	0x00000b70


	//   ....[1]....
        /*00e4*/ 	.word	0x00000ba0


	//   ....[2]....
        /*00e8*/ 	.word	0x00000bb0


	//   ....[3]....
        /*00ec*/ 	.word	0x00000bc0


	//   ....[4]....
        /*00f0*/ 	.word	0x00000bf0


	//   ....[5]....
        /*00f4*/ 	.word	0x00000c10


	//   ....[6]....
        /*00f8*/ 	.word	0x00000c20


	//   ....[7]....
        /*00fc*/ 	.word	0x00000c30


	//   ....[8]....
        /*0100*/ 	.word	0x00000c60


	//   ....[9]....
        /*0104*/ 	.word	0x00000c80


	//   ....[10]....
        /*0108*/ 	.word	0x00000ca0


	//   ....[11]....
        /*010c*/ 	.word	0x00000cb0


	//   ....[12]....
        /*0110*/ 	.word	0x00000ce0


	//   ....[13]....
        /*0114*/ 	.word	0x00000d00


	//   ....[14]....
        /*0118*/ 	.word	0x00000d20


	//   ....[15]....
        /*011c*/ 	.word	0x00000d30


	//   ....[16]....
        /*0120*/ 	.word	0x00000d60


	//   ....[17]....
        /*0124*/ 	.word	0x00000d90


	//   ....[18]....
        /*0128*/ 	.word	0x00000da0


	//   ....[19]....
        /*012c*/ 	.word	0x00000db0


	//   ....[20]....
        /*0130*/ 	.word	0x000010c0


	//   ....[21]....
        /*0134*/ 	.word	0x00001130


	//   ....[22]....
        /*0138*/ 	.word	0x00001190


	//   ....[23]....
        /*013c*/ 	.word	0x000011f0


	//   ....[24]....
        /*0140*/ 	.word	0x00001260


	//   ....[25]....
        /*0144*/ 	.word	0x000012d0


	//   ....[26]....
        /*0148*/ 	.word	0x00001330


	//   ....[27]....
        /*014c*/ 	.word	0x00001390


	//   ....[28]....
        /*0150*/ 	.word	0x000013f0


	//   ....[29]....
        /*0154*/ 	.word	0x00001460


	//   ....[30]....
        /*0158*/ 	.word	0x000014d0


	//   ....[31]....
        /*015c*/ 	.word	0x00001530


	//   ....[32]....
        /*0160*/ 	.word	0x00001590


	//   ....[33]....
        /*0164*/ 	.word	0x000015f0


	//   ....[34]....
        /*0168*/ 	.word	0x00001660


	//   ....[35]....
        /*016c*/ 	.word	0x000016d0


	//   ....[36]....
        /*0170*/ 	.word	0x00001730


	//   ....[37]....
        /*0174*/ 	.word	0x00001790


	//   ....[38]....
        /*0178*/ 	.word	0x000017f0


	//   ....[39]....
        /*017c*/ 	.word	0x00001850


	//----- nvinfo : EIATTR_EXIT_INSTR_OFFSETS
	.align		4
.L_1657:
        /*0180*/ 	.byte	0x04, 0x1c
        /*0182*/ 	.short	(.L_1659 - .L_1658)


	//   ....[0]....
.L_1658:
        /*0184*/ 	.word	0x00000070


	//   ....[1]....
        /*0188*/ 	.word	0x00001060


	//----- nvinfo : EIATTR_MAX_THREADS
	.align		4
.L_1659:
        /*018c*/ 	.byte	0x04, 0x05
        /*018e*/ 	.short	(.L_1661 - .L_1660)
.L_1660:
        /*0190*/ 	.word	0x00000400
        /*0194*/ 	.word	0x00000001
        /*0198*/ 	.word	0x00000001


	//----- nvinfo : EIATTR_CRS_STACK_SIZE
	.align		4
.L_1661:
        /*019c*/ 	.byte	0x04, 0x1e
        /*019e*/ 	.short	(.L_1663 - .L_1662)
.L_1662:
        /*01a0*/ 	.word	0x00000000
.L_1663:


//--------------------- .nv.info._ZN10layer_norm31ln_parallel_residual_bwd_kernelINS_13Kernel_traitsI13__nv_bfloat16S2_fS2_fjLj4096ELj1ELj1ELj8ELj16ENS_18Kernel_traits_baseILj4096ES2_S2_fS2_fjLj256EEEEELb1ELb1ELb0EEEvNS_9BwdParamsE --------------------------
	.section	.nv.info._ZN10layer_norm31ln_parallel_residual_bwd_kernelINS_13Kernel_traitsI13__nv_bfloat16S2_fS2_fjLj4096ELj1ELj1ELj8ELj16ENS_18Kernel_traits_baseILj4096ES2_S2_fS2_fjLj256EEEEELb1ELb1ELb0EEEvNS_9BwdParamsE,"",@"SHT_CUDA_INFO"
	.sectionflags	@""
	.align	4


	//----- nvinfo : EIATTR_CUDA_API_VERSION
	.align		4
        /*0000*/ 	.byte	0x04, 0x37
        /*0002*/ 	.short	(.L_1665 - .L_1664)
.L_1664:
        /*0004*/ 	.word	0x00000082


	//----- nvinfo : EIATTR_SW2861232_WAR
	.align		4
.L_1665:
        /*0008*/ 	.byte	0x01, 0x35
	.zero		2


	//----- nvinfo : EIATTR_PARAM_CBANK
	.align		4
        /*000c*/ 	.byte	0x04, 0x0a
        /*000e*/ 	.short	(.L_1667 - .L_1666)
	.align		4
.L_1666:
        /*0010*/ 	.word	index@(.nv.constant0._ZN10layer_norm31ln_parallel_residual_bwd_kernelINS_13Kernel_traitsI13__nv_bfloat16S2_fS2_fjLj4096ELj1ELj1ELj8ELj16ENS_18Kernel_traits_baseILj4096ES2_S2_fS2_fjLj256EEEEELb1ELb1ELb0EEEvNS_9BwdParamsE)
        /*0014*/ 	.short	0x0160
        /*0016*/ 	.short	0x0128


	//----- nvinfo : EIATTR_CBANK_PARAM_SIZE
	.align		4
.L_1667:
        /*0018*/ 	.byte	0x03, 0x19
        /*001a*/ 	.short	0x0128


	//----- nvinfo : EIATTR_KPARAM_INFO
	.align		4
        /*001c*/ 	.byte	0x04, 0x17
        /*001e*/ 	.short	(.L_1669 - .L_1668)
.L_1668:
        /*0020*/ 	.word	0x00000000
        /*0024*/ 	.short	0x0000
        /*0026*/ 	.short	0x0000
        /*0028*/ 	.byte	0x00, 0xf0, 0xa1, 0x04


	//----- nvinfo : EIATTR_MAXREG_COUNT
	.align		4
.L_1669:
        /*002c*/ 	.byte	0x03, 0x1b
        /*002e*/ 	.short	0x00ff


	//----- nvinfo : EIATTR_NUM_BARRIERS
	.align		4
        /*0030*/ 	.byte	0x02, 0x4c
        /*0032*/ 	.byte	0x01
	.zero		1


	//----- nvinfo : EIATTR_MERCURY_ISA_VERSION
	.align		4
        /*0034*/ 	.byte	0x03, 0x5f
        /*0036*/ 	.short	0x0000


	//----- nvinfo : EIATTR_COOP_GROUP_MASK_REGIDS
	.align		4
        /*0038*/ 	.byte	0x04, 0x29
        /*003a*/ 	.short	(.L_1671 - .L_1670)


	//   ....[0]....
.L_1670:
        /*003c*/ 	.word	0xffffffff


	//   ....[1]....
        /*0040*/ 	.word	0xffffffff


	//   ....[2]....
        /*0044*/ 	.word	0xffffffff


	//   ....[3]....
        /*0048*/ 	.word	0xffffffff


	//   ....[4]....
        /*004c*/ 	.word	0xffffffff


	//   ....[5]....
        /*0050*/ 	.word	0xffffffff


	//   ....[6]....
        /*0054*/ 	.word	0xffffffff


	//   ....[7]....
        /*0058*/ 	.word	0xffffffff


	//   ....[8]....
        /*005c*/ 	.word	0xffffffff


	//   ....[9]....
        /*0060*/ 	.word	0xffffffff


	//   ....[10]....
        /*0064*/ 	.word	0xffffffff


	//   ....[11]....
        /*0068*/ 	.word	0xffffffff


	//   ....[12]....
        /*006c*/ 	.word	0xffffffff


	//   ....[13]....
        /*0070*/ 	.word	0xffffffff


	//   ....[14]....
        /*0074*/ 	.word	0xffffffff


	//   ....[15]....
        /*0078*/ 	.word	0xffffffff


	//   ....[16]....
        /*007c*/ 	.word	0xffffffff


	//   ....[17]....
        /*0080*/ 	.word	0xffffffff


	//   ....[18]....
        /*0084*/ 	.word	0xffffffff


	//   ....[19]....
        /*0088*/ 	.word	0xffffffff


	//----- nvinfo : EIATTR_COOP_GROUP_INSTR_OFFSETS
	.align		4
.L_1671:
        /*008c*/ 	.byte	0x04, 0x28
        /*008e*/ 	.short	(.L_1673 - .L_1672)


	//   ....[0]....
.L_1672:
        /*0090*/ 	.word	0x00001040


	//   ....[1]....
        /*0094*/ 	.word	0x00001060


	//   ....[2]....
        /*0098*/ 	.word	0x00001080


	//   ....[3]....
        /*009c*/ 	.word	0x000010a0


	//   ....[4]....
        /*00a0*/ 	.word	0x000010c0


	//   ....[5]....
        /*00a4*/ 	.word	0x000010e0


	//   ....[6]....
        /*00a8*/ 	.word	0x00001100


	//   ....[7]....
        /*00ac*/ 	.word	0x00001120


	//   ....[8]....
        /*00b0*/ 	.word	0x00001140


	//   ....[9]....
        /*00b4*/ 	.word	0x00001160


	//   ....[10]....
        /*00b8*/ 	.word	0x000024b0


	//   ....[11]....
        /*00bc*/ 	.word	0x00002530


	//   ....[12]....
        /*00c0*/ 	.word	0x000025b0


	//   ....[13]....
        /*00c4*/ 	.word	0x00002620


	//   ....[14]....
        /*00c8*/ 	.word	0x000026a0


	//   ....[15]....
        /*00cc*/ 	.word	0x00002710


	//   ....[16]....
        /*00d0*/ 	.word	0x00002790


	//   ....[17]....
        /*00d4*/ 	.word	0x00002800


	//   ....[18]....
        /*00d8*/ 	.word	0x00002880


	//   ....[19]....
        /*00dc*/ 	.word	0x000028f0


	//----- nvinfo : EIATTR_EXIT_INSTR_OFFSETS
	.align		4
.L_1673:
        /*00e0*/ 	.byte	0x04, 0x1c
        /*00e2*/ 	.short	(.L_1675 - .L_1674)


	//   ....[0]....
.L_1674:
        /*00e4*/ 	.word	0x000023d0


	//   ....[1]....
        /*00e8*/ 	.word	0x00002450


	//----- nvinfo : EIATTR_MAX_THREADS
	.align		4
.L_1675:
        /*00ec*/ 	.byte	0x04, 0x05
        /*00ee*/ 	.short	(.L_1677 - .L_1676)
.L_1676:
        /*00f0*/ 	.word	0x00000100
        /*00f4*/ 	.word	0x00000001
        /*00f8*/ 	.word	0x00000001


	//----- nvinfo : EIATTR_CRS_STACK_SIZE
	.align		4
.L_1677:
        /*00fc*/ 	.byte	0x04, 0x1e
        /*00fe*/ 	.short	(.L_1679 - .L_1678)
.L_1678:
        /*0100*/ 	.word	0x00000000
.L_1679:


//--------------------- .nv.info._ZN10layer_norm22ln_bwd_finalize_kernelINS_22Kernel_traits_finalizeILj4096E13__nv_bfloat16S2_fS2_fjLb0ELj1024ELj4ENS_18Kernel_traits_baseILj4096ES2_S2_fS2_fjLj1024EEEEELb0ELb1EEEvNS_9BwdParamsE --------------------------
	.section	.nv.info._ZN10layer_norm22ln_bwd_finalize_kernelINS_22Kernel_traits_finalizeILj4096E13__nv_bfloat16S2_fS2_fjLb0ELj1024ELj4ENS_18Kernel_traits_baseILj4096ES2_S2_fS2_fjLj1024EEEEELb0ELb1EEEvNS_9BwdParamsE,"",@"SHT_CUDA_INFO"
	.sectionflags	@""
	.align	4


	//----- nvinfo : EIATTR_CUDA_API_VERSION
	.align		4
        /*0000*/ 	.byte	0x04, 0x37
        /*0002*/ 	.short	(.L_1681 - .L_1680)
.L_1680:
        /*0004*/ 	.word	0x00000082


	//----- nvinfo : EIATTR_SW2861232_WAR
	.align		4
.L_1681:
        /*0008*/ 	.byte	0x01, 0x35
	.zero		2


	//----- nvinfo : EIATTR_PARAM_CBANK
	.align		4
        /*000c*/ 	.byte	0x04, 0x0a
        /*000e*/ 	.short	(.L_1683 - .L_1682)
	.align		4
.L_1682:
        /*0010*/ 	.word	index@(.nv.constant0._ZN10layer_norm22ln_bwd_finalize_kernelINS_22Kernel_traits_finalizeILj4096E13__nv_bfloat16S2_fS2_fjLb0ELj1024ELj4ENS_18Kernel_traits_baseILj4096ES2_S2_fS2_fjLj1024EEEEELb0ELb1EEEvNS_9BwdParamsE)
        /*0014*/ 	.short	0x0160
        /*0016*/ 	.short	0x0128


	//----- nvinfo : EIATTR_CBANK_PARAM_SIZE
	.align		4
.L_1683:
        /*0018*/ 	.byte	0x03, 0x19
        /*001a*/ 	.short	0x0128


	//----- nvinfo : EIATTR_KPARAM_INFO
	.align		4
        /*001c*/ 	.byte	0x04, 0x17
        /*001e*/ 	.short	(.L_1685 - .L_1684)
.L_1684:
        /*0020*/ 	.word	0x00000000
        /*0024*/ 	.short	0x0000
        /*0026*/ 	.short	0x0000
        /*0028*/ 	.byte	0x00, 0xf0, 0xa1, 0x04


	//----- nvinfo : EIATTR_MAXREG_COUNT
	.align		4
.L_1685:
        /*002c*/ 	.byte	0x03, 0x1b
        /*002e*/ 	.short	0x0040


	//----- nvinfo : EIATTR_NUM_BARRIERS
	.align		4
        /*0030*/ 	.byte	0x02, 0x4c
        /*0032*/ 	.byte	0x01
	.zero		1


	//----- nvinfo : EIATTR_MERCURY_ISA_VERSION
	.align		4
        /*0034*/ 	.byte	0x03, 0x5f
        /*0036*/ 	.short	0x0000


	//----- nvinfo : EIATTR_COOP_GROUP_MASK_REGIDS
	.align		4
        /*0038*/ 	.byte	0x04, 0x29
        /*003a*/ 	.short	(.L_1687 - .L_1686)


	//   ....[0]....
.L_1686:
        /*003c*/ 	.word	0xffffffff


	//   ....[1]....
        /*0040*/ 	.word	0xffffffff


	//   ....[2]....
        /*0044*/ 	.word	0xffffffff


	//   ....[3]....
        /*0048*/ 	.word	0xffffffff


	//   ....[4]....
        /*004c*/ 	.word	0xffffffff


	//   ....[5]....
        /*0050*/ 	.word	0xffffffff


	//   ....[6]....
        /*0054*/ 	.word	0xffffffff


	//   ....[7]....
        /*0058*/ 	.word	0xffffffff


	//   ....[8]....
        /*005c*/ 	.word	0xffffffff


	//   ....[9]....
        /*0060*/ 	.word	0xffffffff


	//   ....[10]....
        /*0064*/ 	.word	0xffffffff


	//   ....[11]....
        /*0068*/ 	.word	0xffffffff


	//   ....[12]....
        /*006c*/ 	.word	0xffffffff


	//   ....[13]....
        /*0070*/ 	.word	0xffffffff


	//   ....[14]....
        /*0074*/ 	.word	0xffffffff


	//   ....[15]....
        /*0078*/ 	.word	0xffffffff


	//   ....[16]....
        /*007c*/ 	.word	0xffffffff


	//   ....[17]....
        /*0080*/ 	.word	0xffffffff


	//   ....[18]....
        /*0084*/ 	.word	0xffffffff


	//   ....[19]....
        /*0088*/ 	.word	0xffffffff


	//----- nvinfo : EIATTR_COOP_GROUP_INSTR_OFFSETS
	.align		4
.L_1687:
        /*008c*/ 	.byte	0x04, 0x28
        /*008e*/ 	.short	(.L_1689 - .L_1688)


	//   ....[0]....
.L_1688:
        /*0090*/ 	.word	0x000007f0


	//   ....[1]....
        /*0094*/ 	.word	0x00000820


	//   ....[2]....
        /*0098*/ 	.word	0x00000840


	//   ....[3]....
        /*009c*/ 	.word	0x00000850


	//   ....[4]....
        /*00a0*/ 	.word	0x00000880


	//   ....[5]....
        /*00a4*/ 	.word	0x00000890


	//   ....[6]....
        /*00a8*/ 	.word	0x000008c0


	//   ....[7]....
        /*00ac*/ 	.word	0x000008d0


	//   ....[8]....
        /*00b0*/ 	.word	0x00000900


	//   ....[9]....
        /*00b4*/ 	.word	0x00000910


	//   ....[10]....
        /*00b8*/ 	.word	0x00000b00


	//   ....[11]....
        /*00bc*/ 	.word	0x00000b80


	//   ....[12]....
        /*00c0*/ 	.word	0x00000be0


	//   ....[13]....
        /*00c4*/ 	.word	0x00000c40


	//   ....[14]....
        /*00c8*/ 	.word	0x00000cb0


	//   ....[15]....
        /*00cc*/ 	.word	0x00000d20


	//   ....[16]....
        /*00d0*/ 	.word	0x00000d80


	//   ....[17]....
        /*00d4*/ 	.word	0x00000de0


	//   ....[18]....
        /*00d8*/ 	.word	0x00000e40


	//   ....[19]....
        /*00dc*/ 	.word	0x00000ea0


	//----- nvinfo : EIATTR_EXIT_INSTR_OFFSETS
	.align		4
.L_1689:
        /*00e0*/ 	.byte	0x04, 0x1c
        /*00e2*/ 	.short	(.L_1691 - .L_1690)


	//   ....[0]....
.L_1690:
        /*00e4*/ 	.word	0x00000070


	//   ....[1]....
        /*00e8*/ 	.word	0x00000aa0


	//----- nvinfo : EIATTR_MAX_THREADS
	.align		4
.L_1691:
        /*00ec*/ 	.byte	0x04, 0x05
        /*00ee*/ 	.short	(.L_1693 - .L_1692)
.L_1692:
        /*00f0*/ 	.word	0x00000400
        /*00f4*/ 	.word	0x00000001
        /*00f8*/ 	.word	0x00000001


	//----- nvinfo : EIATTR_CRS_STACK_SIZE
	.align		4
.L_1693:
        /*00fc*/ 	.byte	0x04, 0x1e
        /*00fe*/ 	.short	(.L_1695 - .L_1694)
.L_1694:
        /*0100*/ 	.word	0x00000000
.L_1695:


//--------------------- .nv.info._ZN10layer_norm40ln_parallel_residual_bwd_finalize_kernelINS_22Kernel_traits_finalizeILj4096E13__nv_bfloat16S2_fS2_fjLb0ELj1024ELj4ENS_18Kernel_traits_baseILj4096ES2_S2_fS2_fjLj1024EEEEELb1EEEvNS_9BwdParamsE --------------------------
	.section	.nv.info._ZN10layer_norm40ln_parallel_residual_bwd_finalize_kernelINS_22Kernel_traits_finalizeILj4096E13__nv_bfloat16S2_fS2_fjLb0ELj1024ELj4ENS_18Kernel_traits_baseILj4096ES2_S2_fS2_fjLj1024EEEEELb1EEEvNS_9BwdParamsE,"",@"SHT_CUDA_INFO"
	.sectionflags	@""
	.align	4


	//----- nvinfo : EIATTR_CUDA_API_VERSION
	.align		4
        /*0000*/ 	.byte	0x04, 0x37
        /*0002*/ 	.short	(.L_1697 - .L_1696)
.L_1696:
        /*0004*/ 	.word	0x00000082


	//----- nvinfo : EIATTR_SW2861232_WAR
	.align		4
.L_1697:
        /*0008*/ 	.byte	0x01, 0x35
	.zero		2


	//----- nvinfo : EIATTR_PARAM_CBANK
	.align		4
        /*000c*/ 	.byte	0x04, 0x0a
        /*000e*/ 	.short	(.L_1699 - .L_1698)
	.align		4
.L_1698:
        /*0010*/ 	.word	index@(.nv.constant0._ZN10layer_norm40ln_parallel_residual_bwd_finalize_kernelINS_22Kernel_traits_finalizeILj4096E13__nv_bfloat16S2_fS2_fjLb0ELj1024ELj4ENS_18Kernel_traits_baseILj4096ES2_S2_fS2_fjLj1024EEEEELb1EEEvNS_9BwdParamsE)
        /*0014*/ 	.short	0x0160
        /*0016*/ 	.short	0x0128


	//----- nvinfo : EIATTR_CBANK_PARAM_SIZE
	.align		4
.L_1699:
        /*0018*/ 	.byte	0x03, 0x19
        /*001a*/ 	.short	0x0128


	//----- nvinfo : EIATTR_KPARAM_INFO
	.align		4
        /*001c*/ 	.byte	0x04, 0x17
        /*001e*/ 	.short	(.L_1701 - .L_1700)
.L_1700:
        /*0020*/ 	.word	0x00000000
        /*0024*/ 	.short	0x0000
        /*0026*/ 	.short	0x0000
        /*0028*/ 	.byte	0x00, 0xf0, 0xa1, 0x04


	//----- nvinfo : EIATTR_MAXREG_COUNT
	.align		4
.L_1701:
        /*002c*/ 	.byte	0x03, 0x1b
        /*002e*/ 	.short	0x0040


	//----- nvinfo : EIATTR_NUM_BARRIERS
	.align		4
        /*0030*/ 	.byte	0x02, 0x4c
        /*0032*/ 	.byte	0x01
	.zero		1


	//----- nvinfo : EIATTR_MERCURY_ISA_VERSION
	.align		4
        /*0034*/ 	.byte	0x03, 0x5f
        /*0036*/ 	.short	0x0000


	//----- nvinfo : EIATTR_COOP_GROUP_MASK_REGIDS
	.align		4
        /*0038*/ 	.byte	0x04, 0x29
        /*003a*/ 	.short	(.L_1703 - .L_1702)


	//   ....[0]....
.L_1702:
        /*003c*/ 	.word	0xffffffff


	//   ....[1]....
        /*0040*/ 	.word	0xffffffff


	//   ....[2]....
        /*0044*/ 	.word	0xffffffff


	//   ....[3]....
        /*0048*/ 	.word	0xffffffff


	//   ....[4]....
        /*004c*/ 	.word	0xffffffff


	//   ....[5]....
        /*0050*/ 	.word	0xffffffff


	//   ....[6]....
        /*0054*/ 	.word	0xffffffff


	//   ....[7]....
        /*0058*/ 	.word	0xffffffff


	//   ....[8]....
        /*005c*/ 	.word	0xffffffff


	//   ....[9]....
        /*0060*/ 	.word	0xffffffff


	//   ....[10]....
        /*0064*/ 	.word	0xffffffff


	//   ....[11]....
        /*0068*/ 	.word	0xffffffff


	//   ....[12]....
        /*006c*/ 	.word	0xffffffff


	//   ....[13]....
        /*0070*/ 	.word	0xffffffff


	//   ....[14]....
        /*0074*/ 	.word	0xffffffff


	//   ....[15]....
        /*0078*/ 	.word	0xffffffff


	//   ....[16]....
        /*007c*/ 	.word	0xffffffff


	//   ....[17]....
        /*0080*/ 	.word	0xffffffff


	//   ....[18]....
        /*0084*/ 	.word	0xffffffff


	//   ....[19]....
        /*0088*/ 	.word	0xffffffff


	//   ....[20]....
        /*008c*/ 	.word	0xffffffff


	//   ....[21]....
        /*0090*/ 	.word	0xffffffff


	//   ....[22]....
        /*0094*/ 	.word	0xffffffff


	//   ....[23]....
        /*0098*/ 	.word	0xffffffff


	//   ....[24]....
        /*009c*/ 	.word	0xffffffff


	//   ....[25]....
        /*00a0*/ 	.word	0xffffffff


	//   ....[26]....
        /*00a4*/ 	.word	0xffffffff


	//   ....[27]....
        /*00a8*/ 	.word	0xffffffff


	//   ....[28]....
        /*00ac*/ 	.word	0xffffffff


	//   ....[29]....
        /*00b0*/ 	.word	0xffffffff


	//   ....[30]....
        /*00b4*/ 	.word	0xffffffff


	//   ....[31]....
        /*00b8*/ 	.word	0xffffffff


	//   ....[32]....
        /*00bc*/ 	.word	0xffffffff


	//   ....[33]....
        /*00c0*/ 	.word	0xffffffff


	//   ....[34]....
        /*00c4*/ 	.word	0xffffffff


	//   ....[35]....
        /*00c8*/ 	.word	0xffffffff


	//   ....[36]....
        /*00cc*/ 	.word	0xffffffff


	//   ....[37]....
        /*00d0*/ 	.word	0xffffffff


	//   ....[38]....
        /*00d4*/ 	.word	0xffffffff


	//   ....[39]....
        /*00d8*/ 	.word	0xffffffff


	//----- nvinfo : EIATTR_COOP_GROUP_INSTR_OFFSETS
	.align		4
.L_1703:
        /*00dc*/ 	.byte	0x04, 0x28
        /*00de*/ 	.short	(.L_1705 - .L_1704)


	//   ....[0]....
.L_1704:
        /*00e0*/ 	.word	0x00000b60


	//   ....[1]....
        /*00e4*/ 	.word	0x00000b90


	//   ....[2]....
        /*00e8*/ 	.word	0x00000ba0


	//   ....[3]....
        /*00ec*/ 	.word	0x00000bb0


	//   ....[4]....
        /*00f0*/ 	.word	0x00000be0


	//   ....[5]....
        /*00f4*/ 	.word	0x00000c00


	//   ....[6]....
        /*00f8*/ 	.word	0x00000c10


	//   ....[7]....
        /*00fc*/ 	.word	0x00000c20


	//   ....[8]....
        /*0100*/ 	.word	0x00000c50


	//   ....[9]....
        /*0104*/ 	.word	0x00000c70


	//   ....[10]....
        /*0108*/ 	.word	0x00000c90


	//   ....[11]....
        /*010c*/ 	.word	0x00000ca0


	//   ....[12]....
        /*0110*/ 	.word	0x00000cd0


	//   ....[13]....
        /*0114*/ 	.word	0x00000cf0


	//   ....[14]....
        /*0118*/ 	.word	0x00000d10


	//   ....[15]....
        /*011c*/ 	.word	0x00000d20


	//   ....[16]....
        /*0120*/ 	.word	0x00000d50


	//   ....[17]....
        /*0124*/ 	.word	0x00000d80


	//   ....[18]....
        /*0128*/ 	.word	0x00000d90


	//   ....[19]....
        /*012c*/ 	.word	0x00000da0


	//   ....[20]....
        /*0130*/ 	.word	0x00001090


	//   ....[21]....
        /*0134*/ 	.word	0x00001100


	//   ....[22]....
        /*0138*/ 	.word	0x00001160


	//   ....[23]....
        /*013c*/ 	.word	0x000011c0


	//   ....[24]....
        /*0140*/ 	.word	0x00001230


	//   ....[25]....
        /*0144*/ 	.word	0x000012a0


	//   ....[26]....
        /*0148*/ 	.word	0x00001300


	//   ....[27]....
        /*014c*/ 	.word	0x00001360


	//   ....[28]....
        /*0150*/ 	.word	0x000013c0


	//   ....[29]....
        /*0154*/ 	.word	0x00001430


	//   ....[30]....
        /*0158*/ 	.word	0x000014a0


	//   ....[31]....
        /*015c*/ 	.word	0x00001500


	//   ....[32]....
        /*0160*/ 	.word	0x00001560


	//   ....[33]....
        /*0164*/ 	.word	0x000015c0


	//   ....[34]....
        /*0168*/ 	.word	0x00001630


	//   ....[35]....
        /*016c*/ 	.word	0x000016a0


	//   ....[36]....
        /*0170*/ 	.word	0x00001700


	//   ....[37]....
        /*0174*/ 	.word	0x00001760


	//   ....[38]....
        /*0178*/ 	.word	0x000017c0


	//   ....[39]....
        /*017c*/ 	.word	0x00001820


	//----- nvinfo : EIATTR_EXIT_INSTR_OFFSETS
	.align		4
.L_1705:
        /*0180*/ 	.byte	0x04, 0x1c
        /*0182*/ 	.short	(.L_1707 - .L_1706)


	//   ....[0]....
.L_1706:
        /*0184*/ 	.word	0x00000070


	//   ....[1]....
        /*0188*/ 	.word	0x00001030


	//----- nvinfo : EIATTR_MAX_THREADS
	.align		4
.L_1707:
        /*018c*/ 	.byte	0x04, 0x05
        /*018e*/ 	.short	(.L_1709 - .L_1708)
.L_1708:
        /*0190*/ 	.word	0x00000400
        /*0194*/ 	.word	0x00000001
        /*0198*/ 	.word	0x00000001


	//----- nvinfo : EIATTR_CRS_STACK_SIZE
	.align		4
.L_1709:
        /*019c*/ 	.byte	0x04, 0x1e
        /*019e*/ 	.short	(.L_1711 - .L_1710)
.L_1710:
        /*01a0*/ 	.word	0x00000000
.L_1711:


//--------------------- .nv.info._ZN10layer_norm31ln_parallel_residual_bwd_kernelINS_13Kernel_traitsI13__nv_bfloat16S2_fS2_fjLj4096ELj1ELj1ELj8ELj16ENS_18Kernel_traits_baseILj4096ES2_S2_fS2_fjLj256EEEEELb1ELb1ELb1EEEvNS_9BwdParamsE --------------------------
	.section	.nv.info._ZN10layer_norm31ln_parallel_residual_bwd_kernelINS_13Kernel_traitsI13__nv_bfloat16S2_fS2_fjLj4096ELj1ELj1ELj8ELj16ENS_18Kernel_traits_baseILj4096ES2_S2_fS2_fjLj256EEEEELb1ELb1ELb1EEEvNS_9BwdParamsE,"",@"SHT_CUDA_INFO"
	.sectionflags	@""
	.align	4


	//----- nvinfo : EIATTR_CUDA_API_VERSION
	.align		4
        /*0000*/ 	.byte	0x04, 0x37
        /*0002*/ 	.short	(.L_1713 - .L_1712)
.L_1712:
        /*0004*/ 	.word	0x00000082


	//----- nvinfo : EIATTR_SW2861232_WAR
	.align		4
.L_1713:
        /*0008*/ 	.byte	0x01, 0x35
	.zero		2


	//----- nvinfo : EIATTR_PARAM_CBANK
	.align		4
        /*000c*/ 	.byte	0x04, 0x0a
        /*000e*/ 	.short	(.L_1715 - .L_1714)
	.align		4
.L_1714:
        /*0010*/ 	.word	index@(.nv.constant0._ZN10layer_norm31ln_parallel_residual_bwd_kernelINS_13Kernel_traitsI13__nv_bfloat16S2_fS2_fjLj4096ELj1ELj1ELj8ELj16ENS_18Kernel_traits_baseILj4096ES2_S2_fS2_fjLj256EEEEELb1ELb1ELb1EEEvNS_9BwdParamsE)
        /*0014*/ 	.short	0x0160
        /*0016*/ 	.short	0x0128


	//----- nvinfo : EIATTR_CBANK_PARAM_SIZE
	.align		4
.L_1715:
        /*0018*/ 	.byte	0x03, 0x19
        /*001a*/ 	.short	0x0128


	//----- nvinfo : EIATTR_KPARAM_INFO
	.align		4
        /*001c*/ 	.byte	0x04, 0x17
        /*001e*/ 	.short	(.L_1717 - .L_1716)
.L_1716:
        /*0020*/ 	.word	0x00000000
        /*0024*/ 	.short	0x0000
        /*0026*/ 	.short	0x0000
        /*0028*/ 	.byte	0x00, 0xf0, 0xa1, 0x04


	//----- nvinfo : EIATTR_MAXREG_COUNT
	.align		4
.L_1717:
        /*002c*/ 	.byte	0x03, 0x1b
        /*002e*/ 	.short	0x00ff


	//----- nvinfo : EIATTR_NUM_BARRIERS
	.align		4
        /*0030*/ 	.byte	0x02, 0x4c
        /*0032*/ 	.byte	0x01
	.zero		1


	//----- nvinfo : EIATTR_MERCURY_ISA_VERSION
	.align		4
        /*0034*/ 	.byte	0x03, 0x5f
        /*0036*/ 	.short	0x0000


	//----- nvinfo : EIATTR_COOP_GROUP_MASK_REGIDS
	.align		4
        /*0038*/ 	.byte	0x04, 0x29
        /*003a*/ 	.short	(.L_1719 - .L_1718)


	//   ....[0]....
.L_1718:
        /*003c*/ 	.word	0xffffffff


	//   ....[1]....
        /*0040*/ 	.word	0xffffffff


	//   ....[2]....
        /*0044*/ 	.word	0xffffffff


	//   ....[3]....
        /*0048*/ 	.word	0xffffffff


	//   ....[4]....
        /*004c*/ 	.word	0xffffffff


	//   ....[5]....
        /*0050*/ 	.word	0xffffffff


	//   ....[6]....
        /*0054*/ 	.word	0xffffffff


	//   ....[7]....
        /*0058*/ 	.word	0xffffffff


	//   ....[8]....
        /*005c*/ 	.word	0xffffffff


	//   ....[9]....
        /*0060*/ 	.word	0xffffffff


	//   ....[10]....
        /*0064*/ 	.word	0xffffffff


	//   ....[11]....
        /*0068*/ 	.word	0xffffffff


	//   ....[12]....
        /*006c*/ 	.word	0xffffffff


	//   ....[13]....
        /*0070*/ 	.word	0xffffffff


	//   ....[14]....
        /*0074*/ 	.word	0xffffffff


	//   ....[15]....
        /*0078*/ 	.word	0xffffffff


	//   ....[16]....
        /*007c*/ 	.word	0xffffffff


	//   ....[17]....
        /*0080*/ 	.word	0xffffffff


	//   ....[18]....
        /*0084*/ 	.word	0xffffffff


	//   ....[19]....
        /*0088*/ 	.word	0xffffffff


	//----- nvinfo : EIATTR_COOP_GROUP_INSTR_OFFSETS
	.align		4
.L_1719:
        /*008c*/ 	.byte	0x04, 0x28
        /*008e*/ 	.short	(.L_1721 - .L_1720)


	//   ....[0]....
.L_1720:
        /*0090*/ 	.word	0x00000f60


	//   ....[1]....
        /*0094*/ 	.word	0x00000f80


	//   ....[2]....
        /*0098*/ 	.word	0x00000fa0


	//   ....[3]....
        /*009c*/ 	.word	0x00000fc0


	//   ....[4]....
        /*00a0*/ 	.word	0x00000fe0


	//   ....[5]....
        /*00a4*/ 	.word	0x00001000


	//   ....[6]....
        /*00a8*/ 	.word	0x00001020


	//   ....[7]....
        /*00ac*/ 	.word	0x00001040


	//   ....[8]....
        /*00b0*/ 	.word	0x00001060


	//   ....[9]....
        /*00b4*/ 	.word	0x00001080


	//   ....[10]....
        /*00b8*/ 	.word	0x00002440


	//   ....[11]....
        /*00bc*/ 	.word	0x000024c0


	//   ....[12]....
        /*00c0*/ 	.word	0x00002540


	//   ....[13]....
        /*00c4*/ 	.word	0x000025b0


	//   ....[14]....
        /*00c8*/ 	.word	0x00002630


	//   ....[15]....
        /*00cc*/ 	.word	0x000026a0


	//   ....[16]....
        /*00d0*/ 	.word	0x00002720


	//   ....[17]....
        /*00d4*/ 	.word	0x00002790


	//   ....[18]....
        /*00d8*/ 	.word	0x00002810


	//   ....[19]....
        /*00dc*/ 	.word	0x00002880


	//----- nvinfo : EIATTR_EXIT_INSTR_OFFSETS
	.align		4
.L_1721:
        /*00e0*/ 	.byte	0x04, 0x1c
        /*00e2*/ 	.short	(.L_1723 - .L_1722)


	//   ....[0]....
.L_1722:
        /*00e4*/ 	.word	0x000023e0


	//----- nvinfo : EIATTR_MAX_THREADS
	.align		4
.L_1723:
        /*00e8*/ 	.byte	0x04, 0x05
        /*00ea*/ 	.short	(.L_1725 - .L_1724)
.L_1724:
        /*00ec*/ 	.word	0x00000100
        /*00f0*/ 	.word	0x00000001
        /*00f4*/ 	.word	0x00000001


	//----- nvinfo : EIATTR_CRS_STACK_SIZE
	.align		4
.L_1725:
        /*00f8*/ 	.byte	0x04, 0x1e
        /*00fa*/ 	.short	(.L_1727 - .L_1726)
.L_1726:
        /*00fc*/ 	.word	0x00000000
.L_1727:


//--------------------- .nv.info._ZN10layer_norm31ln_parallel_residual_bwd_kernelINS_13Kernel_traitsIf13__nv_bfloat16fS2_fjLj4096ELj1ELj1ELj8ELj16ENS_18Kernel_traits_baseILj4096EfS2_fS2_fjLj256EEEEELb0ELb0ELb0EEEvNS_9BwdParamsE --------------------------
	.section	.nv.info._ZN10layer_norm31ln_parallel_residual_bwd_kernelINS_13Kernel_traitsIf13__nv_bfloat16fS2_fjLj4096ELj1ELj1ELj8ELj16ENS_18Kernel_traits_baseILj4096EfS2_fS2_fjLj256EEEEELb0ELb0ELb0EEEvNS_9BwdParamsE,"",@"SHT_CUDA_INFO"
	.sectionflags	@""
	.align	4


	//----- nvinfo : EIATTR_CUDA_API_VERSION
	.align		4
        /*0000*/ 	.byte	0x04, 0x37
        /*0002*/ 	.short	(.L_1729 - .L_1728)
.L_1728:
        /*0004*/ 	.word	0x00000082


	//----- nvinfo : EIATTR_SW2861232_WAR
	.align		4
.L_1729:
        /*0008*/ 	.byte	0x01, 0x35
	.zero		2


	//----- nvinfo : EIATTR_PARAM_CBANK
	.align		4
        /*000c*/ 	.byte	0x04, 0x0a
        /*000e*/ 	.short	(.L_1731 - .L_1730)
	.align		4
.L_1730:
        /*0010*/ 	.word	index@(.nv.constant0._ZN10layer_norm31ln_parallel_residual_bwd_kernelINS_13Kernel_traitsIf13__nv_bfloat16fS2_fjLj4096ELj1ELj1ELj8ELj16ENS_18Kernel_traits_baseILj4096EfS2_fS2_fjLj256EEEEELb0ELb0ELb0EEEvNS_9BwdParamsE)
        /*0014*/ 	.short	0x0160
        /*0016*/ 	.short	0x0128


	//----- nvinfo : EIATTR_CBANK_PARAM_SIZE
	.align		4
.L_1731:
        /*0018*/ 	.byte	0x03, 0x19
        /*001a*/ 	.short	0x0128


	//----- nvinfo : EIATTR_KPARAM_INFO
	.align		4
        /*001c*/ 	.byte	0x04, 0x17
        /*001e*/ 	.short	(.L_1733 - .L_1732)
.L_1732:
        /*0020*/ 	.word	0x00000000
        /*0024*/ 	.short	0x0000
        /*0026*/ 	.short	0x0000
        /*0028*/ 	.byte	0x00, 0xf0, 0xa1, 0x04


	//----- nvinfo : EIATTR_MAXREG_COUNT
	.align		4
.L_1733:
        /*002c*/ 	.byte	0x03, 0x1b
        /*002e*/ 	.short	0x00ff


	//----- nvinfo : EIATTR_NUM_BARRIERS
	.align		4
        /*0030*/ 	.byte	0x02, 0x4c
        /*0032*/ 	.byte	0x01
	.zero		1


	//----- nvinfo : EIATTR_MERCURY_ISA_VERSION
	.align		4
        /*0034*/ 	.byte	0x03, 0x5f
        /*0036*/ 	.short	0x0000


	//----- nvinfo : EIATTR_COOP_GROUP_MASK_REGIDS
	.align		4
        /*0038*/ 	.byte	0x04, 0x29
        /*003a*/ 	.short	(.L_1735 - .L_1734)


	//   ....[0]....
.L_1734:
        /*003c*/ 	.word	0xffffffff


	//   ....[1]....
        /*0040*/ 	.word	0xffffffff


	//   ....[2]....
        /*0044*/ 	.word	0xffffffff


	//   ....[3]....
        /*0048*/ 	.word	0xffffffff


	//   ....[4]....
        /*004c*/ 	.word	0xffffffff


	//   ....[5]....
        /*0050*/ 	.word	0xffffffff


	//   ....[6]....
        /*0054*/ 	.word	0xffffffff


	//   ....[7]....
        /*0058*/ 	.word	0xffffffff


	//   ....[8]....
        /*005c*/ 	.word	0xffffffff


	//   ....[9]....
        /*0060*/ 	.word	0xffffffff


	//   ....[10]....
        /*0064*/ 	.word	0xffffffff


	//   ....[11]....
        /*0068*/ 	.word	0xffffffff


	//   ....[12]....
        /*006c*/ 	.word	0xffffffff


	//   ....[13]....
        /*0070*/ 	.word	0xffffffff


	//   ....[14]....
        /*0074*/ 	.word	0xffffffff


	//   ....[15]....
        /*0078*/ 	.word	0xffffffff


	//   ....[16]....
        /*007c*/ 	.word	0xffffffff


	//   ....[17]....
        /*0080*/ 	.word	0xffffffff


	//   ....[18]....
        /*0084*/ 	.word	0xffffffff


	//   ....[19]....
        /*0088*/ 	.word	0xffffffff


	//----- nvinfo : EIATTR_COOP_GROUP_INSTR_OFFSETS
	.align		4
.L_1735:
        /*008c*/ 	.byte	0x04, 0x28
        /*008e*/ 	.short	(.L_1737 - .L_1736)


	//   ....[0]....
.L_1736:
        /*0090*/ 	.word	0x000013c0


	//   ....[1]....
        /*0094*/ 	.word	0x000013e0


	//   ....[2]....
        /*0098*/ 	.word	0x00001400


	//   ....[3]....
        /*009c*/ 	.word	0x00001420


	//   ....[4]....
        /*00a0*/ 	.word	0x00001440


	//   ....[5]....
        /*00a4*/ 	.word	0x00001460


	//   ....[6]....
        /*00a8*/ 	.word	0x00001480


	//   ....[7]....
        /*00ac*/ 	.word	0x000014a0


	//   ....[8]....
        /*00b0*/ 	.word	0x000014c0


	//   ....[9]....
        /*00b4*/ 	.word	0x000014e0


	//   ....[10]....
        /*00b8*/ 	.word	0x000023d0


	//   ....[11]....
        /*00bc*/ 	.word	0x00002450


	//   ....[12]....
        /*00c0*/ 	.word	0x000024d0


	//   ....[13]....
        /*00c4*/ 	.word	0x00002540


	//   ....[14]....
        /*00c8*/ 	.word	0x000025c0


	//   ....[15]....
        /*00cc*/ 	.word	0x00002630


	//   ....[16]....
        /*00d0*/ 	.word	0x000026b0


	//   ....[17]....
        /*00d4*/ 	.word	0x00002720


	//   ....[18]....
        /*00d8*/ 	.word	0x000027a0


	//   ....[19]....
        /*00dc*/ 	.word	0x00002810


	//----- nvinfo : EIATTR_EXIT_INSTR_OFFSETS
	.align		4
.L_1737:
        /*00e0*/ 	.byte	0x04, 0x1c
        /*00e2*/ 	.short	(.L_1739 - .L_1738)


	//   ....[0]....
.L_1738:
        /*00e4*/ 	.word	0x00002290


	//   ....[1]....
        /*00e8*/ 	.word	0x00002370


	//----- nvinfo : EIATTR_MAX_THREADS
	.align		4
.L_1739:
        /*00ec*/ 	.byte	0x04, 0x05
        /*00ee*/ 	.short	(.L_1741 - .L_1740)
.L_1740:
        /*00f0*/ 	.word	0x00000100
        /*00f4*/ 	.word	0x00000001
        /*00f8*/ 	.word	0x00000001


	//----- nvinfo : EIATTR_CRS_STACK_SIZE
	.align		4
.L_1741:
        /*00fc*/ 	.byte	0x04, 0x1e
        /*00fe*/ 	.short	(.L_1743 - .L_1742)
.L_1742:
        /*0100*/ 	.word	0x00000000
.L_1743:


//--------------------- .nv.info._ZN10layer_norm31ln_parallel_residual_bwd_kernelINS_13Kernel_traitsIf13__nv_bfloat16fS2_fjLj4096ELj1ELj1ELj8ELj16ENS_18Kernel_traits_baseILj4096EfS2_fS2_fjLj256EEEEELb0ELb0ELb1EEEvNS_9BwdParamsE --------------------------
	.section	.nv.info._ZN10layer_norm31ln_parallel_residual_bwd_kernelINS_13Kernel_traitsIf13__nv_bfloat16fS2_fjLj4096ELj1ELj1ELj8ELj16ENS_18Kernel_traits_baseILj4096EfS2_fS2_fjLj256EEEEELb0ELb0ELb1EEEvNS_9BwdParamsE,"",@"SHT_CUDA_INFO"
	.sectionflags	@""
	.align	4


	//----- nvinfo : EIATTR_CUDA_API_VERSION
	.align		4
        /*0000*/ 	.byte	0x04, 0x37
        /*0002*/ 	.short	(.L_1745 - .L_1744)
.L_1744:
        /*0004*/ 	.word	0x00000082


	//----- nvinfo : EIATTR_SW2861232_WAR
	.align		4
.L_1745:
        /*0008*/ 	.byte	0x01, 0x35
	.zero		2


	//----- nvinfo : EIATTR_PARAM_CBANK
	.align		4
        /*000c*/ 	.byte	0x04, 0x0a
        /*000e*/ 	.short	(.L_1747 - .L_1746)
	.align		4
.L_1746:
        /*0010*/ 	.word	index@(.nv.constant0._ZN10layer_norm31ln_parallel_residual_bwd_kernelINS_13Kernel_traitsIf13__nv_bfloat16fS2_fjLj4096ELj1ELj1ELj8ELj16ENS_18Kernel_traits_baseILj4096EfS2_fS2_fjLj256EEEEELb0ELb0ELb1EEEvNS_9BwdParamsE)
        /*0014*/ 	.short	0x0160
        /*0016*/ 	.short	0x0128


	//----- nvinfo : EIATTR_CBANK_PARAM_SIZE
	.align		4
.L_1747:
        /*0018*/ 	.byte	0x03, 0x19
        /*001a*/ 	.short	0x0128


	//----- nvinfo : EIATTR_KPARAM_INFO
	.align		4
        /*001c*/ 	.byte	0x04, 0x17
        /*001e*/ 	.short	(.L_1749 - .L_1748)
.L_1748:
        /*0020*/ 	.word	0x00000000
        /*0024*/ 	.short	0x0000
        /*0026*/ 	.short	0x0000
        /*0028*/ 	.byte	0x00, 0xf0, 0xa1, 0x04


	//----- nvinfo : EIATTR_MAXREG_COUNT
	.align		4
.L_1749:
        /*002c*/ 	.byte	0x03, 0x1b
        /*002e*/ 	.short	0x00ff


	//----- nvinfo : EIATTR_NUM_BARRIERS
	.align		4
        /*0030*/ 	.byte	0x02, 0x4c
        /*0032*/ 	.byte	0x01
	.zero		1


	//----- nvinfo : EIATTR_MERCURY_ISA_VERSION
	.align		4
        /*0034*/ 	.byte	0x03, 0x5f
        /*0036*/ 	.short	0x0000


	//----- nvinfo : EIATTR_COOP_GROUP_MASK_REGIDS
	.align		4
        /*0038*/ 	.byte	0x04, 0x29
        /*003a*/ 	.short	(.L_1751 - .L_1750)


	//   ....[0]....
.L_1750:
        /*003c*/ 	.word	0xffffffff


	//   ....[1]....
        /*0040*/ 	.word	0xffffffff


	//   ....[2]....
        /*0044*/ 	.word	0xffffffff


	//   ....[3]....
        /*0048*/ 	.word	0xffffffff


	//   ....[4]....
        /*004c*/ 	.word	0xffffffff


	//   ....[5]....
        /*0050*/ 	.word	0xffffffff


	//   ....[6]....
        /*0054*/ 	.word	0xffffffff


	//   ....[7]....
        /*0058*/ 	.word	0xffffffff


	//   ....[8]....
        /*005c*/ 	.word	0xffffffff


	//   ....[9]....
        /*0060*/ 	.word	0xffffffff


	//   ....[10]....
        /*0064*/ 	.word	0xffffffff


	//   ....[11]....
        /*0068*/ 	.word	0xffffffff


	//   ....[12]....
        /*006c*/ 	.word	0xffffffff


	//   ....[13]....
        /*0070*/ 	.word	0xffffffff


	//   ....[14]....
        /*0074*/ 	.word	0xffffffff


	//   ....[15]....
        /*0078*/ 	.word	0xffffffff


	//   ....[16]....
        /*007c*/ 	.word	0xffffffff


	//   ....[17]....
        /*0080*/ 	.word	0xffffffff


	//   ....[18]....
        /*0084*/ 	.word	0xffffffff


	//   ....[19]....
        /*0088*/ 	.word	0xffffffff


	//----- nvinfo : EIATTR_COOP_GROUP_INSTR_OFFSETS
	.align		4
.L_1751:
        /*008c*/ 	.byte	0x04, 0x28
        /*008e*/ 	.short	(.L_1753 - .L_1752)


	//   ....[0]....
.L_1752:
        /*0090*/ 	.word	0x00001460


	//   ....[1]....
        /*0094*/ 	.word	0x00001480


	//   ....[2]....
        /*0098*/ 	.word	0x000014a0


	//   ....[3]....
        /*009c*/ 	.word	0x000014c0


	//   ....[4]....
        /*00a0*/ 	.word	0x000014e0


	//   ....[5]....
        /*00a4*/ 	.word	0x00001500


	//   ....[6]....
        /*00a8*/ 	.word	0x00001520


	//   ....[7]....
        /*00ac*/ 	.word	0x00001540


	//   ....[8]....
        /*00b0*/ 	.word	0x00001560


	//   ....[9]....
        /*00b4*/ 	.word	0x00001580


	//   ....[10]....
        /*00b8*/ 	.word	0x000026b0


	//   ....[11]....
        /*00bc*/ 	.word	0x00002730


	//   ....[12]....
        /*00c0*/ 	.word	0x000027b0


	//   ....[13]....
        /*00c4*/ 	.word	0x00002820


	//   ....[14]....
        /*00c8*/ 	.word	0x000028a0


	//   ....[15]....
        /*00cc*/ 	.word	0x00002910


	//   ....[16]....
        /*00d0*/ 	.word	0x00002990


	//   ....[17]....
        /*00d4*/ 	.word	0x00002a00


	//   ....[18]....
        /*00d8*/ 	.word	0x00002a80


	//   ....[19]....
        /*00dc*/ 	.word	0x00002af0


	//----- nvinfo : EIATTR_EXIT_INSTR_OFFSETS
	.align		4
.L_1753:
        /*00e0*/ 	.byte	0x04, 0x1c
        /*00e2*/ 	.short	(.L_1755 - .L_1754)


	//   ....[0]....
.L_1754:
        /*00e4*/ 	.word	0x00002650


	//----- nvinfo : EIATTR_MAX_THREADS
	.align		4
.L_1755:
        /*00e8*/ 	.byte	0x04, 0x05
        /*00ea*/ 	.short	(.L_1757 - .L_1756)
.L_1756:
        /*00ec*/ 	.word	0x00000100
        /*00f0*/ 	.word	0x00000001
        /*00f4*/ 	.word	0x00000001


	//----- nvinfo : EIATTR_CRS_STACK_SIZE
	.align		4
.L_1757:
        /*00f8*/ 	.byte	0x04, 0x1e
        /*00fa*/ 	.short	(.L_1759 - .L_1758)
.L_1758:
        /*00fc*/ 	.word	0x00000000
.L_1759:


//--------------------- .nv.info._ZN10layer_norm31ln_parallel_residual_bwd_kernelINS_13Kernel_traitsIf13__nv_bfloat16fS2_fjLj4096ELj1ELj1ELj8ELj16ENS_18Kernel_traits_baseILj4096EfS2_fS2_fjLj256EEEEELb0ELb1ELb0EEEvNS_9BwdParamsE --------------------------
	.section	.nv.info._ZN10layer_norm31ln_parallel_residual_bwd_kernelINS_13Kernel_traitsIf13__nv_bfloat16fS2_fjLj4096ELj1ELj1ELj8ELj16ENS_18Kernel_traits_baseILj4096EfS2_fS2_fjLj256EEEEELb0ELb1ELb0EEEvNS_9BwdParamsE,"",@"SHT_CUDA_INFO"
	.sectionflags	@""
	.align	4


	//----- nvinfo : EIATTR_CUDA_API_VERSION
	.align		4
        /*0000*/ 	.byte	0x04, 0x37
        /*0002*/ 	.short	(.L_1761 - .L_1760)
.L_1760:
        /*0004*/ 	.word	0x00000082


	//----- nvinfo : EIATTR_SW2861232_WAR
	.align		4
.L_1761:
        /*0008*/ 	.byte	0x01, 0x35
	.zero		2


	//----- nvinfo : EIATTR_PARAM_CBANK
	.align		4
        /*000c*/ 	.byte	0x04, 0x0a
        /*000e*/ 	.short	(.L_1763 - .L_1762)
	.align		4
.L_1762:
        /*0010*/ 	.word	index@(.nv.constant0._ZN10layer_norm31ln_parallel_residual_bwd_kernelINS_13Kernel_traitsIf13__nv_bfloat16fS2_fjLj4096ELj1ELj1ELj8ELj16ENS_18Kernel_traits_baseILj4096EfS2_fS2_fjLj256EEEEELb0ELb1ELb0EEEvNS_9BwdParamsE)
        /*0014*/ 	.short	0x0160
        /*0016*/ 	.short	0x0128


	//----- nvinfo : EIATTR_CBANK_PARAM_SIZE
	.align		4
.L_1763:
        /*0018*/ 	.byte	0x03, 0x19
        /*001a*/ 	.short	0x0128


	//----- nvinfo : EIATTR_KPARAM_INFO
	.align		4
        /*001c*/ 	.byte	0x04, 0x17
        /*001e*/ 	.short	(.L_1765 - .L_1764)
.L_1764:
        /*0020*/ 	.word	0x00000000
        /*0024*/ 	.short	0x0000
        /*0026*/ 	.short	0x0000
        /*0028*/ 	.byte	0x00, 0xf0, 0xa1, 0x04


	//----- nvinfo : EIATTR_MAXREG_COUNT
	.align		4
.L_1765:
        /*002c*/ 	.byte	0x03, 0x1b
        /*002e*/ 	.short	0x00ff


	//----- nvinfo : EIATTR_NUM_BARRIERS
	.align		4
        /*0030*/ 	.byte	0x02, 0x4c
        /*0032*/ 	.byte	0x01
	.zero		1


	//----- nvinfo : EIATTR_MERCURY_ISA_VERSION
	.align		4
        /*0034*/ 	.byte	0x03, 0x5f
        /*0036*/ 	.short	0x0000


	//----- nvinfo : EIATTR_COOP_GROUP_MASK_REGIDS
	.align		4
        /*0038*/ 	.byte	0x04, 0x29
        /*003a*/ 	.short	(.L_1767 - .L_1766)


	//   ....[0]....
.L_1766:
        /*003c*/ 	.word	0xffffffff


	//   ....[1]....
        /*0040*/ 	.word	0xffffffff


	//   ....[2]....
        /*0044*/ 	.word	0xffffffff


	//   ....[3]....
        /*0048*/ 	.word	0xffffffff


	//   ....[4]....
        /*004c*/ 	.word	0xffffffff


	//   ....[5]....
        /*0050*/ 	.word	0xffffffff


	//   ....[6]....
        /*0054*/ 	.word	0xffffffff


	//   ....[7]....
        /*0058*/ 	.word	0xffffffff


	//   ....[8]....
        /*005c*/ 	.word	0xffffffff


	//   ....[9]....
        /*0060*/ 	.word	0xffffffff


	//   ....[10]....
        /*0064*/ 	.word	0xffffffff


	//   ....[11]....
        /*0068*/ 	.word	0xffffffff


	//   ....[12]....
        /*006c*/ 	.word	0xffffffff


	//   ....[13]....
        /*0070*/ 	.word	0xffffffff


	//   ....[14]....
        /*0074*/ 	.word	0xffffffff


	//   ....[15]....
        /*0078*/ 	.word	0xffffffff


	//   ....[16]....
        /*007c*/ 	.word	0xffffffff


	//   ....[17]....
        /*0080*/ 	.word	0xffffffff


	//   ....[18]....
        /*0084*/ 	.word	0xffffffff


	//   ....[19]....
        /*0088*/ 	.word	0xffffffff


	//----- nvinfo : EIATTR_COOP_GROUP_INSTR_OFFSETS
	.align		4
.L_1767:
        /*008c*/ 	.byte	0x04, 0x28
        /*008e*/ 	.short	(.L_1769 - .L_1768)


	//   ....[0]....
.L_1768:
        /*0090*/ 	.word	0x00000e10


	//   ....[1]....
        /*0094*/ 	.word	0x00000e30


	//   ....[2]....
        /*0098*/ 	.word	0x00000e50


	//   ....[3]....
        /*009c*/ 	.word	0x00000e70


	//   ....[4]....
        /*00a0*/ 	.word	0x00000e90


	//   ....[5]....
        /*00a4*/ 	.word	0x00000eb0


	//   ....[6]....
        /*00a8*/ 	.word	0x00000ee0


	//   ....[7]....
        /*00ac*/ 	.word	0x00000ef0


	//   ....[8]....
        /*00b0*/ 	.word	0x00000f20


	//   ....[9]....
        /*00b4*/ 	.word	0x00000f30


	//   ....[10]....
        /*00b8*/ 	.word	0x00001d40


	//   ....[11]....
        /*00bc*/ 	.word	0x00001dc0


	//   ....[12]....
        /*00c0*/ 	.word	0x00001e40


	//   ....[13]....
        /*00c4*/ 	.word	0x00001eb0


	//   ....[14]....
        /*00c8*/ 	.word	0x00001f30


	//   ....[15]....
        /*00cc*/ 	.word	0x00001fa0


	//   ....[16]....
        /*00d0*/ 	.word	0x00002020


	//   ....[17]....
        /*00d4*/ 	.word	0x00002090


	//   ....[18]....
        /*00d8*/ 	.word	0x00002110


	//   ....[19]....
        /*00dc*/ 	.word	0x00002180


	//----- nvinfo : EIATTR_EXIT_INSTR_OFFSETS
	.align		4
.L_1769:
        /*00e0*/ 	.byte	0x04, 0x1c
        /*00e2*/ 	.short	(.L_1771 - .L_1770)


	//   ....[0]....
.L_1770:
        /*00e4*/ 	.word	0x00001c60


	//   ....[1]....
        /*00e8*/ 	.word	0x00001ce0


	//----- nvinfo : EIATTR_MAX_THREADS
	.align		4
.L_1771:
        /*00ec*/ 	.byte	0x04, 0x05
        /*00ee*/ 	.short	(.L_1773 - .L_1772)
.L_1772:
        /*00f0*/ 	.word	0x00000100
        /*00f4*/ 	.word	0x00000001
        /*00f8*/ 	.word	0x00000001


	//----- nvinfo : EIATTR_CRS_STACK_SIZE
	.align		4
.L_1773:
        /*00fc*/ 	.byte	0x04, 0x1e
        /*00fe*/ 	.short	(.L_1775 - .L_1774)
.L_1774:
        /*0100*/ 	.word	0x00000000
.L_1775:


//--------------------- .nv.info._ZN10layer_norm31ln_parallel_residual_bwd_kernelINS_13Kernel_traitsIf13__nv_bfloat16fS2_fjLj4096ELj1ELj1ELj8ELj16ENS_18Kernel_traits_baseILj4096EfS2_fS2_fjLj256EEEEELb0ELb1ELb1EEEvNS_9BwdParamsE --------------------------
	.section	.nv.info._ZN10layer_norm31ln_parallel_residual_bwd_kernelINS_13Kernel_traitsIf13__nv_bfloat16fS2_fjLj4096ELj1ELj1ELj8ELj16ENS_18Kernel_traits_baseILj4096EfS2_fS2_fjLj256EEEEELb0ELb1ELb1EEEvNS_9BwdParamsE,"",@"SHT_CUDA_INFO"
	.sectionflags	@""
	.align	4


	//----- nvinfo : EIATTR_CUDA_API_VERSION
	.align		4
        /*0000*/ 	.byte	0x04, 0x37
        /*0002*/ 	.short	(.L_1777 - .L_1776)
.L_1776:
        /*0004*/ 	.word	0x00000082


	//----- nvinfo : EIATTR_SW2861232_WAR
	.align		4
.L_1777:
        /*0008*/ 	.byte	0x01, 0x35
	.zero		2


	//----- nvinfo : EIATTR_PARAM_CBANK
	.align		4
        /*000c*/ 	.byte	0x04, 0x0a
        /*000e*/ 	.short	(.L_1779 - .L_1778)
	.align		4
.L_1778:
        /*0010*/ 	.word	index@(.nv.constant0._ZN10layer_norm31ln_parallel_residual_bwd_kernelINS_13Kernel_traitsIf13__nv_bfloat16fS2_fjLj4096ELj1ELj1ELj8ELj16ENS_18Kernel_traits_baseILj4096EfS2_fS2_fjLj256EEEEELb0ELb1ELb1EEEvNS_9BwdParamsE)
        /*0014*/ 	.short	0x0160
        /*0016*/ 	.short	0x0128


	//----- nvinfo : EIATTR_CBANK_PARAM_SIZE
	.align		4
.L_1779:
        /*0018*/ 	.byte	0x03, 0x19
        /*001a*/ 	.short	0x0128


	//----- nvinfo : EIATTR_KPARAM_INFO
	.align		4
        /*001c*/ 	.byte	0x04, 0x17
        /*001e*/ 	.short	(.L_1781 - .L_1780)
.L_1780:
        /*0020*/ 	.word	0x00000000
        /*0024*/ 	.short	0x0000
        /*0026*/ 	.short	0x0000
        /*0028*/ 	.byte	0x00, 0xf0, 0xa1, 0x04


	//----- nvinfo : EIATTR_MAXREG_COUNT
	.align		4
.L_1781:
        /*002c*/ 	.byte	0x03, 0x1b
        /*002e*/ 	.short	0x00ff


	//----- nvinfo : EIATTR_NUM_BARRIERS
	.align		4
        /*0030*/ 	.byte	0x02, 0x4c
        /*0032*/ 	.byte	0x01
	.zero		1


	//----- nvinfo : EIATTR_MERCURY_ISA_VERSION
	.align		4
        /*0034*/ 	.byte	0x03, 0x5f
        /*0036*/ 	.short	0x0000


	//----- nvinfo : EIATTR_COOP_GROUP_MASK_REGIDS
	.align		4
        /*0038*/ 	.byte	0x04, 0x29
        /*003a*/ 	.short	(.L_1783 - .L_1782)


	//   ....[0]....
.L_1782:
        /*003c*/ 	.word	0xffffffff


	//   ....[1]....
        /*0040*/ 	.word	0xffffffff


	//   ....[2]....
        /*0044*/ 	.word	0xffffffff


	//   ....[3]....
        /*0048*/ 	.word	0xffffffff


	//   ....[4]....
        /*004c*/ 	.word	0xffffffff


	//   ....[5]....
        /*0050*/ 	.word	0xffffffff


	//   ....[6]....
        /*0054*/ 	.word	0xffffffff


	//   ....[7]....
        /*0058*/ 	.word	0xffffffff


	//   ....[8]....
        /*005c*/ 	.word	0xffffffff


	//   ....[9]....
        /*0060*/ 	.word	0xffffffff


	//   ....[10]....
        /*0064*/ 	.word	0xffffffff


	//   ....[11]....
        /*0068*/ 	.word	0xffffffff


	//   ....[12]....
        /*006c*/ 	.word	0xffffffff


	//   ....[13]....
        /*0070*/ 	.word	0xffffffff


	//   ....[14]....
        /*0074*/ 	.word	0xffffffff


	//   ....[15]....
        /*0078*/ 	.word	0xffffffff


	//   ....[16]....
        /*007c*/ 	.word	0xffffffff


	//   ....[17]....
        /*0080*/ 	.word	0xffffffff


	//   ....[18]....
        /*0084*/ 	.word	0xffffffff


	//   ....[19]....
        /*0088*/ 	.word	0xffffffff


	//----- nvinfo : EIATTR_COOP_GROUP_INSTR_OFFSETS
	.align		4
.L_1783:
        /*008c*/ 	.byte	0x04, 0x28
        /*008e*/ 	.short	(.L_1785 - .L_1784)


	//   ....[0]....
.L_1784:
        /*0090*/ 	.word	0x00000db0


	//   ....[1]....
        /*0094*/ 	.word	0x00000dd0


	//   ....[2]....
        /*0098*/ 	.word	0x00000df0


	//   ....[3]....
        /*009c*/ 	.word	0x00000e10


	//   ....[4]....
        /*00a0*/ 	.word	0x00000e30


	//   ....[5]....
        /*00a4*/ 	.word	0x00000e50


	//   ....[6]....
        /*00a8*/ 	.word	0x00000e70


	//   ....[7]....
        /*00ac*/ 	.word	0x00000e90


	//   ....[8]....
        /*00b0*/ 	.word	0x00000eb0


	//   ....[9]....
        /*00b4*/ 	.word	0x00000ed0


	//   ....[10]....
        /*00b8*/ 	.word	0x00001d90


	//   ....[11]....
        /*00bc*/ 	.word	0x00001e10


	//   ....[12]....
        /*00c0*/ 	.word	0x00001e90


	//   ....[13]....
        /*00c4*/ 	.word	0x00001f00


	//   ....[14]....
        /*00c8*/ 	.word	0x00001f80


	//   ....[15]....
        /*00cc*/ 	.word	0x00001ff0


	//   ....[16]....
        /*00d0*/ 	.word	0x00002070


	//   ....[17]....
        /*00d4*/ 	.word	0x000020e0


	//   ....[18]....
        /*00d8*/ 	.word	0x00002160


	//   ....[19]....
        /*00dc*/ 	.word	0x000021d0


	//----- nvinfo : EIATTR_EXIT_INSTR_OFFSETS
	.align		4
.L_1785:
        /*00e0*/ 	.byte	0x04, 0x1c
        /*00e2*/ 	.short	(.L_1787 - .L_1786)


	//   ....[0]....
.L_1786:
        /*00e4*/ 	.word	0x00001d30


	//----- nvinfo : EIATTR_MAX_THREADS
	.align		4
.L_1787:
        /*00e8*/ 	.byte	0x04, 0x05
        /*00ea*/ 	.short	(.L_1789 - .L_1788)
.L_1788:
        /*00ec*/ 	.word	0x00000100
        /*00f0*/ 	.word	0x00000001
        /*00f4*/ 	.word	0x00000001


	//----- nvinfo : EIATTR_CRS_STACK_SIZE
	.align		4
.L_1789:
        /*00f8*/ 	.byte	0x04, 0x1e
        /*00fa*/ 	.short	(.L_1791 - .L_1790)
.L_1790:
        /*00fc*/ 	.word	0x00000000
.L_1791:


//--------------------- .nv.info._ZN10layer_norm31ln_parallel_residual_bwd_kernelINS_13Kernel_traitsIf13__nv_bfloat16fS2_fjLj4096ELj1ELj1ELj8ELj16ENS_18Kernel_traits_baseILj4096EfS2_fS2_fjLj256EEEEELb1ELb0ELb0EEEvNS_9BwdParamsE --------------------------
	.section	.nv.info._ZN10layer_norm31ln_parallel_residual_bwd_kernelINS_13Kernel_traitsIf13__nv_bfloat16fS2_fjLj4096ELj1ELj1ELj8ELj16ENS_18Kernel_traits_baseILj4096EfS2_fS2_fjLj256EEEEELb1ELb0ELb0EEEvNS_9BwdParamsE,"",@"SHT_CUDA_INFO"
	.sectionflags	@""
	.align	4


	//----- nvinfo : EIATTR_CUDA_API_VERSION
	.align		4
        /*0000*/ 	.byte	0x04, 0x37
        /*0002*/ 	.short	(.L_1793 - .L_1792)
.L_1792:
        /*0004*/ 	.word	0x00000082


	//----- nvinfo : EIATTR_SW2861232_WAR
	.align		4
.L_1793:
        /*0008*/ 	.byte	0x01, 0x35
	.zero		2


	//----- nvinfo : EIATTR_PARAM_CBANK
	.align		4
        /*000c*/ 	.byte	0x04, 0x0a
        /*000e*/ 	.short	(.L_1795 - .L_1794)
	.align		4
.L_1794:
        /*0010*/ 	.word	index@(.nv.constant0._ZN10layer_norm31ln_parallel_residual_bwd_kernelINS_13Kernel_traitsIf13__nv_bfloat16fS2_fjLj4096ELj1ELj1ELj8ELj16ENS_18Kernel_traits_baseILj4096EfS2_fS2_fjLj256EEEEELb1ELb0ELb0EEEvNS_9BwdParamsE)
        /*0014*/ 	.short	0x0160
        /*0016*/ 	.short	0x0128


	//----- nvinfo : EIATTR_CBANK_PARAM_SIZE
	.align		4
.L_1795:
        /*0018*/ 	.byte	0x03, 0x19
        /*001a*/ 	.short	0x0128


	//----- nvinfo : EIATTR_KPARAM_INFO
	.align		4
        /*001c*/ 	.byte	0x04, 0x17
        /*001e*/ 	.short	(.L_1797 - .L_1796)
.L_1796:
        /*0020*/ 	.word	0x00000000
        /*0024*/ 	.short	0x0000
        /*0026*/ 	.short	0x0000
        /*0028*/ 	.byte	0x00, 0xf0, 0xa1, 0x04


	//----- nvinfo : EIATTR_MAXREG_COUNT
	.align		4
.L_1797:
        /*002c*/ 	.byte	0x03, 0x1b
        /*002e*/ 	.short	0x00ff


	//----- nvinfo : EIATTR_NUM_BARRIERS
	.align		4
        /*0030*/ 	.byte	0x02, 0x4c
        /*0032*/ 	.byte	0x01
	.zero		1


	//----- nvinfo : EIATTR_MERCURY_ISA_VERSION
	.align		4
        /*0034*/ 	.byte	0x03, 0x5f
        /*0036*/ 	.short	0x0000


	//----- nvinfo : EIATTR_COOP_GROUP_MASK_REGIDS
	.align		4
        /*0038*/ 	.byte	0x04, 0x29
        /*003a*/ 	.short	(.L_1799 - .L_1798)


	//   ....[0]....
.L_1798:
        /*003c*/ 	.word	0xffffffff


	//   ....[1]....
        /*0040*/ 	.word	0xffffffff


	//   ....[2]....
        /*0044*/ 	.word	0xffffffff


	//   ....[3]....
        /*0048*/ 	.word	0xffffffff


	//   ....[4]....
        /*004c*/ 	.word	0xffffffff


	//   ....[5]....
        /*0050*/ 	.word	0xffffffff


	//   ....[6]....
        /*0054*/ 	.word	0xffffffff


	//   ....[7]....
        /*0058*/ 	.word	0xffffffff


	//   ....[8]....
        /*005c*/ 	.word	0xffffffff


	//   ....[9]....
        /*0060*/ 	.word	0xffffffff


	//   ....[10]....
        /*0064*/ 	.word	0xffffffff


	//   ....[11]....
        /*0068*/ 	.word	0xffffffff


	//   ....[12]....
        /*006c*/ 	.word	0xffffffff


	//   ....[13]....
        /*0070*/ 	.word	0xffffffff


	//   ....[14]....
        /*0074*/ 	.word	0xffffffff


	//   ....[15]....
        /*0078*/ 	.word	0xffffffff


	//   ....[16]....
        /*007c*/ 	.word	0xffffffff


	//   ....[17]....
        /*0080*/ 	.word	0xffffffff


	//   ....[18]....
        /*0084*/ 	.word	0xffffffff


	//   ....[19]....
        /*0088*/ 	.word	0xffffffff


	//----- nvinfo : EIATTR_COOP_GROUP_INSTR_OFFSETS
	.align		4
.L_1799:
        /*008c*/ 	.byte	0x04, 0x28
        /*008e*/ 	.short	(.L_1801 - .L_1800)


	//   ....[0]....
.L_1800:
        /*0090*/ 	.word	0x00001510


	//   ....[1]....
        /*0094*/ 	.word	0x00001530


	//   ....[2]....
        /*0098*/ 	.word	0x00001550


	//   ....[3]....
        /*009c*/ 	.word	0x00001570


	//   ....[4]....
        /*00a0*/ 	.word	0x00001590


	//   ....[5]....
        /*00a4*/ 	.word	0x000015b0


	//   ....[6]....
        /*00a8*/ 	.word	0x000015d0


	//   ....[7]....
        /*00ac*/ 	.word	0x000015f0


	//   ....[8]....
        /*00b0*/ 	.word	0x00001610


	//   ....[9]....
        /*00b4*/ 	.word	0x00001630


	//   ....[10]....
        /*00b8*/ 	.word	0x00002a80


	//   ....[11]....
        /*00bc*/ 	.word	0x00002b00


	//   ....[12]....
        /*00c0*/ 	.word	0x00002b80


	//   ....[13]....
        /*00c4*/ 	.word	0x00002bf0


	//   ....[14]....
        /*00c8*/ 	.word	0x00002c70


	//   ....[15]....
        /*00cc*/ 	.word	0x00002ce0


	//   ....[16]....
        /*00d0*/ 	.word	0x00002d60


	//   ....[17]....
        /*00d4*/ 	.word	0x00002dd0


	//   ....[18]....
        /*00d8*/ 	.word	0x00002e50


	//   ....[19]....
        /*00dc*/ 	.word	0x00002ec0


	//----- nvinfo : EIATTR_EXIT_INSTR_OFFSETS
	.align		4
.L_1801:
        /*00e0*/ 	.byte	0x04, 0x1c
        /*00e2*/ 	.short	(.L_1803 - .L_1802)


	//   ....[0]....
.L_1802:
        /*00e4*/ 	.word	0x00002940


	//   ....[1]....
        /*00e8*/ 	.word	0x00002a20


	//----- nvinfo : EIATTR_MAX_THREADS
	.align		4
.L_1803:
        /*00ec*/ 	.byte	0x04, 0x05
        /*00ee*/ 	.short	(.L_1805 - .L_1804)
.L_1804:
        /*00f0*/ 	.word	0x00000100
        /*00f4*/ 	.word	0x00000001
        /*00f8*/ 	.word	0x00000001


	//----- nvinfo : EIATTR_CRS_STACK_SIZE
	.align		4
.L_1805:
        /*00fc*/ 	.byte	0x04, 0x1e
        /*00fe*/ 	.short	(.L_1807 - .L_1806)
.L_1806:
        /*0100*/ 	.word	0x00000000
.L_1807:


//--------------------- .nv.info._ZN10layer_norm31ln_parallel_residual_bwd_kernelINS_13Kernel_traitsIf13__nv_bfloat16fS2_fjLj4096ELj1ELj1ELj8ELj16ENS_18Kernel_traits_baseILj4096EfS2_fS2_fjLj256EEEEELb1ELb0ELb1EEEvNS_9BwdParamsE --------------------------
	.section	.nv.info._ZN10layer_norm31ln_parallel_residual_bwd_kernelINS_13Kernel_traitsIf13__nv_bfloat16fS2_fjLj4096ELj1ELj1ELj8ELj16ENS_18Kernel_traits_baseILj4096EfS2_fS2_fjLj256EEEEELb1ELb0ELb1EEEvNS_9BwdParamsE,"",@"SHT_CUDA_INFO"
	.sectionflags	@""
	.align	4


	//----- nvinfo : EIATTR_CUDA_API_VERSION
	.align		4
        /*0000*/ 	.byte	0x04, 0x37
        /*0002*/ 	.short	(.L_1809 - .L_1808)
.L_1808:
        /*0004*/ 	.word	0x00000082


	//----- nvinfo : EIATTR_SW2861232_WAR
	.align		4
.L_1809:
        /*0008*/ 	.byte	0x01, 0x35
	.zero		2


	//----- nvinfo : EIATTR_PARAM_CBANK
	.align		4
        /*000c*/ 	.byte	0x04, 0x0a
        /*000e*/ 	.short	(.L_1811 - .L_1810)
	.align		4
.L_1810:
        /*0010*/ 	.word	index@(.nv.constant0._ZN10layer_norm31ln_parallel_residual_bwd_kernelINS_13Kernel_traitsIf13__nv_bfloat16fS2_fjLj4096ELj1ELj1ELj8ELj16ENS_18Kernel_traits_baseILj4096EfS2_fS2_fjLj256EEEEELb1ELb0ELb1EEEvNS_9BwdParamsE)
        /*0014*/ 	.short	0x0160
        /*0016*/ 	.short	0x0128


	//----- nvinfo : EIATTR_CBANK_PARAM_SIZE
	.align		4
.L_1811:
        /*0018*/ 	.byte	0x03, 0x19
        /*001a*/ 	.short	0x0128


	//----- nvinfo : EIATTR_KPARAM_INFO
	.align		4
        /*001c*/ 	.byte	0x04, 0x17
        /*001e*/ 	.short	(.L_1813 - .L_1812)
.L_1812:
        /*0020*/ 	.word	0x00000000
        /*0024*/ 	.short	0x0000
        /*0026*/ 	.short	0x0000
        /*0028*/ 	.byte	0x00, 0xf0, 0xa1, 0x04


	//----- nvinfo : EIATTR_MAXREG_COUNT
	.align		4
.L_1813:
        /*002c*/ 	.byte	0x03, 0x1b
        /*002e*/ 	.short	0x00ff


	//----- nvinfo : EIATTR_NUM_BARRIERS
	.align		4
        /*0030*/ 	.byte	0x02, 0x4c
        /*0032*/ 	.byte	0x01
	.zero		1


	//----- nvinfo : EIATTR_MERCURY_ISA_VERSION
	.align		4
        /*0034*/ 	.byte	0x03, 0x5f
        /*0036*/ 	.short	0x0000


	//----- nvinfo : EIATTR_COOP_GROUP_MASK_REGIDS
	.align		4
        /*0038*/ 	.byte	0x04, 0x29
        /*003a*/ 	.short	(.L_1815 - .L_1814)


	//   ....[0]....
.L_1814:
        /*003c*/ 	.word	0xffffffff


	//   ....[1]....
        /*0040*/ 	.word	0xffffffff


	//   ....[2]....
        /*0044*/ 	.word	0xffffffff


	//   ....[3]....
        /*0048*/ 	.word	0xffffffff


	//   ....[4]....
        /*004c*/ 	.word	0xffffffff


	//   ....[5]....
        /*0050*/ 	.word	0xffffffff


	//   ....[6]....
        /*0054*/ 	.word	0xffffffff


	//   ....[7]....
        /*0058*/ 	.word	0xffffffff


	//   ....[8]....
        /*005c*/ 	.word	0xffffffff


	//   ....[9]....
        /*0060*/ 	.word	0xffffffff


	//   ....[10]....
        /*0064*/ 	.word	0xffffffff


	//   ....[11]....
        /*0068*/ 	.word	0xffffffff


	//   ....[12]....
        /*006c*/ 	.word	0xffffffff


	//   ....[13]....
        /*0070*/ 	.word	0xffffffff


	//   ....[14]....
        /*0074*/ 	.word	0xffffffff


	//   ....[15]....
        /*0078*/ 	.word	0xffffffff


	//   ....[16]....
        /*007c*/ 	.word	0xffffffff


	//   ....[17]....
        /*0080*/ 	.word	0xffffffff


	//   ....[18]....
        /*0084*/ 	.word	0xffffffff


	//   ....[19]....
        /*0088*/ 	.word	0xffffffff


	//----- nvinfo : EIATTR_COOP_GROUP_INSTR_OFFSETS
	.align		4
.L_1815:
        /*008c*/ 	.byte	0x04, 0x28
        /*008e*/ 	.short	(.L_1817 - .L_1816)


	//   ....[0]....
.L_1816:
        /*0090*/ 	.word	0x00001520


	//   ....[1]....
        /*0094*/ 	.word	0x00001540


	//   ....[2]....
        /*0098*/ 	.word	0x00001560


	//   ....[3]....
        /*009c*/ 	.word	0x00001580


	//   ....[4]....
        /*00a0*/ 	.word	0x000015a0


	//   ....[5]....
        /*00a4*/ 	.word	0x000015c0


	//   ....[6]....
        /*00a8*/ 	.word	0x000015e0


	//   ....[7]....
        /*00ac*/ 	.word	0x00001600


	//   ....[8]....
        /*00b0*/ 	.word	0x00001620


	//   ....[9]....
        /*00b4*/ 	.word	0x00001640


	//   ....[10]....
        /*00b8*/ 	.word	0x00002bc0


	//   ....[11]....
        /*00bc*/ 	.word	0x00002c40


	//   ....[12]....
        /*00c0*/ 	.word	0x00002cc0


	//   ....[13]....
        /*00c4*/ 	.word	0x00002d30


	//   ....[14]....
        /*00c8*/ 	.word	0x00002db0


	//   ....[15]....
        /*00cc*/ 	.word	0x00002e20


	//   ....[16]....
        /*00d0*/ 	.word	0x00002ea0


	//   ....[17]....
        /*00d4*/ 	.word	0x00002f10


	//   ....[18]....
        /*00d8*/ 	.word	0x00002f90


	//   ....[19]....
        /*00dc*/ 	.word	0x00003000


	//----- nvinfo : EIATTR_EXIT_INSTR_OFFSETS
	.align		4
.L_1817:
        /*00e0*/ 	.byte	0x04, 0x1c
        /*00e2*/ 	.short	(.L_1819 - .L_1818)


	//   ....[0]....
.L_1818:
        /*00e4*/ 	.word	0x00002b60


	//----- nvinfo : EIATTR_MAX_THREADS
	.align		4
.L_1819:
        /*00e8*/ 	.byte	0x04, 0x05
        /*00ea*/ 	.short	(.L_1821 - .L_1820)
.L_1820:
        /*00ec*/ 	.word	0x00000100
        /*00f0*/ 	.word	0x00000001
        /*00f4*/ 	.word	0x00000001


	//----- nvinfo : EIATTR_CRS_STACK_SIZE
	.align		4
.L_1821:
        /*00f8*/ 	.byte	0x04, 0x1e
        /*00fa*/ 	.short	(.L_1823 - .L_1822)
.L_1822:
        /*00fc*/ 	.word	0x00000000
.L_1823:


//--------------------- .nv.info._ZN10layer_norm22ln_bwd_finalize_kernelINS_22Kernel_traits_finalizeILj4096Ef13__nv_bfloat16fS2_fjLb0ELj1024ELj4ENS_18Kernel_traits_baseILj4096EfS2_fS2_fjLj1024EEEEELb0ELb0EEEvNS_9BwdParamsE --------------------------
	.section	.nv.info._ZN10layer_norm22ln_bwd_finalize_kernelINS_22Kernel_traits_finalizeILj4096Ef13__nv_bfloat16fS2_fjLb0ELj1024ELj4ENS_18Kernel_traits_baseILj4096EfS2_fS2_fjLj1024EEEEELb0ELb0EEEvNS_9BwdParamsE,"",@"SHT_CUDA_INFO"
	.sectionflags	@""
	.align	4


	//----- nvinfo : EIATTR_CUDA_API_VERSION
	.align		4
        /*0000*/ 	.byte	0x04, 0x37
        /*0002*/ 	.short	(.L_1825 - .L_1824)
.L_1824:
        /*0004*/ 	.word	0x00000082


	//----- nvinfo : EIATTR_SW2861232_WAR
	.align		4
.L_1825:
        /*0008*/ 	.byte	0x01, 0x35
	.zero		2


	//----- nvinfo : EIATTR_PARAM_CBANK
	.align		4
        /*000c*/ 	.byte	0x04, 0x0a
        /*000e*/ 	.short	(.L_1827 - .L_1826)
	.align		4
.L_1826:
        /*0010*/ 	.word	index@(.nv.constant0._ZN10layer_norm22ln_bwd_finalize_kernelINS_22Kernel_traits_finalizeILj4096Ef13__nv_bfloat16fS2_fjLb0ELj1024ELj4ENS_18Kernel_traits_baseILj4096EfS2_fS2_fjLj1024EEEEELb0ELb0EEEvNS_9BwdParamsE)
        /*0014*/ 	.short	0x0160
        /*0016*/ 	.short	0x0128


	//----- nvinfo : EIATTR_CBANK_PARAM_SIZE
	.align		4
.L_1827:
        /*0018*/ 	.byte	0x03, 0x19
        /*001a*/ 	.short	0x0128


	//----- nvinfo : EIATTR_KPARAM_INFO
	.align		4
        /*001c*/ 	.byte	0x04, 0x17
        /*001e*/ 	.short	(.L_1829 - .L_1828)
.L_1828:
        /*0020*/ 	.word	0x00000000
        /*0024*/ 	.short	0x0000
        /*0026*/ 	.short	0x0000
        /*0028*/ 	.byte	0x00, 0xf0, 0xa1, 0x04


	//----- nvinfo : EIATTR_MAXREG_COUNT
	.align		4
.L_1829:
        /*002c*/ 	.byte	0x03, 0x1b
        /*002e*/ 	.short	0x0040


	//----- nvinfo : EIATTR_NUM_BARRIERS
	.align		4
        /*0030*/ 	.byte	0x02, 0x4c
        /*0032*/ 	.byte	0x01
	.zero		1


	//----- nvinfo : EIATTR_MERCURY_ISA_VERSION
	.align		4
        /*0034*/ 	.byte	0x03, 0x5f
        /*0036*/ 	.short	0x0000


	//----- nvinfo : EIATTR_COOP_GROUP_MASK_REGIDS
	.align		4
        /*0038*/ 	.byte	0x04, 0x29
        /*003a*/ 	.short	(.L_1831 - .L_1830)


	//   ....[0]....
.L_1830:
        /*003c*/ 	.word	0xffffffff


	//   ....[1]....
        /*0040*/ 	.word	0xffffffff


	//   ....[2]....
        /*0044*/ 	.word	0xffffffff


	//   ....[3]....
        /*0048*/ 	.word	0xffffffff


	//   ....[4]....
        /*004c*/ 	.word	0xffffffff


	//   ....[5]....
        /*0050*/ 	.word	0xffffffff


	//   ....[6]....
        /*0054*/ 	.word	0xffffffff


	//   ....[7]....
        /*0058*/ 	.word	0xffffffff


	//   ....[8]....
        /*005c*/ 	.word	0xffffffff


	//   ....[9]....
        /*0060*/ 	.word	0xffffffff


	//   ....[10]....
        /*0064*/ 	.word	0xffffffff


	//   ....[11]....
        /*0068*/ 	.word	0xffffffff


	//   ....[12]....
        /*006c*/ 	.word	0xffffffff


	//   ....[13]....
        /*0070*/ 	.word	0xffffffff


	//   ....[14]....
        /*0074*/ 	.word	0xffffffff


	//   ....[15]....
        /*0078*/ 	.word	0xffffffff


	//   ....[16]....
        /*007c*/ 	.word	0xffffffff


	//   ....[17]....
        /*0080*/ 	.word	0xffffffff


	//   ....[18]....
        /*0084*/ 	.word	0xffffffff


	//   ....[19]....
        /*0088*/ 	.word	0xffffffff


	//----- nvinfo : EIATTR_COOP_GROUP_INSTR_OFFSETS
	.align		4
.L_1831:
        /*008c*/ 	.byte	0x04, 0x28
        /*008e*/ 	.short	(.L_1833 - .L_1832)


	//   ....[0]....
.L_1832:
        /*0090*/ 	.word	0x00000820


	//   ....[1]....
        /*0094*/ 	.word	0x00000850


	//   ....[2]....
        /*0098*/ 	.word	0x00000860


	//   ....[3]....
        /*009c*/ 	.word	0x00000890


	//   ....[4]....
        /*00a0*/ 	.word	0x000008a0


	//   ....[5]....
        /*00a4*/ 	.word	0x000008d0


	//   ....[6]....
        /*00a8*/ 	.word	0x000008f0


	//   ....[7]....
        /*00ac*/ 	.word	0x00000900


	//   ....[8]....
        /*00b0*/ 	.word	0x00000930


	//   ....[9]....
        /*00b4*/ 	.word	0x00000940


	//   ....[10]....
        /*00b8*/ 	.word	0x00000b30


	//   ....[11]....
        /*00bc*/ 	.word	0x00000ba0


	//   ....[12]....
        /*00c0*/ 	.word	0x00000c00


	//   ....[13]....
        /*00c4*/ 	.word	0x00000c60


	//   ....[14]....
        /*00c8*/ 	.word	0x00000cd0


	//   ....[15]....
        /*00cc*/ 	.word	0x00000d40


	//   ....[16]....
        /*00d0*/ 	.word	0x00000da0


	//   ....[17]....
        /*00d4*/ 	.word	0x00000e00


	//   ....[18]....
        /*00d8*/ 	.word	0x00000e60


	//   ....[19]....
        /*00dc*/ 	.word	0x00000ec0


	//----- nvinfo : EIATTR_EXIT_INSTR_OFFSETS
	.align		4
.L_1833:
        /*00e0*/ 	.byte	0x04, 0x1c
        /*00e2*/ 	.short	(.L_1835 - .L_1834)


	//   ....[0]....
.L_1834:
        /*00e4*/ 	.word	0x00000070


	//   ....[1]....
        /*00e8*/ 	.word	0x00000ad0


	//----- nvinfo : EIATTR_MAX_THREADS
	.align		4
.L_1835:
        /*00ec*/ 	.byte	0x04, 0x05
        /*00ee*/ 	.short	(.L_1837 - .L_1836)
.L_1836:
        /*00f0*/ 	.word	0x00000400
        /*00f4*/ 	.word	0x00000001
        /*00f8*/ 	.word	0x00000001


	//----- nvinfo : EIATTR_CRS_STACK_SIZE
	.align		4
.L_1837:
        /*00fc*/ 	.byte	0x04, 0x1e
        /*00fe*/ 	.short	(.L_1839 - .L_1838)
.L_1838:
        /*0100*/ 	.word	0x00000000
.L_1839:


//--------------------- .nv.info._ZN10layer_norm40ln_parallel_residual_bwd_finalize_kernelINS_22Kernel_traits_finalizeILj4096Ef13__nv_bfloat16fS2_fjLb0ELj1024ELj4ENS_18Kernel_traits_baseILj4096EfS2_fS2_fjLj1024EEEEELb0EEEvNS_9BwdParamsE --------------------------
	.section	.nv.info._ZN10layer_norm40ln_parallel_residual_bwd_finalize_kernelINS_22Kernel_traits_finalizeILj4096Ef13__nv_bfloat16fS2_fjLb0ELj1024ELj4ENS_18Kernel_traits_baseILj4096EfS2_fS2_fjLj1024EEEEELb0EEEvNS_9BwdParamsE,"",@"SHT_CUDA_INFO"
	.sectionflags	@""
	.align	4


	//----- nvinfo : EIATTR_CUDA_API_VERSION
	.align		4
        /*0000*/ 	.byte	0x04, 0x37
        /*0002*/ 	.short	(.L_1841 - .L_1840)
.L_1840:
        /*0004*/ 	.word	0x00000082


	//----- nvinfo : EIATTR_SW2861232_WAR
	.align		4
.L_1841:
        /*0008*/ 	.byte	0x01, 0x35
	.zero		2


	//----- nvinfo : EIATTR_PARAM_CBANK
	.align		4
        /*000c*/ 	.byte	0x04, 0x0a
        /*000e*/ 	.short	(.L_1843 - .L_1842)
	.align		4
.L_1842:
        /*0010*/ 	.word	index@(.nv.constant0._ZN10layer_norm40ln_parallel_residual_bwd_finalize_kernelINS_22Kernel_traits_finalizeILj4096Ef13__nv_bfloat16fS2_fjLb0ELj1024ELj4ENS_18Kernel_traits_baseILj4096EfS2_fS2_fjLj1024EEEEELb0EEEvNS_9BwdParamsE)
        /*0014*/ 	.short	0x0160
        /*0016*/ 	.short	0x0128


	//----- nvinfo : EIATTR_CBANK_PARAM_SIZE
	.align		4
.L_1843:
        /*0018*/ 	.byte	0x03, 0x19
        /*001a*/ 	.short	0x0128


	//----- nvinfo : EIATTR_KPARAM_INFO
	.align		4
        /*001c*/ 	.byte	0x04, 0x17
        /*001e*/ 	.short	(.L_1845 - .L_1844)
.L_1844:
        /*0020*/ 	.word	0x00000000
        /*0024*/ 	.short	0x0000
        /*0026*/ 	.short	0x0000
        /*0028*/ 	.byte	0x00, 0xf0, 0xa1, 0x04


	//----- nvinfo : EIATTR_MAXREG_COUNT
	.align		4
.L_1845:
        /*002c*/ 	.byte	0x03, 0x1b
        /*002e*/ 	.short	0x0040


	//----- nvinfo : EIATTR_NUM_BARRIERS
	.align		4
        /*0030*/ 	.byte	0x02, 0x4c
        /*0032*/ 	.byte	0x01
	.zero		1


	//----- nvinfo : EIATTR_MERCURY_ISA_VERSION
	.align		4
        /*0034*/ 	.byte	0x03, 0x5f
        /*0036*/ 	.short	0x0000


	//----- nvinfo : EIATTR_COOP_GROUP_MASK_REGIDS
	.align		4
        /*0038*/ 	.byte	0x04, 0x29
        /*003a*/ 	.short	(.L_1847 - .L_1846)


	//   ....[0]....
.L_1846:
        /*003c*/ 	.word	0xffffffff


	//   ....[1]....
        /*0040*/ 	.word	0xffffffff


	//   ....[2]....
        /*0044*/ 	.word	0xffffffff


	//   ....[3]....
        /*0048*/ 	.word	0xffffffff


	//   ....[4]....
        /*004c*/ 	.word	0xffffffff


	//   ....[5]....
        /*0050*/ 	.word	0xffffffff


	//   ....[6]....
        /*0054*/ 	.word	0xffffffff


	//   ....[7]....
        /*0058*/ 	.word	0xffffffff


	//   ....[8]....
        /*005c*/ 	.word	0xffffffff


	//   ....[9]....
        /*0060*/ 	.word	0xffffffff


	//   ....[10]....
        /*0064*/ 	.word	0xffffffff


	//   ....[11]....
        /*0068*/ 	.word	0xffffffff


	//   ....[12]....
        /*006c*/ 	.word	0xffffffff


	//   ....[13]....
        /*0070*/ 	.word	0xffffffff


	//   ....[14]....
        /*0074*/ 	.word	0xffffffff


	//   ....[15]....
        /*0078*/ 	.word	0xffffffff


	//   ....[16]....
        /*007c*/ 	.word	0xffffffff


	//   ....[17]....
        /*0080*/ 	.word	0xffffffff


	//   ....[18]....
        /*0084*/ 	.word	0xffffffff


	//   ....[19]....
        /*0088*/ 	.word	0xffffffff


	//   ....[20]....
        /*008c*/ 	.word	0xffffffff


	//   ....[21]....
        /*0090*/ 	.word	0xffffffff


	//   ....[22]....
        /*0094*/ 	.word	0xffffffff


	//   ....[23]....
        /*0098*/ 	.word	0xffffffff


	//   ....[24]....
        /*009c*/ 	.word	0xffffffff


	//   ....[25]....
        /*00a0*/ 	.word	0xffffffff


	//   ....[26]....
        /*00a4*/ 	.word	0xffffffff


	//   ....[27]....
        /*00a8*/ 	.word	0xffffffff


	//   ....[28]....
        /*00ac*/ 	.word	0xffffffff


	//   ....[29]....
        /*00b0*/ 	.word	0xffffffff


	//   ....[30]....
        /*00b4*/ 	.word	0xffffffff


	//   ....[31]....
        /*00b8*/ 	.word	0xffffffff


	//   ....[32]....
        /*00bc*/ 	.word	0xffffffff


	//   ....[33]....
        /*00c0*/ 	.word	0xffffffff


	//   ....[34]....
        /*00c4*/ 	.word	0xffffffff


	//   ....[35]....
        /*00c8*/ 	.word	0xffffffff


	//   ....[36]....
        /*00cc*/ 	.word	0xffffffff


	//   ....[37]....
        /*00d0*/ 	.word	0xffffffff


	//   ....[38]....
        /*00d4*/ 	.word	0xffffffff


	//   ....[39]....
        /*00d8*/ 	.word	0xffffffff


	//----- nvinfo : EIATTR_COOP_GROUP_INSTR_OFFSETS
	.align		4
.L_1847:
        /*00dc*/ 	.byte	0x04, 0x28
        /*00de*/ 	.short	(.L_1849 - .L_1848)


	//   ....[0]....
.L_1848:
        /*00e0*/ 	.word	0x00000b70


	//   ....[1]....
        /*00e4*/ 	.word	0x00000ba0


	//   ....[2]....
        /*00e8*/ 	.word	0x00000bb0


	//   ....[3]....
        /*00ec*/ 	.word	0x00000bc0


	//   ....[4]....
        /*00f0*/ 	.word	0x00000bf0


	//   ....[5]....
        /*00f4*/ 	.word	0x00000c10


	//   ....[6]....
        /*00f8*/ 	.word	0x00000c20


	//   ....[7]....
        /*00fc*/ 	.word	0x00000c30


	//   ....[8]....
        /*0100*/ 	.word	0x00000c60


	//   ....[9]....
        /*0104*/ 	.word	0x00000c80


	//   ....[10]....
        /*0108*/ 	.word	0x00000ca0


	//   ....[11]....
        /*010c*/ 	.word	0x00000cb0


	//   ....[12]....
        /*0110*/ 	.word	0x00000ce0


	//   ....[13]....
        /*0114*/ 	.word	0x00000d00


	//   ....[14]....
        /*0118*/ 	.word	0x00000d20


	//   ....[15]....
        /*011c*/ 	.word	0x00000d30


	//   ....[16]....
        /*0120*/ 	.word	0x00000d60


	//   ....[17]....
        /*0124*/ 	.word	0x00000d90


	//   ....[18]....
        /*0128*/ 	.word	0x00000da0


	//   ....[19]....
        /*012c*/ 	.word	0x00000db0


	//   ....[20]....
        /*0130*/ 	.word	0x00001080


	//   ....[21]....
        /*0134*/ 	.word	0x000010f0


	//   ....[22]....
        /*0138*/ 	.word	0x00001150


	//   ....[23]....
        /*013c*/ 	.word	0x000011b0


	//   ....[24]....
        /*0140*/ 	.word	0x00001220


	//   ....[25]....
        /*0144*/ 	.word	0x00001290


	//   ....[26]....
        /*0148*/ 	.word	0x000012f0


	//   ....[27]....
        /*014c*/ 	.word	0x00001350


	//   ....[28]....
        /*0150*/ 	.word	0x000013b0


	//   ....[29]....
        /*0154*/ 	.word	0x00001420


	//   ....[30]....
        /*0158*/ 	.word	0x00001490


	//   ....[31]....
        /*015c*/ 	.word	0x000014f0


	//   ....[32]....
        /*0160*/ 	.word	0x00001550


	//   ....[33]....
        /*0164*/ 	.word	0x000015b0


	//   ....[34]....
        /*0168*/ 	.word	0x00001620


	//   ....[35]....
        /*016c*/ 	.word	0x00001690


	//   ....[36]....
        /*0170*/ 	.word	0x000016f0


	//   ....[37]....
        /*0174*/ 	.word	0x00001750


	//   ....[38]....
        /*0178*/ 	.word	0x000017b0


	//   ....[39]....
        /*017c*/ 	.word	0x00001810


	//----- nvinfo : EIATTR_EXIT_INSTR_OFFSETS
	.align		4
.L_1849:
        /*0180*/ 	.byte	0x04, 0x1c
        /*0182*/ 	.short	(.L_1851 - .L_1850)


	//   ....[0]....
.L_1850:
        /*0184*/ 	.word	0x00000070


	//   ....[1]....
        /*0188*/ 	.word	0x00001020


	//----- nvinfo : EIATTR_MAX_THREADS
	.align		4
.L_1851:
        /*018c*/ 	.byte	0x04, 0x05
        /*018e*/ 	.short	(.L_1853 - .L_1852)
.L_1852:
        /*0190*/ 	.word	0x00000400
        /*0194*/ 	.word	0x00000001
        /*0198*/ 	.word	0x00000001


	//----- nvinfo : EIATTR_CRS_STACK_SIZE
	.align		4
.L_1853:
        /*019c*/ 	.byte	0x04, 0x1e
        /*019e*/ 	.short	(.L_1855 - .L_1854)
.L_1854:
        /*01a0*/ 	.word	0x00000000
.L_1855:


//--------------------- .nv.info._ZN10layer_norm31ln_parallel_residual_bwd_kernelINS_13Kernel_traitsIf13__nv_bfloat16fS2_fjLj4096ELj1ELj1ELj8ELj16ENS_18Kernel_traits_baseILj4096EfS2_fS2_fjLj256EEEEELb1ELb1ELb0EEEvNS_9BwdParamsE --------------------------
	.section	.nv.info._ZN10layer_norm31ln_parallel_residual_bwd_kernelINS_13Kernel_traitsIf13__nv_bfloat16fS2_fjLj4096ELj1ELj1ELj8ELj16ENS_18Kernel_traits_baseILj4096EfS2_fS2_fjLj256EEEEELb1ELb1ELb0EEEvNS_9BwdParamsE,"",@"SHT_CUDA_INFO"
	.sectionflags	@""
	.align	4


	//----- nvinfo : EIATTR_CUDA_API_VERSION
	.align		4
        /*0000*/ 	.byte	0x04, 0x37
        /*0002*/ 	.short	(.L_1857 - .L_1856)
.L_1856:
        /*0004*/ 	.word	0x00000082


	//----- nvinfo : EIATTR_SW2861232_WAR
	.align		4
.L_1857:
        /*0008*/ 	.byte	0x01, 0x35
	.zero		2


	//----- nvinfo : EIATTR_PARAM_CBANK
	.align		4
        /*000c*/ 	.byte	0x04, 0x0a
        /*000e*/ 	.short	(.L_1859 - .L_1858)
	.align		4
.L_1858:
        /*0010*/ 	.word	index@(.nv.constant0._ZN10layer_norm31ln_parallel_residual_bwd_kernelINS_13Kernel_traitsIf13__nv_bfloat16fS2_fjLj4096ELj1ELj1ELj8ELj16ENS_18Kernel_traits_baseILj4096EfS2_fS2_fjLj256EEEEELb1ELb1ELb0EEEvNS_9BwdParamsE)
        /*0014*/ 	.short	0x0160
        /*0016*/ 	.short	0x0128


	//----- nvinfo : EIATTR_CBANK_PARAM_SIZE
	.align		4
.L_1859:
        /*0018*/ 	.byte	0x03, 0x19
        /*001a*/ 	.short	0x0128


	//----- nvinfo : EIATTR_KPARAM_INFO
	.align		4
        /*001c*/ 	.byte	0x04, 0x17
        /*001e*/ 	.short	(.L_1861 - .L_1860)
.L_1860:
        /*0020*/ 	.word	0x00000000
        /*0024*/ 	.short	0x0000
        /*0026*/ 	.short	0x0000
        /*0028*/ 	.byte	0x00, 0xf0, 0xa1, 0x04


	//----- nvinfo : EIATTR_MAXREG_COUNT
	.align		4
.L_1861:
        /*002c*/ 	.byte	0x03, 0x1b
        /*002e*/ 	.short	0x00ff


	//----- nvinfo : EIATTR_NUM_BARRIERS
	.align		4
        /*0030*/ 	.byte	0x02, 0x4c
        /*0032*/ 	.byte	0x01
	.zero		1


	//----- nvinfo : EIATTR_MERCURY_ISA_VERSION
	.align		4
        /*0034*/ 	.byte	0x03, 0x5f
        /*0036*/ 	.short	0x0000


	//----- nvinfo : EIATTR_COOP_GROUP_MASK_REGIDS
	.align		4
        /*0038*/ 	.byte	0x04, 0x29
        /*003a*/ 	.short	(.L_1863 - .L_1862)


	//   ....[0]....
.L_1862:
        /*003c*/ 	.word	0xffffffff


	//   ....[1]....
        /*0040*/ 	.word	0xffffffff


	//   ....[2]....
        /*0044*/ 	.word	0xffffffff


	//   ....[3]....
        /*0048*/ 	.word	0xffffffff


	//   ....[4]....
        /*004c*/ 	.word	0xffffffff


	//   ....[5]....
        /*0050*/ 	.word	0xffffffff


	//   ....[6]....
        /*0054*/ 	.word	0xffffffff


	//   ....[7]....
        /*0058*/ 	.word	0xffffffff


	//   ....[8]....
        /*005c*/ 	.word	0xffffffff


	//   ....[9]....
        /*0060*/ 	.word	0xffffffff


	//   ....[10]....
        /*0064*/ 	.word	0xffffffff


	//   ....[11]....
        /*0068*/ 	.word	0xffffffff


	//   ....[12]....
        /*006c*/ 	.word	0xffffffff


	//   ....[13]....
        /*0070*/ 	.word	0xffffffff


	//   ....[14]....
        /*0074*/ 	.word	0xffffffff


	//   ....[15]....
        /*0078*/ 	.word	0xffffffff


	//   ....[16]....
        /*007c*/ 	.word	0xffffffff


	//   ....[17]....
        /*0080*/ 	.word	0xffffffff


	//   ....[18]....
        /*0084*/ 	.word	0xffffffff


	//   ....[19]....
        /*0088*/ 	.word	0xffffffff


	//----- nvinfo : EIATTR_COOP_GROUP_INSTR_OFFSETS
	.align		4
.L_1863:
        /*008c*/ 	.byte	0x04, 0x28
        /*008e*/ 	.short	(.L_1865 - .L_1864)


	//   ....[0]....
.L_1864:
        /*0090*/ 	.word	0x00000f60


	//   ....[1]....
        /*0094*/ 	.word	0x00000f80


	//   ....[2]....
        /*0098*/ 	.word	0x00000fa0


	//   ....[3]....
        /*009c*/ 	.word	0x00000fc0


	//   ....[4]....
        /*00a0*/ 	.word	0x00000fe0


	//   ....[5]....
        /*00a4*/ 	.word	0x00001000


	//   ....[6]....
        /*00a8*/ 	.word	0x00001020


	//   ....[7]....
        /*00ac*/ 	.word	0x00001040


	//   ....[8]....
        /*00b0*/ 	.word	0x00001060


	//   ....[9]....
        /*00b4*/ 	.word	0x00001080


	//   ....[10]....
        /*00b8*/ 	.word	0x000023d0


	//   ....[11]....
        /*00bc*/ 	.word	0x00002450


	//   ....[12]....
        /*00c0*/ 	.word	0x000024d0


	//   ....[13]....
        /*00c4*/ 	.word	0x00002540


	//   ....[14]....
        /*00c8*/ 	.word	0x000025c0


	//   ....[15]....
        /*00cc*/ 	.word	0x00002630


	//   ....[16]....
        /*00d0*/ 	.word	0x000026b0


	//   ....[17]....
        /*00d4*/ 	.word	0x00002720


	//   ....[18]....
        /*00d8*/ 	.word	0x000027a0


	//   ....[19]....
        /*00dc*/ 	.word	0x00002810


	//----- nvinfo : EIATTR_EXIT_INSTR_OFFSETS
	.align		4
.L_1865:
        /*00e0*/ 	.byte	0x04, 0x1c
        /*00e2*/ 	.short	(.L_1867 - .L_1866)


	//   ....[0]....
.L_1866:
        /*00e4*/ 	.word	0x000022f0


	//   ....[1]....
        /*00e8*/ 	.word	0x00002370


	//----- nvinfo : EIATTR_MAX_THREADS
	.align		4
.L_1867:
        /*00ec*/ 	.byte	0x04, 0x05
        /*00ee*/ 	.short	(.L_1869 - .L_1868)
.L_1868:
        /*00f0*/ 	.word	0x00000100
        /*00f4*/ 	.word	0x00000001
        /*00f8*/ 	.word	0x00000001


	//----- nvinfo : EIATTR_CRS_STACK_SIZE
	.align		4
.L_1869:
        /*00fc*/ 	.byte	0x04, 0x1e
        /*00fe*/ 	.short	(.L_1871 - .L_1870)
.L_1870:
        /*0100*/ 	.word	0x00000000
.L_1871:


//--------------------- .nv.info._ZN10layer_norm22ln_bwd_finalize_kernelINS_22Kernel_traits_finalizeILj4096Ef13__nv_bfloat16fS2_fjLb0ELj1024ELj4ENS_18Kernel_traits_baseILj4096EfS2_fS2_fjLj1024EEEEELb0ELb1EEEvNS_9BwdParamsE --------------------------
	.section	.nv.info._ZN10layer_norm22ln_bwd_finalize_kernelINS_22Kernel_traits_finalizeILj4096Ef13__nv_bfloat16fS2_fjLb0ELj1024ELj4ENS_18Kernel_traits_baseILj4096EfS2_fS2_fjLj1024EEEEELb0ELb1EEEvNS_9BwdParamsE,"",@"SHT_CUDA_INFO"
	.sectionflags	@""
	.align	4


	//----- nvinfo : EIATTR_CUDA_API_VERSION
	.align		4
        /*0000*/ 	.byte	0x04, 0x37
        /*0002*/ 	.short	(.L_1873 - .L_1872)
.L_1872:
        /*0004*/ 	.word	0x00000082


	//----- nvinfo : EIATTR_SW2861232_WAR
	.align		4
.L_1873:
        /*0008*/ 	.byte	0x01, 0x35
	.zero		2


	//----- nvinfo : EIATTR_PARAM_CBANK
	.align		4
        /*000c*/ 	.byte	0x04, 0x0a
        /*000e*/ 	.short	(.L_1875 - .L_1874)
	.align		4
.L_1874:
        /*0010*/ 	.word	index@(.nv.constant0._ZN10layer_norm22ln_bwd_finalize_kernelINS_22Kernel_traits_finalizeILj4096Ef13__nv_bfloat16fS2_fjLb0ELj1024ELj4ENS_18Kernel_traits_baseILj4096EfS2_fS2_fjLj1024EEEEELb0ELb1EEEvNS_9BwdParamsE)
        /*0014*/ 	.short	0x0160
        /*0016*/ 	.short	0x0128


	//----- nvinfo : EIATTR_CBANK_PARAM_SIZE
	.align		4
.L_1875:
        /*0018*/ 	.byte	0x03, 0x19
        /*001a*/ 	.short	0x0128


	//----- nvinfo : EIATTR_KPARAM_INFO
	.align		4
        /*001c*/ 	.byte	0x04, 0x17
        /*001e*/ 	.short	(.L_1877 - .L_1876)
.L_1876:
        /*0020*/ 	.word	0x00000000
        /*0024*/ 	.short	0x0000
        /*0026*/ 	.short	0x0000
        /*0028*/ 	.byte	0x00, 0xf0, 0xa1, 0x04


	//----- nvinfo : EIATTR_MAXREG_COUNT
	.align		4
.L_1877:
        /*002c*/ 	.byte	0x03, 0x1b
        /*002e*/ 	.short	0x0040


	//----- nvinfo : EIATTR_NUM_BARRIERS
	.align		4
        /*0030*/ 	.byte	0x02, 0x4c
        /*0032*/ 	.byte	0x01
	.zero		1


	//----- nvinfo : EIATTR_MERCURY_ISA_VERSION
	.align		4
        /*0034*/ 	.byte	0x03, 0x5f
        /*0036*/ 	.short	0x0000


	//----- nvinfo : EIATTR_COOP_GROUP_MASK_REGIDS
	.align		4
        /*0038*/ 	.byte	0x04, 0x29
        /*003a*/ 	.short	(.L_1879 - .L_1878)


	//   ....[0]....
.L_1878:
        /*003c*/ 	.word	0xffffffff


	//   ....[1]....
        /*0040*/ 	.word	0xffffffff


	//   ....[2]....
        /*0044*/ 	.word	0xffffffff


	//   ....[3]....
        /*0048*/ 	.word	0xffffffff


	//   ....[4]....
        /*004c*/ 	.word	0xffffffff


	//   ....[5]....
        /*0050*/ 	.word	0xffffffff


	//   ....[6]....
        /*0054*/ 	.word	0xffffffff


	//   ....[7]....
        /*0058*/ 	.word	0xffffffff


	//   ....[8]....
        /*005c*/ 	.word	0xffffffff


	//   ....[9]....
        /*0060*/ 	.word	0xffffffff


	//   ....[10]....
        /*0064*/ 	.word	0xffffffff


	//   ....[11]....
        /*0068*/ 	.word	0xffffffff


	//   ....[12]....
        /*006c*/ 	.word	0xffffffff


	//   ....[13]....
        /*0070*/ 	.word	0xffffffff


	//   ....[14]....
        /*0074*/ 	.word	0xffffffff


	//   ....[15]....
        /*0078*/ 	.word	0xffffffff


	//   ....[16]....
        /*007c*/ 	.word	0xffffffff


	//   ....[17]....
        /*0080*/ 	.word	0xffffffff


	//   ....[18]....
        /*0084*/ 	.word	0xffffffff


	//   ....[19]....
        /*0088*/ 	.word	0xffffffff


	//----- nvinfo : EIATTR_COOP_GROUP_INSTR_OFFSETS
	.align		4
.L_1879:
        /*008c*/ 	.byte	0x04, 0x28
        /*008e*/ 	.short	(.L_1881 - .L_1880)


	//   ....[0]....
.L_1880:
        /*0090*/ 	.word	0x000007f0


	//   ....[1]....
        /*0094*/ 	.word	0x00000820


	//   ....[2]....
        /*0098*/ 	.word	0x00000840


	//   ....[3]....
        /*009c*/ 	.word	0x00000850


	//   ....[4]....
        /*00a0*/ 	.word	0x00000880


	//   ....[5]....
        /*00a4*/ 	.word	0x00000890


	//   ....[6]....
        /*00a8*/ 	.word	0x000008c0


	//   ....[7]....
        /*00ac*/ 	.word	0x000008d0


	//   ....[8]....
        /*00b0*/ 	.word	0x00000900


	//   ....[9]....
        /*00b4*/ 	.word	0x00000910


	//   ....[10]....
        /*00b8*/ 	.word	0x00000ab0


	//   ....[11]....
        /*00bc*/ 	.word	0x00000b30


	//   ....[12]....
        /*00c0*/ 	.word	0x00000b90


	//   ....[13]....
        /*00c4*/ 	.word	0x00000bf0


	//   ....[14]....
        /*00c8*/ 	.word	0x00000c60


	//   ....[15]....
        /*00cc*/ 	.word	0x00000cd0


	//   ....[16]....
        /*00d0*/ 	.word	0x00000d30


	//   ....[17]....
        /*00d4*/ 	.word	0x00000d90


	//   ....[18]....
        /*00d8*/ 	.word	0x00000df0


	//   ....[19]....
        /*00dc*/ 	.word	0x00000e50


	//----- nvinfo : EIATTR_EXIT_INSTR_OFFSETS
	.align		4
.L_1881:
        /*00e0*/ 	.byte	0x04, 0x1c
        /*00e2*/ 	.short	(.L_1883 - .L_1882)


	//   ....[0]....
.L_1882:
        /*00e4*/ 	.word	0x00000070


	//   ....[1]....
        /*00e8*/ 	.word	0x00000a50


	//----- nvinfo : EIATTR_MAX_THREADS
	.align		4
.L_1883:
        /*00ec*/ 	.byte	0x04, 0x05
        /*00ee*/ 	.short	(.L_1885 - .L_1884)
.L_1884:
        /*00f0*/ 	.word	0x00000400
        /*00f4*/ 	.word	0x00000001
        /*00f8*/ 	.word	0x00000001


	//----- nvinfo : EIATTR_CRS_STACK_SIZE
	.align		4
.L_1885:
        /*00fc*/ 	.byte	0x04, 0x1e
        /*00fe*/ 	.short	(.L_1887 - .L_1886)
.L_1886:
        /*0100*/ 	.word	0x00000000
.L_1887:


//--------------------- .nv.info._ZN10layer_norm40ln_parallel_residual_bwd_finalize_kernelINS_22Kernel_traits_finalizeILj4096Ef13__nv_bfloat16fS2_fjLb0ELj1024ELj4ENS_18Kernel_traits_baseILj4096EfS2_fS2_fjLj1024EEEEELb1EEEvNS_9BwdParamsE --------------------------
	.section	.nv.info._ZN10layer_norm40ln_parallel_residual_bwd_finalize_kernelINS_22Kernel_traits_finalizeILj4096Ef13__nv_bfloat16fS2_fjLb0ELj1024ELj4ENS_18Kernel_traits_baseILj4096EfS2_fS2_fjLj1024EEEEELb1EEEvNS_9BwdParamsE,"",@"SHT_CUDA_INFO"
	.sectionflags	@""
	.align	4


	//----- nvinfo : EIATTR_CUDA_API_VERSION
	.align		4
        /*0000*/ 	.byte	0x04, 0x37
        /*0002*/ 	.short	(.L_1889 - .L_1888)
.L_1888:
        /*0004*/ 	.word	0x00000082


	//----- nvinfo : EIATTR_SW2861232_WAR
	.align		4
.L_1889:
        /*0008*/ 	.byte	0x01, 0x35
	.zero		2


	//----- nvinfo : EIATTR_PARAM_CBANK
	.align		4
        /*000c*/ 	.byte	0x04, 0x0a
        /*000e*/ 	.short	(.L_1891 - .L_1890)
	.align		4
.L_1890:
        /*0010*/ 	.word	index@(.nv.constant0._ZN10layer_norm40ln_parallel_residual_bwd_finalize_kernelINS_22Kernel_traits_finalizeILj4096Ef13__nv_bfloat16fS2_fjLb0ELj1024ELj4ENS_18Kernel_traits_baseILj4096EfS2_fS2_fjLj1024EEEEELb1EEEvNS_9BwdParamsE)
        /*0014*/ 	.short	0x0160
        /*0016*/ 	.short	0x0128


	//----- nvinfo : EIATTR_CBANK_PARAM_SIZE
	.align		4
.L_1891:
        /*0018*/ 	.byte	0x03, 0x19
        /*001a*/ 	.short	0x0128


	//----- nvinfo : EIATTR_KPARAM_INFO
	.align		4
        /*001c*/ 	.byte	0x04, 0x17
        /*001e*/ 	.short	(.L_1893 - .L_1892)
.L_1892:
        /*0020*/ 	.word	0x00000000
        /*0024*/ 	.short	0x0000
        /*0026*/ 	.short	0x0000
        /*0028*/ 	.byte	0x00, 0xf0, 0xa1, 0x04


	//----- nvinfo : EIATTR_MAXREG_COUNT
	.align		4
.L_1893:
        /*002c*/ 	.byte	0x03, 0x1b
        /*002e*/ 	.short	0x0040


	//----- nvinfo : EIATTR_NUM_BARRIERS
	.align		4
        /*0030*/ 	.byte	0x02, 0x4c
        /*0032*/ 	.byte	0x01
	.zero		1


	//----- nvinfo : EIATTR_MERCURY_ISA_VERSION
	.align		4
        /*0034*/ 	.byte	0x03, 0x5f
        /*0036*/ 	.short	0x0000


	//----- nvinfo : EIATTR_COOP_GROUP_MASK_REGIDS
	.align		4
        /*0038*/ 	.byte	0x04, 0x29
        /*003a*/ 	.short	(.L_1895 - .L_1894)


	//   ....[0]....
.L_1894:
        /*003c*/ 	.word	0xffffffff


	//   ....[1]....
        /*0040*/ 	.word	0xffffffff


	//   ....[2]....
        /*0044*/ 	.word	0xffffffff


	//   ....[3]....
        /*0048*/ 	.word	0xffffffff


	//   ....[4]....
        /*004c*/ 	.word	0xffffffff


	//   ....[5]....
        /*0050*/ 	.word	0xffffffff


	//   ....[6]....
        /*0054*/ 	.word	0xffffffff


	//   ....[7]....
        /*0058*/ 	.word	0xffffffff


	//   ....[8]....
        /*005c*/ 	.word	0xffffffff


	//   ....[9]....
        /*0060*/ 	.word	0xffffffff


	//   ....[10]....
        /*0064*/ 	.word	0xffffffff


	//   ....[11]....
        /*0068*/ 	.word	0xffffffff


	//   ....[12]....
        /*006c*/ 	.word	0xffffffff


	//   ....[13]....
        /*0070*/ 	.word	0xffffffff


	//   ....[14]....
        /*0074*/ 	.word	0xffffffff


	//   ....[15]....
        /*0078*/ 	.word	0xffffffff


	//   ....[16]....
        /*007c*/ 	.word	0xffffffff


	//   ....[17]....
        /*0080*/ 	.word	0xffffffff


	//   ....[18]....
        /*0084*/ 	.word	0xffffffff


	//   ....[19]....
        /*0088*/ 	.word	0xffffffff


	//   ....[20]....
        /*008c*/ 	.word	0xffffffff


	//   ....[21]....
        /*0090*/ 	.word	0xffffffff


	//   ....[22]....
        /*0094*/ 	.word	0xffffffff


	//   ....[23]....
        /*0098*/ 	.word	0xffffffff


	//   ....[24]....
        /*009c*/ 	.word	0xffffffff


	//   ....[25]....
        /*00a0*/ 	.word	0xffffffff


	//   ....[26]....
        /*00a4*/ 	.word	0xffffffff


	//   ....[27]....
        /*00a8*/ 	.word	0xffffffff


	//   ....[28]....
        /*00ac*/ 	.word	0xffffffff


	//   ....[29]....
        /*00b0*/ 	.word	0xffffffff


	//   ....[30]....
        /*00b4*/ 	.word	0xffffffff


	//   ....[31]....
        /*00b8*/ 	.word	0xffffffff


	//   ....[32]....
        /*00bc*/ 	.word	0xffffffff


	//   ....[33]....
        /*00c0*/ 	.word	0xffffffff


	//   ....[34]....
        /*00c4*/ 	.word	0xffffffff


	//   ....[35]....
        /*00c8*/ 	.word	0xffffffff


	//   ....[36]....
        /*00cc*/ 	.word	0xffffffff


	//   ....[37]....
        /*00d0*/ 	.word	0xffffffff


	//   ....[38]....
        /*00d4*/ 	.word	0xffffffff


	//   ....[39]....
        /*00d8*/ 	.word	0xffffffff


	//----- nvinfo : EIATTR_COOP_GROUP_INSTR_OFFSETS
	.align		4
.L_1895:
        /*00dc*/ 	.byte	0x04, 0x28
        /*00de*/ 	.short	(.L_1897 - .L_1896)


	//   ....[0]....
.L_1896:
        /*00e0*/ 	.word	0x00000b60


	//   ....[1]....
        /*00e4*/ 	.word	0x00000b90


	//   ....[2]....
        /*00e8*/ 	.word	0x00000ba0


	//   ....[3]....
        /*00ec*/ 	.word	0x00000bb0


	//   ....[4]....
        /*00f0*/ 	.word	0x00000be0


	//   ....[5]....
        /*00f4*/ 	.word	0x00000c00


	//   ....[6]....
        /*00f8*/ 	.word	0x00000c10


	//   ....[7]....
        /*00fc*/ 	.word	0x00000c20


	//   ....[8]....
        /*0100*/ 	.word	0x00000c50


	//   ....[9]....
        /*0104*/ 	.word	0x00000c70


	//   ....[10]....
        /*0108*/ 	.word	0x00000c90


	//   ....[11]....
        /*010c*/ 	.word	0x00000ca0


	//   ....[12]....
        /*0110*/ 	.word	0x00000cd0


	//   ....[13]....
        /*0114*/ 	.word	0x00000cf0


	//   ....[14]....
        /*0118*/ 	.word	0x00000d10


	//   ....[15]....
        /*011c*/ 	.word	0x00000d20


	//   ....[16]....
        /*0120*/ 	.word	0x00000d50


	//   ....[17]....
        /*0124*/ 	.word	0x00000d80


	//   ....[18]....
        /*0128*/ 	.word	0x00000d90


	//   ....[19]....
        /*012c*/ 	.word	0x00000da0


	//   ....[20]....
        /*0130*/ 	.word	0x00001050


	//   ....[21]....
        /*0134*/ 	.word	0x000010c0


	//   ....[22]....
        /*0138*/ 	.word	0x00001120


	//   ....[23]....
        /*013c*/ 	.word	0x00001180


	//   ....[24]....
        /*0140*/ 	.word	0x000011f0


	//   ....[25]....
        /*0144*/ 	.word	0x00001260


	//   ....[26]....
        /*0148*/ 	.word	0x000012c0


	//   ....[27]....
        /*014c*/ 	.word	0x00001320


	//   ....[28]....
        /*0150*/ 	.word	0x00001380


	//   ....[29]....
        /*0154*/ 	.word	0x000013f0


	//   ....[30]....
        /*0158*/ 	.word	0x00001460


	//   ....[31]....
        /*015c*/ 	.word	0x000014c0


	//   ....[32]....
        /*0160*/ 	.word	0x00001520


	//   ....[33]....
        /*0164*/ 	.word	0x00001580


	//   ....[34]....
        /*0168*/ 	.word	0x000015f0


	//   ....[35]....
        /*016c*/ 	.word	0x00001660


	//   ....[36]....
        /*0170*/ 	.word	0x000016c0


	//   ....[37]....
        /*0174*/ 	.word	0x00001720


	//   ....[38]....
        /*0178*/ 	.word	0x00001780


	//   ....[39]....
        /*017c*/ 	.word	0x000017e0


	//----- nvinfo : EIATTR_EXIT_INSTR_OFFSETS
	.align		4
.L_1897:
        /*0180*/ 	.byte	0x04, 0x1c
        /*0182*/ 	.short	(.L_1899 - .L_1898)


	//   ....[0]....
.L_1898:
        /*0184*/ 	.word	0x00000070


	//   ....[1]....
        /*0188*/ 	.word	0x00000ff0


	//----- nvinfo : EIATTR_MAX_THREADS
	.align		4
.L_1899:
        /*018c*/ 	.byte	0x04, 0x05
        /*018e*/ 	.short	(.L_1901 - .L_1900)
.L_1900:
        /*0190*/ 	.word	0x00000400
        /*0194*/ 	.word	0x00000001
        /*0198*/ 	.word	0x00000001


	//----- nvinfo : EIATTR_CRS_STACK_SIZE
	.align		4
.L_1901:
        /*019c*/ 	.byte	0x04, 0x1e
        /*019e*/ 	.short	(.L_1903 - .L_1902)
.L_1902:
        /*01a0*/ 	.word	0x00000000
.L_1903:


//--------------------- .nv.info._ZN10layer_norm31ln_parallel_residual_bwd_kernelINS_13Kernel_traitsIf13__nv_bfloat16fS2_fjLj4096ELj1ELj1ELj8ELj16ENS_18Kernel_traits_baseILj4096EfS2_fS2_fjLj256EEEEELb1ELb1ELb1EEEvNS_9BwdParamsE --------------------------
	.section	.nv.info._ZN10layer_norm31ln_parallel_residual_bwd_kernelINS_13Kernel_traitsIf13__nv_bfloat16fS2_fjLj4096ELj1ELj1ELj8ELj16ENS_18Kernel_traits_baseILj4096EfS2_fS2_fjLj256EEEEELb1ELb1ELb1EEEvNS_9BwdParamsE,"",@"SHT_CUDA_INFO"
	.sectionflags	@""
	.align	4


	//----- nvinfo : EIATTR_CUDA_API_VERSION
	.align		4
        /*0000*/ 	.byte	0x04, 0x37
        /*0002*/ 	.short	(.L_1905 - .L_1904)
.L_1904:
        /*0004*/ 	.word	0x00000082


	//----- nvinfo : EIATTR_SW2861232_WAR
	.align		4
.L_1905:
        /*0008*/ 	.byte	0x01, 0x35
	.zero		2


	//----- nvinfo : EIATTR_PARAM_CBANK
	.align		4
        /*000c*/ 	.byte	0x04, 0x0a
        /*000e*/ 	.short	(.L_1907 - .L_1906)
	.align		4
.L_1906:
        /*0010*/ 	.word	index@(.nv.constant0._ZN10layer_norm31ln_parallel_residual_bwd_kernelINS_13Kernel_traitsIf13__nv_bfloat16fS2_fjLj4096ELj1ELj1ELj8ELj16ENS_18Kernel_traits_baseILj4096EfS2_fS2_fjLj256EEEEELb1ELb1ELb1EEEvNS_9BwdParamsE)
        /*0014*/ 	.short	0x0160
        /*0016*/ 	.short	0x0128


	//----- nvinfo : EIATTR_CBANK_PARAM_SIZE
	.align		4
.L_1907:
        /*0018*/ 	.byte	0x03, 0x19
        /*001a*/ 	.short	0x0128


	//----- nvinfo : EIATTR_KPARAM_INFO
	.align		4
        /*001c*/ 	.byte	0x04, 0x17
        /*001e*/ 	.short	(.L_1909 - .L_1908)
.L_1908:
        /*0020*/ 	.word	0x00000000
        /*0024*/ 	.short	0x0000
        /*0026*/ 	.short	0x0000
        /*0028*/ 	.byte	0x00, 0xf0, 0xa1, 0x04


	//----- nvinfo : EIATTR_MAXREG_COUNT
	.align		4
.L_1909:
        /*002c*/ 	.byte	0x03, 0x1b
        /*002e*/ 	.short	0x00ff


	//----- nvinfo : EIATTR_NUM_BARRIERS
	.align		4
        /*0030*/ 	.byte	0x02, 0x4c
        /*0032*/ 	.byte	0x01
	.zero		1


	//----- nvinfo : EIATTR_MERCURY_ISA_VERSION
	.align		4
        /*0034*/ 	.byte	0x03, 0x5f
        /*0036*/ 	.short	0x0000


	//----- nvinfo : EIATTR_COOP_GROUP_MASK_REGIDS
	.align		4
        /*0038*/ 	.byte	0x04, 0x29
        /*003a*/ 	.short	(.L_1911 - .L_1910)


	//   ....[0]....
.L_1910:
        /*003c*/ 	.word	0xffffffff


	//   ....[1]....
        /*0040*/ 	.word	0xffffffff


	//   ....[2]....
        /*0044*/ 	.word	0xffffffff


	//   ....[3]....
        /*0048*/ 	.word	0xffffffff


	//   ....[4]....
        /*004c*/ 	.word	0xffffffff


	//   ....[5]....
        /*0050*/ 	.word	0xffffffff


	//   ....[6]....
        /*0054*/ 	.word	0xffffffff


	//   ....[7]....
        /*0058*/ 	.word	0xffffffff


	//   ....[8]....
        /*005c*/ 	.word	0xffffffff


	//   ....[9]....
        /*0060*/ 	.word	0xffffffff


	//   ....[10]....
        /*0064*/ 	.word	0xffffffff


	//   ....[11]....
        /*0068*/ 	.word	0xffffffff


	//   ....[12]....
        /*006c*/ 	.word	0xffffffff


	//   ....[13]....
        /*0070*/ 	.word	0xffffffff


	//   ....[14]....
        /*0074*/ 	.word	0xffffffff


	//   ....[15]....
        /*0078*/ 	.word	0xffffffff


	//   ....[16]....
        /*007c*/ 	.word	0xffffffff


	//   ....[17]....
        /*0080*/ 	.word	0xffffffff


	//   ....[18]....
        /*0084*/ 	.word	0xffffffff


	//   ....[19]....
        /*0088*/ 	.word	0xffffffff


	//----- nvinfo : EIATTR_COOP_GROUP_INSTR_OFFSETS
	.align		4
.L_1911:
        /*008c*/ 	.byte	0x04, 0x28
        /*008e*/ 	.short	(.L_1913 - .L_1912)


	//   ....[0]....
.L_1912:
        /*0090*/ 	.word	0x00000e70


	//   ....[1]....
        /*0094*/ 	.word	0x00000e90


	//   ....[2]....
        /*0098*/ 	.word	0x00000eb0


	//   ....[3]....
        /*009c*/ 	.word	0x00000ed0


	//   ....[4]....
        /*00a0*/ 	.word	0x00000ef0


	//   ....[5]....
        /*00a4*/ 	.word	0x00000f10


	//   ....[6]....
        /*00a8*/ 	.word	0x00000f30


	//   ....[7]....
        /*00ac*/ 	.word	0x00000f50


	//   ....[8]....
        /*00b0*/ 	.word	0x00000f70


	//   ....[9]....
        /*00b4*/ 	.word	0x00000f90


	//   ....[10]....
        /*00b8*/ 	.word	0x00002340


	//   ....[11]....
        /*00bc*/ 	.word	0x000023c0


	//   ....[12]....
        /*00c0*/ 	.word	0x00002440


	//   ....[13]....
        /*00c4*/ 	.word	0x000024b0


	//   ....[14]....
        /*00c8*/ 	.word	0x00002530


	//   ....[15]....
        /*00cc*/ 	.word	0x000025a0


	//   ....[16]....
        /*00d0*/ 	.word	0x00002620


	//   ....[17]....
        /*00d4*/ 	.word	0x00002690


	//   ....[18]....
        /*00d8*/ 	.word	0x00002710


	//   ....[19]....
        /*00dc*/ 	.word	0x00002780


	//----- nvinfo : EIATTR_EXIT_INSTR_OFFSETS
	.align		4
.L_1913:
        /*00e0*/ 	.byte	0x04, 0x1c
        /*00e2*/ 	.short	(.L_1915 - .L_1914)


	//   ....[0]....
.L_1914:
        /*00e4*/ 	.word	0x000022e0


	//----- nvinfo : EIATTR_MAX_THREADS
	.align		4
.L_1915:
        /*00e8*/ 	.byte	0x04, 0x05
        /*00ea*/ 	.short	(.L_1917 - .L_1916)
.L_1916:
        /*00ec*/ 	.word	0x00000100
        /*00f0*/ 	.word	0x00000001
        /*00f4*/ 	.word	0x00000001


	//----- nvinfo : EIATTR_CRS_STACK_SIZE
	.align		4
.L_1917:
        /*00f8*/ 	.byte	0x04, 0x1e
        /*00fa*/ 	.short	(.L_1919 - .L_1918)
.L_1918:
        /*00fc*/ 	.word	0x00000000
.L_1919:


//--------------------- .nv.info._ZN10layer_norm31ln_parallel_residual_bwd_kernelINS_13Kernel_traitsIf6__halfS2_S2_fjLj4096ELj1ELj1ELj8ELj16ENS_18Kernel_traits_baseILj4096EfS2_S2_S2_fjLj256EEEEELb0ELb0ELb0EEEvNS_9BwdParamsE --------------------------
	.section	.nv.info._ZN10layer_norm31ln_parallel_residual_bwd_kernelINS_13Kernel_traitsIf6__halfS2_S2_fjLj4096ELj1ELj1ELj8ELj16ENS_18Kernel_traits_baseILj4096EfS2_S2_S2_fjLj256EEEEELb0ELb0ELb0EEEvNS_9BwdParamsE,"",@"SHT_CUDA_INFO"
	.sectionflags	@""
	.align	4


	//----- nvinfo : EIATTR_CUDA_API_VERSION
	.align		4
        /*0000*/ 	.byte	0x04, 0x37
        /*0002*/ 	.short	(.L_1921 - .L_1920)
.L_1920:
        /*0004*/ 	.word	0x00000082


	//----- nvinfo : EIATTR_SW2861232_WAR
	.align		4
.L_1921:
        /*0008*/ 	.byte	0x01, 0x35
	.zero		2


	//----- nvinfo : EIATTR_PARAM_CBANK
	.align		4
        /*000c*/ 	.byte	0x04, 0x0a
        /*000e*/ 	.short	(.L_1923 - .L_1922)
	.align		4
.L_1922:
        /*0010*/ 	.word	index@(.nv.constant0._ZN10layer_norm31ln_parallel_residual_bwd_kernelINS_13Kernel_traitsIf6__halfS2_S2_fjLj4096ELj1ELj1ELj8ELj16ENS_18Kernel_traits_baseILj4096EfS2_S2_S2_fjLj256EEEEELb0ELb0ELb0EEEvNS_9BwdParamsE)
        /*0014*/ 	.short	0x0160
        /*0016*/ 	.short	0x0128


	//----- nvinfo : EIATTR_CBANK_PARAM_SIZE
	.align		4
.L_1923:
        /*0018*/ 	.byte	0x03, 0x19
        /*001a*/ 	.short	0x0128


	//----- nvinfo : EIATTR_KPARAM_INFO
	.align		4
        /*001c*/ 	.byte	0x04, 0x17
        /*001e*/ 	.short	(.L_1925 - .L_1924)
.L_1924:
        /*0020*/ 	.word	0x00000000
        /*0024*/ 	.short	0x0000
        /*0026*/ 	.short	0x0000
        /*0028*/ 	.byte	0x00, 0xf0, 0xa1, 0x04


	//----- nvinfo : EIATTR_MAXREG_COUNT
	.align		4
.L_1925:
        /*002c*/ 	.byte	0x03, 0x1b
        /*002e*/ 	.short	0x00ff


	//----- nvinfo : EIATTR_NUM_BARRIERS
	.align		4
        /*0030*/ 	.byte	0x02, 0x4c
        /*0032*/ 	.byte	0x01
	.zero		1


	//----- nvinfo : EIATTR_MERCURY_ISA_VERSION
	.align		4
        /*0034*/ 	.byte	0x03, 0x5f
        /*0036*/ 	.short	0x0000


	//----- nvinfo : EIATTR_COOP_GROUP_MASK_REGIDS
	.align		4
        /*0038*/ 	.byte	0x04, 0x29
        /*003a*/ 	.short	(.L_1927 - .L_1926)


	//   ....[0]....
.L_1926:
        /*003c*/ 	.word	0xffffffff


	//   ....[1]....
        /*0040*/ 	.word	0xffffffff


	//   ....[2]....
        /*0044*/ 	.word	0xffffffff


	//   ....[3]....
        /*0048*/ 	.word	0xffffffff


	//   ....[4]....
        /*004c*/ 	.word	0xffffffff


	//   ....[5]....
        /*0050*/ 	.word	0xffffffff


	//   ....[6]....
        /*0054*/ 	.word	0xffffffff


	//   ....[7]....
        /*0058*/ 	.word	0xffffffff


	//   ....[8]....
        /*005c*/ 	.word	0xffffffff


	//   ....[9]....
        /*0060*/ 	.word	0xffffffff


	//   ....[10]....
        /*0064*/ 	.word	0xffffffff


	//   ....[11]....
        /*0068*/ 	.word	0xffffffff


	//   ....[12]....
        /*006c*/ 	.word	0xffffffff


	//   ....[13]....
        /*0070*/ 	.word	0xffffffff


	//   ....[14]....
        /*0074*/ 	.word	0xffffffff


	//   ....[15]....
        /*0078*/ 	.word	0xffffffff


	//   ....[16]....
        /*007c*/ 	.word	0xffffffff


	//   ....[17]....
        /*0080*/ 	.word	0xffffffff


	//   ....[18]....
        /*0084*/ 	.word	0xffffffff


	//   ....[19]....
        /*0088*/ 	.word	0xffffffff


	//----- nvinfo : EIATTR_COOP_GROUP_INSTR_OFFSETS
	.align		4
.L_1927:
        /*008c*/ 	.byte	0x04, 0x28
        /*008e*/ 	.short	(.L_1929 - .L_1928)


	//   ....[0]....
.L_1928:
        /*0090*/ 	.word	0x000014b0


	//   ....[1]....
        /*0094*/ 	.word	0x000014d0


	//   ....[2]....
        /*0098*/ 	.word	0x000014f0


	//   ....[3]....
        /*009c*/ 	.word	0x00001510


	//   ....[4]....
        /*00a0*/ 	.word	0x00001530


	//   ....[5]....
        /*00a4*/ 	.word	0x00001550


	//   ....[6]....
        /*00a8*/ 	.word	0x00001570


	//   ....[7]....
        /*00ac*/ 	.word	0x00001590


	//   ....[8]....
        /*00b0*/ 	.word	0x000015b0


	//   ....[9]....
        /*00b4*/ 	.word	0x000015d0


	//   ....[10]....
        /*00b8*/ 	.word	0x000026a0


	//   ....[11]....
        /*00bc*/ 	.word	0x00002720


	//   ....[12]....
        /*00c0*/ 	.word	0x000027a0


	//   ....[13]....
        /*00c4*/ 	.word	0x00002810


	//   ....[14]....
        /*00c8*/ 	.word	0x00002890


	//   ....[15]....
        /*00cc*/ 	.word	0x00002900


	//   ....[16]....
        /*00d0*/ 	.word	0x00002980


	//   ....[17]....
        /*00d4*/ 	.word	0x000029f0


	//   ....[18]....
        /*00d8*/ 	.word	0x00002a70


	//   ....[19]....
        /*00dc*/ 	.word	0x00002ae0


	//----- nvinfo : EIATTR_EXIT_INSTR_OFFSETS
	.align		4
.L_1929:
        /*00e0*/ 	.byte	0x04, 0x1c
        /*00e2*/ 	.short	(.L_1931 - .L_1930)


	//   ....[0]....
.L_1930:
        /*00e4*/ 	.word	0x00002560


	//   ....[1]....
        /*00e8*/ 	.word	0x00002640


	//----- nvinfo : EIATTR_MAX_THREADS
	.align		4
.L_1931:
        /*00ec*/ 	.byte	0x04, 0x05
        /*00ee*/ 	.short	(.L_1933 - .L_1932)
.L_1932:
        /*00f0*/ 	.word	0x00000100
        /*00f4*/ 	.word	0x00000001
        /*00f8*/ 	.word	0x00000001


	//----- nvinfo : EIATTR_CRS_STACK_SIZE
	.align		4
.L_1933:
        /*00fc*/ 	.byte	0x04, 0x1e
        /*00fe*/ 	.short	(.L_1935 - .L_1934)
.L_1934:
        /*0100*/ 	.word	0x00000000
.L_1935:


//--------------------- .nv.info._ZN10layer_norm31ln_parallel_residual_bwd_kernelINS_13Kernel_traitsIf6__halfS2_S2_fjLj4096ELj1ELj1ELj8ELj16ENS_18Kernel_traits_baseILj4096EfS2_S2_S2_fjLj256EEEEELb0ELb0ELb1EEEvNS_9BwdParamsE --------------------------
	.section	.nv.info._ZN10layer_norm31ln_parallel_residual_bwd_kernelINS_13Kernel_traitsIf6__halfS2_S2_fjLj4096ELj1ELj1ELj8ELj16ENS_18Kernel_traits_baseILj4096EfS2_S2_S2_fjLj256EEEEELb0ELb0ELb1EEEvNS_9BwdParamsE,"",@"SHT_CUDA_INFO"
	.sectionflags	@""
	.align	4


	//----- nvinfo : EIATTR_CUDA_API_VERSION
	.align		4
        /*0000*/ 	.byte	0x04, 0x37
        /*0002*/ 	.short	(.L_1937 - .L_1936)
.L_1936:
        /*0004*/ 	.word	0x00000082


	//----- nvinfo : EIATTR_SW2861232_WAR
	.align		4
.L_1937:
        /*0008*/ 	.byte	0x01, 0x35
	.zero		2


	//----- nvinfo : EIATTR_PARAM_CBANK
	.align		4
        /*000c*/ 	.byte	0x04, 0x0a
        /*000e*/ 	.short	(.L_1939 - .L_1938)
	.align		4
.L_1938:
        /*0010*/ 	.word	index@(.nv.constant0._ZN10layer_norm31ln_parallel_residual_bwd_kernelINS_13Kernel_traitsIf6__halfS2_S2_fjLj4096ELj1ELj1ELj8ELj16ENS_18Kernel_traits_baseILj4096EfS2_S2_S2_fjLj256EEEEELb0ELb0ELb1EEEvNS_9BwdParamsE)
        /*0014*/ 	.short	0x0160
        /*0016*/ 	.short	0x0128


	//----- nvinfo : EIATTR_CBANK_PARAM_SIZE
	.align		4
.L_1939:
        /*0018*/ 	.byte	0x03, 0x19
        /*001a*/ 	.short	0x0128


	//----- nvinfo : EIATTR_KPARAM_INFO
	.align		4
        /*001c*/ 	.byte	0x04, 0x17
        /*001e*/ 	.short	(.L_1941 - .L_1940)
.L_1940:
        /*0020*/ 	.word	0x00000000
        /*0024*/ 	.short	0x0000
        /*0026*/ 	.short	0x0000
        /*0028*/ 	.byte	0x00, 0xf0, 0xa1, 0x04


	//----- nvinfo : EIATTR_MAXREG_COUNT
	.align		4
.L_1941:
        /*002c*/ 	.byte	0x03, 0x1b
        /*002e*/ 	.short	0x00ff


	//----- nvinfo : EIATTR_NUM_BARRIERS
	.align		4
        /*0030*/ 	.byte	0x02, 0x4c
        /*0032*/ 	.byte	0x01
	.zero		1


	//----- nvinfo : EIATTR_MERCURY_ISA_VERSION
	.align		4
        /*0034*/ 	.byte	0x03, 0x5f
        /*0036*/ 	.short	0x0000


	//----- nvinfo : EIATTR_COOP_GROUP_MASK_REGIDS
	.align		4
        /*0038*/ 	.byte	0x04, 0x29
        /*003a*/ 	.short	(.L_1943 - .L_1942)


	//   ....[0]....
.L_1942:
        /*003c*/ 	.word	0xffffffff


	//   ....[1]....
        /*0040*/ 	.word	0xffffffff


	//   ....[2]....
        /*0044*/ 	.word	0xffffffff


	//   ....[3]....
        /*0048*/ 	.word	0xffffffff


	//   ....[4]....
        /*004c*/ 	.word	0xffffffff


	//   ....[5]....
        /*0050*/ 	.word	0xffffffff


	//   ....[6]....
        /*0054*/ 	.word	0xffffffff


	//   ....[7]....
        /*0058*/ 	.word	0xffffffff


	//   ....[8]....
        /*005c*/ 	.word	0xffffffff


	//   ....[9]....
        /*0060*/ 	.word	0xffffffff


	//   ....[10]....
        /*0064*/ 	.word	0xffffffff


	//   ....[11]....
        /*0068*/ 	.word	0xffffffff


	//   ....[12]....
        /*006c*/ 	.word	0xffffffff


	//   ....[13]....
        /*0070*/ 	.word	0xffffffff


	//   ....[14]....
        /*0074*/ 	.word	0xffffffff


	//   ....[15]....
        /*0078*/ 	.word	0xffffffff


	//   ....[16]....
        /*007c*/ 	.word	0xffffffff


	//   ....[17]....
        /*0080*/ 	.word	0xffffffff


	//   ....[18]....
        /*0084*/ 	.word	0xffffffff


	//   ....[19]....
        /*0088*/ 	.word	0xffffffff


	//----- nvinfo : EIATTR_COOP_GROUP_INSTR_OFFSETS
	.align		4
.L_1943:
        /*008c*/ 	.byte	0x04, 0x28
        /*008e*/ 	.short	(.L_1945 - .L_1944)


	//   ....[0]....
.L_1944:
        /*0090*/ 	.word	0x000015c0


	//   ....[1]....
        /*0094*/ 	.word	0x000015e0


	//   ....[2]....
        /*0098*/ 	.word	0x00001600


	//   ....[3]....
        /*009c*/ 	.word	0x00001620


	//   ....[4]....
        /*00a0*/ 	.word	0x00001640


	//   ....[5]....
        /*00a4*/ 	.word	0x00001660


	//   ....[6]....
        /*00a8*/ 	.word	0x00001680


	//   ....[7]....
        /*00ac*/ 	.word	0x000016a0


	//   ....[8]....
        /*00b0*/ 	.word	0x000016c0


	//   ....[9]....
        /*00b4*/ 	.word	0x000016e0


	//   ....[10]....
        /*00b8*/ 	.word	0x00002980


	//   ....[11]....
        /*00bc*/ 	.word	0x00002a00


	//   ....[12]....
        /*00c0*/ 	.word	0x00002a80


	//   ....[13]....
        /*00c4*/ 	.word	0x00002af0


	//   ....[14]....
        /*00c8*/ 	.word	0x00002b70


	//   ....[15]....
        /*00cc*/ 	.word	0x00002be0


	//   ....[16]....
        /*00d0*/ 	.word	0x00002c60


	//   ....[17]....
        /*00d4*/ 	.word	0x00002cd0


	//   ....[18]....
        /*00d8*/ 	.word	0x00002d50


	//   ....[19]....
        /*00dc*/ 	.word	0x00002dc0


	//----- nvinfo : EIATTR_EXIT_INSTR_OFFSETS
	.align		4
.L_1945:
        /*00e0*/ 	.byte	0x04, 0x1c
        /*00e2*/ 	.short	(.L_1947 - .L_1946)


	//   ....[0]....
.L_1946:
        /*00e4*/ 	.word	0x00002920


	//----- nvinfo : EIATTR_MAX_THREADS
	.align		4
.L_1947:
        /*00e8*/ 	.byte	0x04, 0x05
        /*00ea*/ 	.short	(.L_1949 - .L_1948)
.L_1948:
        /*00ec*/ 	.word	0x00000100
        /*00f0*/ 	.word	0x00000001
        /*00f4*/ 	.word	0x00000001


	//----- nvinfo : EIATTR_CRS_STACK_SIZE
	.align		4
.L_1949:
        /*00f8*/ 	.byte	0x04, 0x1e
        /*00fa*/ 	.short	(.L_1951 - .L_1950)
.L_1950:
        /*00fc*/ 	.word	0x00000000
.L_1951:


//--------------------- .nv.info._ZN10layer_norm31ln_parallel_residual_bwd_kernelINS_13Kernel_traitsIf6__halfS2_S2_fjLj4096ELj1ELj1ELj8ELj16ENS_18Kernel_traits_baseILj4096EfS2_S2_S2_fjLj256EEEEELb0ELb1ELb0EEEvNS_9BwdParamsE --------------------------
	.section	.nv.info._ZN10layer_norm31ln_parallel_residual_bwd_kernelINS_13Kernel_traitsIf6__halfS2_S2_fjLj4096ELj1ELj1ELj8ELj16ENS_18Kernel_traits_baseILj4096EfS2_S2_S2_fjLj256EEEEELb0ELb1ELb0EEEvNS_9BwdParamsE,"",@"SHT_CUDA_INFO"
	.sectionflags	@""
	.align	4


	//----- nvinfo : EIATTR_CUDA_API_VERSION
	.align		4
        /*0000*/ 	.byte	0x04, 0x37
        /*0002*/ 	.short	(.L_1953 - .L_1952)
.L_1952:
        /*0004*/ 	.word	0x00000082


	//----- nvinfo : EIATTR_SW2861232_WAR
	.align		4
.L_1953:
        /*0008*/ 	.byte	0x01, 0x35
	.zero		2


	//----- nvinfo : EIATTR_PARAM_CBANK
	.align		4
        /*000c*/ 	.byte	0x04, 0x0a
        /*000e*/ 	.short	(.L_1955 - .L_1954)
	.align		4
.L_1954:
        /*0010*/ 	.word	index@(.nv.constant0._ZN10layer_norm31ln_parallel_residual_bwd_kernelINS_13Kernel_traitsIf6__halfS2_S2_fjLj4096ELj1ELj1ELj8ELj16ENS_18Kernel_traits_baseILj4096EfS2_S2_S2_fjLj256EEEEELb0ELb1ELb0EEEvNS_9BwdParamsE)
        /*0014*/ 	.short	0x0160
        /*0016*/ 	.short	0x0128


	//----- nvinfo : EIATTR_CBANK_PARAM_SIZE
	.align		4
.L_1955:
        /*0018*/ 	.byte	0x03, 0x19
        /*001a*/ 	.short	0x0128


	//----- nvinfo : EIATTR_KPARAM_INFO
	.align		4
        /*001c*/ 	.byte	0x04, 0x17
        /*001e*/ 	.short	(.L_1957 - .L_1956)
.L_1956:
        /*0020*/ 	.word	0x00000000
        /*0024*/ 	.short	0x0000
        /*0026*/ 	.short	0x0000
        /*0028*/ 	.byte	0x00, 0xf0, 0xa1, 0x04


	//----- nvinfo : EIATTR_MAXREG_COUNT
	.align		4
.L_1957:
        /*002c*/ 	.byte	0x03, 0x1b
        /*002e*/ 	.short	0x00ff


	//----- nvinfo : EIATTR_NUM_BARRIERS
	.align		4
        /*0030*/ 	.byte	0x02, 0x4c
        /*0032*/ 	.byte	0x01
	.zero		1


	//----- nvinfo : EIATTR_MERCURY_ISA_VERSION
	.align		4
        /*0034*/ 	.byte	0x03, 0x5f
        /*0036*/ 	.short	0x0000


	//----- nvinfo : EIATTR_COOP_GROUP_MASK_REGIDS
	.align		4
        /*0038*/ 	.byte	0x04, 0x29
        /*003a*/ 	.short	(.L_1959 - .L_1958)


	//   ....[0]....
.L_1958:
        /*003c*/ 	.word	0xffffffff


	//   ....[1]....
        /*0040*/ 	.word	0xffffffff


	//   ....[2]....
        /*0044*/ 	.word	0xffffffff


	//   ....[3]....
        /*0048*/ 	.word	0xffffffff


	//   ....[4]....
        /*004c*/ 	.word	0xffffffff


	//   ....[5]....
        /*0050*/ 	.word	0xffffffff


	//   ....[6]....
        /*0054*/ 	.word	0xffffffff


	//   ....[7]....
        /*0058*/ 	.word	0xffffffff


	//   ....[8]....
        /*005c*/ 	.word	0xffffffff


	//   ....[9]....
        /*0060*/ 	.word	0xffffffff


	//   ....[10]....
        /*0064*/ 	.word	0xffffffff


	//   ....[11]....
        /*0068*/ 	.word	0xffffffff


	//   ....[12]....
        /*006c*/ 	.word	0xffffffff


	//   ....[13]....
        /*0070*/ 	.word	0xffffffff


	//   ....[14]....
        /*0074*/ 	.word	0xffffffff


	//   ....[15]....
        /*0078*/ 	.word	0xffffffff


	//   ....[16]....
        /*007c*/ 	.word	0xffffffff


	//   ....[17]....
        /*0080*/ 	.word	0xffffffff


	//   ....[18]....
        /*0084*/ 	.word	0xffffffff


	//   ....[19]....
        /*0088*/ 	.word	0xffffffff


	//----- nvinfo : EIATTR_COOP_GROUP_INSTR_OFFSETS
	.align		4
.L_1959:
        /*008c*/ 	.byte	0x04, 0x28
        /*008e*/ 	.short	(.L_1961 - .L_1960)


	//   ....[0]....
.L_1960:
        /*0090*/ 	.word	0x00000ee0


	//   ....[1]....
        /*0094*/ 	.word	0x00000f00


	//   ....[2]....
        /*0098*/ 	.word	0x00000f20


	//   ....[3]....
        /*009c*/ 	.word	0x00000f40


	//   ....[4]....
        /*00a0*/ 	.word	0x00000f60


	//   ....[5]....
        /*00a4*/ 	.word	0x00000f80


	//   ....[6]....
        /*00a8*/ 	.word	0x00000fa0


	//   ....[7]....
        /*00ac*/ 	.word	0x00000fc0


	//   ....[8]....
        /*00b0*/ 	.word	0x00000fe0


	//   ....[9]....
        /*00b4*/ 	.word	0x00001000


	//   ....[10]....
        /*00b8*/ 	.word	0x00001ff0


	//   ....[11]....
        /*00bc*/ 	.word	0x00002070


	//   ....[12]....
        /*00c0*/ 	.word	0x000020f0


	//   ....[13]....
        /*00c4*/ 	.word	0x00002160


	//   ....[14]....
        /*00c8*/ 	.word	0x000021e0


	//   ....[15]....
        /*00cc*/ 	.word	0x00002250


	//   ....[16]....
        /*00d0*/ 	.word	0x000022d0


	//   ....[17]....
        /*00d4*/ 	.word	0x00002340


	//   ....[18]....
        /*00d8*/ 	.word	0x000023c0


	//   ....[19]....
        /*00dc*/ 	.word	0x00002430


	//----- nvinfo : EIATTR_EXIT_INSTR_OFFSETS
	.align		4
.L_1961:
        /*00e0*/ 	.byte	0x04, 0x1c
        /*00e2*/ 	.short	(.L_1963 - .L_1962)


	//   ....[0]....
.L_1962:
        /*00e4*/ 	.word	0x00001f10


	//   ....[1]....
        /*00e8*/ 	.word	0x00001f90


	//----- nvinfo : EIATTR_MAX_THREADS
	.align		4
.L_1963:
        /*00ec*/ 	.byte	0x04, 0x05
        /*00ee*/ 	.short	(.L_1965 - .L_1964)
.L_1964:
        /*00f0*/ 	.word	0x00000100
        /*00f4*/ 	.word	0x00000001
        /*00f8*/ 	.word	0x00000001


	//----- nvinfo : EIATTR_CRS_STACK_SIZE
	.align		4
.L_1965:
        /*00fc*/ 	.byte	0x04, 0x1e
        /*00fe*/ 	.short	(.L_1967 - .L_1966)
.L_1966:
        /*0100*/ 	.word	0x00000000
.L_1967:


//--------------------- .nv.info._ZN10layer_norm31ln_parallel_residual_bwd_kernelINS_13Kernel_traitsIf6__halfS2_S2_fjLj4096ELj1ELj1ELj8ELj16ENS_18Kernel_traits_baseILj4096EfS2_S2_S2_fjLj256EEEEELb0ELb1ELb1EEEvNS_9BwdParamsE --------------------------
	.section	.nv.info._ZN10layer_norm31ln_parallel_residual_bwd_kernelINS_13Kernel_traitsIf6__halfS2_S2_fjLj4096ELj1ELj1ELj8ELj16ENS_18Kernel_traits_baseILj4096EfS2_S2_S2_fjLj256EEEEELb0ELb1ELb1EEEvNS_9BwdParamsE,"",@"SHT_CUDA_INFO"
	.sectionflags	@""
	.align	4


	//----- nvinfo : EIATTR_CUDA_API_VERSION
	.align		4
        /*0000*/ 	.byte	0x04, 0x37
        /*0002*/ 	.short	(.L_1969 - .L_1968)
.L_1968:
        /*0004*/ 	.word	0x00000082


	//----- nvinfo : EIATTR_SW2861232_WAR
	.align		4
.L_1969:
        /*0008*/ 	.byte	0x01, 0x35
	.zero		2


	//----- nvinfo : EIATTR_PARAM_CBANK
	.align		4
        /*000c*/ 	.byte	0x04, 0x0a
        /*000e*/ 	.short	(.L_1971 - .L_1970)
	.align		4
.L_1970:
        /*0010*/ 	.word	index@(.nv.constant0._ZN10layer_norm31ln_parallel_residual_bwd_kernelINS_13Kernel_traitsIf6__halfS2_S2_fjLj4096ELj1ELj1ELj8ELj16ENS_18Kernel_traits_baseILj4096EfS2_S2_S2_fjLj256EEEEELb0ELb1ELb1EEEvNS_9BwdParamsE)
        /*0014*/ 	.short	0x0160
        /*0016*/ 	.short	0x0128


	//----- nvinfo : EIATTR_CBANK_PARAM_SIZE
	.align		4
.L_1971:
        /*0018*/ 	.byte	0x03, 0x19
        /*001a*/ 	.short	0x0128


	//----- nvinfo : EIATTR_KPARAM_INFO
	.align		4
        /*001c*/ 	.byte	0x04, 0x17
        /*001e*/ 	.short	(.L_1973 - .L_1972)
.L_1972:
        /*0020*/ 	.word	0x00000000
        /*0024*/ 	.short	0x0000
        /*0026*/ 	.short	0x0000
        /*0028*/ 	.byte	0x00, 0xf0, 0xa1, 0x04


	//----- nvinfo : EIATTR_MAXREG_COUNT
	.align		4
.L_1973:
        /*002c*/ 	.byte	0x03, 0x1b
        /*002e*/ 	.short	0x00ff


	//----- nvinfo : EIATTR_NUM_BARRIERS
	.align		4
        /*0030*/ 	.byte	0x02, 0x4c
        /*0032*/ 	.byte	0x01
	.zero		1


	//----- nvinfo : EIATTR_MERCURY_ISA_VERSION
	.align		4
        /*0034*/ 	.byte	0x03, 0x5f
        /*0036*/ 	.short	0x0000


	//----- nvinfo : EIATTR_COOP_GROUP_MASK_REGIDS
	.align		4
        /*0038*/ 	.byte	0x04, 0x29
        /*003a*/ 	.short	(.L_1975 - .L_1974)


	//   ....[0]....
.L_1974:
        /*003c*/ 	.word	0xffffffff


	//   ....[1]....
        /*0040*/ 	.word	0xffffffff


	//   ....[2]....
        /*0044*/ 	.word	0xffffffff


	//   ....[3]....
        /*0048*/ 	.word	0xffffffff


	//   ....[4]....
        /*004c*/ 	.word	0xffffffff


	//   ....[5]....
        /*0050*/ 	.word	0xffffffff


	//   ....[6]....
        /*0054*/ 	.word	0xffffffff


	//   ....[7]....
        /*0058*/ 	.word	0xffffffff


	//   ....[8]....
        /*005c*/ 	.word	0xffffffff


	//   ....[9]....
        /*0060*/ 	.word	0xffffffff


	//   ....[10]....
        /*0064*/ 	.word	0xffffffff


	//   ....[11]....
        /*0068*/ 	.word	0xffffffff


	//   ....[12]....
        /*006c*/ 	.word	0xffffffff


	//   ....[13]....
        /*0070*/ 	.word	0xffffffff


	//   ....[14]....
        /*0074*/ 	.word	0xffffffff


	//   ....[15]....
        /*0078*/ 	.word	0xffffffff


	//   ....[16]....
        /*007c*/ 	.word	0xffffffff


	//   ....[17]....
        /*0080*/ 	.word	0xffffffff


	//   ....[18]....
        /*0084*/ 	.word	0xffffffff


	//   ....[19]....
        /*0088*/ 	.word	0xffffffff


	//----- nvinfo : EIATTR_COOP_GROUP_INSTR_OFFSETS
	.align		4
.L_1975:
        /*008c*/ 	.byte	0x04, 0x28
        /*008e*/ 	.short	(.L_1977 - .L_1976)


	//   ....[0]....
.L_1976:
        /*0090*/ 	.word	0x00000e10


	//   ....[1]....
        /*0094*/ 	.word	0x00000e30


	//   ....[2]....
        /*0098*/ 	.word	0x00000e50


	//   ....[3]....
        /*009c*/ 	.word	0x00000e70


	//   ....[4]....
        /*00a0*/ 	.word	0x00000e90


	//   ....[5]....
        /*00a4*/ 	.word	0x00000eb0


	//   ....[6]....
        /*00a8*/ 	.word	0x00000ed0


	//   ....[7]....
        /*00ac*/ 	.word	0x00000ef0


	//   ....[8]....
        /*00b0*/ 	.word	0x00000f10


	//   ....[9]....
        /*00b4*/ 	.word	0x00000f30


	//   ....[10]....
        /*00b8*/ 	.word	0x00001fe0


	//   ....[11]....
        /*00bc*/ 	.word	0x00002060


	//   ....[12]....
        /*00c0*/ 	.word	0x000020e0


	//   ....[13]....
        /*00c4*/ 	.word	0x00002150


	//   ....[14]....
        /*00c8*/ 	.word	0x000021d0


	//   ....[15]....
        /*00cc*/ 	.word	0x00002240


	//   ....[16]....
        /*00d0*/ 	.word	0x000022c0


	//   ....[17]....
        /*00d4*/ 	.word	0x00002330


	//   ....[18]....
        /*00d8*/ 	.word	0x000023b0


	//   ....[19]....
        /*00dc*/ 	.word	0x00002420


	//----- nvinfo : EIATTR_EXIT_INSTR_OFFSETS
	.align		4
.L_1977:
        /*00e0*/ 	.byte	0x04, 0x1c
        /*00e2*/ 	.short	(.L_1979 - .L_1978)


	//   ....[0]....
.L_1978:
        /*00e4*/ 	.word	0x00001f80


	//----- nvinfo : EIATTR_MAX_THREADS
	.align		4
.L_1979:
        /*00e8*/ 	.byte	0x04, 0x05
        /*00ea*/ 	.short	(.L_1981 - .L_1980)
.L_1980:
        /*00ec*/ 	.word	0x00000100
        /*00f0*/ 	.word	0x00000001
        /*00f4*/ 	.word	0x00000001


	//----- nvinfo : EIATTR_CRS_STACK_SIZE
	.align		4
.L_1981:
        /*00f8*/ 	.byte	0x04, 0x1e
        /*00fa*/ 	.short	(.L_1983 - .L_1982)
.L_1982:
        /*00fc*/ 	.word	0x00000000
.L_1983:


//--------------------- .nv.info._ZN10layer_norm31ln_parallel_residual_bwd_kernelINS_13Kernel_traitsIf6__halfS2_S2_fjLj4096ELj1ELj1ELj8ELj16ENS_18Kernel_traits_baseILj4096EfS2_S2_S2_fjLj256EEEEELb1ELb0ELb0EEEvNS_9BwdParamsE --------------------------
	.section	.nv.info._ZN10layer_norm31ln_parallel_residual_bwd_kernelINS_13Kernel_traitsIf6__halfS2_S2_fjLj4096ELj1ELj1ELj8ELj16ENS_18Kernel_traits_baseILj4096EfS2_S2_S2_fjLj256EEEEELb1ELb0ELb0EEEvNS_9BwdParamsE,"",@"SHT_CUDA_INFO"
	.sectionflags	@""
	.align	4


	//----- nvinfo : EIATTR_CUDA_API_VERSION
	.align		4
        /*0000*/ 	.byte	0x04, 0x37
        /*0002*/ 	.short	(.L_1985 - .L_1984)
.L_1984:
        /*0004*/ 	.word	0x00000082


	//----- nvinfo : EIATTR_SW2861232_WAR
	.align		4
.L_1985:
        /*0008*/ 	.byte	0x01, 0x35
	.zero		2


	//----- nvinfo : EIATTR_PARAM_CBANK
	.align		4
        /*000c*/ 	.byte	0x04, 0x0a
        /*000e*/ 	.short	(.L_1987 - .L_1986)
	.align		4
.L_1986:
        /*0010*/ 	.word	index@(.nv.constant0._ZN10layer_norm31ln_parallel_residual_bwd_kernelINS_13Kernel_traitsIf6__halfS2_S2_fjLj4096ELj1ELj1ELj8ELj16ENS_18Kernel_traits_baseILj4096EfS2_S2_S2_fjLj256EEEEELb1ELb0ELb0EEEvNS_9BwdParamsE)
        /*0014*/ 	.short	0x0160
        /*0016*/ 	.short	0x0128


	//----- nvinfo : EIATTR_CBANK_PARAM_SIZE
	.align		4
.L_1987:
        /*0018*/ 	.byte	0x03, 0x19
        /*001a*/ 	.short	0x0128


	//----- nvinfo : EIATTR_KPARAM_INFO
	.align		4
        /*001c*/ 	.byte	0x04, 0x17
        /*001e*/ 	.short	(.L_1989 - .L_1988)
.L_1988:
        /*0020*/ 	.word	0x00000000
        /*0024*/ 	.short	0x0000
        /*0026*/ 	.short	0x0000
        /*0028*/ 	.byte	0x00, 0xf0, 0xa1, 0x04


	//----- nvinfo : EIATTR_MAXREG_COUNT
	.align		4
.L_1989:
        /*002c*/ 	.byte	0x03, 0x1b
        /*002e*/ 	.short	0x00ff


	//----- nvinfo : EIATTR_NUM_BARRIERS
	.align		4
        /*0030*/ 	.byte	0x02, 0x4c
        /*0032*/ 	.byte	0x01
	.zero		1


	//----- nvinfo : EIATTR_MERCURY_ISA_VERSION
	.align		4
        /*0034*/ 	.byte	0x03, 0x5f
        /*0036*/ 	.short	0x0000


	//----- nvinfo : EIATTR_COOP_GROUP_MASK_REGIDS
	.align		4
        /*0038*/ 	.byte	0x04, 0x29
        /*003a*/ 	.short	(.L_1991 - .L_1990)


	//   ....[0]....
.L_1990:
        /*003c*/ 	.word	0xffffffff


	//   ....[1]....
        /*0040*/ 	.word	0xffffffff


	//   ....[2]....
        /*0044*/ 	.word	0xffffffff


	//   ....[3]....
        /*0048*/ 	.word	0xffffffff


	//   ....[4]....
        /*004c*/ 	.word	0xffffffff


	//   ....[5]....
        /*0050*/ 	.word	0xffffffff


	//   ....[6]....
        /*0054*/ 	.word	0xffffffff


	//   ....[7]....
        /*0058*/ 	.word	0xffffffff


	//   ....[8]....
        /*005c*/ 	.word	0xffffffff


	//   ....[9]....
        /*0060*/ 	.word	0xffffffff


	//   ....[10]....
        /*0064*/ 	.word	0xffffffff


	//   ....[11]....
        /*0068*/ 	.word	0xffffffff


	//   ....[12]....
        /*006c*/ 	.word	0xffffffff


	//   ....[13]....
        /*0070*/ 	.word	0xffffffff


	//   ....[14]....
        /*0074*/ 	.word	0xffffffff


	//   ....[15]....
        /*0078*/ 	.word	0xffffffff


	//   ....[16]....
        /*007c*/ 	.word	0xffffffff


	//   ....[17]....
        /*0080*/ 	.word	0xffffffff


	//   ....[18]....
        /*0084*/ 	.word	0xffffffff


	//   ....[19]....
        /*0088*/ 	.word	0xffffffff


	//----- nvinfo : EIATTR_COOP_GROUP_INSTR_OFFSETS
	.align		4
.L_1991:
        /*008c*/ 	.byte	0x04, 0x28
        /*008e*/ 	.short	(.L_1993 - .L_1992)


	//   ....[0]....
.L_1992:
        /*0090*/ 	.word	0x000015f0


	//   ....[1]....
        /*0094*/ 	.word	0x00001610


	//   ....[2]....
        /*0098*/ 	.word	0x00001630


	//   ....[3]....
        /*009c*/ 	.word	0x00001650


	//   ....[4]....
        /*00a0*/ 	.word	0x00001670


	//   ....[5]....
        /*00a4*/ 	.word	0x00001690


	//   ....[6]....
        /*00a8*/ 	.word	0x000016b0


	//   ....[7]....
        /*00ac*/ 	.word	0x000016d0


	//   ....[8]....
        /*00b0*/ 	.word	0x000016f0


	//   ....[9]....
        /*00b4*/ 	.word	0x00001710


	//   ....[10]....
        /*00b8*/ 	.word	0x00002d50


	//   ....[11]....
        /*00bc*/ 	.word	0x00002dd0


	//   ....[12]....
        /*00c0*/ 	.word	0x00002e50


	//   ....[13]....
        /*00c4*/ 	.word	0x00002ec0


	//   ....[14]....
        /*00c8*/ 	.word	0x00002f40


	//   ....[15]....
        /*00cc*/ 	.word	0x00002fb0


	//   ....[16]....
        /*00d0*/ 	.word	0x00003030


	//   ....[17]....
        /*00d4*/ 	.word	0x000030a0


	//   ....[18]....
        /*00d8*/ 	.word	0x00003120


	//   ....[19]....
        /*00dc*/ 	.word	0x00003190


	//----- nvinfo : EIATTR_EXIT_INSTR_OFFSETS
	.align		4
.L_1993:
        /*00e0*/ 	.byte	0x04, 0x1c
        /*00e2*/ 	.short	(.L_1995 - .L_1994)


	//   ....[0]....
.L_1994:
        /*00e4*/ 	.word	0x00002c10


	//   ....[1]....
        /*00e8*/ 	.word	0x00002cf0


	//----- nvinfo : EIATTR_MAX_THREADS
	.align		4
.L_1995:
        /*00ec*/ 	.byte	0x04, 0x05
        /*00ee*/ 	.short	(.L_1997 - .L_1996)
.L_1996:
        /*00f0*/ 	.word	0x00000100
        /*00f4*/ 	.word	0x00000001
        /*00f8*/ 	.word	0x00000001


	//----- nvinfo : EIATTR_CRS_STACK_SIZE
	.align		4
.L_1997:
        /*00fc*/ 	.byte	0x04, 0x1e
        /*00fe*/ 	.short	(.L_1999 - .L_1998)
.L_1998:
        /*0100*/ 	.word	0x00000000
.L_1999:


//--------------------- .nv.info._ZN10layer_norm31ln_parallel_residual_bwd_kernelINS_13Kernel_traitsIf6__halfS2_S2_fjLj4096ELj1ELj1ELj8ELj16ENS_18Kernel_traits_baseILj4096EfS2_S2_S2_fjLj256EEEEELb1ELb0ELb1EEEvNS_9BwdParamsE --------------------------
	.section	.nv.info._ZN10layer_norm31ln_parallel_residual_bwd_kernelINS_13Kernel_traitsIf6__halfS2_S2_fjLj4096ELj1ELj1ELj8ELj16ENS_18Kernel_traits_baseILj4096EfS2_S2_S2_fjLj256EEEEELb1ELb0ELb1EEEvNS_9BwdParamsE,"",@"SHT_CUDA_INFO"
	.sectionflags	@""
	.align	4


	//----- nvinfo : EIATTR_CUDA_API_VERSION
	.align		4
        /*0000*/ 	.byte	0x04, 0x37
        /*0002*/ 	.short	(.L_2001 - .L_2000)
.L_2000:
        /*0004*/ 	.word	0x00000082


	//----- nvinfo : EIATTR_SW2861232_WAR
	.align		4
.L_2001:
        /*0008*/ 	.byte	0x01, 0x35
	.zero		2


	//----- nvinfo : EIATTR_PARAM_CBANK
	.align		4
        /*000c*/ 	.byte	0x04, 0x0a
        /*000e*/ 	.short	(.L_2003 - .L_2002)
	.align		4
.L_2002:
        /*0010*/ 	.word	index@(.nv.constant0._ZN10layer_norm31ln_parallel_residual_bwd_kernelINS_13Kernel_traitsIf6__halfS2_S2_fjLj4096ELj1ELj1ELj8ELj16ENS_18Kernel_traits_baseILj4096EfS2_S2_S2_fjLj256EEEEELb1ELb0ELb1EEEvNS_9BwdParamsE)
        /*0014*/ 	.short	0x0160
        /*0016*/ 	.short	0x0128


	//----- nvinfo : EIATTR_CBANK_PARAM_SIZE
	.align		4
.L_2003:
        /*0018*/ 	.byte	0x03, 0x19
        /*001a*/ 	.short	0x0128


	//----- nvinfo : EIATTR_KPARAM_INFO
	.align		4
        /*001c*/ 	.byte	0x04, 0x17
        /*001e*/ 	.short	(.L_2005 - .L_2004)
.L_2004:
        /*0020*/ 	.word	0x00000000
        /*0024*/ 	.short	0x0000
        /*0026*/ 	.short	0x0000
        /*0028*/ 	.byte	0x00, 0xf0, 0xa1, 0x04


	//----- nvinfo : EIATTR_MAXREG_COUNT
	.align		4
.L_2005:
        /*002c*/ 	.byte	0x03, 0x1b
        /*002e*/ 	.short	0x00ff


	//----- nvinfo : EIATTR_NUM_BARRIERS
	.align		4
        /*0030*/ 	.byte	0x02, 0x4c
        /*0032*/ 	.byte	0x01
	.zero		1


	//----- nvinfo : EIATTR_MERCURY_ISA_VERSION
	.align		4
        /*0034*/ 	.byte	0x03, 0x5f
        /*0036*/ 	.short	0x0000


	//----- nvinfo : EIATTR_COOP_GROUP_MASK_REGIDS
	.align		4
        /*0038*/ 	.byte	0x04, 0x29
        /*003a*/ 	.short	(.L_2007 - .L_2006)


	//   ....[0]....
.L_2006:
        /*003c*/ 	.word	0xffffffff


	//   ....[1]....
        /*0040*/ 	.word	0xffffffff


	//   ....[2]....
        /*0044*/ 	.word	0xffffffff


	//   ....[3]....
        /*0048*/ 	.word	0xffffffff


	//   ....[4]....
        /*004c*/ 	.word	0xffffffff


	//   ....[5]....
        /*0050*/ 	.word	0xffffffff


	//   ....[6]....
        /*0054*/ 	.word	0xffffffff


	//   ....[7]....
        /*0058*/ 	.word	0xffffffff


	//   ....[8]....
        /*005c*/ 	.word	0xffffffff


	//   ....[9]....
        /*0060*/ 	.word	0xffffffff


	//   ....[10]....
        /*0064*/ 	.word	0xffffffff


	//   ....[11]....
        /*0068*/ 	.word	0xffffffff


	//   ....[12]....
        /*006c*/ 	.word	0xffffffff


	//   ....[13]....
        /*0070*/ 	.word	0xffffffff


	//   ....[14]....
        /*0074*/ 	.word	0xffffffff


	//   ....[15]....
        /*0078*/ 	.word	0xffffffff


	//   ....[16]....
        /*007c*/ 	.word	0xffffffff


	//   ....[17]....
        /*0080*/ 	.word	0xffffffff


	//   ....[18]....
        /*0084*/ 	.word	0xffffffff


	//   ....[19]....
        /*0088*/ 	.word	0xffffffff


	//----- nvinfo : EIATTR_COOP_GROUP_INSTR_OFFSETS
	.align		4
.L_2007:
        /*008c*/ 	.byte	0x04, 0x28
        /*008e*/ 	.short	(.L_2009 - .L_2008)


	//   ....[0]....
.L_2008:
        /*0090*/ 	.word	0x000016f0


	//   ....[1]....
        /*0094*/ 	.word	0x00001710


	//   ....[2]....
        /*0098*/ 	.word	0x00001730


	//   ....[3]....
        /*009c*/ 	.word	0x00001750


	//   ....[4]....
        /*00a0*/ 	.word	0x00001770


	//   ....[5]....
        /*00a4*/ 	.word	0x00001790


	//   ....[6]....
        /*00a8*/ 	.word	0x000017b0


	//   ....[7]....
        /*00ac*/ 	.word	0x000017d0


	//   ....[8]....
        /*00b0*/ 	.word	0x000017f0


	//   ....[9]....
        /*00b4*/ 	.word	0x00001810


	//   ....[10]....
        /*00b8*/ 	.word	0x00002fb0


	//   ....[11]....
        /*00bc*/ 	.word	0x00003030


	//   ....[12]....
        /*00c0*/ 	.word	0x000030b0


	//   ....[13]....
        /*00c4*/ 	.word	0x00003120


	//   ....[14]....
        /*00c8*/ 	.word	0x000031a0


	//   ....[15]....
        /*00cc*/ 	.word	0x00003210


	//   ....[16]....
        /*00d0*/ 	.word	0x00003290


	//   ....[17]....
        /*00d4*/ 	.word	0x00003300


	//   ....[18]....
        /*00d8*/ 	.word	0x00003380


	//   ....[19]....
        /*00dc*/ 	.word	0x000033f0


	//----- nvinfo : EIATTR_EXIT_INSTR_OFFSETS
	.align		4
.L_2009:
        /*00e0*/ 	.byte	0x04, 0x1c
        /*00e2*/ 	.short	(.L_2011 - .L_2010)


	//   ....[0]....
.L_2010:
        /*00e4*/ 	.word	0x00002f50


	//----- nvinfo : EIATTR_MAX_THREADS
	.align		4
.L_2011:
        /*00e8*/ 	.byte	0x04, 0x05
        /*00ea*/ 	.short	(.L_2013 - .L_2012)
.L_2012:
        /*00ec*/ 	.word	0x00000100
        /*00f0*/ 	.word	0x00000001
        /*00f4*/ 	.word	0x00000001


	//----- nvinfo : EIATTR_CRS_STACK_SIZE
	.align		4
.L_2013:
        /*00f8*/ 	.byte	0x04, 0x1e
        /*00fa*/ 	.short	(.L_2015 - .L_2014)
.L_2014:
        /*00fc*/ 	.word	0x00000000
.L_2015:


//--------------------- .nv.info._ZN10layer_norm22ln_bwd_finalize_kernelINS_22Kernel_traits_finalizeILj4096Ef6__halfS2_S2_fjLb0ELj1024ELj4ENS_18Kernel_traits_baseILj4096EfS2_S2_S2_fjLj1024EEEEELb0ELb0EEEvNS_9BwdParamsE --------------------------
	.section	.nv.info._ZN10layer_norm22ln_bwd_finalize_kernelINS_22Kernel_traits_finalizeILj4096Ef6__halfS2_S2_fjLb0ELj1024ELj4ENS_18Kernel_traits_baseILj4096EfS2_S2_S2_fjLj1024EEEEELb0ELb0EEEvNS_9BwdParamsE,"",@"SHT_CUDA_INFO"
	.sectionflags	@""
	.align	4


	//----- nvinfo : EIATTR_CUDA_API_VERSION
	.align		4
        /*0000*/ 	.byte	0x04, 0x37
        /*0002*/ 	.short	(.L_2017 - .L_2016)
.L_2016:
        /*0004*/ 	.word	0x00000082


	//----- nvinfo : EIATTR_SW2861232_WAR
	.align		4
.L_2017:
        /*0008*/ 	.byte	0x01, 0x35
	.zero		2


	//----- nvinfo : EIATTR_PARAM_CBANK
	.align		4
        /*000c*/ 	.byte	0x04, 0x0a
        /*000e*/ 	.short	(.L_2019 - .L_2018)
	.align		4
.L_2018:
        /*0010*/ 	.word	index@(.nv.constant0._ZN10layer_norm22ln_bwd_finalize_kernelINS_22Kernel_traits_finalizeILj4096Ef6__halfS2_S2_fjLb0ELj1024ELj4ENS_18Kernel_traits_baseILj4096EfS2_S2_S2_fjLj1024EEEEELb0ELb0EEEvNS_9BwdParamsE)
        /*0014*/ 	.short	0x0160
        /*0016*/ 	.short	0x0128


	//----- nvinfo : EIATTR_CBANK_PARAM_SIZE
	.align		4
.L_2019:
        /*0018*/ 	.byte	0x03, 0x19
        /*001a*/ 	.short	0x0128


	//----- nvinfo : EIATTR_KPARAM_INFO
	.align		4
        /*001c*/ 	.byte	0x04, 0x17
        /*001e*/ 	.short	(.L_2021 - .L_2020)
.L_2020:
        /*0020*/ 	.word	0x00000000
        /*0024*/ 	.short	0x0000
        /*0026*/ 	.short	0x0000
        /*0028*/ 	.byte	0x00, 0xf0, 0xa1, 0x04


	//----- nvinfo : EIATTR_MAXREG_COUNT
	.align		4
.L_2021:
        /*002c*/ 	.byte	0x03, 0x1b
        /*002e*/ 	.short	0x0040


	//----- nvinfo : EIATTR_NUM_BARRIERS
	.align		4
        /*0030*/ 	.byte	0x02, 0x4c
        /*0032*/ 	.byte	0x01
	.zero		1


	//----- nvinfo : EIATTR_MERCURY_ISA_VERSION
	.align		4
        /*0034*/ 	.byte	0x03, 0x5f
        /*0036*/ 	.short	0x0000


	//----- nvinfo : EIATTR_COOP_GROUP_MASK_REGIDS
	.align		4
        /*0038*/ 	.byte	0x04, 0x29
        /*003a*/ 	.short	(.L_2023 - .L_2022)


	//   ....[0]....
.L_2022:
        /*003c*/ 	.word	0xffffffff


	//   ....[1]....
        /*0040*/ 	.word	0xffffffff


	//   ....[2]....
        /*0044*/ 	.word	0xffffffff


	//   ....[3]....
        /*0048*/ 	.word	0xffffffff


	//   ....[4]....
        /*004c*/ 	.word	0xffffffff


	//   ....[5]....
        /*0050*/ 	.word	0xffffffff


	//   ....[6]....
        /*0054*/ 	.word	0xffffffff


	//   ....[7]....
        /*0058*/ 	.word	0xffffffff


	//   ....[8]....
        /*005c*/ 	.word	0xffffffff


	//   ....[9]....
        /*0060*/ 	.word	0xffffffff


	//   ....[10]....
        /*0064*/ 	.word	0xffffffff


	//   ....[11]....
        /*0068*/ 	.word	0xffffffff


	//   ....[12]....
        /*006c*/ 	.word	0xffffffff


	//   ....[13]....
        /*0070*/ 	.word	0xffffffff


	//   ....[14]....
        /*0074*/ 	.word	0xffffffff


	//   ....[15]....
        /*0078*/ 	.word	0xffffffff


	//   ....[16]....
        /*007c*/ 	.word	0xffffffff


	//   ....[17]....
        /*0080*/ 	.word	0xffffffff


	//   ....[18]....
        /*0084*/ 	.word	0xffffffff


	//   ....[19]....
        /*0088*/ 	.word	0xffffffff


	//----- nvinfo : EIATTR_COOP_GROUP_INSTR_OFFSETS
	.align		4
.L_2023:
        /*008c*/ 	.byte	0x04, 0x28
        /*008e*/ 	.short	(.L_2025 - .L_2024)


	//   ....[0]....
.L_2024:
        /*0090*/ 	.word	0x00000820


	//   ....[1]....
        /*0094*/ 	.word	0x00000850


	//   ....[2]....
        /*0098*/ 	.word	0x00000860


	//   ....[3]....
        /*009c*/ 	.word	0x00000890


	//   ....[4]....
        /*00a0*/ 	.word	0x000008a0


	//   ....[5]....
        /*00a4*/ 	.word	0x000008d0


	//   ....[6]....
        /*00a8*/ 	.word	0x000008f0


	//   ....[7]....
        /*00ac*/ 	.word	0x00000900


	//   ....[8]....
        /*00b0*/ 	.word	0x00000930


	//   ....[9]....
        /*00b4*/ 	.word	0x00000940


	//   ....[10]....
        /*00b8*/ 	.word	0x00000b30


	//   ....[11]....
        /*00bc*/ 	.word	0x00000ba0


	//   ....[12]....
        /*00c0*/ 	.word	0x00000c00


	//   ....[13]....
        /*00c4*/ 	.word	0x00000c60


	//   ....[14]....
        /*00c8*/ 	.word	0x00000cd0


	//   ....[15]....
        /*00cc*/ 	.word	0x00000d40


	//   ....[16]....
        /*00d0*/ 	.word	0x00000da0


	//   ....[17]....
        /*00d4*/ 	.word	0x00000e00


	//   ....[18]....
        /*00d8*/ 	.word	0x00000e60


	//   ....[19]....
        /*00dc*/ 	.word	0x00000ec0


	//----- nvinfo : EIATTR_EXIT_INSTR_OFFSETS
	.align		4
.L_2025:
        /*00e0*/ 	.byte	0x04, 0x1c
        /*00e2*/ 	.short	(.L_2027 - .L_2026)


	//   ....[0]....
.L_2026:
        /*00e4*/ 	.word	0x00000070


	//   ....[1]....
        /*00e8*/ 	.word	0x00000ad0


	//----- nvinfo : EIATTR_MAX_THREADS
	.align		4
.L_2027:
        /*00ec*/ 	.byte	0x04, 0x05
        /*00ee*/ 	.short	(.L_2029 - .L_2028)
.L_2028:
        /*00f0*/ 	.word	0x00000400
        /*00f4*/ 	.word	0x00000001
        /*00f8*/ 	.word	0x00000001


	//----- nvinfo : EIATTR_CRS_STACK_SIZE
	.align		4
.L_2029:
        /*00fc*/ 	.byte	0x04, 0x1e
        /*00fe*/ 	.short	(.L_2031 - .L_2030)
.L_2030:
        /*0100*/ 	.word	0x00000000
.L_2031:


//--------------------- .nv.info._ZN10layer_norm40ln_parallel_residual_bwd_finalize_kernelINS_22Kernel_traits_finalizeILj4096Ef6__halfS2_S2_fjLb0ELj1024ELj4ENS_18Kernel_traits_baseILj4096EfS2_S2_S2_fjLj1024EEEEELb0EEEvNS_9BwdParamsE --------------------------
	.section	.nv.info._ZN10layer_norm40ln_parallel_residual_bwd_finalize_kernelINS_22Kernel_traits_finalizeILj4096Ef6__halfS2_S2_fjLb0ELj1024ELj4ENS_18Kernel_traits_baseILj4096EfS2_S2_S2_fjLj1024EEEEELb0EEEvNS_9BwdParamsE,"",@"SHT_CUDA_INFO"
	.sectionflags	@""
	.align	4


	//----- nvinfo : EIATTR_CUDA_API_VERSION
	.align		4
        /*0000*/ 	.byte	0x04, 0x37
        /*0002*/ 	.short	(.L_2033 - .L_2032)
.L_2032:
        /*0004*/ 	.word	0x00000082


	//----- nvinfo : EIATTR_SW2861232_WAR
	.align		4
.L_2033:
        /*0008*/ 	.byte	0x01, 0x35
	.zero		2


	//----- nvinfo : EIATTR_PARAM_CBANK
	.align		4
        /*000c*/ 	.byte	0x04, 0x0a
        /*000e*/ 	.short	(.L_2035 - .L_2034)
	.align		4
.L_2034:
        /*0010*/ 	.word	index@(.nv.constant0._ZN10layer_norm40ln_parallel_residual_bwd_finalize_kernelINS_22Kernel_traits_finalizeILj4096Ef6__halfS2_S2_fjLb0ELj1024ELj4ENS_18Kernel_traits_baseILj4096EfS2_S2_S2_fjLj1024EEEEELb0EEEvNS_9BwdParamsE)
        /*0014*/ 	.short	0x0160
        /*0016*/ 	.short	0x0128


	//----- nvinfo : EIATTR_CBANK_PARAM_SIZE
	.align		4
.L_2035:
        /*0018*/ 	.byte	0x03, 0x19
        /*001a*/ 	.short	0x0128


	//----- nvinfo : EIATTR_KPARAM_INFO
	.align		4
        /*001c*/ 	.byte	0x04, 0x17
        /*001e*/ 	.short	(.L_2037 - .L_2036)
.L_2036:
        /*0020*/ 	.word	0x00000000
        /*0024*/ 	.short	0x0000
        /*0026*/ 	.short	0x0000
        /*0028*/ 	.byte	0x00, 0xf0, 0xa1, 0x04


	//----- nvinfo : EIATTR_MAXREG_COUNT
	.align		4
.L_2037:
        /*002c*/ 	.byte	0x03, 0x1b
        /*002e*/ 	.short	0x0040


	//----- nvinfo : EIATTR_NUM_BARRIERS
	.align		4
        /*0030*/ 	.byte	0x02, 0x4c
        /*0032*/ 	.byte	0x01
	.zero		1


	//----- nvinfo : EIATTR_MERCURY_ISA_VERSION
	.align		4
        /*0034*/ 	.byte	0x03, 0x5f
        /*0036*/ 	.short	0x0000


	//----- nvinfo : EIATTR_COOP_GROUP_MASK_REGIDS
	.align		4
        /*0038*/ 	.byte	0x04, 0x29
        /*003a*/ 	.short	(.L_2039 - .L_2038)


	//   ....[0]....
.L_2038:
        /*003c*/ 	.word	0xffffffff


	//   ....[1]....
        /*0040*/ 	.word	0xffffffff


	//   ....[2]....
        /*0044*/ 	.word	0xffffffff


	//   ....[3]....
        /*0048*/ 	.word	0xffffffff


	//   ....[4]....
        /*004c*/ 	.word	0xffffffff


	//   ....[5]....
        /*0050*/ 	.word	0xffffffff


	//   ....[6]....
        /*0054*/ 	.word	0xffffffff


	//   ....[7]....
        /*0058*/ 	.word	0xffffffff


	//   ....[8]....
        /*005c*/ 	.word	0xffffffff


	//   ....[9]....
        /*0060*/ 	.word	0xffffffff


	//   ....[10]....
        /*0064*/ 	.word	0xffffffff


	//   ....[11]....
        /*0068*/ 	.word	0xffffffff


	//   ....[12]....
        /*006c*/ 	.word	0xffffffff


	//   ....[13]....
        /*0070*/ 	.word	0xffffffff


	//   ....[14]....
        /*0074*/ 	.word	0xffffffff


	//   ....[15]....
        /*0078*/ 	.word	0xffffffff


	//   ....[16]....
        /*007c*/ 	.word	0xffffffff


	//   ....[17]....
        /*0080*/ 	.word	0xffffffff


	//   ....[18]....
        /*0084*/ 	.word	0xffffffff


	//   ....[19]....
        /*0088*/ 	.word	0xffffffff


	//   ....[20]....
        /*008c*/ 	.word	0xffffffff


	//   ....[21]....
        /*0090*/ 	.word	0xffffffff


	//   ....[22]....
        /*0094*/ 	.word	0xffffffff


	//   ....[23]....
        /*0098*/ 	.word	0xffffffff


	//   ....[24]....
        /*009c*/ 	.word	0xffffffff


	//   ....[25]....
        /*00a0*/ 	.word	0xffffffff


	//   ....[26]....
        /*00a4*/ 	.word	0xffffffff


	//   ....[27]....
        /*00a8*/ 	.word	0xffffffff


	//   ....[28]....
        /*00ac*/ 	.word	0xffffffff


	//   ....[29]....
        /*00b0*/ 	.word	0xffffffff


	//   ....[30]....
        /*00b4*/ 	.word	0xffffffff


	//   ....[31]....
        /*00b8*/ 	.word	0xffffffff


	//   ....[32]....
        /*00bc*/ 	.word	0xffffffff


	//   ....[33]....
        /*00c0*/ 	.word	0xffffffff


	//   ....[34]....
        /*00c4*/ 	.word	0xffffffff


	//   ....[35]....
        /*00c8*/ 	.word	0xffffffff


	//   ....[36]....
        /*00cc*/ 	.word	0xffffffff


	//   ....[37]....
        /*00d0*/ 	.word	0xffffffff


	//   ....[38]....
        /*00d4*/ 	.word	0xffffffff


	//   ....[39]....
        /*00d8*/ 	.word	0xffffffff


	//----- nvinfo : EIATTR_COOP_GROUP_INSTR_OFFSETS
	.align		4
.L_2039:
        /*00dc*/ 	.byte	0x04, 0x28
        /*00de*/ 	.short	(.L_2041 - .L_2040)


	//   ....[0]....
.L_2040:
        /*00e0*/ 	.word	0x00000b70


	//   ....[1]....
        /*00e4*/ 	.word	0x00000ba0


	//   ....[2]....
        /*00e8*/ 	.word	0x00000bb0


	//   ....[3]....
        /*00ec*/ 	.word	0x00000bc0


	//   ....[4]....
        /*00f0*/ 	.word	0x00000bf0


	//   ....[5]....
        /*00f4*/ 	.word	0x00000c10


	//   ....[6]....
        /*00f8*/ 	.word	0x00000c20


	//   ....[7]....
        /*00fc*/ 	.word	0x00000c30


	//   ....[8]....
        /*0100*/ 	.word	0x00000c60


	//   ....[9]....
        /*0104*/ 	.word	0x00000c80


	//   ....[10]....
        /*0108*/ 	.word	0x00000ca0


	//   ....[11]....
        /*010c*/ 	.word	0x00000cb0


	//   ....[12]....
        /*0110*/ 	.word	0x00000ce0


	//   ....[13]....
        /*0114*/ 	.word	0x00000d00


	//   ....[14]....
        /*0118*/ 	.word	0x00000d20


	//   ....[15]....
        /*011c*/ 	.word	0x00000d30


	//   ....[16]....
        /*0120*/ 	.word	0x00000d60


	//   ....[17]....
        /*0124*/ 	.word	0x00000d90


	//   ....[18]....
        /*0128*/ 	.word	0x00000da0


	//   ....[19]....
        /*012c*/ 	.word	0x00000db0


	//   ....[20]....
        /*0130*/ 	.word	0x00001080


	//   ....[21]....
        /*0134*/ 	.word	0x000010f0


	//   ....[22]....
        /*0138*/ 	.word	0x00001150


	//   ....[23]....
        /*013c*/ 	.word	0x000011b0


	//   ....[24]....
        /*0140*/ 	.word	0x00001220


	//   ....[25]....
        /*0144*/ 	.word	0x00001290


	//   ....[26]....
        /*0148*/ 	.word	0x000012f0


	//   ....[27]....
        /*014c*/ 	.word	0x00001350


	//   ....[28]....
        /*0150*/ 	.word	0x000013b0


	//   ....[29]....
        /*0154*/ 	.word	0x00001420


	//   ....[30]....
        /*0158*/ 	.word	0x00001490


	//   ....[31]....
        /*015c*/ 	.word	0x000014f0


	//   ....[32]....
        /*0160*/ 	.word	0x00001550


	//   ....[33]....
        /*0164*/ 	.word	0x000015b0


	//   ....[34]....
        /*0168*/ 	.word	0x00001620


	//   ....[35]....
        /*016c*/ 	.word	0x00001690


	//   ....[36]....
        /*0170*/ 	.word	0x000016f0


	//   ....[37]....
        /*0174*/ 	.word	0x00001750


	//   ....[38]....
        /*0178*/ 	.word	0x000017b0


	//   ....[39]....
        /*017c*/ 	.word	0x00001810


	//----- nvinfo : EIATTR_EXIT_INSTR_OFFSETS
	.align		4
.L_2041:
        /*0180*/ 	.byte	0x04, 0x1c
        /*0182*/ 	.short	(.L_2043 - .L_2042)


	//   ....[0]....
.L_2042:
        /*0184*/ 	.word	0x00000070


	//   ....[1]....
        /*0188*/ 	.word	0x00001020


	//----- nvinfo : EIATTR_MAX_THREADS
	.align		4
.L_2043:
        /*018c*/ 	.byte	0x04, 0x05
        /*018e*/ 	.short	(.L_2045 - .L_2044)
.L_2044:
        /*0190*/ 	.word	0x00000400
        /*0194*/ 	.word	0x00000001
        /*0198*/ 	.word	0x00000001


	//----- nvinfo : EIATTR_CRS_STACK_SIZE
	.align		4
.L_2045:
        /*019c*/ 	.byte	0x04, 0x1e
        /*019e*/ 	.short	(.L_2047 - .L_2046)
.L_2046:
        /*01a0*/ 	.word	0x00000000
.L_2047:


//--------------------- .nv.info._ZN10layer_norm31ln_parallel_residual_bwd_kernelINS_13Kernel_traitsIf6__halfS2_S2_fjLj4096ELj1ELj1ELj8ELj16ENS_18Kernel_traits_baseILj4096EfS2_S2_S2_fjLj256EEEEELb1ELb1ELb0EEEvNS_9BwdParamsE --------------------------
	.section	.nv.info._ZN10layer_norm31ln_parallel_residual_bwd_kernelINS_13Kernel_traitsIf6__halfS2_S2_fjLj4096ELj1ELj1ELj8ELj16ENS_18Kernel_traits_baseILj4096EfS2_S2_S2_fjLj256EEEEELb1ELb1ELb0EEEvNS_9BwdParamsE,"",@"SHT_CUDA_INFO"
	.sectionflags	@""
	.align	4


	//----- nvinfo : EIATTR_CUDA_API_VERSION
	.align		4
        /*0000*/ 	.byte	0x04, 0x37
        /*0002*/ 	.short	(.L_2049 - .L_2048)
.L_2048:
        /*0004*/ 	.word	0x00000082


	//----- nvinfo : EIATTR_SW2861232_WAR
	.align		4
.L_2049:
        /*0008*/ 	.byte	0x01, 0x35
	.zero		2


	//----- nvinfo : EIATTR_PARAM_CBANK
	.align		4
        /*000c*/ 	.byte	0x04, 0x0a
        /*000e*/ 	.short	(.L_2051 - .L_2050)
	.align		4
.L_2050:
        /*0010*/ 	.word	index@(.nv.constant0._ZN10layer_norm31ln_parallel_residual_bwd_kernelINS_13Kernel_traitsIf6__halfS2_S2_fjLj4096ELj1ELj1ELj8ELj16ENS_18Kernel_traits_baseILj4096EfS2_S2_S2_fjLj256EEEEELb1ELb1ELb0EEEvNS_9BwdParamsE)
        /*0014*/ 	.short	0x0160
        /*0016*/ 	.short	0x0128


	//----- nvinfo : EIATTR_CBANK_PARAM_SIZE
	.align		4
.L_2051:
        /*0018*/ 	.byte	0x03, 0x19
        /*001a*/ 	.short	0x0128


	//----- nvinfo : EIATTR_KPARAM_INFO
	.align		4
        /*001c*/ 	.byte	0x04, 0x17
        /*001e*/ 	.short	(.L_2053 - .L_2052)
.L_2052:
        /*0020*/ 	.word	0x00000000
        /*0024*/ 	.short	0x0000
        /*0026*/ 	.short	0x0000
        /*0028*/ 	.byte	0x00, 0xf0, 0xa1, 0x04


	//----- nvinfo : EIATTR_MAXREG_COUNT
	.align		4
.L_2053:
        /*002c*/ 	.byte	0x03, 0x1b
        /*002e*/ 	.short	0x00ff


	//----- nvinfo : EIATTR_NUM_BARRIERS
	.align		4
        /*0030*/ 	.byte	0x02, 0x4c
        /*0032*/ 	.byte	0x01
	.zero		1


	//----- nvinfo : EIATTR_MERCURY_ISA_VERSION
	.align		4
        /*0034*/ 	.byte	0x03, 0x5f
        /*0036*/ 	.short	0x0000


	//----- nvinfo : EIATTR_COOP_GROUP_MASK_REGIDS
	.align		4
        /*0038*/ 	.byte	0x04, 0x29
        /*003a*/ 	.short	(.L_2055 - .L_2054)


	//   ....[0]....
.L_2054:
        /*003c*/ 	.word	0xffffffff


	//   ....[1]....
        /*0040*/ 	.word	0xffffffff


	//   ....[2]....
        /*0044*/ 	.word	0xffffffff


	//   ....[3]....
        /*0048*/ 	.word	0xffffffff


	//   ....[4]....
        /*004c*/ 	.word	0xffffffff


	//   ....[5]....
        /*0050*/ 	.word	0xffffffff


	//   ....[6]....
        /*0054*/ 	.word	0xffffffff


	//   ....[7]....
        /*0058*/ 	.word	0xffffffff


	//   ....[8]....
        /*005c*/ 	.word	0xffffffff


	//   ....[9]....
        /*0060*/ 	.word	0xffffffff


	//   ....[10]....
        /*0064*/ 	.word	0xffffffff


	//   ....[11]....
        /*0068*/ 	.word	0xffffffff


	//   ....[12]....
        /*006c*/ 	.word	0xffffffff


	//   ....[13]....
        /*0070*/ 	.word	0xffffffff


	//   ....[14]....
        /*0074*/ 	.word	0xffffffff


	//   ....[15]....
        /*0078*/ 	.word	0xffffffff


	//   ....[16]....
        /*007c*/ 	.word	0xffffffff


	//   ....[17]....
        /*0080*/ 	.word	0xffffffff


	//   ....[18]....
        /*0084*/ 	.word	0xffffffff


	//   ....[19]....
        /*0088*/ 	.word	0xffffffff


	//----- nvinfo : EIATTR_COOP_GROUP_INSTR_OFFSETS
	.align		4
.L_2055:
        /*008c*/ 	.byte	0x04, 0x28
        /*008e*/ 	.short	(.L_2057 - .L_2056)


	//   ....[0]....
.L_2056:
        /*0090*/ 	.word	0x00001040


	//   ....[1]....
        /*0094*/ 	.word	0x00001060


	//   ....[2]....
        /*0098*/ 	.word	0x00001080


	//   ....[3]....
        /*009c*/ 	.word	0x000010a0


	//   ....[4]....
        /*00a0*/ 	.word	0x000010c0


	//   ....[5]....
        /*00a4*/ 	.word	0x000010e0


	//   ....[6]....
        /*00a8*/ 	.word	0x00001100


	//   ....[7]....
        /*00ac*/ 	.word	0x00001120


	//   ....[8]....
        /*00b0*/ 	.word	0x00001140


	//   ....[9]....
        /*00b4*/ 	.word	0x00001160


	//   ....[10]....
        /*00b8*/ 	.word	0x000026a0


	//   ....[11]....
        /*00bc*/ 	.word	0x00002720


	//   ....[12]....
        /*00c0*/ 	.word	0x000027a0


	//   ....[13]....
        /*00c4*/ 	.word	0x00002810


	//   ....[14]....
        /*00c8*/ 	.word	0x00002890


	//   ....[15]....
        /*00cc*/ 	.word	0x00002900


	//   ....[16]....
        /*00d0*/ 	.word	0x00002980


	//   ....[17]....
        /*00d4*/ 	.word	0x000029f0


	//   ....[18]....
        /*00d8*/ 	.word	0x00002a70


	//   ....[19]....
        /*00dc*/ 	.word	0x00002ae0


	//----- nvinfo : EIATTR_EXIT_INSTR_OFFSETS
	.align		4
.L_2057:
        /*00e0*/ 	.byte	0x04, 0x1c
        /*00e2*/ 	.short	(.L_2059 - .L_2058)


	//   ....[0]....
.L_2058:
        /*00e4*/ 	.word	0x000025c0


	//   ....[1]....
        /*00e8*/ 	.word	0x00002640


	//----- nvinfo : EIATTR_MAX_THREADS
	.align		4
.L_2059:
        /*00ec*/ 	.byte	0x04, 0x05
        /*00ee*/ 	.short	(.L_2061 - .L_2060)
.L_2060:
        /*00f0*/ 	.word	0x00000100
        /*00f4*/ 	.word	0x00000001
        /*00f8*/ 	.word	0x00000001


	//----- nvinfo : EIATTR_CRS_STACK_SIZE
	.align		4
.L_2061:
        /*00fc*/ 	.byte	0x04, 0x1e
        /*00fe*/ 	.short	(.L_2063 - .L_2062)
.L_2062:
        /*0100*/ 	.word	0x00000000
.L_2063:


//--------------------- .nv.info._ZN10layer_norm22ln_bwd_finalize_kernelINS_22Kernel_traits_finalizeILj4096Ef6__halfS2_S2_fjLb0ELj1024ELj4ENS_18Kernel_traits_baseILj4096EfS2_S2_S2_fjLj1024EEEEELb0ELb1EEEvNS_9BwdParamsE --------------------------
	.section	.nv.info._ZN10layer_norm22ln_bwd_finalize_kernelINS_22Kernel_traits_finalizeILj4096Ef6__halfS2_S2_fjLb0ELj1024ELj4ENS_18Kernel_traits_baseILj4096EfS2_S2_S2_fjLj1024EEEEELb0ELb1EEEvNS_9BwdParamsE,"",@"SHT_CUDA_INFO"
	.sectionflags	@""
	.align	4


	//----- nvinfo : EIATTR_CUDA_API_VERSION
	.align		4
        /*0000*/ 	.byte	0x04, 0x37
        /*0002*/ 	.short	(.L_2065 - .L_2064)
.L_2064:
        /*0004*/ 	.word	0x00000082


	//----- nvinfo : EIATTR_SW2861232_WAR
	.align		4
.L_2065:
        /*0008*/ 	.byte	0x01, 0x35
	.zero		2


	//----- nvinfo : EIATTR_PARAM_CBANK
	.align		4
        /*000c*/ 	.byte	0x04, 0x0a
        /*000e*/ 	.short	(.L_2067 - .L_2066)
	.align		4
.L_2066:
        /*0010*/ 	.word	index@(.nv.constant0._ZN10layer_norm22ln_bwd_finalize_kernelINS_22Kernel_traits_finalizeILj4096Ef6__halfS2_S2_fjLb0ELj1024ELj4ENS_18Kernel_traits_baseILj4096EfS2_S2_S2_fjLj1024EEEEELb0ELb1EEEvNS_9BwdParamsE)
        /*0014*/ 	.short	0x0160
        /*0016*/ 	.short	0x0128


	//----- nvinfo : EIATTR_CBANK_PARAM_SIZE
	.align		4
.L_2067:
        /*0018*/ 	.byte	0x03, 0x19
        /*001a*/ 	.short	0x0128


	//----- nvinfo : EIATTR_KPARAM_INFO
	.align		4
        /*001c*/ 	.byte	0x04, 0x17
        /*001e*/ 	.short	(.L_2069 - .L_2068)
.L_2068:
        /*0020*/ 	.word	0x00000000
        /*0024*/ 	.short	0x0000
        /*0026*/ 	.short	0x0000
        /*0028*/ 	.byte	0x00, 0xf0, 0xa1, 0x04


	//----- nvinfo : EIATTR_MAXREG_COUNT
	.align		4
.L_2069:
        /*002c*/ 	.byte	0x03, 0x1b
        /*002e*/ 	.short	0x0040


	//----- nvinfo : EIATTR_NUM_BARRIERS
	.align		4
        /*0030*/ 	.byte	0x02, 0x4c
        /*0032*/ 	.byte	0x01
	.zero		1


	//----- nvinfo : EIATTR_MERCURY_ISA_VERSION
	.align		4
        /*0034*/ 	.byte	0x03, 0x5f
        /*0036*/ 	.short	0x0000


	//----- nvinfo : EIATTR_COOP_GROUP_MASK_REGIDS
	.align		4
        /*0038*/ 	.byte	0x04, 0x29
        /*003a*/ 	.short	(.L_2071 - .L_2070)


	//   ....[0]....
.L_2070:
        /*003c*/ 	.word	0xffffffff


	//   ....[1]....
        /*0040*/ 	.word	0xffffffff


	//   ....[2]....
        /*0044*/ 	.word	0xffffffff


	//   ....[3]....
        /*0048*/ 	.word	0xffffffff


	//   ....[4]....
        /*004c*/ 	.word	0xffffffff


	//   ....[5]....
        /*0050*/ 	.word	0xffffffff


	//   ....[6]....
        /*0054*/ 	.word	0xffffffff


	//   ....[7]....
        /*0058*/ 	.word	0xffffffff


	//   ....[8]....
        /*005c*/ 	.word	0xffffffff


	//   ....[9]....
        /*0060*/ 	.word	0xffffffff


	//   ....[10]....
        /*0064*/ 	.word	0xffffffff


	//   ....[11]....
        /*0068*/ 	.word	0xffffffff


	//   ....[12]....
        /*006c*/ 	.word	0xffffffff


	//   ....[13]....
        /*0070*/ 	.word	0xffffffff


	//   ....[14]....
        /*0074*/ 	.word	0xffffffff


	//   ....[15]....
        /*0078*/ 	.word	0xffffffff


	//   ....[16]....
        /*007c*/ 	.word	0xffffffff


	//   ....[17]....
        /*0080*/ 	.word	0xffffffff


	//   ....[18]....
        /*0084*/ 	.word	0xffffffff


	//   ....[19]....
        /*0088*/ 	.word	0xffffffff


	//----- nvinfo : EIATTR_COOP_GROUP_INSTR_OFFSETS
	.align		4
.L_2071:
        /*008c*/ 	.byte	0x04, 0x28
        /*008e*/ 	.short	(.L_2073 - .L_2072)


	//   ....[0]....
.L_2072:
        /*0090*/ 	.word	0x000007f0


	//   ....[1]....
        /*0094*/ 	.word	0x00000820


	//   ....[2]....
        /*0098*/ 	.word	0x00000840


	//   ....[3]....
        /*009c*/ 	.word	0x00000850


	//   ....[4]....
        /*00a0*/ 	.word	0x00000880


	//   ....[5]....
        /*00a4*/ 	.word	0x00000890


	//   ....[6]....
        /*00a8*/ 	.word	0x000008c0


	//   ....[7]....
        /*00ac*/ 	.word	0x000008d0


	//   ....[8]....
        /*00b0*/ 	.word	0x00000900


	//   ....[9]....
        /*00b4*/ 	.word	0x00000910


	//   ....[10]....
        /*00b8*/ 	.word	0x00000ab0


	//   ....[11]....
        /*00bc*/ 	.word	0x00000b30


	//   ....[12]....
        /*00c0*/ 	.word	0x00000b90


	//   ....[13]....
        /*00c4*/ 	.word	0x00000bf0


	//   ....[14]....
        /*00c8*/ 	.word	0x00000c60


	//   ....[15]....
        /*00cc*/ 	.word	0x00000cd0


	//   ....[16]....
        /*00d0*/ 	.word	0x00000d30


	//   ....[17]....
        /*00d4*/ 	.word	0x00000d90


	//   ....[18]....
        /*00d8*/ 	.word	0x00000df0


	//   ....[19]....
        /*00dc*/ 	.word	0x00000e50


	//----- nvinfo : EIATTR_EXIT_INSTR_OFFSETS
	.align		4
.L_2073:
        /*00e0*/ 	.byte	0x04, 0x1c
        /*00e2*/ 	.short	(.L_2075 - .L_2074)


	//   ....[0]....
.L_2074:
        /*00e4*/ 	.word	0x00000070


	//   ....[1]....
        /*00e8*/ 	.word	0x00000a50


	//----- nvinfo : EIATTR_MAX_THREADS
	.align		4
.L_2075:
        /*00ec*/ 	.byte	0x04, 0x05
        /*00ee*/ 	.short	(.L_2077 - .L_2076)
.L_2076:
        /*00f0*/ 	.word	0x00000400
        /*00f4*/ 	.word	0x00000001
        /*00f8*/ 	.word	0x00000001


	//----- nvinfo : EIATTR_CRS_STACK_SIZE
	.align		4
.L_2077:
        /*00fc*/ 	.byte	0x04, 0x1e
        /*00fe*/ 	.short	(.L_2079 - .L_2078)
.L_2078:
        /*0100*/ 	.word	0x00000000
.L_2079:


//--------------------- .nv.info._ZN10layer_norm40ln_parallel_residual_bwd_finalize_kernelINS_22Kernel_traits_finalizeILj4096Ef6__halfS2_S2_fjLb0ELj1024ELj4ENS_18Kernel_traits_baseILj4096EfS2_S2_S2_fjLj1024EEEEELb1EEEvNS_9BwdParamsE --------------------------
	.section	.nv.info._ZN10layer_norm40ln_parallel_residual_bwd_finalize_kernelINS_22Kernel_traits_finalizeILj4096Ef6__halfS2_S2_fjLb0ELj1024ELj4ENS_18Kernel_traits_baseILj4096EfS2_S2_S2_fjLj1024EEEEELb1EEEvNS_9BwdParamsE,"",@"SHT_CUDA_INFO"
	.sectionflags	@""
	.align	4


	//----- nvinfo : EIATTR_CUDA_API_VERSION
	.align		4
        /*0000*/ 	.byte	0x04, 0x37
        /*0002*/ 	.short	(.L_2081 - .L_2080)
.L_2080:
        /*0004*/ 	.word	0x00000082


	//----- nvinfo : EIATTR_SW2861232_WAR
	.align		4
.L_2081:
        /*0008*/ 	.byte	0x01, 0x35
	.zero		2


	//----- nvinfo : EIATTR_PARAM_CBANK
	.align		4
        /*000c*/ 	.byte	0x04, 0x0a
        /*000e*/ 	.short	(.L_2083 - .L_2082)
	.align		4
.L_2082:
        /*0010*/ 	.word	index@(.nv.constant0._ZN10layer_norm40ln_parallel_residual_bwd_finalize_kernelINS_22Kernel_traits_finalizeILj4096Ef6__halfS2_S2_fjLb0ELj1024ELj4ENS_18Kernel_traits_baseILj4096EfS2_S2_S2_fjLj1024EEEEELb1EEEvNS_9BwdParamsE)
        /*0014*/ 	.short	0x0160
        /*0016*/ 	.short	0x0128


	//----- nvinfo : EIATTR_CBANK_PARAM_SIZE
	.align		4
.L_2083:
        /*0018*/ 	.byte	0x03, 0x19
        /*001a*/ 	.short	0x0128


	//----- nvinfo : EIATTR_KPARAM_INFO
	.align		4
        /*001c*/ 	.byte	0x04, 0x17
        /*001e*/ 	.short	(.L_2085 - .L_2084)
.L_2084:
        /*0020*/ 	.word	0x00000000
        /*0024*/ 	.short	0x0000
        /*0026*/ 	.short	0x0000
        /*0028*/ 	.byte	0x00, 0xf0, 0xa1, 0x04


	//----- nvinfo : EIATTR_MAXREG_COUNT
	.align		4
.L_2085:
        /*002c*/ 	.byte	0x03, 0x1b
        /*002e*/ 	.short	0x0040


	//----- nvinfo : EIATTR_NUM_BARRIERS
	.align		4
        /*0030*/ 	.byte	0x02, 0x4c
        /*0032*/ 	.byte	0x01
	.zero		1


	//----- nvinfo : EIATTR_MERCURY_ISA_VERSION
	.align		4
        /*0034*/ 	.byte	0x03, 0x5f
        /*0036*/ 	.short	0x0000


	//----- nvinfo : EIATTR_COOP_GROUP_MASK_REGIDS
	.align		4
        /*0038*/ 	.byte	0x04, 0x29
        /*003a*/ 	.short	(.L_2087 - .L_2086)


	//   ....[0]....
.L_2086:
        /*003c*/ 	.word	0xffffffff


	//   ....[1]....
        /*0040*/ 	.word	0xffffffff


	//   ....[2]....
        /*0044*/ 	.word	0xffffffff


	//   ....[3]....
        /*0048*/ 	.word	0xffffffff


	//   ....[4]....
        /*004c*/ 	.word	0xffffffff


	//   ....[5]....
        /*0050*/ 	.word	0xffffffff


	//   ....[6]....
        /*0054*/ 	.word	0xffffffff


	//   ....[7]....
        /*0058*/ 	.word	0xffffffff


	//   ....[8]....
        /*005c*/ 	.word	0xffffffff


	//   ....[9]....
        /*0060*/ 	.word	0xffffffff


	//   ....[10]....
        /*0064*/ 	.word	0xffffffff


	//   ....[11]....
        /*0068*/ 	.word	0xffffffff


	//   ....[12]....
        /*006c*/ 	.word	0xffffffff


	//   ....[13]....
        /*0070*/ 	.word	0xffffffff


	//   ....[14]....
        /*0074*/ 	.word	0xffffffff


	//   ....[15]....
        /*0078*/ 	.word	0xffffffff


	//   ....[16]....
        /*007c*/ 	.word	0xffffffff


	//   ....[17]....
        /*0080*/ 	.word	0xffffffff


	//   ....[18]....
        /*0084*/ 	.word	0xffffffff


	//   ....[19]....
        /*0088*/ 	.word	0xffffffff


	//   ....[20]....
        /*008c*/ 	.word	0xffffffff


	//   ....[21]....
        /*0090*/ 	.word	0xffffffff


	//   ....[22]....
        /*0094*/ 	.word	0xffffffff


	//   ....[23]....
        /*0098*/ 	.word	0xffffffff


	//   ....[24]....
        /*009c*/ 	.word	0xffffffff


	//   ....[25]....
        /*00a0*/ 	.word	0xffffffff


	//   ....[26]....
        /*00a4*/ 	.word	0xffffffff


	//   ....[27]....
        /*00a8*/ 	.word	0xffffffff


	//   ....[28]....
        /*00ac*/ 	.word	0xffffffff


	//   ....[29]....
        /*00b0*/ 	.word	0xffffffff


	//   ....[30]....
        /*00b4*/ 	.word	0xffffffff


	//   ....[31]....
        /*00b8*/ 	.word	0xffffffff


	//   ....[32]....
        /*00bc*/ 	.word	0xffffffff


	//   ....[33]....
        /*00c0*/ 	.word	0xffffffff


	//   ....[34]....
        /*00c4*/ 	.word	0xffffffff


	//   ....[35]....
        /*00c8*/ 	.word	0xffffffff


	//   ....[36]....
        /*00cc*/ 	.word	0xffffffff


	//   ....[37]....
        /*00d0*/ 	.word	0xffffffff


	//   ....[38]....
        /*00d4*/ 	.word	0xffffffff


	//   ....[39]....
        /*00d8*/ 	.word	0xffffffff


	//----- nvinfo : EIATTR_COOP_GROUP_INSTR_OFFSETS
	.align		4
.L_2087:
        /*00dc*/ 	.byte	0x04, 0x28
        /*00de*/ 	.short	(.L_2089 - .L_2088)


	//   ....[0]....
.L_2088:
        /*00e0*/ 	.word	0x00000b60


	//   ....[1]....
        /*00e4*/ 	.word	0x00000b90


	//   ....[2]....
        /*00e8*/ 	.word	0x00000ba0


	//   ....[3]....
        /*00ec*/ 	.word	0x00000bb0


	//   ....[4]....
        /*00f0*/ 	.word	0x00000be0


	//   ....[5]....
        /*00f4*/ 	.word	0x00000c00


	//   ....[6]....
        /*00f8*/ 	.word	0x00000c10


	//   ....[7]....
        /*00fc*/ 	.word	0x00000c20


	//   ....[8]....
        /*0100*/ 	.word	0x00000c50


	//   ....[9]....
        /*0104*/ 	.word	0x00000c70


	//   ....[10]....
        /*0108*/ 	.word	0x00000c90


	//   ....[11]....
        /*010c*/ 	.word	0x00000ca0


	//   ....[12]....
        /*0110*/ 	.word	0x00000cd0


	//   ....[13]....
        /*0114*/ 	.word	0x00000cf0


	//   ....[14]....
        /*0118*/ 	.word	0x00000d10


	//   ....[15]....
        /*011c*/ 	.word	0x00000d20


	//   ....[16]....
        /*0120*/ 	.word	0x00000d50


	//   ....[17]....
        /*0124*/ 	.word	0x00000d80


	//   ....[18]....
        /*0128*/ 	.word	0x00000d90


	//   ....[19]....
        /*012c*/ 	.word	0x00000da0


	//   ....[20]....
        /*0130*/ 	.word	0x00001050


	//   ....[21]....
        /*0134*/ 	.word	0x000010c0


	//   ....[22]....
        /*0138*/ 	.word	0x00001120


	//   ....[23]....
        /*013c*/ 	.word	0x00001180


	//   ....[24]....
        /*0140*/ 	.word	0x000011f0


	//   ....[25]....
        /*0144*/ 	.word	0x00001260


	//   ....[26]....
        /*0148*/ 	.word	0x000012c0


	//   ....[27]....
        /*014c*/ 	.word	0x00001320


	//   ....[28]....
        /*0150*/ 	.word	0x00001380


	//   ....[29]....
        /*0154*/ 	.word	0x000013f0


	//   ....[30]....
        /*0158*/ 	.word	0x00001460


	//   ....[31]....
        /*015c*/ 	.word	0x000014c0


	//   ....[32]....
        /*0160*/ 	.word	0x00001520


	//   ....[33]....
        /*0164*/ 	.word	0x00001580


	//   ....[34]....
        /*0168*/ 	.word	0x000015f0


	//   ....[35]....
        /*016c*/ 	.word	0x00001660


	//   ....[36]....
        /*0170*/ 	.word	0x000016c0


	//   ....[37]....
        /*0174*/ 	.word	0x00001720


	//   ....[38]....
        /*0178*/ 	.word	0x00001780


	//   ....[39]....
        /*017c*/ 	.word	0x000017e0


	//----- nvinfo : EIATTR_EXIT_INSTR_OFFSETS
	.align		4
.L_2089:
        /*0180*/ 	.byte	0x04, 0x1c
        /*0182*/ 	.short	(.L_2091 - .L_2090)


	//   ....[0]....
.L_2090:
        /*0184*/ 	.word	0x00000070


	//   ....[1]....
        /*0188*/ 	.word	0x00000ff0


	//----- nvinfo : EIATTR_MAX_THREADS
	.align		4
.L_2091:
        /*018c*/ 	.byte	0x04, 0x05
        /*018e*/ 	.short	(.L_2093 - .L_2092)
.L_2092:
        /*0190*/ 	.word	0x00000400
        /*0194*/ 	.word	0x00000001
        /*0198*/ 	.word	0x00000001


	//----- nvinfo : EIATTR_CRS_STACK_SIZE
	.align		4
.L_2093:
        /*019c*/ 	.byte	0x04, 0x1e
        /*019e*/ 	.short	(.L_2095 - .L_2094)
.L_2094:
        /*01a0*/ 	.word	0x00000000
.L_2095:


//--------------------- .nv.info._ZN10layer_norm31ln_parallel_residual_bwd_kernelINS_13Kernel_traitsIf6__halfS2_S2_fjLj4096ELj1ELj1ELj8ELj16ENS_18Kernel_traits_baseILj4096EfS2_S2_S2_fjLj256EEEEELb1ELb1ELb1EEEvNS_9BwdParamsE --------------------------
	.section	.nv.info._ZN10layer_norm31ln_parallel_residual_bwd_kernelINS_13Kernel_traitsIf6__halfS2_S2_fjLj4096ELj1ELj1ELj8ELj16ENS_18Kernel_traits_baseILj4096EfS2_S2_S2_fjLj256EEEEELb1ELb1ELb1EEEvNS_9BwdParamsE,"",@"SHT_CUDA_INFO"
	.sectionflags	@""
	.align	4


	//----- nvinfo : EIATTR_CUDA_API_VERSION
	.align		4
        /*0000*/ 	.byte	0x04, 0x37
        /*0002*/ 	.short	(.L_2097 - .L_2096)
.L_2096:
        /*0004*/ 	.word	0x00000082


	//----- nvinfo : EIATTR_SW2861232_WAR
	.align		4
.L_2097:
        /*0008*/ 	.byte	0x01, 0x35
	.zero		2


	//----- nvinfo : EIATTR_PARAM_CBANK
	.align		4
        /*000c*/ 	.byte	0x04, 0x0a
        /*000e*/ 	.short	(.L_2099 - .L_2098)
	.align		4
.L_2098:
        /*0010*/ 	.word	index@(.nv.constant0._ZN10layer_norm31ln_parallel_residual_bwd_kernelINS_13Kernel_traitsIf6__halfS2_S2_fjLj4096ELj1ELj1ELj8ELj16ENS_18Kernel_traits_baseILj4096EfS2_S2_S2_fjLj256EEEEELb1ELb1ELb1EEEvNS_9BwdParamsE)
        /*0014*/ 	.short	0x0160
        /*0016*/ 	.short	0x0128


	//----- nvinfo : EIATTR_CBANK_PARAM_SIZE
	.align		4
.L_2099:
        /*0018*/ 	.byte	0x03, 0x19
        /*001a*/ 	.short	0x0128


	//----- nvinfo : EIATTR_KPARAM_INFO
	.align		4
        /*001c*/ 	.byte	0x04, 0x17
        /*001e*/ 	.short	(.L_2101 - .L_2100)
.L_2100:
        /*0020*/ 	.word	0x00000000
        /*0024*/ 	.short	0x0000
        /*0026*/ 	.short	0x0000
        /*0028*/ 	.byte	0x00, 0xf0, 0xa1, 0x04


	//----- nvinfo : EIATTR_MAXREG_COUNT
	.align		4
.L_2101:
        /*002c*/ 	.byte	0x03, 0x1b
        /*002e*/ 	.short	0x00ff


	//----- nvinfo : EIATTR_NUM_BARRIERS
	.align		4
        /*0030*/ 	.byte	0x02, 0x4c
        /*0032*/ 	.byte	0x01
	.zero		1


	//----- nvinfo : EIATTR_MERCURY_ISA_VERSION
	.align		4
        /*0034*/ 	.byte	0x03, 0x5f
        /*0036*/ 	.short	0x0000


	//----- nvinfo : EIATTR_COOP_GROUP_MASK_REGIDS
	.align		4
        /*0038*/ 	.byte	0x04, 0x29
        /*003a*/ 	.short	(.L_2103 - .L_2102)


	//   ....[0]....
.L_2102:
        /*003c*/ 	.word	0xffffffff


	//   ....[1]....
        /*0040*/ 	.word	0xffffffff


	//   ....[2]....
        /*0044*/ 	.word	0xffffffff


	//   ....[3]....
        /*0048*/ 	.word	0xffffffff


	//   ....[4]....
        /*004c*/ 	.word	0xffffffff


	//   ....[5]....
        /*0050*/ 	.word	0xffffffff


	//   ....[6]....
        /*0054*/ 	.word	0xffffffff


	//   ....[7]....
        /*0058*/ 	.word	0xffffffff


	//   ....[8]....
        /*005c*/ 	.word	0xffffffff


	//   ....[9]....
        /*0060*/ 	.word	0xffffffff


	//   ....[10]....
        /*0064*/ 	.word	0xffffffff


	//   ....[11]....
        /*0068*/ 	.word	0xffffffff


	//   ....[12]....
        /*006c*/ 	.word	0xffffffff


	//   ....[13]....
        /*0070*/ 	.word	0xffffffff


	//   ....[14]....
        /*0074*/ 	.word	0xffffffff


	//   ....[15]....
        /*0078*/ 	.word	0xffffffff


	//   ....[16]....
        /*007c*/ 	.word	0xffffffff


	//   ....[17]....
        /*0080*/ 	.word	0xffffffff


	//   ....[18]....
        /*0084*/ 	.word	0xffffffff


	//   ....[19]....
        /*0088*/ 	.word	0xffffffff


	//----- nvinfo : EIATTR_COOP_GROUP_INSTR_OFFSETS
	.align		4
.L_2103:
        /*008c*/ 	.byte	0x04, 0x28
        /*008e*/ 	.short	(.L_2105 - .L_2104)


	//   ....[0]....
.L_2104:
        /*0090*/ 	.word	0x00000ed0


	//   ....[1]....
        /*0094*/ 	.word	0x00000ef0


	//   ....[2]....
        /*0098*/ 	.word	0x00000f10


	//   ....[3]....
        /*009c*/ 	.word	0x00000f30


	//   ....[4]....
        /*00a0*/ 	.word	0x00000f50


	//   ....[5]....
        /*00a4*/ 	.word	0x00000f70


	//   ....[6]....
        /*00a8*/ 	.word	0x00000f90


	//   ....[7]....
        /*00ac*/ 	.word	0x00000fb0


	//   ....[8]....
        /*00b0*/ 	.word	0x00000fe0


	//   ....[9]....
        /*00b4*/ 	.word	0x00000ff0


	//   ....[10]....
        /*00b8*/ 	.word	0x00002560


	//   ....[11]....
        /*00bc*/ 	.word	0x000025e0


	//   ....[12]....
        /*00c0*/ 	.word	0x00002660


	//   ....[13]....
        /*00c4*/ 	.word	0x000026d0


	//   ....[14]....
        /*00c8*/ 	.word	0x00002750


	//   ....[15]....
        /*00cc*/ 	.word	0x000027c0


	//   ....[16]....
        /*00d0*/ 	.word	0x00002840


	//   ....[17]....
        /*00d4*/ 	.word	0x000028b0


	//   ....[18]....
        /*00d8*/ 	.word	0x00002930


	//   ....[19]....
        /*00dc*/ 	.word	0x000029a0


	//----- nvinfo : EIATTR_EXIT_INSTR_OFFSETS
	.align		4
.L_2105:
        /*00e0*/ 	.byte	0x04, 0x1c
        /*00e2*/ 	.short	(.L_2107 - .L_2106)


	//   ....[0]....
.L_2106:
        /*00e4*/ 	.word	0x00002500


	//----- nvinfo : EIATTR_MAX_THREADS
	.align		4
.L_2107:
        /*00e8*/ 	.byte	0x04, 0x05
        /*00ea*/ 	.short	(.L_2109 - .L_2108)
.L_2108:
        /*00ec*/ 	.word	0x00000100
        /*00f0*/ 	.word	0x00000001
        /*00f4*/ 	.word	0x00000001


	//----- nvinfo : EIATTR_CRS_STACK_SIZE
	.align		4
.L_2109:
        /*00f8*/ 	.byte	0x04, 0x1e
        /*00fa*/ 	.short	(.L_2111 - .L_2110)
.L_2110:
        /*00fc*/ 	.word	0x00000000
.L_2111:


//--------------------- .nv.info._ZN10layer_norm31ln_parallel_residual_bwd_kernelINS_13Kernel_traitsI6__halfS2_fS2_fjLj4096ELj1ELj1ELj8ELj16ENS_18Kernel_traits_baseILj4096ES2_S2_fS2_fjLj256EEEEELb0ELb0ELb0EEEvNS_9BwdParamsE --------------------------
	.section	.nv.info._ZN10layer_norm31ln_parallel_residual_bwd_kernelINS_13Kernel_traitsI6__halfS2_fS2_fjLj4096ELj1ELj1ELj8ELj16ENS_18Kernel_traits_baseILj4096ES2_S2_fS2_fjLj256EEEEELb0ELb0ELb0EEEvNS_9BwdParamsE,"",@"SHT_CUDA_INFO"
	.sectionflags	@""
	.align	4


	//----- nvinfo : EIATTR_CUDA_API_VERSION
	.align		4
        /*0000*/ 	.byte	0x04, 0x37
        /*0002*/ 	.short	(.L_2113 - .L_2112)
.L_2112:
        /*0004*/ 	.word	0x00000082


	//----- nvinfo : EIATTR_SW2861232_WAR
	.align		4
.L_2113:
        /*0008*/ 	.byte	0x01, 0x35
	.zero		2


	//----- nvinfo : EIATTR_PARAM_CBANK
	.align		4
        /*000c*/ 	.byte	0x04, 0x0a
        /*000e*/ 	.short	(.L_2115 - .L_2114)
	.align		4
.L_2114:
        /*0010*/ 	.word	index@(.nv.constant0._ZN10layer_norm31ln_parallel_residual_bwd_kernelINS_13Kernel_traitsI6__halfS2_fS2_fjLj4096ELj1ELj1ELj8ELj16ENS_18Kernel_traits_baseILj4096ES2_S2_fS2_fjLj256EEEEELb0ELb0ELb0EEEvNS_9BwdParamsE)
        /*0014*/ 	.short	0x0160
        /*0016*/ 	.short	0x0128


	//----- nvinfo : EIATTR_CBANK_PARAM_SIZE
	.align		4
.L_2115:
        /*0018*/ 	.byte	0x03, 0x19
        /*001a*/ 	.short	0x0128


	//----- nvinfo : EIATTR_KPARAM_INFO
	.align		4
        /*001c*/ 	.byte	0x04, 0x17
        /*001e*/ 	.short	(.L_2117 - .L_2116)
.L_2116:
        /*0020*/ 	.word	0x00000000
        /*0024*/ 	.short	0x0000
        /*0026*/ 	.short	0x0000
        /*0028*/ 	.byte	0x00, 0xf0, 0xa1, 0x04


	//----- nvinfo : EIATTR_MAXREG_COUNT
	.align		4
.L_2117:
        /*002c*/ 	.byte	0x03, 0x1b
        /*002e*/ 	.short	0x00ff


	//----- nvinfo : EIATTR_NUM_BARRIERS
	.align		4
        /*0030*/ 	.byte	0x02, 0x4c
        /*0032*/ 	.byte	0x01
	.zero		1


	//----- nvinfo : EIATTR_MERCURY_ISA_VERSION
	.align		4
        /*0034*/ 	.byte	0x03, 0x5f
        /*0036*/ 	.short	0x0000


	//----- nvinfo : EIATTR_COOP_GROUP_MASK_REGIDS
	.align		4
        /*0038*/ 	.byte	0x04, 0x29
        /*003a*/ 	.short	(.L_2119 - .L_2118)


	//   ....[0]....
.L_2118:
        /*003c*/ 	.word	0xffffffff


	//   ....[1]....
        /*0040*/ 	.word	0xffffffff


	//   ....[2]....
        /*0044*/ 	.word	0xffffffff


	//   ....[3]....
        /*0048*/ 	.word	0xffffffff


	//   ....[4]....
        /*004c*/ 	.word	0xffffffff


	//   ....[5]....
        /*0050*/ 	.word	0xffffffff


	//   ....[6]....
        /*0054*/ 	.word	0xffffffff


	//   ....[7]....
        /*0058*/ 	.word	0xffffffff


	//   ....[8]....
        /*005c*/ 	.word	0xffffffff


	//   ....[9]....
        /*0060*/ 	.word	0xffffffff


	//   ....[10]....
        /*0064*/ 	.word	0xffffffff


	//   ....[11]....
        /*0068*/ 	.word	0xffffffff


	//   ....[12]....
        /*006c*/ 	.word	0xffffffff


	//   ....[13]....
        /*0070*/ 	.word	0xffffffff


	//   ....[14]....
        /*0074*/ 	.word	0xffffffff


	//   ....[15]....
        /*0078*/ 	.word	0xffffffff


	//   ....[16]....
        /*007c*/ 	.word	0xffffffff


	//   ....[17]....
        /*0080*/ 	.word	0xffffffff


	//   ....[18]....
        /*0084*/ 	.word	0xffffffff


	//   ....[19]....
        /*0088*/ 	.word	0xffffffff


	//----- nvinfo : EIATTR_COOP_GROUP_INSTR_OFFSETS
	.align		4
.L_2119:
        /*008c*/ 	.byte	0x04, 0x28
        /*008e*/ 	.short	(.L_2121 - .L_2120)


	//   ....[0]....
.L_2120:
        /*0090*/ 	.word	0x00001580


	//   ....[1]....
        /*0094*/ 	.word	0x000015a0


	//   ....[2]....
        /*0098*/ 	.word	0x000015c0


	//   ....[3]....
        /*009c*/ 	.word	0x000015e0


	//   ....[4]....
        /*00a0*/ 	.word	0x00001600


	//   ....[5]....
        /*00a4*/ 	.word	0x00001620


	//   ....[6]....
        /*00a8*/ 	.word	0x00001640


	//   ....[7]....
        /*00ac*/ 	.word	0x00001660


	//   ....[8]....
        /*00b0*/ 	.word	0x00001680


	//   ....[9]....
        /*00b4*/ 	.word	0x000016a0


	//   ....[10]....
        /*00b8*/ 	.word	0x00002590


	//   ....[11]....
        /*00bc*/ 	.word	0x00002610


	//   ....[12]....
        /*00c0*/ 	.word	0x00002690


	//   ....[13]....
        /*00c4*/ 	.word	0x00002700


	//   ....[14]....
        /*00c8*/ 	.word	0x00002780


	//   ....[15]....
        /*00cc*/ 	.word	0x000027f0


	//   ....[16]....
        /*00d0*/ 	.word	0x00002870


	//   ....[17]....
        /*00d4*/ 	.word	0x000028e0


	//   ....[18]....
        /*00d8*/ 	.word	0x00002960


	//   ....[19]....
        /*00dc*/ 	.word	0x000029d0


	//----- nvinfo : EIATTR_EXIT_INSTR_OFFSETS
	.align		4
.L_2121:
        /*00e0*/ 	.byte	0x04, 0x1c
        /*00e2*/ 	.short	(.L_2123 - .L_2122)


	//   ....[0]....
.L_2122:
        /*00e4*/ 	.word	0x00002450


	//   ....[1]....
        /*00e8*/ 	.word	0x00002530


	//----- nvinfo : EIATTR_MAX_THREADS
	.align		4
.L_2123:
        /*00ec*/ 	.byte	0x04, 0x05
        /*00ee*/ 	.short	(.L_2125 - .L_2124)
.L_2124:
        /*00f0*/ 	.word	0x00000100
        /*00f4*/ 	.word	0x00000001
        /*00f8*/ 	.word	0x00000001


	//----- nvinfo : EIATTR_CRS_STACK_SIZE
	.align		4
.L_2125:
        /*00fc*/ 	.byte	0x04, 0x1e
        /*00fe*/ 	.short	(.L_2127 - .L_2126)
.L_2126:
        /*0100*/ 	.word	0x00000000
.L_2127:


//--------------------- .nv.info._ZN10layer_norm31ln_parallel_residual_bwd_kernelINS_13Kernel_traitsI6__halfS2_fS2_fjLj4096ELj1ELj1ELj8ELj16ENS_18Kernel_traits_baseILj4096ES2_S2_fS2_fjLj256EEEEELb0ELb0ELb1EEEvNS_9BwdParamsE --------------------------
	.section	.nv.info._ZN10layer_norm31ln_parallel_residual_bwd_kernelINS_13Kernel_traitsI6__halfS2_fS2_fjLj4096ELj1ELj1ELj8ELj16ENS_18Kernel_traits_baseILj4096ES2_S2_fS2_fjLj256EEEEELb0ELb0ELb1EEEvNS_9BwdParamsE,"",@"SHT_CUDA_INFO"
	.sectionflags	@""
	.align	4


	//----- nvinfo : EIATTR_CUDA_API_VERSION
	.align		4
        /*0000*/ 	.byte	0x04, 0x37
        /*0002*/ 	.short	(.L_2129 - .L_2128)
.L_2128:
        /*0004*/ 	.word	0x00000082


	//----- nvinfo : EIATTR_SW2861232_WAR
	.align		4
.L_2129:
        /*0008*/ 	.byte	0x01, 0x35
	.zero		2


	//----- nvinfo : EIATTR_PARAM_CBANK
	.align		4
        /*000c*/ 	.byte	0x04, 0x0a
        /*000e*/ 	.short	(.L_2131 - .L_2130)
	.align		4
.L_2130:
        /*0010*/ 	.word	index@(.nv.constant0._ZN10layer_norm31ln_parallel_residual_bwd_kernelINS_13Kernel_traitsI6__halfS2_fS2_fjLj4096ELj1ELj1ELj8ELj16ENS_18Kernel_traits_baseILj4096ES2_S2_fS2_fjLj256EEEEELb0ELb0ELb1EEEvNS_9BwdParamsE)
        /*0014*/ 	.short	0x0160
        /*0016*/ 	.short	0x0128


	//----- nvinfo : EIATTR_CBANK_PARAM_SIZE
	.align		4
.L_2131:
        /*0018*/ 	.byte	0x03, 0x19
        /*001a*/ 	.short	0x0128


	//----- nvinfo : EIATTR_KPARAM_INFO
	.align		4
        /*001c*/ 	.byte	0x04, 0x17
        /*001e*/ 	.short	(.L_2133 - .L_2132)
.L_2132:
        /*0020*/ 	.word	0x00000000
        /*0024*/ 	.short	0x0000
        /*0026*/ 	.short	0x0000
        /*0028*/ 	.byte	0x00, 0xf0, 0xa1, 0x04


	//----- nvinfo : EIATTR_MAXREG_COUNT
	.align		4
.L_2133:
        /*002c*/ 	.byte	0x03, 0x1b
        /*002e*/ 	.short	0x00ff


	//----- nvinfo : EIATTR_NUM_BARRIERS
	.align		4
        /*0030*/ 	.byte	0x02, 0x4c
        /*0032*/ 	.byte	0x01
	.zero		1


	//----- nvinfo : EIATTR_MERCURY_ISA_VERSION
	.align		4
        /*0034*/ 	.byte	0x03, 0x5f
        /*0036*/ 	.short	0x0000


	//----- nvinfo : EIATTR_COOP_GROUP_MASK_REGIDS
	.align		4
        /*0038*/ 	.byte	0x04, 0x29
        /*003a*/ 	.short	(.L_2135 - .L_2134)


	//   ....[0]....
.L_2134:
        /*003c*/ 	.word	0xffffffff


	//   ....[1]....
        /*0040*/ 	.word	0xffffffff


	//   ....[2]....
        /*0044*/ 	.word	0xffffffff


	//   ....[3]....
        /*0048*/ 	.word	0xffffffff


	//   ....[4]....
        /*004c*/ 	.word	0xffffffff


	//   ....[5]....
        /*0050*/ 	.word	0xffffffff


	//   ....[6]....
        /*0054*/ 	.word	0xffffffff


	//   ....[7]....
        /*0058*/ 	.word	0xffffffff


	//   ....[8]....
        /*005c*/ 	.word	0xffffffff


	//   ....[9]....
        /*0060*/ 	.word	0xffffffff


	//   ....[10]....
        /*0064*/ 	.word	0xffffffff


	//   ....[11]....
        /*0068*/ 	.word	0xffffffff


	//   ....[12]....
        /*006c*/ 	.word	0xffffffff


	//   ....[13]....
        /*0070*/ 	.word	0xffffffff


	//   ....[14]....
        /*0074*/ 	.word	0xffffffff


	//   ....[15]....
        /*0078*/ 	.word	0xffffffff


	//   ....[16]....
        /*007c*/ 	.word	0xffffffff


	//   ....[17]....
        /*0080*/ 	.word	0xffffffff


	//   ....[18]....
        /*0084*/ 	.word	0xffffffff


	//   ....[19]....
        /*0088*/ 	.word	0xffffffff


	//----- nvinfo : EIATTR_COOP_GROUP_INSTR_OFFSETS
	.align		4
.L_2135:
        /*008c*/ 	.byte	0x04, 0x28
        /*008e*/ 	.short	(.L_2137 - .L_2136)


	//   ....[0]....
.L_2136:
        /*0090*/ 	.word	0x00001630


	//   ....[1]....
        /*0094*/ 	.word	0x00001650


	//   ....[2]....
        /*0098*/ 	.word	0x00001670


	//   ....[3]....
        /*009c*/ 	.word	0x00001690


	//   ....[4]....
        /*00a0*/ 	.word	0x000016b0


	//   ....[5]....
        /*00a4*/ 	.word	0x000016d0


	//   ....[6]....
        /*00a8*/ 	.word	0x000016f0


	//   ....[7]....
        /*00ac*/ 	.word	0x00001710


	//   ....[8]....
        /*00b0*/ 	.word	0x00001730


	//   ....[9]....
        /*00b4*/ 	.word	0x00001750


	//   ....[10]....
        /*00b8*/ 	.word	0x000028c0


	//   ....[11]....
        /*00bc*/ 	.word	0x00002940


	//   ....[12]....
        /*00c0*/ 	.word	0x000029c0


	//   ....[13]....
        /*00c4*/ 	.word	0x00002a30


	//   ....[14]....
        /*00c8*/ 	.word	0x00002ab0


	//   ....[15]....
        /*00cc*/ 	.word	0x00002b20


	//   ....[16]....
        /*00d0*/ 	.word	0x00002ba0


	//   ....[17]....
        /*00d4*/ 	.word	0x00002c10


	//   ....[18]....
        /*00d8*/ 	.word	0x00002c90


	//   ....[19]....
        /*00dc*/ 	.word	0x00002d00


	//----- nvinfo : EIATTR_EXIT_INSTR_OFFSETS
	.align		4
.L_2137:
        /*00e0*/ 	.byte	0x04, 0x1c
        /*00e2*/ 	.short	(.L_2139 - .L_2138)


	//   ....[0]....
.L_2138:
        /*00e4*/ 	.word	0x00002860


	//----- nvinfo : EIATTR_MAX_THREADS
	.align		4
.L_2139:
        /*00e8*/ 	.byte	0x04, 0x05
        /*00ea*/ 	.short	(.L_2141 - .L_2140)
.L_2140:
        /*00ec*/ 	.word	0x00000100
        /*00f0*/ 	.word	0x00000001
        /*00f4*/ 	.word	0x00000001


	//----- nvinfo : EIATTR_CRS_STACK_SIZE
	.align		4
.L_2141:
        /*00f8*/ 	.byte	0x04, 0x1e
        /*00fa*/ 	.short	(.L_2143 - .L_2142)
.L_2142:
        /*00fc*/ 	.word	0x00000000
.L_2143:


//--------------------- .nv.info._ZN10layer_norm31ln_parallel_residual_bwd_kernelINS_13Kernel_traitsI6__halfS2_fS2_fjLj4096ELj1ELj1ELj8ELj16ENS_18Kernel_traits_baseILj4096ES2_S2_fS2_fjLj256EEEEELb0ELb1ELb0EEEvNS_9BwdParamsE --------------------------
	.section	.nv.info._ZN10layer_norm31ln_parallel_residual_bwd_kernelINS_13Kernel_traitsI6__halfS2_fS2_fjLj4096ELj1ELj1ELj8ELj16ENS_18Kernel_traits_baseILj4096ES2_S2_fS2_fjLj256EEEEELb0ELb1ELb0EEEvNS_9BwdParamsE,"",@"SHT_CUDA_INFO"
	.sectionflags	@""
	.align	4


	//----- nvinfo : EIATTR_CUDA_API_VERSION
	.align		4
        /*0000*/ 	.byte	0x04, 0x37
        /*0002*/ 	.short	(.L_2145 - .L_2144)
.L_2144:
        /*0004*/ 	.word	0x00000082


	//----- nvinfo : EIATTR_SW2861232_WAR
	.align		4
.L_2145:
        /*0008*/ 	.byte	0x01, 0x35
	.zero		2


	//----- nvinfo : EIATTR_PARAM_CBANK
	.align		4
        /*000c*/ 	.byte	0x04, 0x0a
        /*000e*/ 	.short	(.L_2147 - .L_2146)
	.align		4
.L_2146:
        /*0010*/ 	.word	index@(.nv.constant0._ZN10layer_norm31ln_parallel_residual_bwd_kernelINS_13Kernel_traitsI6__halfS2_fS2_fjLj4096ELj1ELj1ELj8ELj16ENS_18Kernel_traits_baseILj4096ES2_S2_fS2_fjLj256EEEEELb0ELb1ELb0EEEvNS_9BwdParamsE)
        /*0014*/ 	.short	0x0160
        /*0016*/ 	.short	0x0128


	//----- nvinfo : EIATTR_CBANK_PARAM_SIZE
	.align		4
.L_2147:
        /*0018*/ 	.byte	0x03, 0x19
        /*001a*/ 	.short	0x0128


	//----- nvinfo : EIATTR_KPARAM_INFO
	.align		4
        /*001c*/ 	.byte	0x04, 0x17
        /*001e*/ 	.short	(.L_2149 - .L_2148)
.L_2148:
        /*0020*/ 	.word	0x00000000
        /*0024*/ 	.short	0x0000
        /*0026*/ 	.short	0x0000
        /*0028*/ 	.byte	0x00, 0xf0, 0xa1, 0x04


	//----- nvinfo : EIATTR_MAXREG_COUNT
	.align		4
.L_2149:
        /*002c*/ 	.byte	0x03, 0x1b
        /*002e*/ 	.short	0x00ff


	//----- nvinfo : EIATTR_NUM_BARRIERS
	.align		4
        /*0030*/ 	.byte	0x02, 0x4c
        /*0032*/ 	.byte	0x01
	.zero		1


	//----- nvinfo : EIATTR_MERCURY_ISA_VERSION
	.align		4
        /*0034*/ 	.byte	0x03, 0x5f
        /*0036*/ 	.short	0x0000


	//----- nvinfo : EIATTR_COOP_GROUP_MASK_REGIDS
	.align		4
        /*0038*/ 	.byte	0x04, 0x29
        /*003a*/ 	.short	(.L_2151 - .L_2150)


	//   ....[0]....
.L_2150:
        /*003c*/ 	.word	0xffffffff


	//   ....[1]....
        /*0040*/ 	.word	0xffffffff


	//   ....[2]....
        /*0044*/ 	.word	0xffffffff


	//   ....[3]....
        /*0048*/ 	.word	0xffffffff


	//   ....[4]....
        /*004c*/ 	.word	0xffffffff


	//   ....[5]....
        /*0050*/ 	.word	0xffffffff


	//   ....[6]....
        /*0054*/ 	.word	0xffffffff


	//   ....[7]....
        /*0058*/ 	.word	0xffffffff


	//   ....[8]....
        /*005c*/ 	.word	0xffffffff


	//   ....[9]....
        /*0060*/ 	.word	0xffffffff


	//   ....[10]....
        /*0064*/ 	.word	0xffffffff


	//   ....[11]....
        /*0068*/ 	.word	0xffffffff


	//   ....[12]....
        /*006c*/ 	.word	0xffffffff


	//   ....[13]....
        /*0070*/ 	.word	0xffffffff


	//   ....[14]....
        /*0074*/ 	.word	0xffffffff


	//   ....[15]....
        /*0078*/ 	.word	0xffffffff


	//   ....[16]....
        /*007c*/ 	.word	0xffffffff


	//   ....[17]....
        /*0080*/ 	.word	0xffffffff


	//   ....[18]....
        /*0084*/ 	.word	0xffffffff


	//   ....[19]....
        /*0088*/ 	.word	0xffffffff


	//----- nvinfo : EIATTR_COOP_GROUP_INSTR_OFFSETS
	.align		4
.L_2151:
        /*008c*/ 	.byte	0x04, 0x28
        /*008e*/ 	.short	(.L_2153 - .L_2152)


	//   ....[0]....
.L_2152:
        /*0090*/ 	.word	0x00000ef0


	//   ....[1]....
        /*0094*/ 	.word	0x00000f10


	//   ....[2]....
        /*0098*/ 	.word	0x00000f30


	//   ....[3]....
        /*009c*/ 	.word	0x00000f50


	//   ....[4]....
        /*00a0*/ 	.word	0x00000f70


	//   ....[5]....
        /*00a4*/ 	.word	0x00000f90


	//   ....[6]....
        /*00a8*/ 	.word	0x00000fb0


	//   ....[7]....
        /*00ac*/ 	.word	0x00000fd0


	//   ....[8]....
        /*00b0*/ 	.word	0x00000ff0


	//   ....[9]....
        /*00b4*/ 	.word	0x00001010


	//   ....[10]....
        /*00b8*/ 	.word	0x00001e20


	//   ....[11]....
        /*00bc*/ 	.word	0x00001ea0


	//   ....[12]....
        /*00c0*/ 	.word	0x00001f20


	//   ....[13]....
        /*00c4*/ 	.word	0x00001f90


	//   ....[14]....
        /*00c8*/ 	.word	0x00002010


	//   ....[15]....
        /*00cc*/ 	.word	0x00002080


	//   ....[16]....
        /*00d0*/ 	.word	0x00002100


	//   ....[17]....
        /*00d4*/ 	.word	0x00002170


	//   ....[18]....
        /*00d8*/ 	.word	0x000021f0


	//   ....[19]....
        /*00dc*/ 	.word	0x00002260


	//----- nvinfo : EIATTR_EXIT_INSTR_OFFSETS
	.align		4
.L_2153:
        /*00e0*/ 	.byte	0x04, 0x1c
        /*00e2*/ 	.short	(.L_2155 - .L_2154)


	//   ....[0]....
.L_2154:
        /*00e4*/ 	.word	0x00001d40


	//   ....[1]....
        /*00e8*/ 	.word	0x00001dc0


	//----- nvinfo : EIATTR_MAX_THREADS
	.align		4
.L_2155:
        /*00ec*/ 	.byte	0x04, 0x05
        /*00ee*/ 	.short	(.L_2157 - .L_2156)
.L_2156:
        /*00f0*/ 	.word	0x00000100
        /*00f4*/ 	.word	0x00000001
        /*00f8*/ 	.word	0x00000001


	//----- nvinfo : EIATTR_CRS_STACK_SIZE
	.align		4
.L_2157:
        /*00fc*/ 	.byte	0x04, 0x1e
        /*00fe*/ 	.short	(.L_2159 - .L_2158)
.L_2158:
        /*0100*/ 	.word	0x00000000
.L_2159:


//--------------------- .nv.info._ZN10layer_norm31ln_parallel_residual_bwd_kernelINS_13Kernel_traitsI6__halfS2_fS2_fjLj4096ELj1ELj1ELj8ELj16ENS_18Kernel_traits_baseILj4096ES2_S2_fS2_fjLj256EEEEELb0ELb1ELb1EEEvNS_9BwdParamsE --------------------------
	.section	.nv.info._ZN10layer_norm31ln_parallel_residual_bwd_kernelINS_13Kernel_traitsI6__halfS2_fS2_fjLj4096ELj1ELj1ELj8ELj16ENS_18Kernel_traits_baseILj4096ES2_S2_fS2_fjLj256EEEEELb0ELb1ELb1EEEvNS_9BwdParamsE,"",@"SHT_CUDA_INFO"
	.sectionflags	@""
	.align	4


	//----- nvinfo : EIATTR_CUDA_API_VERSION
	.align		4
        /*0000*/ 	.byte	0x04, 0x37
        /*0002*/ 	.short	(.L_2161 - .L_2160)
.L_2160:
        /*0004*/ 	.word	0x00000082


	//----- nvinfo : EIATTR_SW2861232_WAR
	.align		4
.L_2161:
        /*0008*/ 	.byte	0x01, 0x35
	.zero		2


	//----- nvinfo : EIATTR_PARAM_CBANK
	.align		4
        /*000c*/ 	.byte	0x04, 0x0a
        /*000e*/ 	.short	(.L_2163 - .L_2162)
	.align		4
.L_2162:
        /*0010*/ 	.word	index@(.nv.constant0._ZN10layer_norm31ln_parallel_residual_bwd_kernelINS_13Kernel_traitsI6__halfS2_fS2_fjLj4096ELj1ELj1ELj8ELj16ENS_18Kernel_traits_baseILj4096ES2_S2_fS2_fjLj256EEEEELb0ELb1ELb1EEEvNS_9BwdParamsE)
        /*0014*/ 	.short	0x0160
        /*0016*/ 	.short	0x0128


	//----- nvinfo : EIATTR_CBANK_PARAM_SIZE
	.align		4
.L_2163:
        /*0018*/ 	.byte	0x03, 0x19
        /*001a*/ 	.short	0x0128


	//----- nvinfo : EIATTR_KPARAM_INFO
	.align		4
        /*001c*/ 	.byte	0x04, 0x17
        /*001e*/ 	.short	(.L_2165 - .L_2164)
.L_2164:
        /*0020*/ 	.word	0x00000000
        /*0024*/ 	.short	0x0000
        /*0026*/ 	.short	0x0000
        /*0028*/ 	.byte	0x00, 0xf0, 0xa1, 0x04


	//----- nvinfo : EIATTR_MAXREG_COUNT
	.align		4
.L_2165:
        /*002c*/ 	.byte	0x03, 0x1b
        /*002e*/ 	.short	0x00ff


	//----- nvinfo : EIATTR_NUM_BARRIERS
	.align		4
        /*0030*/ 	.byte	0x02, 0x4c
        /*0032*/ 	.byte	0x01
	.zero		1


	//----- nvinfo : EIATTR_MERCURY_ISA_VERSION
	.align		4
        /*0034*/ 	.byte	0x03, 0x5f
        /*0036*/ 	.short	0x0000


	//----- nvinfo : EIATTR_COOP_GROUP_MASK_REGIDS
	.align		4
        /*0038*/ 	.byte	0x04, 0x29
        /*003a*/ 	.short	(.L_2167 - .L_2166)


	//   ....[0]....
.L_2166:
        /*003c*/ 	.word	0xffffffff


	//   ....[1]....
        /*0040*/ 	.word	0xffffffff


	//   ....[2]....
        /*0044*/ 	.word	0xffffffff


	//   ....[3]....
        /*0048*/ 	.word	0xffffffff


	//   ....[4]....
        /*004c*/ 	.word	0xffffffff


	//   ....[5]....
        /*0050*/ 	.word	0xffffffff


	//   ....[6]....
        /*0054*/ 	.word	0xffffffff


	//   ....[7]....
        /*0058*/ 	.word	0xffffffff


	//   ....[8]....
        /*005c*/ 	.word	0xffffffff


	//   ....[9]....
        /*0060*/ 	.word	0xffffffff


	//   ....[10]....
        /*0064*/ 	.word	0xffffffff


	//   ....[11]....
        /*0068*/ 	.word	0xffffffff


	//   ....[12]....
        /*006c*/ 	.word	0xffffffff


	//   ....[13]....
        /*0070*/ 	.word	0xffffffff


	//   ....[14]....
        /*0074*/ 	.word	0xffffffff


	//   ....[15]....
        /*0078*/ 	.word	0xffffffff


	//   ....[16]....
        /*007c*/ 	.word	0xffffffff


	//   ....[17]....
        /*0080*/ 	.word	0xffffffff


	//   ....[18]....
        /*0084*/ 	.word	0xffffffff


	//   ....[19]....
        /*0088*/ 	.word	0xffffffff


	//----- nvinfo : EIATTR_COOP_GROUP_INSTR_OFFSETS
	.align		4
.L_2167:
        /*008c*/ 	.byte	0x04, 0x28
        /*008e*/ 	.short	(.L_2169 - .L_2168)


	//   ....[0]....
.L_2168:
        /*0090*/ 	.word	0x00000ea0


	//   ....[1]....
        /*0094*/ 	.word	0x00000ec0


	//   ....[2]....
        /*0098*/ 	.word	0x00000ee0


	//   ....[3]....
        /*009c*/ 	.word	0x00000f00


	//   ....[4]....
        /*00a0*/ 	.word	0x00000f20


	//   ....[5]....
        /*00a4*/ 	.word	0x00000f40


	//   ....[6]....
        /*00a8*/ 	.word	0x00000f60


	//   ....[7]....
        /*00ac*/ 	.word	0x00000f80


	//   ....[8]....
        /*00b0*/ 	.word	0x00000fa0


	//   ....[9]....
        /*00b4*/ 	.word	0x00000fc0


	//   ....[10]....
        /*00b8*/ 	.word	0x00001e10


	//   ....[11]....
        /*00bc*/ 	.word	0x00001e90


	//   ....[12]....
        /*00c0*/ 	.word	0x00001f10


	//   ....[13]....
        /*00c4*/ 	.word	0x00001f80


	//   ....[14]....
        /*00c8*/ 	.word	0x00002000


	//   ....[15]....
        /*00cc*/ 	.word	0x00002070


	//   ....[16]....
        /*00d0*/ 	.word	0x000020f0


	//   ....[17]....
        /*00d4*/ 	.word	0x00002160


	//   ....[18]....
        /*00d8*/ 	.word	0x000021e0


	//   ....[19]....
        /*00dc*/ 	.word	0x00002250


	//----- nvinfo : EIATTR_EXIT_INSTR_OFFSETS
	.align		4
.L_2169:
        /*00e0*/ 	.byte	0x04, 0x1c
        /*00e2*/ 	.short	(.L_2171 - .L_2170)


	//   ....[0]....
.L_2170:
        /*00e4*/ 	.word	0x00001db0


	//----- nvinfo : EIATTR_MAX_THREADS
	.align		4
.L_2171:
        /*00e8*/ 	.byte	0x04, 0x05
        /*00ea*/ 	.short	(.L_2173 - .L_2172)
.L_2172:
        /*00ec*/ 	.word	0x00000100
        /*00f0*/ 	.word	0x00000001
        /*00f4*/ 	.word	0x00000001


	//----- nvinfo : EIATTR_CRS_STACK_SIZE
	.align		4
.L_2173:
        /*00f8*/ 	.byte	0x04, 0x1e
        /*00fa*/ 	.short	(.L_2175 - .L_2174)
.L_2174:
        /*00fc*/ 	.word	0x00000000
.L_2175:


//--------------------- .nv.info._ZN10layer_norm31ln_parallel_residual_bwd_kernelINS_13Kernel_traitsI6__halfS2_fS2_fjLj4096ELj1ELj1ELj8ELj16ENS_18Kernel_traits_baseILj4096ES2_S2_fS2_fjLj256EEEEELb1ELb0ELb0EEEvNS_9BwdParamsE --------------------------
	.section	.nv.info._ZN10layer_norm31ln_parallel_residual_bwd_kernelINS_13Kernel_traitsI6__halfS2_fS2_fjLj4096ELj1ELj1ELj8ELj16ENS_18Kernel_traits_baseILj4096ES2_S2_fS2_fjLj256EEEEELb1ELb0ELb0EEEvNS_9BwdParamsE,"",@"SHT_CUDA_INFO"
	.sectionflags	@""
	.align	4


	//----- nvinfo : EIATTR_CUDA_API_VERSION
	.align		4
        /*0000*/ 	.byte	0x04, 0x37
        /*0002*/ 	.short	(.L_2177 - .L_2176)
.L_2176:
        /*0004*/ 	.word	0x00000082


	//----- nvinfo : EIATTR_SW2861232_WAR
	.align		4
.L_2177:
        /*0008*/ 	.byte	0x01, 0x35
	.zero		2


	//----- nvinfo : EIATTR_PARAM_CBANK
	.align		4
        /*000c*/ 	.byte	0x04, 0x0a
        /*000e*/ 	.short	(.L_2179 - .L_2178)
	.align		4
.L_2178:
        /*0010*/ 	.word	index@(.nv.constant0._ZN10layer_norm31ln_parallel_residual_bwd_kernelINS_13Kernel_traitsI6__halfS2_fS2_fjLj4096ELj1ELj1ELj8ELj16ENS_18Kernel_traits_baseILj4096ES2_S2_fS2_fjLj256EEEEELb1ELb0ELb0EEEvNS_9BwdParamsE)
        /*0014*/ 	.short	0x0160
        /*0016*/ 	.short	0x0128


	//----- nvinfo : EIATTR_CBANK_PARAM_SIZE
	.align		4
.L_2179:
        /*0018*/ 	.byte	0x03, 0x19
        /*001a*/ 	.short	0x0128


	//----- nvinfo : EIATTR_KPARAM_INFO
	.align		4
        /*001c*/ 	.byte	0x04, 0x17
        /*001e*/ 	.short	(.L_2181 - .L_2180)
.L_2180:
        /*0020*/ 	.word	0x00000000
        /*0024*/ 	.short	0x0000
        /*0026*/ 	.short	0x0000
        /*0028*/ 	.byte	0x00, 0xf0, 0xa1, 0x04


	//----- nvinfo : EIATTR_MAXREG_COUNT
	.align		4
.L_2181:
        /*002c*/ 	.byte	0x03, 0x1b
        /*002e*/ 	.short	0x00ff


	//----- nvinfo : EIATTR_NUM_BARRIERS
	.align		4
        /*0030*/ 	.byte	0x02, 0x4c
        /*0032*/ 	.byte	0x01
	.zero		1


	//----- nvinfo : EIATTR_MERCURY_ISA_VERSION
	.align		4
        /*0034*/ 	.byte	0x03, 0x5f
        /*0036*/ 	.short	0x0000


	//----- nvinfo : EIATTR_COOP_GROUP_MASK_REGIDS
	.align		4
        /*0038*/ 	.byte	0x04, 0x29
        /*003a*/ 	.short	(.L_2183 - .L_2182)


	//   ....[0]....
.L_2182:
        /*003c*/ 	.word	0xffffffff


	//   ....[1]....
        /*0040*/ 	.word	0xffffffff


	//   ....[2]....
        /*0044*/ 	.word	0xffffffff


	//   ....[3]....
        /*0048*/ 	.word	0xffffffff


	//   ....[4]....
        /*004c*/ 	.word	0xffffffff


	//   ....[5]....
        /*0050*/ 	.word	0xffffffff


	//   ....[6]....
        /*0054*/ 	.word	0xffffffff


	//   ....[7]....
        /*0058*/ 	.word	0xffffffff


	//   ....[8]....
        /*005c*/ 	.word	0xffffffff


	//   ....[9]....
        /*0060*/ 	.word	0xffffffff


	//   ....[10]....
        /*0064*/ 	.word	0xffffffff


	//   ....[11]....
        /*0068*/ 	.word	0xffffffff


	//   ....[12]....
        /*006c*/ 	.word	0xffffffff


	//   ....[13]....
        /*0070*/ 	.word	0xffffffff


	//   ....[14]....
        /*0074*/ 	.word	0xffffffff


	//   ....[15]....
        /*0078*/ 	.word	0xffffffff


	//   ....[16]....
        /*007c*/ 	.word	0xffffffff


	//   ....[17]....
        /*0080*/ 	.word	0xffffffff


	//   ....[18]....
        /*0084*/ 	.word	0xffffffff


	//   ....[19]....
        /*0088*/ 	.word	0xffffffff


	//----- nvinfo : EIATTR_COOP_GROUP_INSTR_OFFSETS
	.align		4
.L_2183:
        /*008c*/ 	.byte	0x04, 0x28
        /*008e*/ 	.short	(.L_2185 - .L_2184)


	//   ....[0]....
.L_2184:
        /*0090*/ 	.word	0x000016d0


	//   ....[1]....
        /*0094*/ 	.word	0x000016f0


	//   ....[2]....
        /*0098*/ 	.word	0x00001710


	//   ....[3]....
        /*009c*/ 	.word	0x00001730


	//   ....[4]....
        /*00a0*/ 	.word	0x00001750


	//   ....[5]....
        /*00a4*/ 	.word	0x00001770


	//   ....[6]....
        /*00a8*/ 	.word	0x00001790


	//   ....[7]....
        /*00ac*/ 	.word	0x000017b0


	//   ....[8]....
        /*00b0*/ 	.word	0x000017d0


	//   ....[9]....
        /*00b4*/ 	.word	0x000017f0


	//   ....[10]....
        /*00b8*/ 	.word	0x00002c40


	//   ....[11]....
        /*00bc*/ 	.word	0x00002cc0


	//   ....[12]....
        /*00c0*/ 	.word	0x00002d40


	//   ....[13]....
        /*00c4*/ 	.word	0x00002db0


	//   ....[14]....
        /*00c8*/ 	.word	0x00002e30


	//   ....[15]....
        /*00cc*/ 	.word	0x00002ea0


	//   ....[16]....
        /*00d0*/ 	.word	0x00002f20


	//   ....[17]....
        /*00d4*/ 	.word	0x00002f90


	//   ....[18]....
        /*00d8*/ 	.word	0x00003010


	//   ....[19]....
        /*00dc*/ 	.word	0x00003080


	//----- nvinfo : EIATTR_EXIT_INSTR_OFFSETS
	.align		4
.L_2185:
        /*00e0*/ 	.byte	0x04, 0x1c
        /*00e2*/ 	.short	(.L_2187 - .L_2186)


	//   ....[0]....
.L_2186:
        /*00e4*/ 	.word	0x00002b00


	//   ....[1]....
        /*00e8*/ 	.word	0x00002be0


	//----- nvinfo : EIATTR_MAX_THREADS
	.align		4
.L_2187:
        /*00ec*/ 	.byte	0x04, 0x05
        /*00ee*/ 	.short	(.L_2189 - .L_2188)
.L_2188:
        /*00f0*/ 	.word	0x00000100
        /*00f4*/ 	.word	0x00000001
        /*00f8*/ 	.word	0x00000001


	//----- nvinfo : EIATTR_CRS_STACK_SIZE
	.align		4
.L_2189:
        /*00fc*/ 	.byte	0x04, 0x1e
        /*00fe*/ 	.short	(.L_2191 - .L_2190)
.L_2190:
        /*0100*/ 	.word	0x00000000
.L_2191:


//--------------------- .nv.info._ZN10layer_norm31ln_parallel_residual_bwd_kernelINS_13Kernel_traitsI6__halfS2_fS2_fjLj4096ELj1ELj1ELj8ELj16ENS_18Kernel_traits_baseILj4096ES2_S2_fS2_fjLj256EEEEELb1ELb0ELb1EEEvNS_9BwdParamsE --------------------------
	.section	.nv.info._ZN10layer_norm31ln_parallel_residual_bwd_kernelINS_13Kernel_traitsI6__halfS2_fS2_fjLj4096ELj1ELj1ELj8ELj16ENS_18Kernel_traits_baseILj4096ES2_S2_fS2_fjLj256EEEEELb1ELb0ELb1EEEvNS_9BwdParamsE,"",@"SHT_CUDA_INFO"
	.sectionflags	@""
	.align	4


	//----- nvinfo : EIATTR_CUDA_API_VERSION
	.align		4
        /*0000*/ 	.byte	0x04, 0x37
        /*0002*/ 	.short	(.L_2193 - .L_2192)
.L_2192:
        /*0004*/ 	.word	0x00000082


	//----- nvinfo : EIATTR_SW2861232_WAR
	.align		4
.L_2193:
        /*0008*/ 	.byte	0x01, 0x35
	.zero		2


	//----- nvinfo : EIATTR_PARAM_CBANK
	.align		4
        /*000c*/ 	.byte	0x04, 0x0a
        /*000e*/ 	.short	(.L_2195 - .L_2194)
	.align		4
.L_2194:
        /*0010*/ 	.word	index@(.nv.constant0._ZN10layer_norm31ln_parallel_residual_bwd_kernelINS_13Kernel_traitsI6__halfS2_fS2_fjLj4096ELj1ELj1ELj8ELj16ENS_18Kernel_traits_baseILj4096ES2_S2_fS2_fjLj256EEEEELb1ELb0ELb1EEEvNS_9BwdParamsE)
        /*0014*/ 	.short	0x0160
        /*0016*/ 	.short	0x0128


	//----- nvinfo : EIATTR_CBANK_PARAM_SIZE
	.align		4
.L_2195:
        /*0018*/ 	.byte	0x03, 0x19
        /*001a*/ 	.short	0x0128


	//----- nvinfo : EIATTR_KPARAM_INFO
	.align		4
        /*001c*/ 	.byte	0x04, 0x17
        /*001e*/ 	.short	(.L_2197 - .L_2196)
.L_2196:
        /*0020*/ 	.word	0x00000000
        /*0024*/ 	.short	0x0000
        /*0026*/ 	.short	0x0000
        /*0028*/ 	.byte	0x00, 0xf0, 0xa1, 0x04


	//----- nvinfo : EIATTR_MAXREG_COUNT
	.align		4
.L_2197:
        /*002c*/ 	.byte	0x03, 0x1b
        /*002e*/ 	.short	0x00ff


	//----- nvinfo : EIATTR_NUM_BARRIERS
	.align		4
        /*0030*/ 	.byte	0x02, 0x4c
        /*0032*/ 	.byte	0x01
	.zero		1


	//----- nvinfo : EIATTR_MERCURY_ISA_VERSION
	.align		4
        /*0034*/ 	.byte	0x03, 0x5f
        /*0036*/ 	.short	0x0000


	//----- nvinfo : EIATTR_COOP_GROUP_MASK_REGIDS
	.align		4
        /*0038*/ 	.byte	0x04, 0x29
        /*003a*/ 	.short	(.L_2199 - .L_2198)


	//   ....[0]....
.L_2198:
        /*003c*/ 	.word	0xffffffff


	//   ....[1]....
        /*0040*/ 	.word	0xffffffff


	//   ....[2]....
        /*0044*/ 	.word	0xffffffff


	//   ....[3]....
        /*0048*/ 	.word	0xffffffff


	//   ....[4]....
        /*004c*/ 	.word	0xffffffff


	//   ....[5]....
        /*0050*/ 	.word	0xffffffff


	//   ....[6]....
        /*0054*/ 	.word	0xffffffff


	//   ....[7]....
        /*0058*/ 	.word	0xffffffff


	//   ....[8]....
        /*005c*/ 	.word	0xffffffff


	//   ....[9]....
        /*0060*/ 	.word	0xffffffff


	//   ....[10]....
        /*0064*/ 	.word	0xffffffff


	//   ....[11]....
        /*0068*/ 	.word	0xffffffff


	//   ....[12]....
        /*006c*/ 	.word	0xffffffff


	//   ....[13]....
        /*0070*/ 	.word	0xffffffff


	//   ....[14]....
        /*0074*/ 	.word	0xffffffff


	//   ....[15]....
        /*0078*/ 	.word	0xffffffff


	//   ....[16]....
        /*007c*/ 	.word	0xffffffff


	//   ....[17]....
        /*0080*/ 	.word	0xffffffff


	//   ....[18]....
        /*0084*/ 	.word	0xffffffff


	//   ....[19]....
        /*0088*/ 	.word	0xffffffff


	//----- nvinfo : EIATTR_COOP_GROUP_INSTR_OFFSETS
	.align		4
.L_2199:
        /*008c*/ 	.byte	0x04, 0x28
        /*008e*/ 	.short	(.L_2201 - .L_2200)


	//   ....[0]....
.L_2200:
        /*0090*/ 	.word	0x000016e0


	//   ....[1]....
        /*0094*/ 	.word	0x00001700


	//   ....[2]....
        /*0098*/ 	.word	0x00001720


	//   ....[3]....
        /*009c*/ 	.word	0x00001740


	//   ....[4]....
        /*00a0*/ 	.word	0x00001760


	//   ....[5]....
        /*00a4*/ 	.word	0x00001780


	//   ....[6]....
        /*00a8*/ 	.word	0x000017a0


	//   ....[7]....
        /*00ac*/ 	.word	0x000017c0


	//   ....[8]....
        /*00b0*/ 	.word	0x000017e0


	//   ....[9]....
        /*00b4*/ 	.word	0x00001800


	//   ....[10]....
        /*00b8*/ 	.word	0x00002dc0


	//   ....[11]....
        /*00bc*/ 	.word	0x00002e40


	//   ....[12]....
        /*00c0*/ 	.word	0x00002ec0


	//   ....[13]....
        /*00c4*/ 	.word	0x00002f30


	//   ....[14]....
        /*00c8*/ 	.word	0x00002fb0


	//   ....[15]....
        /*00cc*/ 	.word	0x00003020


	//   ....[16]....
        /*00d0*/ 	.word	0x000030a0


	//   ....[17]....
        /*00d4*/ 	.word	0x00003110


	//   ....[18]....
        /*00d8*/ 	.word	0x00003190


	//   ....[19]....
        /*00dc*/ 	.word	0x00003200


	//----- nvinfo : EIATTR_EXIT_INSTR_OFFSETS
	.align		4
.L_2201:
        /*00e0*/ 	.byte	0x04, 0x1c
        /*00e2*/ 	.short	(.L_2203 - .L_2202)


	//   ....[0]....
.L_2202:
        /*00e4*/ 	.word	0x00002d60


	//----- nvinfo : EIATTR_MAX_THREADS
	.align		4
.L_2203:
        /*00e8*/ 	.byte	0x04, 0x05
        /*00ea*/ 	.short	(.L_2205 - .L_2204)
.L_2204:
        /*00ec*/ 	.word	0x00000100
        /*00f0*/ 	.word	0x00000001
        /*00f4*/ 	.word	0x00000001


	//----- nvinfo : EIATTR_CRS_STACK_SIZE
	.align		4
.L_2205:
        /*00f8*/ 	.byte	0x04, 0x1e
        /*00fa*/ 	.short	(.L_2207 - .L_2206)
.L_2206:
        /*00fc*/ 	.word	0x00000000
.L_2207:


//--------------------- .nv.info._ZN10layer_norm22ln_bwd_finalize_kernelINS_22Kernel_traits_finalizeILj4096E6__halfS2_fS2_fjLb0ELj1024ELj4ENS_18Kernel_traits_baseILj4096ES2_S2_fS2_fjLj1024EEEEELb0ELb0EEEvNS_9BwdParamsE --------------------------
	.section	.nv.info._ZN10layer_norm22ln_bwd_finalize_kernelINS_22Kernel_traits_finalizeILj4096E6__halfS2_fS2_fjLb0ELj1024ELj4ENS_18Kernel_traits_baseILj4096ES2_S2_fS2_fjLj1024EEEEELb0ELb0EEEvNS_9BwdParamsE,"",@"SHT_CUDA_INFO"
	.sectionflags	@""
	.align	4


	//----- nvinfo : EIATTR_CUDA_API_VERSION
	.align		4
        /*0000*/ 	.byte	0x04, 0x37
        /*0002*/ 	.short	(.L_2209 - .L_2208)
.L_2208:
        /*0004*/ 	.word	0x00000082


	//----- nvinfo : EIATTR_SW2861232_WAR
	.align		4
.L_2209:
        /*0008*/ 	.byte	0x01, 0x35
	.zero		2


	//----- nvinfo : EIATTR_PARAM_CBANK
	.align		4
        /*000c*/ 	.byte	0x04, 0x0a
        /*000e*/ 	.short	(.L_2211 - .L_2210)
	.align		4
.L_2210:
        /*0010*/ 	.word	index@(.nv.constant0._ZN10layer_norm22ln_bwd_finalize_kernelINS_22Kernel_traits_finalizeILj4096E6__halfS2_fS2_fjLb0ELj1024ELj4ENS_18Kernel_traits_baseILj4096ES2_S2_fS2_fjLj1024EEEEELb0ELb0EEEvNS_9BwdParamsE)
        /*0014*/ 	.short	0x0160
        /*0016*/ 	.short	0x0128


	//----- nvinfo : EIATTR_CBANK_PARAM_SIZE
	.align		4
.L_2211:
        /*0018*/ 	.byte	0x03, 0x19
        /*001a*/ 	.short	0x0128


	//----- nvinfo : EIATTR_KPARAM_INFO
	.align		4
        /*001c*/ 	.byte	0x04, 0x17
        /*001e*/ 	.short	(.L_2213 - .L_2212)
.L_2212:
        /*0020*/ 	.word	0x00000000
        /*0024*/ 	.short	0x0000
        /*0026*/ 	.short	0x0000
        /*0028*/ 	.byte	0x00, 0xf0, 0xa1, 0x04


	//----- nvinfo : EIATTR_MAXREG_COUNT
	.align		4
.L_2213:
        /*002c*/ 	.byte	0x03, 0x1b
        /*002e*/ 	.short	0x0040


	//----- nvinfo : EIATTR_NUM_BARRIERS
	.align		4
        /*0030*/ 	.byte	0x02, 0x4c
        /*0032*/ 	.byte	0x01
	.zero		1


	//----- nvinfo : EIATTR_MERCURY_ISA_VERSION
	.align		4
        /*0034*/ 	.byte	0x03, 0x5f
        /*0036*/ 	.short	0x0000


	//----- nvinfo : EIATTR_COOP_GROUP_MASK_REGIDS
	.align		4
        /*0038*/ 	.byte	0x04, 0x29
        /*003a*/ 	.short	(.L_2215 - .L_2214)


	//   ....[0]....
.L_2214:
        /*003c*/ 	.word	0xffffffff


	//   ....[1]....
        /*0040*/ 	.word	0xffffffff


	//   ....[2]....
        /*0044*/ 	.word	0xffffffff


	//   ....[3]....
        /*0048*/ 	.word	0xffffffff


	//   ....[4]....
        /*004c*/ 	.word	0xffffffff


	//   ....[5]....
        /*0050*/ 	.word	0xffffffff


	//   ....[6]....
        /*0054*/ 	.word	0xffffffff


	//   ....[7]....
        /*0058*/ 	.word	0xffffffff


	//   ....[8]....
        /*005c*/ 	.word	0xffffffff


	//   ....[9]....
        /*0060*/ 	.word	0xffffffff


	//   ....[10]....
        /*0064*/ 	.word	0xffffffff


	//   ....[11]....
        /*0068*/ 	.word	0xffffffff


	//   ....[12]....
        /*006c*/ 	.word	0xffffffff


	//   ....[13]....
        /*0070*/ 	.word	0xffffffff


	//   ....[14]....
        /*0074*/ 	.word	0xffffffff


	//   ....[15]....
        /*0078*/ 	.word	0xffffffff


	//   ....[16]....
        /*007c*/ 	.word	0xffffffff


	//   ....[17]....
        /*0080*/ 	.word	0xffffffff


	//   ....[18]....
        /*0084*/ 	.word	0xffffffff


	//   ....[19]....
        /*0088*/ 	.word	0xffffffff


	//----- nvinfo : EIATTR_COOP_GROUP_INSTR_OFFSETS
	.align		4
.L_2215:
        /*008c*/ 	.byte	0x04, 0x28
        /*008e*/ 	.short	(.L_2217 - .L_2216)


	//   ....[0]....
.L_2216:
        /*0090*/ 	.word	0x00000820


	//   ....[1]....
        /*0094*/ 	.word	0x00000850


	//   ....[2]....
        /*0098*/ 	.word	0x00000860


	//   ....[3]....
        /*009c*/ 	.word	0x00000890


	//   ....[4]....
        /*00a0*/ 	.word	0x000008a0


	//   ....[5]....
        /*00a4*/ 	.word	0x000008d0


	//   ....[6]....
        /*00a8*/ 	.word	0x000008f0


	//   ....[7]....
        /*00ac*/ 	.word	0x00000900


	//   ....[8]....
        /*00b0*/ 	.word	0x00000930


	//   ....[9]....
        /*00b4*/ 	.word	0x00000940


	//   ....[10]....
        /*00b8*/ 	.word	0x00000b50


	//   ....[11]....
        /*00bc*/ 	.word	0x00000bc0


	//   ....[12]....
        /*00c0*/ 	.word	0x00000c20


	//   ....[13]....
        /*00c4*/ 	.word	0x00000c80


	//   ....[14]....
        /*00c8*/ 	.word	0x00000cf0


	//   ....[15]....
        /*00cc*/ 	.word	0x00000d60


	//   ....[16]....
        /*00d0*/ 	.word	0x00000dc0


	//   ....[17]....
        /*00d4*/ 	.word	0x00000e20


	//   ....[18]....
        /*00d8*/ 	.word	0x00000e80


	//   ....[19]....
        /*00dc*/ 	.word	0x00000ee0


	//----- nvinfo : EIATTR_EXIT_INSTR_OFFSETS
	.align		4
.L_2217:
        /*00e0*/ 	.byte	0x04, 0x1c
        /*00e2*/ 	.short	(.L_2219 - .L_2218)


	//   ....[0]....
.L_2218:
        /*00e4*/ 	.word	0x00000070


	//   ....[1]....
        /*00e8*/ 	.word	0x00000af0


	//----- nvinfo : EIATTR_MAX_THREADS
	.align		4
.L_2219:
        /*00ec*/ 	.byte	0x04, 0x05
        /*00ee*/ 	.short	(.L_2221 - .L_2220)
.L_2220:
        /*00f0*/ 	.word	0x00000400
        /*00f4*/ 	.word	0x00000001
        /*00f8*/ 	.word	0x00000001


	//----- nvinfo : EIATTR_CRS_STACK_SIZE
	.align		4
.L_2221:
        /*00fc*/ 	.byte	0x04, 0x1e
        /*00fe*/ 	.short	(.L_2223 - .L_2222)
.L_2222:
        /*0100*/ 	.word	0x00000000
.L_2223:


//--------------------- .nv.info._ZN10layer_norm40ln_parallel_residual_bwd_finalize_kernelINS_22Kernel_traits_finalizeILj4096E6__halfS2_fS2_fjLb0ELj1024ELj4ENS_18Kernel_traits_baseILj4096ES2_S2_fS2_fjLj1024EEEEELb0EEEvNS_9BwdParamsE --------------------------
	.section	.nv.info._ZN10layer_norm40ln_parallel_residual_bwd_finalize_kernelINS_22Kernel_traits_finalizeILj4096E6__halfS2_fS2_fjLb0ELj1024ELj4ENS_18Kernel_traits_baseILj4096ES2_S2_fS2_fjLj1024EEEEELb0EEEvNS_9BwdParamsE,"",@"SHT_CUDA_INFO"
	.sectionflags	@""
	.align	4


	//----- nvinfo : EIATTR_CUDA_API_VERSION
	.align		4
        /*0000*/ 	.byte	0x04, 0x37
        /*0002*/ 	.short	(.L_2225 - .L_2224)
.L_2224:
        /*0004*/ 	.word	0x00000082


	//----- nvinfo : EIATTR_SW2861232_WAR
	.align		4
.L_2225:
        /*0008*/ 	.byte	0x01, 0x35
	.zero		2


	//----- nvinfo : EIATTR_PARAM_CBANK
	.align		4
        /*000c*/ 	.byte	0x04, 0x0a
        /*000e*/ 	.short	(.L_2227 - .L_2226)
	.align		4
.L_2226:
        /*0010*/ 	.word	index@(.nv.constant0._ZN10layer_norm40ln_parallel_residual_bwd_finalize_kernelINS_22Kernel_traits_finalizeILj4096E6__halfS2_fS2_fjLb0ELj1024ELj4ENS_18Kernel_traits_baseILj4096ES2_S2_fS2_fjLj1024EEEEELb0EEEvNS_9BwdParamsE)
        /*0014*/ 	.short	0x0160
        /*0016*/ 	.short	0x0128


	//----- nvinfo : EIATTR_CBANK_PARAM_SIZE
	.align		4
.L_2227:
        /*0018*/ 	.byte	0x03, 0x19
        /*001a*/ 	.short	0x0128


	//----- nvinfo : EIATTR_KPARAM_INFO
	.align		4
        /*001c*/ 	.byte	0x04, 0x17
        /*001e*/ 	.short	(.L_2229 - .L_2228)
.L_2228:
        /*0020*/ 	.word	0x00000000
        /*0024*/ 	.short	0x0000
        /*0026*/ 	.short	0x0000
        /*0028*/ 	.byte	0x00, 0xf0, 0xa1, 0x04


	//----- nvinfo : EIATTR_MAXREG_COUNT
	.align		4
.L_2229:
        /*002c*/ 	.byte	0x03, 0x1b
        /*002e*/ 	.short	0x0040


	//----- nvinfo : EIATTR_NUM_BARRIERS
	.align		4
        /*0030*/ 	.byte	0x02, 0x4c
        /*0032*/ 	.byte	0x01
	.zero		1


	//----- nvinfo : EIATTR_MERCURY_ISA_VERSION
	.align		4
        /*0034*/ 	.byte	0x03, 0x5f
        /*0036*/ 	.short	0x0000


	//----- nvinfo : EIATTR_COOP_GROUP_MASK_REGIDS
	.align		4
        /*0038*/ 	.byte	0x04, 0x29
        /*003a*/ 	.short	(.L_2231 - .L_2230)


	//   ....[0]....
.L_2230:
        /*003c*/ 	.word	0xffffffff


	//   ....[1]....
        /*0040*/ 	.word	0xffffffff


	//   ....[2]....
        /*0044*/ 	.word	0xffffffff


	//   ....[3]....
        /*0048*/ 	.word	0xffffffff


	//   ....[4]....
        /*004c*/ 	.word	0xffffffff


	//   ....[5]....
        /*0050*/ 	.word	0xffffffff


	//   ....[6]....
        /*0054*/ 	.word	0xffffffff


	//   ....[7]....
        /*0058*/ 	.word	0xffffffff


	//   ....[8]....
        /*005c*/ 	.word	0xffffffff


	//   ....[9]....
        /*0060*/ 	.word	0xffffffff


	//   ....[10]....
        /*0064*/ 	.word	0xffffffff


	//   ....[11]....
        /*0068*/ 	.word	0xffffffff


	//   ....[12]....
        /*006c*/ 	.word	0xffffffff


	//   ....[13]....
        /*0070*/ 	.word	0xffffffff


	//   ....[14]....
        /*0074*/ 	.word	0xffffffff


	//   ....[15]....
        /*0078*/ 	.word	0xffffffff


	//   ....[16]....
        /*007c*/ 	.word	0xffffffff


	//   ....[17]....
        /*0080*/ 	.word	0xffffffff


	//   ....[18]....
        /*0084*/ 	.word	0xffffffff


	//   ....[19]....
        /*0088*/ 	.word	0xffffffff


	//   ....[20]....
        /*008c*/ 	.word	0xffffffff


	//   ....[21]....
        /*0090*/ 	.word	0xffffffff


	//   ....[22]....
        /*0094*/ 	.word	0xffffffff


	//   ....[23]....
        /*0098*/ 	.word	0xffffffff


	//   ....[24]....
        /*009c*/ 	.word	0xffffffff


	//   ....[25]....
        /*00a0*/ 	.word	0xffffffff


	//   ....[26]....
        /*00a4*/ 	.word	0xffffffff


	//   ....[27]....
        /*00a8*/ 	.word	0xffffffff


	//   ....[28]....
        /*00ac*/ 	.word	0xffffffff


	//   ....[29]....
        /*00b0*/ 	.word	0xffffffff


	//   ....[30]....
        /*00b4*/ 	.word	0xffffffff


	//   ....[31]....
        /*00b8*/ 	.word	0xffffffff


	//   ....[32]....
        /*00bc*/ 	.word	0xffffffff


	//   ....[33]....
        /*00c0*/ 	.word	0xffffffff


	//   ....[34]....
        /*00c4*/ 	.word	0xffffffff


	//   ....[35]....
        /*00c8*/ 	.word	0xffffffff


	//   ....[36]....
        /*00cc*/ 	.word	0xffffffff


	//   ....[37]....
        /*00d0*/ 	.word	0xffffffff


	//   ....[38]....
        /*00d4*/ 	.word	0xffffffff


	//   ....[39]....
        /*00d8*/ 	.word	0xffffffff


	//----- nvinfo : EIATTR_COOP_GROUP_INSTR_OFFSETS
	.align		4
.L_2231:
        /*00dc*/ 	.byte	0x04, 0x28
        /*00de*/ 	.short	(.L_2233 - .L_2232)


	//   ....[0]....
.L_2232:
        /*00e0*/ 	.word	0x00000b70


	//   ....[1]....
        /*00e4*/ 	.word	0x00000ba0


	//   ....[2]....
        /*00e8*/ 	.word	0x00000bb0


	//   ....[3]....
        /*00ec*/ 	.word	0x00000bc0


	//   ....[4]....
        /*00f0*/ 	.word	0x00000bf0


	//   ....[5]....
        /*00f4*/ 	.word	0x00000c10


	//   ....[6]....
        /*00f8*/ 	.word	0x00000c20


	//   ....[7]....
        /*00fc*/ 	.word	0x00000c30


	//   ....[8]....
        /*0100*/ 	.word	0x00000c60


	//   ....[9]....
        /*0104*/ 	.word	0x00000c80


	//   ....[10]....
        /*0108*/ 	.word	0x00000ca0


	//   ....[11]....
        /*010c*/ 	.word	0x00000cb0


	//   ....[12]....
        /*0110*/ 	.word	0x00000ce0


	//   ....[13]....
        /*0114*/ 	.word	0x00000d00


	//   ....[14]....
        /*0118*/ 	.word	0x00000d20


	//   ....[15]....
        /*011c*/ 	.word	0x00000d30


	//   ....[16]....
        /*0120*/ 	.word	0x00000d60


	//   ....[17]....
        /*0124*/ 	.word	0x00000d90


	//   ....[18]....
        /*0128*/ 	.word	0x00000da0


	//   ....[19]....
        /*012c*/ 	.word	0x00000db0


	//   ....[20]....
        /*0130*/ 	.word	0x000010c0


	//   ....[21]....
        /*0134*/ 	.word	0x00001130


	//   ....[22]....
        /*0138*/ 	.word	0x00001190


	//   ....[23]....
        /*013c*/ 	.word	0x000011f0


	//   ....[24]....
        /*0140*/ 	.word	0x00001260


	//   ....[25]....
        /*0144*/ 	.word	0x000012d0


	//   ....[26]....
        /*0148*/ 	.word	0x00001330


	//   ....[27]....
        /*014c*/ 	.word	0x00001390


	//   ....[28]....
        /*0150*/ 	.word	0x000013f0


	//   ....[29]....
        /*0154*/ 	.word	0x00001460


	//   ....[30]....
        /*0158*/ 	.word	0x000014d0


	//   ....[31]....
        /*015c*/ 	.word	0x00001530


	//   ....[32]....
        /*0160*/ 	.word	0x00001590


	//   ....[33]....
        /*0164*/ 	.word	0x000015f0


	//   ....[34]....
        /*0168*/ 	.word	0x00001660


	//   ....[35]....
        /*016c*/ 	.word	0x000016d0


	//   ....[36]....
        /*0170*/ 	.word	0x00001730


	//   ....[37]....
        /*0174*/ 	.word	0x00001790


	//   ....[38]....
        /*0178*/ 	.word	0x000017f0


	//   ....[39]....
        /*017c*/ 	.word	0x00001850


	//----- nvinfo : EIATTR_EXIT_INSTR_OFFSETS
	.align		4
.L_2233:
        /*0180*/ 	.byte	0x04, 0x1c
        /*0182*/ 	.short	(.L_2235 - .L_2234)


	//   ....[0]....
.L_2234:
        /*0184*/ 	.word	0x00000070


	//   ....[1]....
        /*0188*/ 	.word	0x00001060


	//----- nvinfo : EIATTR_MAX_THREADS
	.align		4
.L_2235:
        /*018c*/ 	.byte	0x04, 0x05
        /*018e*/ 	.short	(.L_2237 - .L_2236)
.L_2236:
        /*0190*/ 	.word	0x00000400
        /*0194*/ 	.word	0x00000001
        /*0198*/ 	.word	0x00000001


	//----- nvinfo : EIATTR_CRS_STACK_SIZE
	.align		4
.L_2237:
        /*019c*/ 	.byte	0x04, 0x1e
        /*019e*/ 	.short	(.L_2239 - .L_2238)
.L_2238:
        /*01a0*/ 	.word	0x00000000
.L_2239:


//--------------------- .nv.info._ZN10layer_norm31ln_parallel_residual_bwd_kernelINS_13Kernel_traitsI6__halfS2_fS2_fjLj4096ELj1ELj1ELj8ELj16ENS_18Kernel_traits_baseILj4096ES2_S2_fS2_fjLj256EEEEELb1ELb1ELb0EEEvNS_9BwdParamsE --------------------------
	.section	.nv.info._ZN10layer_norm31ln_parallel_residual_bwd_kernelINS_13Kernel_traitsI6__halfS2_fS2_fjLj4096ELj1ELj1ELj8ELj16ENS_18Kernel_traits_baseILj4096ES2_S2_fS2_fjLj256EEEEELb1ELb1ELb0EEEvNS_9BwdParamsE,"",@"SHT_CUDA_INFO"
	.sectionflags	@""
	.align	4


	//----- nvinfo : EIATTR_CUDA_API_VERSION
	.align		4
        /*0000*/ 	.byte	0x04, 0x37
        /*0002*/ 	.short	(.L_2241 - .L_2240)
.L_2240:
        /*0004*/ 	.word	0x00000082


	//----- nvinfo : EIATTR_SW2861232_WAR
	.align		4
.L_2241:
        /*0008*/ 	.byte	0x01, 0x35
	.zero		2


	//----- nvinfo : EIATTR_PARAM_CBANK
	.align		4
        /*000c*/ 	.byte	0x04, 0x0a
        /*000e*/ 	.short	(.L_2243 - .L_2242)
	.align		4
.L_2242:
        /*0010*/ 	.word	index@(.nv.constant0._ZN10layer_norm31ln_parallel_residual_bwd_kernelINS_13Kernel_traitsI6__halfS2_fS2_fjLj4096ELj1ELj1ELj8ELj16ENS_18Kernel_traits_baseILj4096ES2_S2_fS2_fjLj256EEEEELb1ELb1ELb0EEEvNS_9BwdParamsE)
        /*0014*/ 	.short	0x0160
        /*0016*/ 	.short	0x0128


	//----- nvinfo : EIATTR_CBANK_PARAM_SIZE
	.align		4
.L_2243:
        /*0018*/ 	.byte	0x03, 0x19
        /*001a*/ 	.short	0x0128


	//----- nvinfo : EIATTR_KPARAM_INFO
	.align		4
        /*001c*/ 	.byte	0x04, 0x17
        /*001e*/ 	.short	(.L_2245 - .L_2244)
.L_2244:
        /*0020*/ 	.word	0x00000000
        /*0024*/ 	.short	0x0000
        /*0026*/ 	.short	0x0000
        /*0028*/ 	.byte	0x00, 0xf0, 0xa1, 0x04


	//----- nvinfo : EIATTR_MAXREG_COUNT
	.align		4
.L_2245:
        /*002c*/ 	.byte	0x03, 0x1b
        /*002e*/ 	.short	0x00ff


	//----- nvinfo : EIATTR_NUM_BARRIERS
	.align		4
        /*0030*/ 	.byte	0x02, 0x4c
        /*0032*/ 	.byte	0x01
	.zero		1


	//----- nvinfo : EIATTR_MERCURY_ISA_VERSION
	.align		4
        /*0034*/ 	.byte	0x03, 0x5f
        /*0036*/ 	.short	0x0000


	//----- nvinfo : EIATTR_COOP_GROUP_MASK_REGIDS
	.align		4
        /*0038*/ 	.byte	0x04, 0x29
        /*003a*/ 	.short	(.L_2247 - .L_2246)


	//   ....[0]....
.L_2246:
        /*003c*/ 	.word	0xffffffff


	//   ....[1]....
        /*0040*/ 	.word	0xffffffff


	//   ....[2]....
        /*0044*/ 	.word	0xffffffff


	//   ....[3]....
        /*0048*/ 	.word	0xffffffff


	//   ....[4]....
        /*004c*/ 	.word	0xffffffff


	//   ....[5]....
        /*0050*/ 	.word	0xffffffff


	//   ....[6]....
        /*0054*/ 	.word	0xffffffff


	//   ....[7]....
        /*0058*/ 	.word	0xffffffff


	//   ....[8]....
        /*005c*/ 	.word	0xffffffff


	//   ....[9]....
        /*0060*/ 	.word	0xffffffff


	//   ....[10]....
        /*0064*/ 	.word	0xffffffff


	//   ....[11]....
        /*0068*/ 	.word	0xffffffff


	//   ....[12]....
        /*006c*/ 	.word	0xffffffff


	//   ....[13]....
        /*0070*/ 	.word	0xffffffff


	//   ....[14]....
        /*0074*/ 	.word	0xffffffff


	//   ....[15]....
        /*0078*/ 	.word	0xffffffff


	//   ....[16]....
        /*007c*/ 	.word	0xffffffff


	//   ....[17]....
        /*0080*/ 	.word	0xffffffff


	//   ....[18]....
        /*0084*/ 	.word	0xffffffff


	//   ....[19]....
        /*0088*/ 	.word	0xffffffff


	//----- nvinfo : EIATTR_COOP_GROUP_INSTR_OFFSETS
	.align		4
.L_2247:
        /*008c*/ 	.byte	0x04, 0x28
        /*008e*/ 	.short	(.L_2249 - .L_2248)


	//   ....[0]....
.L_2248:
        /*0090*/ 	.word	0x00001040


	//   ....[1]....
        /*0094*/ 	.word	0x00001060


	//   ....[2]....
        /*0098*/ 	.word	0x00001080


	//   ....[3]....
        /*009c*/ 	.word	0x000010a0


	//   ....[4]....
        /*00a0*/ 	.word	0x000010c0


	//   ....[5]....
        /*00a4*/ 	.word	0x000010e0


	//   ....[6]....
        /*00a8*/ 	.word	0x00001100


	//   ....[7]....
        /*00ac*/ 	.word	0x00001120


	//   ....[8]....
        /*00b0*/ 	.word	0x00001140


	//   ....[9]....
        /*00b4*/ 	.word	0x00001160


	//   ....[10]....
        /*00b8*/ 	.word	0x000024b0


	//   ....[11]....
        /*00bc*/ 	.word	0x00002530


	//   ....[12]....
        /*00c0*/ 	.word	0x000025b0


	//   ....[13]....
        /*00c4*/ 	.word	0x00002620


	//   ....[14]....
        /*00c8*/ 	.word	0x000026a0


	//   ....[15]....
        /*00cc*/ 	.word	0x00002710


	//   ....[16]....
        /*00d0*/ 	.word	0x00002790


	//   ....[17]....
        /*00d4*/ 	.word	0x00002800


	//   ....[18]....
        /*00d8*/ 	.word	0x00002880


	//   ....[19]....
        /*00dc*/ 	.word	0x000028f0


	//----- nvinfo : EIATTR_EXIT_INSTR_OFFSETS
	.align		4
.L_2249:
        /*00e0*/ 	.byte	0x04, 0x1c
        /*00e2*/ 	.short	(.L_2251 - .L_2250)


	//   ....[0]....
.L_2250:
        /*00e4*/ 	.word	0x000023d0


	//   ....[1]....
        /*00e8*/ 	.word	0x00002450


	//----- nvinfo : EIATTR_MAX_THREADS
	.align		4
.L_2251:
        /*00ec*/ 	.byte	0x04, 0x05
        /*00ee*/ 	.short	(.L_2253 - .L_2252)
.L_2252:
        /*00f0*/ 	.word	0x00000100
        /*00f4*/ 	.word	0x00000001
        /*00f8*/ 	.word	0x00000001


	//----- nvinfo : EIATTR_CRS_STACK_SIZE
	.align		4
.L_2253:
        /*00fc*/ 	.byte	0x04, 0x1e
        /*00fe*/ 	.short	(.L_2255 - .L_2254)
.L_2254:
        /*0100*/ 	.word	0x00000000
.L_2255:


//--------------------- .nv.info._ZN10layer_norm22ln_bwd_finalize_kernelINS_22Kernel_traits_finalizeILj4096E6__halfS2_fS2_fjLb0ELj1024ELj4ENS_18Kernel_traits_baseILj4096ES2_S2_fS2_fjLj1024EEEEELb0ELb1EEEvNS_9BwdParamsE --------------------------
	.section	.nv.info._ZN10layer_norm22ln_bwd_finalize_kernelINS_22Kernel_traits_finalizeILj4096E6__halfS2_fS2_fjLb0ELj1024ELj4ENS_18Kernel_traits_baseILj4096ES2_S2_fS2_fjLj1024EEEEELb0ELb1EEEvNS_9BwdParamsE,"",@"SHT_CUDA_INFO"
	.sectionflags	@""
	.align	4


	//----- nvinfo : EIATTR_CUDA_API_VERSION
	.align		4
        /*0000*/ 	.byte	0x04, 0x37
        /*0002*/ 	.short	(.L_2257 - .L_2256)
.L_2256:
        /*0004*/ 	.word	0x00000082


	//----- nvinfo : EIATTR_SW2861232_WAR
	.align		4
.L_2257:
        /*0008*/ 	.byte	0x01, 0x35
	.zero		2


	//----- nvinfo : EIATTR_PARAM_CBANK
	.align		4
        /*000c*/ 	.byte	0x04, 0x0a
        /*000e*/ 	.short	(.L_2259 - .L_2258)
	.align		4
.L_2258:
        /*0010*/ 	.word	index@(.nv.constant0._ZN10layer_norm22ln_bwd_finalize_kernelINS_22Kernel_traits_finalizeILj4096E6__halfS2_fS2_fjLb0ELj1024ELj4ENS_18Kernel_traits_baseILj4096ES2_S2_fS2_fjLj1024EEEEELb0ELb1EEEvNS_9BwdParamsE)
        /*0014*/ 	.short	0x0160
        /*0016*/ 	.short	0x0128


	//----- nvinfo : EIATTR_CBANK_PARAM_SIZE
	.align		4
.L_2259:
        /*0018*/ 	.byte	0x03, 0x19
        /*001a*/ 	.short	0x0128


	//----- nvinfo : EIATTR_KPARAM_INFO
	.align		4
        /*001c*/ 	.byte	0x04, 0x17
        /*001e*/ 	.short	(.L_2261 - .L_2260)
.L_2260:
        /*0020*/ 	.word	0x00000000
        /*0024*/ 	.short	0x0000
        /*0026*/ 	.short	0x0000
        /*0028*/ 	.byte	0x00, 0xf0, 0xa1, 0x04


	//----- nvinfo : EIATTR_MAXREG_COUNT
	.align		4
.L_2261:
        /*002c*/ 	.byte	0x03, 0x1b
        /*002e*/ 	.short	0x0040


	//----- nvinfo : EIATTR_NUM_BARRIERS
	.align		4
        /*0030*/ 	.byte	0x02, 0x4c
        /*0032*/ 	.byte	0x01
	.zero		1


	//----- nvinfo : EIATTR_MERCURY_ISA_VERSION
	.align		4
        /*0034*/ 	.byte	0x03, 0x5f
        /*0036*/ 	.short	0x0000


	//----- nvinfo : EIATTR_COOP_GROUP_MASK_REGIDS
	.align		4
        /*0038*/ 	.byte	0x04, 0x29
        /*003a*/ 	.short	(.L_2263 - .L_2262)


	//   ....[0]....
.L_2262:
        /*003c*/ 	.word	0xffffffff


	//   ....[1]....
        /*0040*/ 	.word	0xffffffff


	//   ....[2]....
        /*0044*/ 	.word	0xffffffff


	//   ....[3]....
        /*0048*/ 	.word	0xffffffff


	//   ....[4]....
        /*004c*/ 	.word	0xffffffff


	//   ....[5]....
        /*0050*/ 	.word	0xffffffff


	//   ....[6]....
        /*0054*/ 	.word	0xffffffff


	//   ....[7]....
        /*0058*/ 	.word	0xffffffff


	//   ....[8]....
        /*005c*/ 	.word	0xffffffff


	//   ....[9]....
        /*0060*/ 	.word	0xffffffff


	//   ....[10]....
        /*0064*/ 	.word	0xffffffff


	//   ....[11]....
        /*0068*/ 	.word	0xffffffff


	//   ....[12]....
        /*006c*/ 	.word	0xffffffff


	//   ....[13]....
        /*0070*/ 	.word	0xffffffff


	//   ....[14]....
        /*0074*/ 	.word	0xffffffff


	//   ....[15]....
        /*0078*/ 	.word	0xffffffff


	//   ....[16]....
        /*007c*/ 	.word	0xffffffff


	//   ....[17]....
        /*0080*/ 	.word	0xffffffff


	//   ....[18]....
        /*0084*/ 	.word	0xffffffff


	//   ....[19]....
        /*0088*/ 	.word	0xffffffff


	//----- nvinfo : EIATTR_COOP_GROUP_INSTR_OFFSETS
	.align		4
.L_2263:
        /*008c*/ 	.byte	0x04, 0x28
        /*008e*/ 	.short	(.L_2265 - .L_2264)


	//   ....[0]....
.L_2264:
        /*0090*/ 	.word	0x000007f0


	//   ....[1]....
        /*0094*/ 	.word	0x00000820


	//   ....[2]....
        /*0098*/ 	.word	0x00000840


	//   ....[3]....
        /*009c*/ 	.word	0x00000850


	//   ....[4]....
        /*00a0*/ 	.word	0x00000880


	//   ....[5]....
        /*00a4*/ 	.word	0x00000890


	//   ....[6]....
        /*00a8*/ 	.word	0x000008c0


	//   ....[7]....
        /*00ac*/ 	.word	0x000008d0


	//   ....[8]....
        /*00b0*/ 	.word	0x00000900


	//   ....[9]....
        /*00b4*/ 	.word	0x00000910


	//   ....[10]....
        /*00b8*/ 	.word	0x00000b00


	//   ....[11]....
        /*00bc*/ 	.word	0x00000b80


	//   ....[12]....
        /*00c0*/ 	.word	0x00000be0


	//   ....[13]....
        /*00c4*/ 	.word	0x00000c40


	//   ....[14]....
        /*00c8*/ 	.word	0x00000cb0


	//   ....[15]....
        /*00cc*/ 	.word	0x00000d20


	//   ....[16]....
        /*00d0*/ 	.word	0x00000d80


	//   ....[17]....
        /*00d4*/ 	.word	0x00000de0


	//   ....[18]....
        /*00d8*/ 	.word	0x00000e40


	//   ....[19]....
        /*00dc*/ 	.word	0x00000ea0


	//----- nvinfo : EIATTR_EXIT_INSTR_OFFSETS
	.align		4
.L_2265:
        /*00e0*/ 	.byte	0x04, 0x1c
        /*00e2*/ 	.short	(.L_2267 - .L_2266)


	//   ....[0]....
.L_2266:
        /*00e4*/ 	.word	0x00000070


	//   ....[1]....
        /*00e8*/ 	.word	0x00000aa0


	//----- nvinfo : EIATTR_MAX_THREADS
	.align		4
.L_2267:
        /*00ec*/ 	.byte	0x04, 0x05
        /*00ee*/ 	.short	(.L_2269 - .L_2268)
.L_2268:
        /*00f0*/ 	.word	0x00000400
        /*00f4*/ 	.word	0x00000001
        /*00f8*/ 	.word	0x00000001


	//----- nvinfo : EIATTR_CRS_STACK_SIZE
	.align		4
.L_2269:
        /*00fc*/ 	.byte	0x04, 0x1e
        /*00fe*/ 	.short	(.L_2271 - .L_2270)
.L_2270:
        /*0100*/ 	.word	0x00000000
.L_2271:


//--------------------- .nv.info._ZN10layer_norm40ln_parallel_residual_bwd_finalize_kernelINS_22Kernel_traits_finalizeILj4096E6__halfS2_fS2_fjLb0ELj1024ELj4ENS_18Kernel_traits_baseILj4096ES2_S2_fS2_fjLj1024EEEEELb1EEEvNS_9BwdParamsE --------------------------
	.section	.nv.info._ZN10layer_norm40ln_parallel_residual_bwd_finalize_kernelINS_22Kernel_traits_finalizeILj4096E6__halfS2_fS2_fjLb0ELj1024ELj4ENS_18Kernel_traits_baseILj4096ES2_S2_fS2_fjLj1024EEEEELb1EEEvNS_9BwdParamsE,"",@"SHT_CUDA_INFO"
	.sectionflags	@""
	.align	4


	//----- nvinfo : EIATTR_CUDA_API_VERSION
	.align		4
        /*0000*/ 	.byte	0x04, 0x37
        /*0002*/ 	.short	(.L_2273 - .L_2272)
.L_2272:
        /*0004*/ 	.word	0x00000082


	//----- nvinfo : EIATTR_SW2861232_WAR
	.align		4
.L_2273:
        /*0008*/ 	.byte	0x01, 0x35
	.zero		2


	//----- nvinfo : EIATTR_PARAM_CBANK
	.align		4
        /*000c*/ 	.byte	0x04, 0x0a
        /*000e*/ 	.short	(.L_2275 - .L_2274)
	.align		4
.L_2274:
        /*0010*/ 	.word	index@(.nv.constant0._ZN10layer_norm40ln_parallel_residual_bwd_finalize_kernelINS_22Kernel_traits_finalizeILj4096E6__halfS2_fS2_fjLb0ELj1024ELj4ENS_18Kernel_traits_baseILj4096ES2_S2_fS2_fjLj1024EEEEELb1EEEvNS_9BwdParamsE)
        /*0014*/ 	.short	0x0160
        /*0016*/ 	.short	0x0128


	//----- nvinfo : EIATTR_CBANK_PARAM_SIZE
	.align		4
.L_2275:
        /*0018*/ 	.byte	0x03, 0x19
        /*001a*/ 	.short	0x0128


	//----- nvinfo : EIATTR_KPARAM_INFO
	.align		4
        /*001c*/ 	.byte	0x04, 0x17
        /*001e*/ 	.short	(.L_2277 - .L_2276)
.L_2276:
        /*0020*/ 	.word	0x00000000
        /*0024*/ 	.short	0x0000
        /*0026*/ 	.short	0x0000
        /*0028*/ 	.byte	0x00, 0xf0, 0xa1, 0x04


	//----- nvinfo : EIATTR_MAXREG_COUNT
	.align		4
.L_2277:
        /*002c*/ 	.byte	0x03, 0x1b
        /*002e*/ 	.short	0x0040


	//----- nvinfo : EIATTR_NUM_BARRIERS
	.align		4
        /*0030*/ 	.byte	0x02, 0x4c
        /*0032*/ 	.byte	0x01
	.zero		1


	//----- nvinfo : EIATTR_MERCURY_ISA_VERSION
	.align		4
        /*0034*/ 	.byte	0x03, 0x5f
        /*0036*/ 	.short	0x0000


	//----- nvinfo : EIATTR_COOP_GROUP_MASK_REGIDS
	.align		4
        /*0038*/ 	.byte	0x04, 0x29
        /*003a*/ 	.short	(.L_2279 - .L_2278)


	//   ....[0]....
.L_2278:
        /*003c*/ 	.word	0xffffffff


	//   ....[1]....
        /*0040*/ 	.word	0xffffffff


	//   ....[2]....
        /*0044*/ 	.word	0xffffffff


	//   ....[3]....
        /*0048*/ 	.word	0xffffffff


	//   ....[4]....
        /*004c*/ 	.word	0xffffffff


	//   ....[5]....
        /*0050*/ 	.word	0xffffffff


	//   ....[6]....
        /*0054*/ 	.word	0xffffffff


	//   ....[7]....
        /*0058*/ 	.word	0xffffffff


	//   ....[8]....
        /*005c*/ 	.word	0xffffffff


	//   ....[9]....
        /*0060*/ 	.word	0xffffffff


	//   ....[10]....
        /*0064*/ 	.word	0xffffffff


	//   ....[11]....
        /*0068*/ 	.word	0xffffffff


	//   ....[12]....
        /*006c*/ 	.word	0xffffffff


	//   ....[13]....
        /*0070*/ 	.word	0xffffffff


	//   ....[14]....
        /*0074*/ 	.word	0xffffffff


	//   ....[15]....
        /*0078*/ 	.word	0xffffffff


	//   ....[16]....
        /*007c*/ 	.word	0xffffffff


	//   ....[17]....
        /*0080*/ 	.word	0xffffffff


	//   ....[18]....
        /*0084*/ 	.word	0xffffffff


	//   ....[19]....
        /*0088*/ 	.word	0xffffffff


	//   ....[20]....
        /*008c*/ 	.word	0xffffffff


	//   ....[21]....
        /*0090*/ 	.word	0xffffffff


	//   ....[22]....
        /*0094*/ 	.word	0xffffffff


	//   ....[23]....
        /*0098*/ 	.word	0xffffffff


	//   ....[24]....
        /*009c*/ 	.word	0xffffffff


	//   ....[25]....
        /*00a0*/ 	.word	0xffffffff


	//   ....[26]....
        /*00a4*/ 	.word	0xffffffff


	//   ....[27]....
        /*00a8*/ 	.word	0xffffffff


	//   ....[28]....
        /*00ac*/ 	.word	0xffffffff


	//   ....[29]....
        /*00b0*/ 	.word	0xffffffff


	//   ....[30]....
        /*00b4*/ 	.word	0xffffffff


	//   ....[31]....
        /*00b8*/ 	.word	0xffffffff


	//   ....[32]....
        /*00bc*/ 	.word	0xffffffff


	//   ....[33]....
        /*00c0*/ 	.word	0xffffffff


	//   ....[34]....
        /*00c4*/ 	.word	0xffffffff


	//   ....[35]....
        /*00c8*/ 	.word	0xffffffff


	//   ....[36]....
        /*00cc*/ 	.word	0xffffffff


	//   ....[37]....
        /*00d0*/ 	.word	0xffffffff


	//   ....[38]....
        /*00d4*/ 	.word	0xffffffff


	//   ....[39]....
        /*00d8*/ 	.word	0xffffffff


	//----- nvinfo : EIATTR_COOP_GROUP_INSTR_OFFSETS
	.align		4
.L_2279:
        /*00dc*/ 	.byte	0x04, 0x28
        /*00de*/ 	.short	(.L_2281 - .L_2280)


	//   ....[0]....
.L_2280:
        /*00e0*/ 	.word	0x00000b60


	//   ....[1]....
        /*00e4*/ 	.word	0x00000b90


	//   ....[2]....
        /*00e8*/ 	.word	0x00000ba0


	//   ....[3]....
        /*00ec*/ 	.word	0x00000bb0


	//   ....[4]....
        /*00f0*/ 	.word	0x00000be0


	//   ....[5]....
        /*00f4*/ 	.word	0x00000c00


	//   ....[6]....
        /*00f8*/ 	.word	0x00000c10


	//   ....[7]....
        /*00fc*/ 	.word	0x00000c20


	//   ....[8]....
        /*0100*/ 	.word	0x00000c50


	//   ....[9]....
        /*0104*/ 	.word	0x00000c70


	//   ....[10]....
        /*0108*/ 	.word	0x00000c90


	//   ....[11]....
        /*010c*/ 	.word	0x00000ca0


	//   ....[12]....
        /*0110*/ 	.word	0x00000cd0


	//   ....[13]....
        /*0114*/ 	.word	0x00000cf0


	//   ....[14]....
        /*0118*/ 	.word	0x00000d10


	//   ....[15]....
        /*011c*/ 	.word	0x00000d20


	//   ....[16]....
        /*0120*/ 	.word	0x00000d50


	//   ....[17]....
        /*0124*/ 	.word	0x00000d80


	//   ....[18]....
        /*0128*/ 	.word	0x00000d90


	//   ....[19]....
        /*012c*/ 	.word	0x00000da0


	//   ....[20]....
        /*0130*/ 	.word	0x00001090


	//   ....[21]....
        /*0134*/ 	.word	0x00001100


	//   ....[22]....
        /*0138*/ 	.word	0x00001160


	//   ....[23]....
        /*013c*/ 	.word	0x000011c0


	//   ....[24]....
        /*0140*/ 	.word	0x00001230


	//   ....[25]....
        /*0144*/ 	.word	0x000012a0


	//   ....[26]....
        /*0148*/ 	.word	0x00001300


	//   ....[27]....
        /*014c*/ 	.word	0x00001360


	//   ....[28]....
        /*0150*/ 	.word	0x000013c0


	//   ....[29]....
        /*0154*/ 	.word	0x00001430


	//   ....[30]....
        /*0158*/ 	.word	0x000014a0


	//   ....[31]....
        /*015c*/ 	.word	0x00001500


	//   ....[32]....
        /*0160*/ 	.word	0x00001560


	//   ....[33]....
        /*0164*/ 	.word	0x000015c0


	//   ....[34]....
        /*0168*/ 	.word	0x00001630


	//   ....[35]....
        /*016c*/ 	.word	0x000016a0


	//   ....[36]....
        /*0170*/ 	.word	0x00001700


	//   ....[37]....
        /*0174*/ 	.word	0x00001760


	//   ....[38]....
        /*0178*/ 	.word	0x000017c0


	//   ....[39]....
        /*017c*/ 	.word	0x00001820


	//----- nvinfo : EIATTR_EXIT_INSTR_OFFSETS
	.align		4
.L_2281:
        /*0180*/ 	.byte	0x04, 0x1c
        /*0182*/ 	.short	(.L_2283 - .L_2282)


	//   ....[0]....
.L_2282:
        /*0184*/ 	.word	0x00000070


	//   ....[1]....
        /*0188*/ 	.word	0x00001030


	//----- nvinfo : EIATTR_MAX_THREADS
	.align		4
.L_2283:
        /*018c*/ 	.byte	0x04, 0x05
        /*018e*/ 	.short	(.L_2285 - .L_2284)
.L_2284:
        /*0190*/ 	.word	0x00000400
        /*0194*/ 	.word	0x00000001
        /*0198*/ 	.word	0x00000001


	//----- nvinfo : EIATTR_CRS_STACK_SIZE
	.align		4
.L_2285:
        /*019c*/ 	.byte	0x04, 0x1e
        /*019e*/ 	.short	(.L_2287 - .L_2286)
.L_2286:
        /*01a0*/ 	.word	0x00000000
.L_2287:


//--------------------- .nv.info._ZN10layer_norm31ln_parallel_residual_bwd_kernelINS_13Kernel_traitsI6__halfS2_fS2_fjLj4096ELj1ELj1ELj8ELj16ENS_18Kernel_traits_baseILj4096ES2_S2_fS2_fjLj256EEEEELb1ELb1ELb1EEEvNS_9BwdParamsE --------------------------
	.section	.nv.info._ZN10layer_norm31ln_parallel_residual_bwd_kernelINS_13Kernel_traitsI6__halfS2_fS2_fjLj4096ELj1ELj1ELj8ELj16ENS_18Kernel_traits_baseILj4096ES2_S2_fS2_fjLj256EEEEELb1ELb1ELb1EEEvNS_9BwdParamsE,"",@"SHT_CUDA_INFO"
	.sectionflags	@""
	.align	4


	//----- nvinfo : EIATTR_CUDA_API_VERSION
	.align		4
        /*0000*/ 	.byte	0x04, 0x37
        /*0002*/ 	.short	(.L_2289 - .L_2288)
.L_2288:
        /*0004*/ 	.word	0x00000082


	//----- nvinfo : EIATTR_SW2861232_WAR
	.align		4
.L_2289:
        /*0008*/ 	.byte	0x01, 0x35
	.zero		2


	//----- nvinfo : EIATTR_PARAM_CBANK
	.align		4
        /*000c*/ 	.byte	0x04, 0x0a
        /*000e*/ 	.short	(.L_2291 - .L_2290)
	.align		4
.L_2290:
        /*0010*/ 	.word	index@(.nv.constant0._ZN10layer_norm31ln_parallel_residual_bwd_kernelINS_13Kernel_traitsI6__halfS2_fS2_fjLj4096ELj1ELj1ELj8ELj16ENS_18Kernel_traits_baseILj4096ES2_S2_fS2_fjLj256EEEEELb1ELb1ELb1EEEvNS_9BwdParamsE)
        /*0014*/ 	.short	0x0160
        /*0016*/ 	.short	0x0128


	//----- nvinfo : EIATTR_CBANK_PARAM_SIZE
	.align		4
.L_2291:
        /*0018*/ 	.byte	0x03, 0x19
        /*001a*/ 	.short	0x0128


	//----- nvinfo : EIATTR_KPARAM_INFO
	.align		4
        /*001c*/ 	.byte	0x04, 0x17
        /*001e*/ 	.short	(.L_2293 - .L_2292)
.L_2292:
        /*0020*/ 	.word	0x00000000
        /*0024*/ 	.short	0x0000
        /*0026*/ 	.short	0x0000
        /*0028*/ 	.byte	0x00, 0xf0, 0xa1, 0x04


	//----- nvinfo : EIATTR_MAXREG_COUNT
	.align		4
.L_2293:
        /*002c*/ 	.byte	0x03, 0x1b
        /*002e*/ 	.short	0x00ff


	//----- nvinfo : EIATTR_NUM_BARRIERS
	.align		4
        /*0030*/ 	.byte	0x02, 0x4c
        /*0032*/ 	.byte	0x01
	.zero		1


	//----- nvinfo : EIATTR_MERCURY_ISA_VERSION
	.align		4
        /*0034*/ 	.byte	0x03, 0x5f
        /*0036*/ 	.short	0x0000


	//----- nvinfo : EIATTR_COOP_GROUP_MASK_REGIDS
	.align		4
        /*0038*/ 	.byte	0x04, 0x29
        /*003a*/ 	.short	(.L_2295 - .L_2294)


	//   ....[0]....
.L_2294:
        /*003c*/ 	.word	0xffffffff


	//   ....[1]....
        /*0040*/ 	.word	0xffffffff


	//   ....[2]....
        /*0044*/ 	.word	0xffffffff


	//   ....[3]....
        /*0048*/ 	.word	0xffffffff


	//   ....[4]....
        /*004c*/ 	.word	0xffffffff


	//   ....[5]....
        /*0050*/ 	.word	0xffffffff


	//   ....[6]....
        /*0054*/ 	.word	0xffffffff


	//   ....[7]....
        /*0058*/ 	.word	0xffffffff


	//   ....[8]....
        /*005c*/ 	.word	0xffffffff


	//   ....[9]....
        /*0060*/ 	.word	0xffffffff


	//   ....[10]....
        /*0064*/ 	.word	0xffffffff


	//   ....[11]....
        /*0068*/ 	.word	0xffffffff


	//   ....[12]....
        /*006c*/ 	.word	0xffffffff


	//   ....[13]....
        /*0070*/ 	.word	0xffffffff


	//   ....[14]....
        /*0074*/ 	.word	0xffffffff


	//   ....[15]....
        /*0078*/ 	.word	0xffffffff


	//   ....[16]....
        /*007c*/ 	.word	0xffffffff


	//   ....[17]....
        /*0080*/ 	.word	0xffffffff


	//   ....[18]....
        /*0084*/ 	.word	0xffffffff


	//   ....[19]....
        /*0088*/ 	.word	0xffffffff


	//----- nvinfo : EIATTR_COOP_GROUP_INSTR_OFFSETS
	.align		4
.L_2295:
        /*008c*/ 	.byte	0x04, 0x28
        /*008e*/ 	.short	(.L_2297 - .L_2296)


	//   ....[0]....
.L_2296:
        /*0090*/ 	.word	0x00000f50


	//   ....[1]....
        /*0094*/ 	.word	0x00000f70


	//   ....[2]....
        /*0098*/ 	.word	0x00000f90


	//   ....[3]....
        /*009c*/ 	.word	0x00000fb0


	//   ....[4]....
        /*00a0*/ 	.word	0x00000fd0


	//   ....[5]....
        /*00a4*/ 	.word	0x00000ff0


	//   ....[6]....
        /*00a8*/ 	.word	0x00001010


	//   ....[7]....
        /*00ac*/ 	.word	0x00001030


	//   ....[8]....
        /*00b0*/ 	.word	0x00001050


	//   ....[9]....
        /*00b4*/ 	.word	0x00001070


	//   ....[10]....
        /*00b8*/ 	.word	0x00002440


	//   ....[11]....
        /*00bc*/ 	.word	0x000024c0


	//   ....[12]....
        /*00c0*/ 	.word	0x00002540


	//   ....[13]....
        /*00c4*/ 	.word	0x000025b0


	//   ....[14]....
        /*00c8*/ 	.word	0x00002630


	//   ....[15]....
        /*00cc*/ 	.word	0x000026a0


	//   ....[16]....
        /*00d0*/ 	.word	0x00002720


	//   ....[17]....
        /*00d4*/ 	.word	0x00002790


	//   ....[18]....
        /*00d8*/ 	.word	0x00002810


	//   ....[19]....
        /*00dc*/ 	.word	0x00002880


	//----- nvinfo : EIATTR_EXIT_INSTR_OFFSETS
	.align		4
.L_2297:
        /*00e0*/ 	.byte	0x04, 0x1c
        /*00e2*/ 	.short	(.L_2299 - .L_2298)


	//   ....[0]....
.L_2298:
        /*00e4*/ 	.word	0x000023e0


	//----- nvinfo : EIATTR_MAX_THREADS
	.align		4
.L_2299:
        /*00e8*/ 	.byte	0x04, 0x05
        /*00ea*/ 	.short	(.L_2301 - .L_2300)
.L_2300:
        /*00ec*/ 	.word	0x00000100
        /*00f0*/ 	.word	0x00000001
        /*00f4*/ 	.word	0x00000001


	//----- nvinfo : EIATTR_CRS_STACK_SIZE
	.align		4
.L_2301:
        /*00f8*/ 	.byte	0x04, 0x1e
        /*00fa*/ 	.short	(.L_2303 - .L_2302)
.L_2302:
        /*00fc*/ 	.word	0x00000000
.L_2303:


//--------------------- .nv.info._ZN10layer_norm31ln_parallel_residual_bwd_kernelINS_13Kernel_traitsIf6__halffS2_fjLj4096ELj1ELj1ELj8ELj16ENS_18Kernel_traits_baseILj4096EfS2_fS2_fjLj256EEEEELb0ELb0ELb0EEEvNS_9BwdParamsE --------------------------
	.section	.nv.info._ZN10layer_norm31ln_parallel_residual_bwd_kernelINS_13Kernel_traitsIf6__halffS2_fjLj4096ELj1ELj1ELj8ELj16ENS_18Kernel_traits_baseILj4096EfS2_fS2_fjLj256EEEEELb0ELb0ELb0EEEvNS_9BwdParamsE,"",@"SHT_CUDA_INFO"
	.sectionflags	@""
	.align	4


	//----- nvinfo : EIATTR_CUDA_API_VERSION
	.align		4
        /*0000*/ 	.byte	0x04, 0x37
        /*0002*/ 	.short	(.L_2305 - .L_2304)
.L_2304:
        /*0004*/ 	.word	0x00000082


	//----- nvinfo : EIATTR_SW2861232_WAR
	.align		4
.L_2305:
        /*0008*/ 	.byte	0x01, 0x35
	.zero		2


	//----- nvinfo : EIATTR_PARAM_CBANK
	.align		4
        /*000c*/ 	.byte	0x04, 0x0a
        /*000e*/ 	.short	(.L_2307 - .L_2306)
	.align		4
.L_2306:
        /*0010*/ 	.word	index@(.nv.constant0._ZN10layer_norm31ln_parallel_residual_bwd_kernelINS_13Kernel_traitsIf6__halffS2_fjLj4096ELj1ELj1ELj8ELj16ENS_18Kernel_traits_baseILj4096EfS2_fS2_fjLj256EEEEELb0ELb0ELb0EEEvNS_9BwdParamsE)
        /*0014*/ 	.short	0x0160
        /*0016*/ 	.short	0x0128


	//----- nvinfo : EIATTR_CBANK_PARAM_SIZE
	.align		4
.L_2307:
        /*0018*/ 	.byte	0x03, 0x19
        /*001a*/ 	.short	0x0128


	//----- nvinfo : EIATTR_KPARAM_INFO
	.align		4
        /*001c*/ 	.byte	0x04, 0x17
        /*001e*/ 	.short	(.L_2309 - .L_2308)
.L_2308:
        /*0020*/ 	.word	0x00000000
        /*0024*/ 	.short	0x0000
        /*0026*/ 	.short	0x0000
        /*0028*/ 	.byte	0x00, 0xf0, 0xa1, 0x04


	//----- nvinfo : EIATTR_MAXREG_COUNT
	.align		4
.L_2309:
        /*002c*/ 	.byte	0x03, 0x1b
        /*002e*/ 	.short	0x00ff


	//----- nvinfo : EIATTR_NUM_BARRIERS
	.align		4
        /*0030*/ 	.byte	0x02, 0x4c
        /*0032*/ 	.byte	0x01
	.zero		1


	//----- nvinfo : EIATTR_MERCURY_ISA_VERSION
	.align		4
        /*0034*/ 	.byte	0x03, 0x5f
        /*0036*/ 	.short	0x0000


	//----- nvinfo : EIATTR_COOP_GROUP_MASK_REGIDS
	.align		4
        /*0038*/ 	.byte	0x04, 0x29
        /*003a*/ 	.short	(.L_2311 - .L_2310)


	//   ....[0]....
.L_2310:
        /*003c*/ 	.word	0xffffffff


	//   ....[1]....
        /*0040*/ 	.word	0xffffffff


	//   ....[2]....
        /*0044*/ 	.word	0xffffffff


	//   ....[3]....
        /*0048*/ 	.word	0xffffffff


	//   ....[4]....
        /*004c*/ 	.word	0xffffffff


	//   ....[5]....
        /*0050*/ 	.word	0xffffffff


	//   ....[6]....
        /*0054*/ 	.word	0xffffffff


	//   ....[7]....
        /*0058*/ 	.word	0xffffffff


	//   ....[8]....
        /*005c*/ 	.word	0xffffffff


	//   ....[9]....
        /*0060*/ 	.word	0xffffffff


	//   ....[10]....
        /*0064*/ 	.word	0xffffffff


	//   ....[11]....
        /*0068*/ 	.word	0xffffffff


	//   ....[12]....
        /*006c*/ 	.word	0xffffffff


	//   ....[13]....
        /*0070*/ 	.word	0xffffffff


	//   ....[14]....
        /*0074*/ 	.word	0xffffffff


	//   ....[15]....
        /*0078*/ 	.word	0xffffffff


	//   ....[16]....
        /*007c*/ 	.word	0xffffffff


	//   ....[17]....
        /*0080*/ 	.word	0xffffffff


	//   ....[18]....
        /*0084*/ 	.word	0xffffffff


	//   ....[19]....
        /*0088*/ 	.word	0xffffffff


	//----- nvinfo : EIATTR_COOP_GROUP_INSTR_OFFSETS
	.align		4
.L_2311:
        /*008c*/ 	.byte	0x04, 0x28
        /*008e*/ 	.short	(.L_2313 - .L_2312)


	//   ....[0]....
.L_2312:
        /*0090*/ 	.word	0x000013c0


	//   ....[1]....
        /*0094*/ 	.word	0x000013e0


	//   ....[2]....
        /*0098*/ 	.word	0x00001400


	//   ....[3]....
        /*009c*/ 	.word	0x00001420


	//   ....[4]....
        /*00a0*/ 	.word	0x00001440


	//   ....[5]....
        /*00a4*/ 	.word	0x00001460


	//   ....[6]....
        /*00a8*/ 	.word	0x00001480


	//   ....[7]....
        /*00ac*/ 	.word	0x000014a0


	//   ....[8]....
        /*00b0*/ 	.word	0x000014c0


	//   ....[9]....
        /*00b4*/ 	.word	0x000014e0


	//   ....[10]....
        /*00b8*/ 	.word	0x000023d0


	//   ....[11]....
        /*00bc*/ 	.word	0x00002450


	//   ....[12]....
        /*00c0*/ 	.word	0x000024d0


	//   ....[13]....
        /*00c4*/ 	.word	0x00002540


	//   ....[14]....
        /*00c8*/ 	.word	0x000025c0


	//   ....[15]....
        /*00cc*/ 	.word	0x00002630


	//   ....[16]....
        /*00d0*/ 	.word	0x000026b0


	//   ....[17]....
        /*00d4*/ 	.word	0x00002720


	//   ....[18]....
        /*00d8*/ 	.word	0x000027a0


	//   ....[19]....
        /*00dc*/ 	.word	0x00002810


	//----- nvinfo : EIATTR_EXIT_INSTR_OFFSETS
	.align		4
.L_2313:
        /*00e0*/ 	.byte	0x04, 0x1c
        /*00e2*/ 	.short	(.L_2315 - .L_2314)


	//   ....[0]....
.L_2314:
        /*00e4*/ 	.word	0x00002290


	//   ....[1]....
        /*00e8*/ 	.word	0x00002370


	//----- nvinfo : EIATTR_MAX_THREADS
	.align		4
.L_2315:
        /*00ec*/ 	.byte	0x04, 0x05
        /*00ee*/ 	.short	(.L_2317 - .L_2316)
.L_2316:
        /*00f0*/ 	.word	0x00000100
        /*00f4*/ 	.word	0x00000001
        /*00f8*/ 	.word	0x00000001


	//----- nvinfo : EIATTR_CRS_STACK_SIZE
	.align		4
.L_2317:
        /*00fc*/ 	.byte	0x04, 0x1e
        /*00fe*/ 	.short	(.L_2319 - .L_2318)
.L_2318:
        /*0100*/ 	.word	0x00000000
.L_2319:


//--------------------- .nv.info._ZN10layer_norm31ln_parallel_residual_bwd_kernelINS_13Kernel_traitsIf6__halffS2_fjLj4096ELj1ELj1ELj8ELj16ENS_18Kernel_traits_baseILj4096EfS2_fS2_fjLj256EEEEELb0ELb0ELb1EEEvNS_9BwdParamsE --------------------------
	.section	.nv.info._ZN10layer_norm31ln_parallel_residual_bwd_kernelINS_13Kernel_traitsIf6__halffS2_fjLj4096ELj1ELj1ELj8ELj16ENS_18Kernel_traits_baseILj4096EfS2_fS2_fjLj256EEEEELb0ELb0ELb1EEEvNS_9BwdParamsE,"",@"SHT_CUDA_INFO"
	.sectionflags	@""
	.align	4


	//----- nvinfo : EIATTR_CUDA_API_VERSION
	.align		4
        /*0000*/ 	.byte	0x04, 0x37
        /*0002*/ 	.short	(.L_2321 - .L_2320)
.L_2320:
        /*0004*/ 	.word	0x00000082


	//----- nvinfo : EIATTR_SW2861232_WAR
	.align		4
.L_2321:
        /*0008*/ 	.byte	0x01, 0x35
	.zero		2


	//----- nvinfo : EIATTR_PARAM_CBANK
	.align		4
        /*000c*/ 	.byte	0x04, 0x0a
        /*000e*/ 	.short	(.L_2323 - .L_2322)
	.align		4
.L_2322:
        /*0010*/ 	.word	index@(.nv.constant0._ZN10layer_norm31ln_parallel_residual_bwd_kernelINS_13Kernel_traitsIf6__halffS2_fjLj4096ELj1ELj1ELj8ELj16ENS_18Kernel_traits_baseILj4096EfS2_fS2_fjLj256EEEEELb0ELb0ELb1EEEvNS_9BwdParamsE)
        /*0014*/ 	.short	0x0160
        /*0016*/ 	.short	0x0128


	//----- nvinfo : EIATTR_CBANK_PARAM_SIZE
	.align		4
.L_2323:
        /*0018*/ 	.byte	0x03, 0x19
        /*001a*/ 	.short	0x0128


	//----- nvinfo : EIATTR_KPARAM_INFO
	.align		4
        /*001c*/ 	.byte	0x04, 0x17
        /*001e*/ 	.short	(.L_2325 - .L_2324)
.L_2324:
        /*0020*/ 	.word	0x00000000
        /*0024*/ 	.short	0x0000
        /*0026*/ 	.short	0x0000
        /*0028*/ 	.byte	0x00, 0xf0, 0xa1, 0x04


	//----- nvinfo : EIATTR_MAXREG_COUNT
	.align		4
.L_2325:
        /*002c*/ 	.byte	0x03, 0x1b
        /*002e*/ 	.short	0x00ff


	//----- nvinfo : EIATTR_NUM_BARRIERS
	.align		4
        /*0030*/ 	.byte	0x02, 0x4c
        /*0032*/ 	.byte	0x01
	.zero		1


	//----- nvinfo : EIATTR_MERCURY_ISA_VERSION
	.align		4
        /*0034*/ 	.byte	0x03, 0x5f
        /*0036*/ 	.short	0x0000


	//----- nvinfo : EIATTR_COOP_GROUP_MASK_REGIDS
	.align		4
        /*0038*/ 	.byte	0x04, 0x29
        /*003a*/ 	.short	(.L_2327 - .L_2326)


	//   ....[0]....
.L_2326:
        /*003c*/ 	.word	0xffffffff


	//   ....[1]....
        /*0040*/ 	.word	0xffffffff


	//   ....[2]....
        /*0044*/ 	.word	0xffffffff


	//   ....[3]....
        /*0048*/ 	.word	0xffffffff


	//   ....[4]....
        /*004c*/ 	.word	0xffffffff


	//   ....[5]....
        /*0050*/ 	.word	0xffffffff


	//   ....[6]....
        /*0054*/ 	.word	0xffffffff


	//   ....[7]....
        /*0058*/ 	.word	0xffffffff


	//   ....[8]....
        /*005c*/ 	.word	0xffffffff


	//   ....[9]....
        /*0060*/ 	.word	0xffffffff


	//   ....[10]....
        /*0064*/ 	.word	0xffffffff


	//   ....[11]....
        /*0068*/ 	.word	0xffffffff


	//   ....[12]....
        /*006c*/ 	.word	0xffffffff


	//   ....[13]....
        /*0070*/ 	.word	0xffffffff


	//   ....[14]....
        /*0074*/ 	.word	0xffffffff


	//   ....[15]....
        /*0078*/ 	.word	0xffffffff


	//   ....[16]....
        /*007c*/ 	.word	0xffffffff


	//   ....[17]....
        /*0080*/ 	.word	0xffffffff


	//   ....[18]....
        /*0084*/ 	.word	0xffffffff


	//   ....[19]....
        /*0088*/ 	.word	0xffffffff


	//----- nvinfo : EIATTR_COOP_GROUP_INSTR_OFFSETS
	.align		4
.L_2327:
        /*008c*/ 	.byte	0x04, 0x28
        /*008e*/ 	.short	(.L_2329 - .L_2328)


	//   ....[0]....
.L_2328:
        /*0090*/ 	.word	0x00001460


	//   ....[1]....
        /*0094*/ 	.word	0x00001480


	//   ....[2]....
        /*0098*/ 	.word	0x000014a0


	//   ....[3]....
        /*009c*/ 	.word	0x000014c0


	//   ....[4]....
        /*00a0*/ 	.word	0x000014e0


	//   ....[5]....
        /*00a4*/ 	.word	0x00001500


	//   ....[6]....
        /*00a8*/ 	.word	0x00001520


	//   ....[7]....
        /*00ac*/ 	.word	0x00001540


	//   ....[8]....
        /*00b0*/ 	.word	0x00001560


	//   ....[9]....
        /*00b4*/ 	.word	0x00001580


	//   ....[10]....
        /*00b8*/ 	.word	0x000026b0


	//   ....[11]....
        /*00bc*/ 	.word	0x00002730


	//   ....[12]....
        /*00c0*/ 	.word	0x000027b0


	//   ....[13]....
        /*00c4*/ 	.word	0x00002820


	//   ....[14]....
        /*00c8*/ 	.word	0x000028a0


	//   ....[15]....
        /*00cc*/ 	.word	0x00002910


	//   ....[16]....
        /*00d0*/ 	.word	0x00002990


	//   ....[17]....
        /*00d4*/ 	.word	0x00002a00


	//   ....[18]....
        /*00d8*/ 	.word	0x00002a80


	//   ....[19]....
        /*00dc*/ 	.word	0x00002af0


	//----- nvinfo : EIATTR_EXIT_INSTR_OFFSETS
	.align		4
.L_2329:
        /*00e0*/ 	.byte	0x04, 0x1c
        /*00e2*/ 	.short	(.L_2331 - .L_2330)


	//   ....[0]....
.L_2330:
        /*00e4*/ 	.word	0x00002650


	//----- nvinfo : EIATTR_MAX_THREADS
	.align		4
.L_2331:
        /*00e8*/ 	.byte	0x04, 0x05
        /*00ea*/ 	.short	(.L_2333 - .L_2332)
.L_2332:
        /*00ec*/ 	.word	0x00000100
        /*00f0*/ 	.word	0x00000001
        /*00f4*/ 	.word	0x00000001


	//----- nvinfo : EIATTR_CRS_STACK_SIZE
	.align		4
.L_2333:
        /*00f8*/ 	.byte	0x04, 0x1e
        /*00fa*/ 	.short	(.L_2335 - .L_2334)
.L_2334:
        /*00fc*/ 	.word	0x00000000
.L_2335:


//--------------------- .nv.info._ZN10layer_norm31ln_parallel_residual_bwd_kernelINS_13Kernel_traitsIf6__halffS2_fjLj4096ELj1ELj1ELj8ELj16ENS_18Kernel_traits_baseILj4096EfS2_fS2_fjLj256EEEEELb0ELb1ELb0EEEvNS_9BwdParamsE --------------------------
	.section	.nv.info._ZN10layer_norm31ln_parallel_residual_bwd_kernelINS_13Kernel_traitsIf6__halffS2_fjLj4096ELj1ELj1ELj8ELj16ENS_18Kernel_traits_baseILj4096EfS2_fS2_fjLj256EEEEELb0ELb1ELb0EEEvNS_9BwdParamsE,"",@"SHT_CUDA_INFO"
	.sectionflags	@""
	.align	4


	//----- nvinfo : EIATTR_CUDA_API_VERSION
	.align		4
        /*0000*/ 	.byte	0x04, 0x37
        /*0002*/ 	.short	(.L_2337 - .L_2336)
.L_2336:
        /*0004*/ 	.word	0x00000082


	//----- nvinfo : EIATTR_SW2861232_WAR
	.align		4
.L_2337:
        /*0008*/ 	.byte	0x01, 0x35
	.zero		2


	//----- nvinfo : EIATTR_PARAM_CBANK
	.align		4
        /*000c*/ 	.byte	0x04, 0x0a
        /*000e*/ 	.short	(.L_2339 - .L_2338)
	.align		4
.L_2338:
        /*0010*/ 	.word	index@(.nv.constant0._ZN10layer_norm31ln_parallel_residual_bwd_kernelINS_13Kernel_traitsIf6__halffS2_fjLj4096ELj1ELj1ELj8ELj16ENS_18Kernel_traits_baseILj4096EfS2_fS2_fjLj256EEEEELb0ELb1ELb0EEEvNS_9BwdParamsE)
        /*0014*/ 	.short	0x0160
        /*0016*/ 	.short	0x0128


	//----- nvinfo : EIATTR_CBANK_PARAM_SIZE
	.align		4
.L_2339:
        /*0018*/ 	.byte	0x03, 0x19
        /*001a*/ 	.short	0x0128


	//----- nvinfo : EIATTR_KPARAM_INFO
	.align		4
        /*001c*/ 	.byte	0x04, 0x17
        /*001e*/ 	.short	(.L_2341 - .L_2340)
.L_2340:
        /*0020*/ 	.word	0x00000000
        /*0024*/ 	.short	0x0000
        /*0026*/ 	.short	0x0000
        /*0028*/ 	.byte	0x00, 0xf0, 0xa1, 0x04


	//----- nvinfo : EIATTR_MAXREG_COUNT
	.align		4
.L_2341:
        /*002c*/ 	.byte	0x03, 0x1b
        /*002e*/ 	.short	0x00ff


	//----- nvinfo : EIATTR_NUM_BARRIERS
	.align		4
        /*0030*/ 	.byte	0x02, 0x4c
        /*0032*/ 	.byte	0x01
	.zero		1


	//----- nvinfo : EIATTR_MERCURY_ISA_VERSION
	.align		4
        /*0034*/ 	.byte	0x03, 0x5f
        /*0036*/ 	.short	0x0000


	//----- nvinfo : EIATTR_COOP_GROUP_MASK_REGIDS
	.align		4
        /*0038*/ 	.byte	0x04, 0x29
        /*003a*/ 	.short	(.L_2343 - .L_2342)


	//   ....[0]....
.L_2342:
        /*003c*/ 	.word	0xffffffff


	//   ....[1]....
        /*0040*/ 	.word	0xffffffff


	//   ....[2]....
        /*0044*/ 	.word	0xffffffff


	//   ....[3]....
        /*0048*/ 	.word	0xffffffff


	//   ....[4]....
        /*004c*/ 	.word	0xffffffff


	//   ....[5]....
        /*0050*/ 	.word	0xffffffff


	//   ....[6]....
        /*0054*/ 	.word	0xffffffff


	//   ....[7]....
        /*0058*/ 	.word	0xffffffff


	//   ....[8]....
        /*005c*/ 	.word	0xffffffff


	//   ....[9]....
        /*0060*/ 	.word	0xffffffff


	//   ....[10]....
        /*0064*/ 	.word	0xffffffff


	//   ....[11]....
        /*0068*/ 	.word	0xffffffff


	//   ....[12]....
        /*006c*/ 	.word	0xffffffff


	//   ....[13]....
        /*0070*/ 	.word	0xffffffff


	//   ....[14]....
        /*0074*/ 	.word	0xffffffff


	//   ....[15]....
        /*0078*/ 	.word	0xffffffff


	//   ....[16]....
        /*007c*/ 	.word	0xffffffff


	//   ....[17]....
        /*0080*/ 	.word	0xffffffff


	//   ....[18]....
        /*0084*/ 	.word	0xffffffff


	//   ....[19]....
        /*0088*/ 	.word	0xffffffff


	//----- nvinfo : EIATTR_COOP_GROUP_INSTR_OFFSETS
	.align		4
.L_2343:
        /*008c*/ 	.byte	0x04, 0x28
        /*008e*/ 	.short	(.L_2345 - .L_2344)


	//   ....[0]....
.L_2344:
        /*0090*/ 	.word	0x00000e10


	//   ....[1]....
        /*0094*/ 	.word	0x00000e30


	//   ....[2]....
        /*0098*/ 	.word	0x00000e50


	//   ....[3]....
        /*009c*/ 	.word	0x00000e70


	//   ....[4]....
        /*00a0*/ 	.word	0x00000e90


	//   ....[5]....
        /*00a4*/ 	.word	0x00000eb0


	//   ....[6]....
        /*00a8*/ 	.word	0x00000ee0


	//   ....[7]....
        /*00ac*/ 	.word	0x00000ef0


	//   ....[8]....
        /*00b0*/ 	.word	0x00000f20


	//   ....[9]....
        /*00b4*/ 	.word	0x00000f30


	//   ....[10]....
        /*00b8*/ 	.word	0x00001d40


	//   ....[11]....
        /*00bc*/ 	.word	0x00001dc0


	//   ....[12]....
        /*00c0*/ 	.word	0x00001e40


	//   ....[13]....
        /*00c4*/ 	.word	0x00001eb0


	//   ....[14]....
        /*00c8*/ 	.word	0x00001f30


	//   ....[15]....
        /*00cc*/ 	.word	0x00001fa0


	//   ....[16]....
        /*00d0*/ 	.word	0x00002020


	//   ....[17]....
        /*00d4*/ 	.word	0x00002090


	//   ....[18]....
        /*00d8*/ 	.word	0x00002110


	//   ....[19]....
        /*00dc*/ 	.word	0x00002180


	//----- nvinfo : EIATTR_EXIT_INSTR_OFFSETS
	.align		4
.L_2345:
        /*00e0*/ 	.byte	0x04, 0x1c
        /*00e2*/ 	.short	(.L_2347 - .L_2346)


	//   ....[0]....
.L_2346:
        /*00e4*/ 	.word	0x00001c60


	//   ....[1]....
        /*00e8*/ 	.word	0x00001ce0


	//----- nvinfo : EIATTR_MAX_THREADS
	.align		4
.L_2347:
        /*00ec*/ 	.byte	0x04, 0x05
        /*00ee*/ 	.short	(.L_2349 - .L_2348)
.L_2348:
        /*00f0*/ 	.word	0x00000100
        /*00f4*/ 	.word	0x00000001
        /*00f8*/ 	.word	0x00000001


	//----- nvinfo : EIATTR_CRS_STACK_SIZE
	.align		4
.L_2349:
        /*00fc*/ 	.byte	0x04, 0x1e
        /*00fe*/ 	.short	(.L_2351 - .L_2350)
.L_2350:
        /*0100*/ 	.word	0x00000000
.L_2351:


//--------------------- .nv.info._ZN10layer_norm31ln_parallel_residual_bwd_kernelINS_13Kernel_traitsIf6__halffS2_fjLj4096ELj1ELj1ELj8ELj16ENS_18Kernel_traits_baseILj4096EfS2_fS2_fjLj256EEEEELb0ELb1ELb1EEEvNS_9BwdParamsE --------------------------
	.section	.nv.info._ZN10layer_norm31ln_parallel_residual_bwd_kernelINS_13Kernel_traitsIf6__halffS2_fjLj4096ELj1ELj1ELj8ELj16ENS_18Kernel_traits_baseILj4096EfS2_fS2_fjLj256EEEEELb0ELb1ELb1EEEvNS_9BwdParamsE,"",@"SHT_CUDA_INFO"
	.sectionflags	@""
	.align	4


	//----- nvinfo : EIATTR_CUDA_API_VERSION
	.align		4
        /*0000*/ 	.byte	0x04, 0x37
        /*0002*/ 	.short	(.L_2353 - .L_2352)
.L_2352:
        /*0004*/ 	.word	0x00000082


	//----- nvinfo : EIATTR_SW2861232_WAR
	.align		4
.L_2353:
        /*0008*/ 	.byte	0x01, 0x35
	.zero		2


	//----- nvinfo : EIATTR_PARAM_CBANK
	.align		4
        /*000c*/ 	.byte	0x04, 0x0a
        /*000e*/ 	.short	(.L_2355 - .L_2354)
	.align		4
.L_2354:
        /*0010*/ 	.word	index@(.nv.constant0._ZN10layer_norm31ln_parallel_residual_bwd_kernelINS_13Kernel_traitsIf6__halffS2_fjLj4096ELj1ELj1ELj8ELj16ENS_18Kernel_traits_baseILj4096EfS2_fS2_fjLj256EEEEELb0ELb1ELb1EEEvNS_9BwdParamsE)
        /*0014*/ 	.short	0x0160
        /*0016*/ 	.short	0x0128


	//----- nvinfo : EIATTR_CBANK_PARAM_SIZE
	.align		4
.L_2355:
        /*0018*/ 	.byte	0x03, 0x19
        /*001a*/ 	.short	0x0128


	//----- nvinfo : EIATTR_KPARAM_INFO
	.align		4
        /*001c*/ 	.byte	0x04, 0x17
        /*001e*/ 	.short	(.L_2357 - .L_2356)
.L_2356:
        /*0020*/ 	.word	0x00000000
        /*0024*/ 	.short	0x0000
        /*0026*/ 	.short	0x0000
        /*0028*/ 	.byte	0x00, 0xf0, 0xa1, 0x04


	//----- nvinfo : EIATTR_MAXREG_COUNT
	.align		4
.L_2357:
        /*002c*/ 	.byte	0x03, 0x1b
        /*002e*/ 	.short	0x00ff


	//----- nvinfo : EIATTR_NUM_BARRIERS
	.align		4
        /*0030*/ 	.byte	0x02, 0x4c
        /*0032*/ 	.byte	0x01
	.zero		1


	//----- nvinfo : EIATTR_MERCURY_ISA_VERSION
	.align		4
        /*0034*/ 	.byte	0x03, 0x5f
        /*0036*/ 	.short	0x0000


	//----- nvinfo : EIATTR_COOP_GROUP_MASK_REGIDS
	.align		4
        /*0038*/ 	.byte	0x04, 0x29
        /*003a*/ 	.short	(.L_2359 - .L_2358)


	//   ....[0]....
.L_2358:
        /*003c*/ 	.word	0xffffffff


	//   ....[1]....
        /*0040*/ 	.word	0xffffffff


	//   ....[2]....
        /*0044*/ 	.word	0xffffffff


	//   ....[3]....
        /*0048*/ 	.word	0xffffffff


	//   ....[4]....
        /*004c*/ 	.word	0xffffffff


	//   ....[5]....
        /*0050*/ 	.word	0xffffffff


	//   ....[6]....
        /*0054*/ 	.word	0xffffffff


	//   ....[7]....
        /*0058*/ 	.word	0xffffffff


	//   ....[8]....
        /*005c*/ 	.word	0xffffffff


	//   ....[9]....
        /*0060*/ 	.word	0xffffffff


	//   ....[10]....
        /*0064*/ 	.word	0xffffffff


	//   ....[11]....
        /*0068*/ 	.word	0xffffffff


	//   ....[12]....
        /*006c*/ 	.word	0xffffffff


	//   ....[13]....
        /*0070*/ 	.word	0xffffffff


	//   ....[14]....
        /*0074*/ 	.word	0xffffffff


	//   ....[15]....
        /*0078*/ 	.word	0xffffffff


	//   ....[16]....
        /*007c*/ 	.word	0xffffffff


	//   ....[17]....
        /*0080*/ 	.word	0xffffffff


	//   ....[18]....
        /*0084*/ 	.word	0xffffffff


	//   ....[19]....
        /*0088*/ 	.word	0xffffffff


	//----- nvinfo : EIATTR_COOP_GROUP_INSTR_OFFSETS
	.align		4
.L_2359:
        /*008c*/ 	.byte	0x04, 0x28
        /*008e*/ 	.short	(.L_2361 - .L_2360)


	//   ....[0]....
.L_2360:
        /*0090*/ 	.word	0x00000db0


	//   ....[1]....
        /*0094*/ 	.word	0x00000dd0


	//   ....[2]....
        /*0098*/ 	.word	0x00000df0


	//   ....[3]....
        /*009c*/ 	.word	0x00000e10


	//   ....[4]....
        /*00a0*/ 	.word	0x00000e30


	//   ....[5]....
        /*00a4*/ 	.word	0x00000e50


	//   ....[6]....
        /*00a8*/ 	.word	0x00000e70


	//   ....[7]....
        /*00ac*/ 	.word	0x00000e90


	//   ....[8]....
        /*00b0*/ 	.word	0x00000eb0


	//   ....[9]....
        /*00b4*/ 	.word	0x00000ed0


	//   ....[10]....
        /*00b8*/ 	.word	0x00001d90


	//   ....[11]....
        /*00bc*/ 	.word	0x00001e10


	//   ....[12]....
        /*00c0*/ 	.word	0x00001e90


	//   ....[13]....
        /*00c4*/ 	.word	0x00001f00


	//   ....[14]....
        /*00c8*/ 	.word	0x00001f80


	//   ....[15]....
        /*00cc*/ 	.word	0x00001ff0


	//   ....[16]....
        /*00d0*/ 	.word	0x00002070


	//   ....[17]....
        /*00d4*/ 	.word	0x000020e0


	//   ....[18]....
        /*00d8*/ 	.word	0x00002160


	//   ....[19]....
        /*00dc*/ 	.word	0x000021d0


	//----- nvinfo : EIATTR_EXIT_INSTR_OFFSETS
	.align		4
.L_2361:
        /*00e0*/ 	.byte	0x04, 0x1c
        /*00e2*/ 	.short	(.L_2363 - .L_2362)


	//   ....[0]....
.L_2362:
        /*00e4*/ 	.word	0x00001d30


	//----- nvinfo : EIATTR_MAX_THREADS
	.align		4
.L_2363:
        /*00e8*/ 	.byte	0x04, 0x05
        /*00ea*/ 	.short	(.L_2365 - .L_2364)
.L_2364:
        /*00ec*/ 	.word	0x00000100
        /*00f0*/ 	.word	0x00000001
        /*00f4*/ 	.word	0x00000001


	//----- nvinfo : EIATTR_CRS_STACK_SIZE
	.align		4
.L_2365:
        /*00f8*/ 	.byte	0x04, 0x1e
        /*00fa*/ 	.short	(.L_2367 - .L_2366)
.L_2366:
        /*00fc*/ 	.word	0x00000000
.L_2367:


//--------------------- .nv.info._ZN10layer_norm31ln_parallel_residual_bwd_kernelINS_13Kernel_traitsIf6__halffS2_fjLj4096ELj1ELj1ELj8ELj16ENS_18Kernel_traits_baseILj4096EfS2_fS2_fjLj256EEEEELb1ELb0ELb0EEEvNS_9BwdParamsE --------------------------
	.section	.nv.info._ZN10layer_norm31ln_parallel_residual_bwd_kernelINS_13Kernel_traitsIf6__halffS2_fjLj4096ELj1ELj1ELj8ELj16ENS_18Kernel_traits_baseILj4096EfS2_fS2_fjLj256EEEEELb1ELb0ELb0EEEvNS_9BwdParamsE,"",@"SHT_CUDA_INFO"
	.sectionflags	@""
	.align	4


	//----- nvinfo : EIATTR_CUDA_API_VERSION
	.align		4
        /*0000*/ 	.byte	0x04, 0x37
        /*0002*/ 	.short	(.L_2369 - .L_2368)
.L_2368:
        /*0004*/ 	.word	0x00000082


	//----- nvinfo : EIATTR_SW2861232_WAR
	.align		4
.L_2369:
        /*0008*/ 	.byte	0x01, 0x35
	.zero		2


	//----- nvinfo : EIATTR_PARAM_CBANK
	.align		4
        /*000c*/ 	.byte	0x04, 0x0a
        /*000e*/ 	.short	(.L_2371 - .L_2370)
	.align		4
.L_2370:
        /*0010*/ 	.word	index@(.nv.constant0._ZN10layer_norm31ln_parallel_residual_bwd_kernelINS_13Kernel_traitsIf6__halffS2_fjLj4096ELj1ELj1ELj8ELj16ENS_18Kernel_traits_baseILj4096EfS2_fS2_fjLj256EEEEELb1ELb0ELb0EEEvNS_9BwdParamsE)
        /*0014*/ 	.short	0x0160
        /*0016*/ 	.short	0x0128


	//----- nvinfo : EIATTR_CBANK_PARAM_SIZE
	.align		4
.L_2371:
        /*0018*/ 	.byte	0x03, 0x19
        /*001a*/ 	.short	0x0128


	//----- nvinfo : EIATTR_KPARAM_INFO
	.align		4
        /*001c*/ 	.byte	0x04, 0x17
        /*001e*/ 	.short	(.L_2373 - .L_2372)
.L_2372:
        /*0020*/ 	.word	0x00000000
        /*0024*/ 	.short	0x0000
        /*0026*/ 	.short	0x0000
        /*0028*/ 	.byte	0x00, 0xf0, 0xa1, 0x04


	//----- nvinfo : EIATTR_MAXREG_COUNT
	.align		4
.L_2373:
        /*002c*/ 	.byte	0x03, 0x1b
        /*002e*/ 	.short	0x00ff


	//----- nvinfo : EIATTR_NUM_BARRIERS
	.align		4
        /*0030*/ 	.byte	0x02, 0x4c
        /*0032*/ 	.byte	0x01
	.zero		1


	//----- nvinfo : EIATTR_MERCURY_ISA_VERSION
	.align		4
        /*0034*/ 	.byte	0x03, 0x5f
        /*0036*/ 	.short	0x0000


	//----- nvinfo : EIATTR_COOP_GROUP_MASK_REGIDS
	.align		4
        /*0038*/ 	.byte	0x04, 0x29
        /*003a*/ 	.short	(.L_2375 - .L_2374)


	//   ....[0]....
.L_2374:
        /*003c*/ 	.word	0xffffffff


	//   ....[1]....
        /*0040*/ 	.word	0xffffffff


	//   ....[2]....
        /*0044*/ 	.word	0xffffffff


	//   ....[3]....
        /*0048*/ 	.word	0xffffffff


	//   ....[4]....
        /*004c*/ 	.word	0xffffffff


	//   ....[5]....
        /*0050*/ 	.word	0xffffffff


	//   ....[6]....
        /*0054*/ 	.word	0xffffffff


	//   ....[7]....
        /*0058*/ 	.word	0xffffffff


	//   ....[8]....
        /*005c*/ 	.word	0xffffffff


	//   ....[9]....
        /*0060*/ 	.word	0xffffffff


	//   ....[10]....
        /*0064*/ 	.word	0xffffffff


	//   ....[11]....
        /*0068*/ 	.word	0xffffffff


	//   ....[12]....
        /*006c*/ 	.word	0xffffffff


	//   ....[13]....
        /*0070*/ 	.word	0xffffffff


	//   ....[14]....
        /*0074*/ 	.word	0xffffffff


	//   ....[15]....
        /*0078*/ 	.word	0xffffffff


	//   ....[16]....
        /*007c*/ 	.word	0xffffffff


	//   ....[17]....
        /*0080*/ 	.word	0xffffffff


	//   ....[18]....
        /*0084*/ 	.word	0xffffffff


	//   ....[19]....
        /*0088*/ 	.word	0xffffffff


	//----- nvinfo : EIATTR_COOP_GROUP_INSTR_OFFSETS
	.align		4
.L_2375:
        /*008c*/ 	.byte	0x04, 0x28
        /*008e*/ 	.short	(.L_2377 - .L_2376)


	//   ....[0]....
.L_2376:
        /*0090*/ 	.word	0x00001510


	//   ....[1]....
        /*0094*/ 	.word	0x00001530


	//   ....[2]....
        /*0098*/ 	.word	0x00001550


	//   ....[3]....
        /*009c*/ 	.word	0x00001570


	//   ....[4]....
        /*00a0*/ 	.word	0x00001590


	//   ....[5]....
        /*00a4*/ 	.word	0x000015b0


	//   ....[6]....
        /*00a8*/ 	.word	0x000015d0


	//   ....[7]....
        /*00ac*/ 	.word	0x000015f0


	//   ....[8]....
        /*00b0*/ 	.word	0x00001610


	//   ....[9]....
        /*00b4*/ 	.word	0x00001630


	//   ....[10]....
        /*00b8*/ 	.word	0x00002a80


	//   ....[11]....
        /*00bc*/ 	.word	0x00002b00


	//   ....[12]....
        /*00c0*/ 	.word	0x00002b80


	//   ....[13]....
        /*00c4*/ 	.word	0x00002bf0


	//   ....[14]....
        /*00c8*/ 	.word	0x00002c70


	//   ....[15]....
        /*00cc*/ 	.word	0x00002ce0


	//   ....[16]....
        /*00d0*/ 	.word	0x00002d60


	//   ....[17]....
        /*00d4*/ 	.word	0x00002dd0


	//   ....[18]....
        /*00d8*/ 	.word	0x00002e50


	//   ....[19]....
        /*00dc*/ 	.word	0x00002ec0


	//----- nvinfo : EIATTR_EXIT_INSTR_OFFSETS
	.align		4
.L_2377:
        /*00e0*/ 	.byte	0x04, 0x1c
        /*00e2*/ 	.short	(.L_2379 - .L_2378)


	//   ....[0]....
.L_2378:
        /*00e4*/ 	.word	0x00002940


	//   ....[1]....
        /*00e8*/ 	.word	0x00002a20


	//----- nvinfo : EIATTR_MAX_THREADS
	.align		4
.L_2379:
        /*00ec*/ 	.byte	0x04, 0x05
        /*00ee*/ 	.short	(.L_2381 - .L_2380)
.L_2380:
        /*00f0*/ 	.word	0x00000100
        /*00f4*/ 	.word	0x00000001
        /*00f8*/ 	.word	0x00000001


	//----- nvinfo : EIATTR_CRS_STACK_SIZE
	.align		4
.L_2381:
        /*00fc*/ 	.byte	0x04, 0x1e
        /*00fe*/ 	.short	(.L_2383 - .L_2382)
.L_2382:
        /*0100*/ 	.word	0x00000000
.L_2383:


//--------------------- .nv.info._ZN10layer_norm31ln_parallel_residual_bwd_kernelINS_13Kernel_traitsIf6__halffS2_fjLj4096ELj1ELj1ELj8ELj16ENS_18Kernel_traits_baseILj4096EfS2_fS2_fjLj256EEEEELb1ELb0ELb1EEEvNS_9BwdParamsE --------------------------
	.section	.nv.info._ZN10layer_norm31ln_parallel_residual_bwd_kernelINS_13Kernel_traitsIf6__halffS2_fjLj4096ELj1ELj1ELj8ELj16ENS_18Kernel_traits_baseILj4096EfS2_fS2_fjLj256EEEEELb1ELb0ELb1EEEvNS_9BwdParamsE,"",@"SHT_CUDA_INFO"
	.sectionflags	@""
	.align	4


	//----- nvinfo : EIATTR_CUDA_API_VERSION
	.align		4
        /*0000*/ 	.byte	0x04, 0x37
        /*0002*/ 	.short	(.L_2385 - .L_2384)
.L_2384:
        /*0004*/ 	.word	0x00000082


	//----- nvinfo : EIATTR_SW2861232_WAR
	.align		4
.L_2385:
        /*0008*/ 	.byte	0x01, 0x35
	.zero		2


	//----- nvinfo : EIATTR_PARAM_CBANK
	.align		4
        /*000c*/ 	.byte	0x04, 0x0a
        /*000e*/ 	.short	(.L_2387 - .L_2386)
	.align		4
.L_2386:
        /*0010*/ 	.word	index@(.nv.constant0._ZN10layer_norm31ln_parallel_residual_bwd_kernelINS_13Kernel_traitsIf6__halffS2_fjLj4096ELj1ELj1ELj8ELj16ENS_18Kernel_traits_baseILj4096EfS2_fS2_fjLj256EEEEELb1ELb0ELb1EEEvNS_9BwdParamsE)
        /*0014*/ 	.short	0x0160
        /*0016*/ 	.short	0x0128


	//----- nvinfo : EIATTR_CBANK_PARAM_SIZE
	.align		4
.L_2387:
        /*0018*/ 	.byte	0x03, 0x19
        /*001a*/ 	.short	0x0128


	//----- nvinfo : EIATTR_KPARAM_INFO
	.align		4
        /*001c*/ 	.byte	0x04, 0x17
        /*001e*/ 	.short	(.L_2389 - .L_2388)
.L_2388:
        /*0020*/ 	.word	0x00000000
        /*0024*/ 	.short	0x0000
        /*0026*/ 	.short	0x0000
        /*0028*/ 	.byte	0x00, 0xf0, 0xa1, 0x04


	//----- nvinfo : EIATTR_MAXREG_COUNT
	.align		4
.L_2389:
        /*002c*/ 	.byte	0x03, 0x1b
        /*002e*/ 	.short	0x00ff


	//----- nvinfo : EIATTR_NUM_BARRIERS
	.align		4
        /*0030*/ 	.byte	0x02, 0x4c
        /*0032*/ 	.byte	0x01
	.zero		1


	//----- nvinfo : EIATTR_MERCURY_ISA_VERSION
	.align		4
        /*0034*/ 	.byte	0x03, 0x5f
        /*0036*/ 	.short	0x0000


	//----- nvinfo : EIATTR_COOP_GROUP_MASK_REGIDS
	.align		4
        /*0038*/ 	.byte	0x04, 0x29
        /*003a*/ 	.short	(.L_2391 - .L_2390)


	//   ....[0]....
.L_2390:
        /*003c*/ 	.word	0xffffffff


	//   ....[1]....
        /*0040*/ 	.word	0xffffffff


	//   ....[2]....
        /*0044*/ 	.word	0xffffffff


	//   ....[3]....
        /*0048*/ 	.word	0xffffffff


	//   ....[4]....
        /*004c*/ 	.word	0xffffffff


	//   ....[5]....
        /*0050*/ 	.word	0xffffffff


	//   ....[6]....
        /*0054*/ 	.word	0xffffffff


	//   ....[7]....
        /*0058*/ 	.word	0xffffffff


	//   ....[8]....
        /*005c*/ 	.word	0xffffffff


	//   ....[9]....
        /*0060*/ 	.word	0xffffffff


	//   ....[10]....
        /*0064*/ 	.word	0xffffffff


	//   ....[11]....
        /*0068*/ 	.word	0xffffffff


	//   ....[12]....
        /*006c*/ 	.word	0xffffffff


	//   ....[13]....
        /*0070*/ 	.word	0xffffffff


	//   ....[14]....
        /*0074*/ 	.word	0xffffffff


	//   ....[15]....
        /*0078*/ 	.word	0xffffffff


	//   ....[16]....
        /*007c*/ 	.word	0xffffffff


	//   ....[17]....
        /*0080*/ 	.word	0xffffffff


	//   ....[18]....
        /*0084*/ 	.word	0xffffffff


	//   ....[19]....
        /*0088*/ 	.word	0xffffffff


	//----- nvinfo : EIATTR_COOP_GROUP_INSTR_OFFSETS
	.align		4
.L_2391:
        /*008c*/ 	.byte	0x04, 0x28
        /*008e*/ 	.short	(.L_2393 - .L_2392)


	//   ....[0]....
.L_2392:
        /*0090*/ 	.word	0x00001520


	//   ....[1]....
        /*0094*/ 	.word	0x00001540


	//   ....[2]....
        /*0098*/ 	.word	0x00001560


	//   ....[3]....
        /*009c*/ 	.word	0x00001580


	//   ....[4]....
        /*00a0*/ 	.word	0x000015a0


	//   ....[5]....
        /*00a4*/ 	.word	0x000015c0


	//   ....[6]....
        /*00a8*/ 	.word	0x000015e0


	//   ....[7]....
        /*00ac*/ 	.word	0x00001600


	//   ....[8]....
        /*00b0*/ 	.word	0x00001620


	//   ....[9]....
        /*00b4*/ 	.word	0x00001640


	//   ....[10]....
        /*00b8*/ 	.word	0x00002bc0


	//   ....[11]....
        /*00bc*/ 	.word	0x00002c40


	//   ....[12]....
        /*00c0*/ 	.word	0x00002cc0


	//   ....[13]....
        /*00c4*/ 	.word	0x00002d30


	//   ....[14]....
        /*00c8*/ 	.word	0x00002db0


	//   ....[15]....
        /*00cc*/ 	.word	0x00002e20


	//   ....[16]....
        /*00d0*/ 	.word	0x00002ea0


	//   ....[17]....
        /*00d4*/ 	.word	0x00002f10


	//   ....[18]....
        /*00d8*/ 	.word	0x00002f90


	//   ....[19]....
        /*00dc*/ 	.word	0x00003000


	//----- nvinfo : EIATTR_EXIT_INSTR_OFFSETS
	.align		4
.L_2393:
        /*00e0*/ 	.byte	0x04, 0x1c
        /*00e2*/ 	.short	(.L_2395 - .L_2394)


	//   ....[0]....
.L_2394:
        /*00e4*/ 	.word	0x00002b60


	//----- nvinfo : EIATTR_MAX_THREADS
	.align		4
.L_2395:
        /*00e8*/ 	.byte	0x04, 0x05
        /*00ea*/ 	.short	(.L_2397 - .L_2396)
.L_2396:
        /*00ec*/ 	.word	0x00000100
        /*00f0*/ 	.word	0x00000001
        /*00f4*/ 	.word	0x00000001


	//----- nvinfo : EIATTR_CRS_STACK_SIZE
	.align		4
.L_2397:
        /*00f8*/ 	.byte	0x04, 0x1e
        /*00fa*/ 	.short	(.L_2399 - .L_2398)
.L_2398:
        /*00fc*/ 	.word	0x00000000
.L_2399:


//--------------------- .nv.info._ZN10layer_norm22ln_bwd_finalize_kernelINS_22Kernel_traits_finalizeILj4096Ef6__halffS2_fjLb0ELj1024ELj4ENS_18Kernel_traits_baseILj4096EfS2_fS2_fjLj1024EEEEELb0ELb0EEEvNS_9BwdParamsE --------------------------
	.section	.nv.info._ZN10layer_norm22ln_bwd_finalize_kernelINS_22Kernel_traits_finalizeILj4096Ef6__halffS2_fjLb0ELj1024ELj4ENS_18Kernel_traits_baseILj4096EfS2_fS2_fjLj1024EEEEELb0ELb0EEEvNS_9BwdParamsE,"",@"SHT_CUDA_INFO"
	.sectionflags	@""
	.align	4


	//----- nvinfo : EIATTR_CUDA_API_VERSION
	.align		4
        /*0000*/ 	.byte	0x04, 0x37
        /*0002*/ 	.short	(.L_2401 - .L_2400)
.L_2400:
        /*0004*/ 	.word	0x00000082


	//----- nvinfo : EIATTR_SW2861232_WAR
	.align		4
.L_2401:
        /*0008*/ 	.byte	0x01, 0x35
	.zero		2


	//----- nvinfo : EIATTR_PARAM_CBANK
	.align		4
        /*000c*/ 	.byte	0x04, 0x0a
        /*000e*/ 	.short	(.L_2403 - .L_2402)
	.align		4
.L_2402:
        /*0010*/ 	.word	index@(.nv.constant0._ZN10layer_norm22ln_bwd_finalize_kernelINS_22Kernel_traits_finalizeILj4096Ef6__halffS2_fjLb0ELj1024ELj4ENS_18Kernel_traits_baseILj4096EfS2_fS2_fjLj1024EEEEELb0ELb0EEEvNS_9BwdParamsE)
        /*0014*/ 	.short	0x0160
        /*0016*/ 	.short	0x0128


	//----- nvinfo : EIATTR_CBANK_PARAM_SIZE
	.align		4
.L_2403:
        /*0018*/ 	.byte	0x03, 0x19
        /*001a*/ 	.short	0x0128


	//----- nvinfo : EIATTR_KPARAM_INFO
	.align		4
        /*001c*/ 	.byte	0x04, 0x17
        /*001e*/ 	.short	(.L_2405 - .L_2404)
.L_2404:
        /*0020*/ 	.word	0x00000000
        /*0024*/ 	.short	0x0000
        /*0026*/ 	.short	0x0000
        /*0028*/ 	.byte	0x00, 0xf0, 0xa1, 0x04


	//----- nvinfo : EIATTR_MAXREG_COUNT
	.align		4
.L_2405:
        /*002c*/ 	.byte	0x03, 0x1b
        /*002e*/ 	.short	0x0040


	//----- nvinfo : EIATTR_NUM_BARRIERS
	.align		4
        /*0030*/ 	.byte	0x02, 0x4c
        /*0032*/ 	.byte	0x01
	.zero		1


	//----- nvinfo : EIATTR_MERCURY_ISA_VERSION
	.align		4
        /*0034*/ 	.byte	0x03, 0x5f
        /*0036*/ 	.short	0x0000


	//----- nvinfo : EIATTR_COOP_GROUP_MASK_REGIDS
	.align		4
        /*0038*/ 	.byte	0x04, 0x29
        /*003a*/ 	.short	(.L_2407 - .L_2406)


	//   ....[0]....
.L_2406:
        /*003c*/ 	.word	0xffffffff


	//   ....[1]....
        /*0040*/ 	.word	0xffffffff


	//   ....[2]....
        /*0044*/ 	.word	0xffffffff


	//   ....[3]....
        /*0048*/ 	.word	0xffffffff


	//   ....[4]....
        /*004c*/ 	.word	0xffffffff


	//   ....[5]....
        /*0050*/ 	.word	0xffffffff


	//   ....[6]....
        /*0054*/ 	.word	0xffffffff


	//   ....[7]....
        /*0058*/ 	.word	0xffffffff


	//   ....[8]....
        /*005c*/ 	.word	0xffffffff


	//   ....[9]....
        /*0060*/ 	.word	0xffffffff


	//   ....[10]....
        /*0064*/ 	.word	0xffffffff


	//   ....[11]....
        /*0068*/ 	.word	0xffffffff


	//   ....[12]....
        /*006c*/ 	.word	0xffffffff


	//   ....[13]....
        /*0070*/ 	.word	0xffffffff


	//   ....[14]....
        /*0074*/ 	.word	0xffffffff


	//   ....[15]....
        /*0078*/ 	.word	0xffffffff


	//   ....[16]....
        /*007c*/ 	.word	0xffffffff


	//   ....[17]....
        /*0080*/ 	.word	0xffffffff


	//   ....[18]....
        /*0084*/ 	.word	0xffffffff


	//   ....[19]....
        /*0088*/ 	.word	0xffffffff


	//----- nvinfo : EIATTR_COOP_GROUP_INSTR_OFFSETS
	.align		4
.L_2407:
        /*008c*/ 	.byte	0x04, 0x28
        /*008e*/ 	.short	(.L_2409 - .L_2408)


	//   ....[0]....
.L_2408:
        /*0090*/ 	.word	0x00000820


	//   ....[1]....
        /*0094*/ 	.word	0x00000850


	//   ....[2]....
        /*0098*/ 	.word	0x00000860


	//   ....[3]....
        /*009c*/ 	.word	0x00000890


	//   ....[4]....
        /*00a0*/ 	.word	0x000008a0


	//   ....[5]....
        /*00a4*/ 	.word	0x000008d0


	//   ....[6]....
        /*00a8*/ 	.word	0x000008f0


	//   ....[7]....
        /*00ac*/ 	.word	0x00000900


	//   ....[8]....
        /*00b0*/ 	.word	0x00000930


	//   ....[9]....
        /*00b4*/ 	.word	0x00000940


	//   ....[10]....
        /*00b8*/ 	.word	0x00000b30


	//   ....[11]....
        /*00bc*/ 	.word	0x00000ba0


	//   ....[12]....
        /*00c0*/ 	.word	0x00000c00


	//   ....[13]....
        /*00c4*/ 	.word	0x00000c60


	//   ....[14]....
        /*00c8*/ 	.word	0x00000cd0


	//   ....[15]....
        /*00cc*/ 	.word	0x00000d40


	//   ....[16]....
        /*00d0*/ 	.word	0x00000da0


	//   ....[17]....
        /*00d4*/ 	.word	0x00000e00


	//   ....[18]....
        /*00d8*/ 	.word	0x00000e60


	//   ....[19]....
        /*00dc*/ 	.word	0x00000ec0


	//----- nvinfo : EIATTR_EXIT_INSTR_OFFSETS
	.align		4
.L_2409:
        /*00e0*/ 	.byte	0x04, 0x1c
        /*00e2*/ 	.short	(.L_2411 - .L_2410)


	//   ....[0]....
.L_2410:
        /*00e4*/ 	.word	0x00000070


	//   ....[1]....
        /*00e8*/ 	.word	0x00000ad0


	//----- nvinfo : EIATTR_MAX_THREADS
	.align		4
.L_2411:
        /*00ec*/ 	.byte	0x04, 0x05
        /*00ee*/ 	.short	(.L_2413 - .L_2412)
.L_2412:
        /*00f0*/ 	.word	0x00000400
        /*00f4*/ 	.word	0x00000001
        /*00f8*/ 	.word	0x00000001


	//----- nvinfo : EIATTR_CRS_STACK_SIZE
	.align		4
.L_2413:
        /*00fc*/ 	.byte	0x04, 0x1e
        /*00fe*/ 	.short	(.L_2415 - .L_2414)
.L_2414:
        /*0100*/ 	.word	0x00000000
.L_2415:


//--------------------- .nv.info._ZN10layer_norm40ln_parallel_residual_bwd_finalize_kernelINS_22Kernel_traits_finalizeILj4096Ef6__halffS2_fjLb0ELj1024ELj4ENS_18Kernel_traits_baseILj4096EfS2_fS2_fjLj1024EEEEELb0EEEvNS_9BwdParamsE --------------------------
	.section	.nv.info._ZN10layer_norm40ln_parallel_residual_bwd_finalize_kernelINS_22Kernel_traits_finalizeILj4096Ef6__halffS2_fjLb0ELj1024ELj4ENS_18Kernel_traits_baseILj4096EfS2_fS2_fjLj1024EEEEELb0EEEvNS_9BwdParamsE,"",@"SHT_CUDA_INFO"
	.sectionflags	@""
	.align	4


	//----- nvinfo : EIATTR_CUDA_API_VERSION
	.align		4
        /*0000*/ 	.byte	0x04, 0x37
        /*0002*/ 	.short	(.L_2417 - .L_2416)
.L_2416:
        /*0004*/ 	.word	0x00000082


	//----- nvinfo : EIATTR_SW2861232_WAR
	.align		4
.L_2417:
        /*0008*/ 	.byte	0x01, 0x35
	.zero		2


	//----- nvinfo : EIATTR_PARAM_CBANK
	.align		4
        /*000c*/ 	.byte	0x04, 0x0a
        /*000e*/ 	.short	(.L_2419 - .L_2418)
	.align		4
.L_2418:
        /*0010*/ 	.word	index@(.nv.constant0._ZN10layer_norm40ln_parallel_residual_bwd_finalize_kernelINS_22Kernel_traits_finalizeILj4096Ef6__halffS2_fjLb0ELj1024ELj4ENS_18Kernel_traits_baseILj4096EfS2_fS2_fjLj1024EEEEELb0EEEvNS_9BwdParamsE)
        /*0014*/ 	.short	0x0160
        /*0016*/ 	.short	0x0128


	//----- nvinfo : EIATTR_CBANK_PARAM_SIZE
	.align		4
.L_2419:
        /*0018*/ 	.byte	0x03, 0x19
        /*001a*/ 	.short	0x0128


	//----- nvinfo : EIATTR_KPARAM_INFO
	.align		4
        /*001c*/ 	.byte	0x04, 0x17
        /*001e*/ 	.short	(.L_2421 - .L_2420)
.L_2420:
        /*0020*/ 	.word	0x00000000
        /*0024*/ 	.short	0x0000
        /*0026*/ 	.short	0x0000
        /*0028*/ 	.byte	0x00, 0xf0, 0xa1, 0x04


	//----- nvinfo : EIATTR_MAXREG_COUNT
	.align		4
.L_2421:
        /*002c*/ 	.byte	0x03, 0x1b
        /*002e*/ 	.short	0x0040


	//----- nvinfo : EIATTR_NUM_BARRIERS
	.align		4
        /*0030*/ 	.byte	0x02, 0x4c
        /*0032*/ 	.byte	0x01
	.zero		1


	//----- nvinfo : EIATTR_MERCURY_ISA_VERSION
	.align		4
        /*0034*/ 	.byte	0x03, 0x5f
        /*0036*/ 	.short	0x0000


	//----- nvinfo : EIATTR_COOP_GROUP_MASK_REGIDS
	.align		4
        /*0038*/ 	.byte	0x04, 0x29
        /*003a*/ 	.short	(.L_2423 - .L_2422)


	//   ....[0]....
.L_2422:
        /*003c*/ 	.word	0xffffffff


	//   ....[1]....
        /*0040*/ 	.word	0xffffffff


	//   ....[2]....
        /*0044*/ 	.word	0xffffffff


	//   ....[3]....
        /*0048*/ 	.word	0xffffffff


	//   ....[4]....
        /*004c*/ 	.word	0xffffffff


	//   ....[5]....
        /*0050*/ 	.word	0xffffffff


	//   ....[6]....
        /*0054*/ 	.word	0xffffffff


	//   ....[7]....
        /*0058*/ 	.word	0xffffffff


	//   ....[8]....
        /*005c*/ 	.word	0xffffffff


	//   ....[9]....
        /*0060*/ 	.word	0xffffffff


	//   ....[10]....
        /*0064*/ 	.word	0xffffffff


	//   ....[11]....
        /*0068*/ 	.word	0xffffffff


	//   ....[12]....
        /*006c*/ 	.word	0xffffffff


	//   ....[13]....
        /*0070*/ 	.word	0xffffffff


	//   ....[14]....
        /*0074*/ 	.word	0xffffffff


	//   ....[15]....
        /*0078*/ 	.word	0xffffffff


	//   ....[16]....
        /*007c*/ 	.word	0xffffffff


	//   ....[17]....
        /*0080*/ 	.word	0xffffffff


	//   ....[18]....
        /*0084*/ 	.word	0xffffffff


	//   ....[19]....
        /*0088*/ 	.word	0xffffffff


	//   ....[20]....
        /*008c*/ 	.word	0xffffffff


	//   ....[21]....
        /*0090*/ 	.word	0xffffffff


	//   ....[22]....
        /*0094*/ 	.word	0xffffffff


	//   ....[23]....
        /*0098*/ 	.word	0xffffffff


	//   ....[24]....
        /*009c*/ 	.word	0xffffffff


	//   ....[25]....
        /*00a0*/ 	.word	0xffffffff


	//   ....[26]....
        /*00a4*/ 	.word	0xffffffff


	//   ....[27]....
        /*00a8*/ 	.word	0xffffffff


	//   ....[28]....
        /*00ac*/ 	.word	0xffffffff


	//   ....[29]....
        /*00b0*/ 	.word	0xffffffff


	//   ....[30]....
        /*00b4*/ 	.word	0xffffffff


	//   ....[31]....
        /*00b8*/ 	.word	0xffffffff


	//   ....[32]....
        /*00bc*/ 	.word	0xffffffff


	//   ....[33]....
        /*00c0*/ 	.word	0xffffffff


	//   ....[34]....
        /*00c4*/ 	.word	0xffffffff


	//   ....[35]....
        /*00c8*/ 	.word	0xffffffff


	//   ....[36]....
        /*00cc*/ 	.word	0xffffffff


	//   ....[37]....
        /*00d0*/ 	.word	0xffffffff


	//   ....[38]....
        /*00d4*/ 	.word	0xffffffff


	//   ....[39]....
        /*00d8*/ 	.word	0xffffffff


	//----- nvinfo : EIATTR_COOP_GROUP_INSTR_OFFSETS
	.align		4
.L_2423:
        /*00dc*/ 	.byte	0x04, 0x28
        /*00de*/ 	.short	(.L_2425 - .L_2424)


	//   ....[0]....
.L_2424:
        /*00e0*/ 	.word	0x00000b70


	//   ....[1]....
        /*00e4*/ 	.word	0x00000ba0


	//   ....[2]....
        /*00e8*/ 	.word	0x00000bb0


	//   ....[3]....
        /*00ec*/ 	.word	0x00000bc0


	//   ....[4]....
        /*00f0*/ 	.word	0x00000bf0


	//   ....[5]....
        /*00f4*/ 	.word	0x00000c10


	//   ....[6]....
        /*00f8*/ 	.word	0x00000c20


	//   ....[7]....
        /*00fc*/ 	.word	0x00000c30


	//   ....[8]....
        /*0100*/ 	.word	0x00000c60


	//   ....[9]....
        /*0104*/ 	.word	0x00000c80


	//   ....[10]....
        /*0108*/ 	.word	0x00000ca0


	//   ....[11]....
        /*010c*/ 	.word	0x00000cb0


	//   ....[12]....
        /*0110*/ 	.word	0x00000ce0


	//   ....[13]....
        /*0114*/ 	.word	0x00000d00


	//   ....[14]....
        /*0118*/ 	.word	0x00000d20


	//   ....[15]....
        /*011c*/ 	.word	0x00000d30


	//   ....[16]....
        /*0120*/ 	.word	0x00000d60


	//   ....[17]....
        /*0124*/ 	.word	0x00000d90


	//   ....[18]....
        /*0128*/ 	.word	0x00000da0


	//   ....[19]....
        /*012c*/ 	.word	0x00000db0


	//   ....[20]....
        /*0130*/ 	.word	0x00001080


	//   ....[21]....
        /*0134*/ 	.word	0x000010f0


	//   ....[22]....
        /*0138*/ 	.word	0x00001150


	//   ....[23]....
        /*013c*/ 	.word	0x000011b0


	//   ....[24]....
        /*0140*/ 	.word	0x00001220


	//   ....[25]....
        /*0144*/ 	.word	0x00001290


	//   ....[26]....
        /*0148*/ 	.word	0x000012f0


	//   ....[27]....
        /*014c*/ 	.word	0x00001350


	//   ....[28]....
        /*0150*/ 	.word	0x000013b0


	//   ....[29]....
        /*0154*/ 	.word	0x00001420


	//   ....[30]....
        /*0158*/ 	.word	0x00001490


	//   ....[31]....
        /*015c*/ 	.word	0x000014f0


	//   ....[32]....
        /*0160*/ 	.word	0x00001550


	//   ....[33]....
        /*0164*/ 	.word	0x000015b0


	//   ....[34]....
        /*0168*/ 	.word	0x00001620


	//   ....[35]....
        /*016c*/ 	.word	0x00001690


	//   ....[36]....
        /*0170*/ 	.word	0x000016f0


	//   ....[37]....
        /*0174*/ 	.word	0x00001750


	//   ....[38]....
        /*0178*/ 	.word	0x000017b0


	//   ....[39]....
        /*017c*/ 	.word	0x00001810


	//----- nvinfo : EIATTR_EXIT_INSTR_OFFSETS
	.align		4
.L_2425:
        /*0180*/ 	.byte	0x04, 0x1c
        /*0182*/ 	.short	(.L_2427 - .L_2426)


	//   ....[0]....
.L_2426:
        /*0184*/ 	.word	0x00000070


	//   ....[1]....
        /*0188*/ 	.word	0x00001020


	//----- nvinfo : EIATTR_MAX_THREADS
	.align		4
.L_2427:
        /*018c*/ 	.byte	0x04, 0x05
        /*018e*/ 	.short	(.L_2429 - .L_2428)
.L_2428:
        /*0190*/ 	.word	0x00000400
        /*0194*/ 	.word	0x00000001
        /*0198*/ 	.word	0x00000001


	//----- nvinfo : EIATTR_CRS_STACK_SIZE
	.align		4
.L_2429:
        /*019c*/ 	.byte	0x04, 0x1e
        /*019e*/ 	.short	(.L_2431 - .L_2430)
.L_2430:
        /*01a0*/ 	.word	0x00000000
.L_2431:


//--------------------- .nv.info._ZN10layer_norm31ln_parallel_residual_bwd_kernelINS_13Kernel_traitsIf6__halffS2_fjLj4096ELj1ELj1ELj8ELj16ENS_18Kernel_traits_baseILj4096EfS2_fS2_fjLj256EEEEELb1ELb1ELb0EEEvNS_9BwdParamsE --------------------------
	.section	.nv.info._ZN10layer_norm31ln_parallel_residual_bwd_kernelINS_13Kernel_traitsIf6__halffS2_fjLj4096ELj1ELj1ELj8ELj16ENS_18Kernel_traits_baseILj4096EfS2_fS2_fjLj256EEEEELb1ELb1ELb0EEEvNS_9BwdParamsE,"",@"SHT_CUDA_INFO"
	.sectionflags	@""
	.align	4


	//----- nvinfo : EIATTR_CUDA_API_VERSION
	.align		4
        /*0000*/ 	.byte	0x04, 0x37
        /*0002*/ 	.short	(.L_2433 - .L_2432)
.L_2432:
        /*0004*/ 	.word	0x00000082


	//----- nvinfo : EIATTR_SW2861232_WAR
	.align		4
.L_2433:
        /*0008*/ 	.byte	0x01, 0x35
	.zero		2


	//----- nvinfo : EIATTR_PARAM_CBANK
	.align		4
        /*000c*/ 	.byte	0x04, 0x0a
        /*000e*/ 	.short	(.L_2435 - .L_2434)
	.align		4
.L_2434:
        /*0010*/ 	.word	index@(.nv.constant0._ZN10layer_norm31ln_parallel_residual_bwd_kernelINS_13Kernel_traitsIf6__halffS2_fjLj4096ELj1ELj1ELj8ELj16ENS_18Kernel_traits_baseILj4096EfS2_fS2_fjLj256EEEEELb1ELb1ELb0EEEvNS_9BwdParamsE)
        /*0014*/ 	.short	0x0160
        /*0016*/ 	.short	0x0128


	//----- nvinfo : EIATTR_CBANK_PARAM_SIZE
	.align		4
.L_2435:
        /*0018*/ 	.byte	0x03, 0x19
        /*001a*/ 	.short	0x0128


	//----- nvinfo : EIATTR_KPARAM_INFO
	.align		4
        /*001c*/ 	.byte	0x04, 0x17
        /*001e*/ 	.short	(.L_2437 - .L_2436)
.L_2436:
        /*0020*/ 	.word	0x00000000
        /*0024*/ 	.short	0x0000
        /*0026*/ 	.short	0x0000
        /*0028*/ 	.byte	0x00, 0xf0, 0xa1, 0x04


	//----- nvinfo : EIATTR_MAXREG_COUNT
	.align		4
.L_2437:
        /*002c*/ 	.byte	0x03, 0x1b
        /*002e*/ 	.short	0x00ff


	//----- nvinfo : EIATTR_NUM_BARRIERS
	.align		4
        /*0030*/ 	.byte	0x02, 0x4c
        /*0032*/ 	.byte	0x01
	.zero		1


	//----- nvinfo : EIATTR_MERCURY_ISA_VERSION
	.align		4
        /*0034*/ 	.byte	0x03, 0x5f
        /*0036*/ 	.short	0x0000


	//----- nvinfo : EIATTR_COOP_GROUP_MASK_REGIDS
	.align		4
        /*0038*/ 	.byte	0x04, 0x29
        /*003a*/ 	.short	(.L_2439 - .L_2438)


	//   ....[0]....
.L_2438:
        /*003c*/ 	.word	0xffffffff


	//   ....[1]....
        /*0040*/ 	.word	0xffffffff


	//   ....[2]....
        /*0044*/ 	.word	0xffffffff


	//   ....[3]....
        /*0048*/ 	.word	0xffffffff


	//   ....[4]....
        /*004c*/ 	.word	0xffffffff


	//   ....[5]....
        /*0050*/ 	.word	0xffffffff


	//   ....[6]....
        /*0054*/ 	.word	0xffffffff


	//   ....[7]....
        /*0058*/ 	.word	0xffffffff


	//   ....[8]....
        /*005c*/ 	.word	0xffffffff


	//   ....[9]....
        /*0060*/ 	.word	0xffffffff


	//   ....[10]....
        /*0064*/ 	.word	0xffffffff


	//   ....[11]....
        /*0068*/ 	.word	0xffffffff


	//   ....[12]....
        /*006c*/ 	.word	0xffffffff


	//   ....[13]....
        /*0070*/ 	.word	0xffffffff


	//   ....[14]....
        /*0074*/ 	.word	0xffffffff


	//   ....[15]....
        /*0078*/ 	.word	0xffffffff


	//   ....[16]....
        /*007c*/ 	.word	0xffffffff


	//   ....[17]....
        /*0080*/ 	.word	0xffffffff


	//   ....[18]....
        /*0084*/ 	.word	0xffffffff


	//   ....[19]....
        /*0088*/ 	.word	0xffffffff


	//----- nvinfo : EIATTR_COOP_GROUP_INSTR_OFFSETS
	.align		4
.L_2439:
        /*008c*/ 	.byte	0x04, 0x28
        /*008e*/ 	.short	(.L_2441 - .L_2440)


	//   ....[0]....
.L_2440:
        /*0090*/ 	.word	0x00000f60


	//   ....[1]....
        /*0094*/ 	.word	0x00000f80


	//   ....[2]....
        /*0098*/ 	.word	0x00000fa0


	//   ....[3]....
        /*009c*/ 	.word	0x00000fc0


	//   ....[4]....
        /*00a0*/ 	.word	0x00000fe0


	//   ....[5]....
        /*00a4*/ 	.word	0x00001000


	//   ....[6]....
        /*00a8*/ 	.word	0x00001020


	//   ....[7]....
        /*00ac*/ 	.word	0x00001040


	//   ....[8]....
        /*00b0*/ 	.word	0x00001060


	//   ....[9]....
        /*00b4*/ 	.word	0x00001080


	//   ....[10]....
        /*00b8*/ 	.word	0x000023d0


	//   ....[11]....
        /*00bc*/ 	.word	0x00002450


	//   ....[12]....
        /*00c0*/ 	.word	0x000024d0


	//   ....[13]....
        /*00c4*/ 	.word	0x00002540


	//   ....[14]....
        /*00c8*/ 	.word	0x000025c0


	//   ....[15]....
        /*00cc*/ 	.word	0x00002630


	//   ....[16]....
        /*00d0*/ 	.word	0x000026b0


	//   ....[17]....
        /*00d4*/ 	.word	0x00002720


	//   ....[18]....
        /*00d8*/ 	.word	0x000027a0


	//   ....[19]....
        /*00dc*/ 	.word	0x00002810


	//----- nvinfo : EIATTR_EXIT_INSTR_OFFSETS
	.align		4
.L_2441:
        /*00e0*/ 	.byte	0x04, 0x1c
        /*00e2*/ 	.short	(.L_2443 - .L_2442)


	//   ....[0]....
.L_2442:
        /*00e4*/ 	.word	0x000022f0


	//   ....[1]....
        /*00e8*/ 	.word	0x00002370


	//----- nvinfo : EIATTR_MAX_THREADS
	.align		4
.L_2443:
        /*00ec*/ 	.byte	0x04, 0x05
        /*00ee*/ 	.short	(.L_2445 - .L_2444)
.L_2444:
        /*00f0*/ 	.word	0x00000100
        /*00f4*/ 	.word	0x00000001
        /*00f8*/ 	.word	0x00000001


	//----- nvinfo : EIATTR_CRS_STACK_SIZE
	.align		4
.L_2445:
        /*00fc*/ 	.byte	0x04, 0x1e
        /*00fe*/ 	.short	(.L_2447 - .L_2446)
.L_2446:
        /*0100*/ 	.word	0x00000000
.L_2447:


//--------------------- .nv.info._ZN10layer_norm22ln_bwd_finalize_kernelINS_22Kernel_traits_finalizeILj4096Ef6__halffS2_fjLb0ELj1024ELj4ENS_18Kernel_traits_baseILj4096EfS2_fS2_fjLj1024EEEEELb0ELb1EEEvNS_9BwdParamsE --------------------------
	.section	.nv.info._ZN10layer_norm22ln_bwd_finalize_kernelINS_22Kernel_traits_finalizeILj4096Ef6__halffS2_fjLb0ELj1024ELj4ENS_18Kernel_traits_baseILj4096EfS2_fS2_fjLj1024EEEEELb0ELb1EEEvNS_9BwdParamsE,"",@"SHT_CUDA_INFO"
	.sectionflags	@""
	.align	4


	//----- nvinfo : EIATTR_CUDA_API_VERSION
	.align		4
        /*0000*/ 	.byte	0x04, 0x37
        /*0002*/ 	.short	(.L_2449 - .L_2448)
.L_2448:
        /*0004*/ 	.word	0x00000082


	//----- nvinfo : EIATTR_SW2861232_WAR
	.align		4
.L_2449:
        /*0008*/ 	.byte	0x01, 0x35
	.zero		2


	//----- nvinfo : EIATTR_PARAM_CBANK
	.align		4
        /*000c*/ 	.byte	0x04, 0x0a
        /*000e*/ 	.short	(.L_2451 - .L_2450)
	.align		4
.L_2450:
        /*0010*/ 	.word	index@(.nv.constant0._ZN10layer_norm22ln_bwd_finalize_kernelINS_22Kernel_traits_finalizeILj4096Ef6__halffS2_fjLb0ELj1024ELj4ENS_18Kernel_traits_baseILj4096EfS2_fS2_fjLj1024EEEEELb0ELb1EEEvNS_9BwdParamsE)
        /*0014*/ 	.short	0x0160
        /*0016*/ 	.short	0x0128


	//----- nvinfo : EIATTR_CBANK_PARAM_SIZE
	.align		4
.L_2451:
        /*0018*/ 	.byte	0x03, 0x19
        /*001a*/ 	.short	0x0128


	//----- nvinfo : EIATTR_KPARAM_INFO
	.align		4
        /*001c*/ 	.byte	0x04, 0x17
        /*001e*/ 	.short	(.L_2453 - .L_2452)
.L_2452:
        /*0020*/ 	.word	0x00000000
        /*0024*/ 	.short	0x0000
        /*0026*/ 	.short	0x0000
        /*0028*/ 	.byte	0x00, 0xf0, 0xa1, 0x04


	//----- nvinfo : EIATTR_MAXREG_COUNT
	.align		4
.L_2453:
        /*002c*/ 	.byte	0x03, 0x1b
        /*002e*/ 	.short	0x0040


	//----- nvinfo : EIATTR_NUM_BARRIERS
	.align		4
        /*0030*/ 	.byte	0x02, 0x4c
        /*0032*/ 	.byte	0x01
	.zero		1


	//----- nvinfo : EIATTR_MERCURY_ISA_VERSION
	.align		4
        /*0034*/ 	.byte	0x03, 0x5f
        /*0036*/ 	.short	0x0000


	//----- nvinfo : EIATTR_COOP_GROUP_MASK_REGIDS
	.align		4
        /*0038*/ 	.byte	0x04, 0x29
        /*003a*/ 	.short	(.L_2455 - .L_2454)


	//   ....[0]....
.L_2454:
        /*003c*/ 	.word	0xffffffff


	//   ....[1]....
        /*0040*/ 	.word	0xffffffff


	//   ....[2]....
        /*0044*/ 	.word	0xffffffff


	//   ....[3]....
        /*0048*/ 	.word	0xffffffff


	//   ....[4]....
        /*004c*/ 	.word	0xffffffff


	//   ....[5]....
        /*0050*/ 	.word	0xffffffff


	//   ....[6]....
        /*0054*/ 	.word	0xffffffff


	//   ....[7]....
        /*0058*/ 	.word	0xffffffff


	//   ....[8]....
        /*005c*/ 	.word	0xffffffff


	//   ....[9]....
        /*0060*/ 	.word	0xffffffff


	//   ....[10]....
        /*0064*/ 	.word	0xffffffff


	//   ....[11]....
        /*0068*/ 	.word	0xffffffff


	//   ....[12]....
        /*006c*/ 	.word	0xffffffff


	//   ....[13]....
        /*0070*/ 	.word	0xffffffff


	//   ....[14]....
        /*0074*/ 	.word	0xffffffff


	//   ....[15]....
        /*0078*/ 	.word	0xffffffff


	//   ....[16]....
        /*007c*/ 	.word	0xffffffff


	//   ....[17]....
        /*0080*/ 	.word	0xffffffff


	//   ....[18]....
        /*0084*/ 	.word	0xffffffff


	//   ....[19]....
        /*0088*/ 	.word	0xffffffff


	//----- nvinfo : EIATTR_COOP_GROUP_INSTR_OFFSETS
	.align		4
.L_2455:
        /*008c*/ 	.byte	0x04, 0x28
        /*008e*/ 	.short	(.L_2457 - .L_2456)


	//   ....[0]....
.L_2456:
        /*0090*/ 	.word	0x000007f0


	//   ....[1]....
        /*0094*/ 	.word	0x00000820


	//   ....[2]....
        /*0098*/ 	.word	0x00000840


	//   ....[3]....
        /*009c*/ 	.word	0x00000850


	//   ....[4]....
        /*00a0*/ 	.word	0x00000880


	//   ....[5]....
        /*00a4*/ 	.word	0x00000890


	//   ....[6]....
        /*00a8*/ 	.word	0x000008c0


	//   ....[7]....
        /*00ac*/ 	.word	0x000008d0


	//   ....[8]....
        /*00b0*/ 	.word	0x00000900


	//   ....[9]....
        /*00b4*/ 	.word	0x00000910


	//   ....[10]....
        /*00b8*/ 	.word	0x00000ab0


	//   ....[11]....
        /*00bc*/ 	.word	0x00000b30


	//   ....[12]....
        /*00c0*/ 	.word	0x00000b90


	//   ....[13]....
        /*00c4*/ 	.word	0x00000bf0


	//   ....[14]....
        /*00c8*/ 	.word	0x00000c60


	//   ....[15]....
        /*00cc*/ 	.word	0x00000cd0


	//   ....[16]....
        /*00d0*/ 	.word	0x00000d30


	//   ....[17]....
        /*00d4*/ 	.word	0x00000d90


	//   ....[18]....
        /*00d8*/ 	.word	0x00000df0


	//   ....[19]....
        /*00dc*/ 	.word	0x00000e50


	//----- nvinfo : EIATTR_EXIT_INSTR_OFFSETS
	.align		4
.L_2457:
        /*00e0*/ 	.byte	0x04, 0x1c
        /*00e2*/ 	.short	(.L_2459 - .L_2458)


	//   ....[0]....
.L_2458:
        /*00e4*/ 	.word	0x00000070


	//   ....[1]....
        /*00e8*/ 	.word	0x00000a50


	//----- nvinfo : EIATTR_MAX_THREADS
	.align		4
.L_2459:
        /*00ec*/ 	.byte	0x04, 0x05
        /*00ee*/ 	.short	(.L_2461 - .L_2460)
.L_2460:
        /*00f0*/ 	.word	0x00000400
        /*00f4*/ 	.word	0x00000001
        /*00f8*/ 	.word	0x00000001


	//----- nvinfo : EIATTR_CRS_STACK_SIZE
	.align		4
.L_2461:
        /*00fc*/ 	.byte	0x04, 0x1e
        /*00fe*/ 	.short	(.L_2463 - .L_2462)
.L_2462:
        /*0100*/ 	.word	0x00000000
.L_2463:


//--------------------- .nv.info._ZN10layer_norm40ln_parallel_residual_bwd_finalize_kernelINS_22Kernel_traits_finalizeILj4096Ef6__halffS2_fjLb0ELj1024ELj4ENS_18Kernel_traits_baseILj4096EfS2_fS2_fjLj1024EEEEELb1EEEvNS_9BwdParamsE --------------------------
	.section	.nv.info._ZN10layer_norm40ln_parallel_residual_bwd_finalize_kernelINS_22Kernel_traits_finalizeILj4096Ef6__halffS2_fjLb0ELj1024ELj4ENS_18Kernel_traits_baseILj4096EfS2_fS2_fjLj1024EEEEELb1EEEvNS_9BwdParamsE,"",@"SHT_CUDA_INFO"
	.sectionflags	@""
	.align	4


	//----- nvinfo : EIATTR_CUDA_API_VERSION
	.align		4
        /*0000*/ 	.byte	0x04, 0x37
        /*0002*/ 	.short	(.L_2465 - .L_2464)
.L_2464:
        /*0004*/ 	.word	0x00000082


	//----- nvinfo : EIATTR_SW2861232_WAR
	.align		4
.L_2465:
        /*0008*/ 	.byte	0x01, 0x35
	.zero		2


	//----- nvinfo : EIATTR_PARAM_CBANK
	.align		4
        /*000c*/ 	.byte	0x04, 0x0a
        /*000e*/ 	.short	(.L_2467 - .L_2466)
	.align		4
.L_2466:
        /*0010*/ 	.word	index@(.nv.constant0._ZN10layer_norm40ln_parallel_residual_bwd_finalize_kernelINS_22Kernel_traits_finalizeILj4096Ef6__halffS2_fjLb0ELj1024ELj4ENS_18Kernel_traits_baseILj4096EfS2_fS2_fjLj1024EEEEELb1EEEvNS_9BwdParamsE)
        /*0014*/ 	.short	0x0160
        /*0016*/ 	.short	0x0128


	//----- nvinfo : EIATTR_CBANK_PARAM_SIZE
	.align		4
.L_2467:
        /*0018*/ 	.byte	0x03, 0x19
        /*001a*/ 	.short	0x0128


	//----- nvinfo : EIATTR_KPARAM_INFO
	.align		4
        /*001c*/ 	.byte	0x04, 0x17
        /*001e*/ 	.short	(.L_2469 - .L_2468)
.L_2468:
        /*0020*/ 	.word	0x00000000
        /*0024*/ 	.short	0x0000
        /*0026*/ 	.short	0x0000
        /*0028*/ 	.byte	0x00, 0xf0, 0xa1, 0x04


	//----- nvinfo : EIATTR_MAXREG_COUNT
	.align		4
.L_2469:
        /*002c*/ 	.byte	0x03, 0x1b
        /*002e*/ 	.short	0x0040


	//----- nvinfo : EIATTR_NUM_BARRIERS
	.align		4
        /*0030*/ 	.byte	0x02, 0x4c
        /*0032*/ 	.byte	0x01
	.zero		1


	//----- nvinfo : EIATTR_MERCURY_ISA_VERSION
	.align		4
        /*0034*/ 	.byte	0x03, 0x5f
        /*0036*/ 	.short	0x0000


	//----- nvinfo : EIATTR_COOP_GROUP_MASK_REGIDS
	.align		4
        /*0038*/ 	.byte	0x04, 0x29
        /*003a*/ 	.short	(.L_2471 - .L_2470)


	//   ....[0]....
.L_2470:
        /*003c*/ 	.word	0xffffffff


	//   ....[1]....
        /*0040*/ 	.word	0xffffffff


	//   ....[2]....
        /*0044*/ 	.word	0xffffffff


	//   ....[3]....
        /*0048*/ 	.word	0xffffffff


	//   ....[4]....
        /*004c*/ 	.word	0xffffffff


	//   ....[5]....
        /*0050*/ 	.word	0xffffffff


	//   ....[6]....
        /*0054*/ 	.word	0xffffffff


	//   ....[7]....
        /*0058*/ 	.word	0xffffffff


	//   ....[8]....
        /*005c*/ 	.word	0xffffffff


	//   ....[9]....
        /*0060*/ 	.word	0xffffffff


	//   ....[10]....
        /*0064*/ 	.word	0xffffffff


	//   ....[11]....
        /*0068*/ 	.word	0xffffffff


	//   ....[12]....
        /*006c*/ 	.word	0xffffffff


	//   ....[13]....
        /*0070*/ 	.word	0xffffffff


	//   ....[14]....
        /*0074*/ 	.word	0xffffffff


	//   ....[15]....
        /*0078*/ 	.word	0xffffffff


	//   ....[16]....
        /*007c*/ 	.word	0xffffffff


	//   ....[17]....
        /*0080*/ 	.word	0xffffffff


	//   ....[18]....
        /*0084*/ 	.word	0xffffffff


	//   ....[19]....
        /*0088*/ 	.word	0xffffffff


	//   ....[20]....
        /*008c*/ 	.word	0xffffffff


	//   ....[21]....
        /*0090*/ 	.word	0xffffffff


	//   ....[22]....
        /*0094*/ 	.word	0xffffffff


	//   ....[23]....
        /*0098*/ 	.word	0xffffffff


	//   ....[24]....
        /*009c*/ 	.word	0xffffffff


	//   ....[25]....
        /*00a0*/ 	.word	0xffffffff


	//   ....[26]....
        /*00a4*/ 	.word	0xffffffff


	//   ....[27]....
        /*00a8*/ 	.word	0xffffffff


	//   ....[28]....
        /*00ac*/ 	.word	0xffffffff


	//   ....[29]....
        /*00b0*/ 	.word	0xffffffff


	//   ....[30]....
        /*00b4*/ 	.word	0xffffffff


	//   ....[31]....
        /*00b8*/ 	.word	0xffffffff


	//   ....[32]....
        /*00bc*/ 	.word	0xffffffff


	//   ....[33]....
        /*00c0*/ 	.word	0xffffffff


	//   ....[34]....
        /*00c4*/ 	.word	0xffffffff


	//   ....[35]....
        /*00c8*/ 	.word	0xffffffff


	//   ....[36]....
        /*00cc*/ 	.word	0xffffffff


	//   ....[37]....
        /*00d0*/ 	.word	0xffffffff


	//   ....[38]....
        /*00d4*/ 	.word	0xffffffff


	//   ....[39]....
        /*00d8*/ 	.word	0xffffffff


	//----- nvinfo : EIATTR_COOP_GROUP_INSTR_OFFSETS
	.align		4
.L_2471:
        /*00dc*/ 	.byte	0x04, 0x28
        /*00de*/ 	.short	(.L_2473 - .L_2472)


	//   ....[0]....
.L_2472:
        /*00e0*/ 	.word	0x00000b60


	//   ....[1]....
        /*00e4*/ 	.word	0x00000b90


	//   ....[2]....
        /*00e8*/ 	.word	0x00000ba0


	//   ....[3]....
        /*00ec*/ 	.word	0x00000bb0


	//   ....[4]....
        /*00f0*/ 	.word	0x00000be0


	//   ....[5]....
        /*00f4*/ 	.word	0x00000c00


	//   ....[6]....
        /*00f8*/ 	.word	0x00000c10


	//   ....[7]....
        /*00fc*/ 	.word	0x00000c20


	//   ....[8]....
        /*0100*/ 	.word	0x00000c50


	//   ....[9]....
        /*0104*/ 	.word	0x00000c70


	//   ....[10]....
        /*0108*/ 	.word	0x00000c90


	//   ....[11]....
        /*010c*/ 	.word	0x00000ca0


	//   ....[12]....
        /*0110*/ 	.word	0x00000cd0


	//   ....[13]....
        /*0114*/ 	.word	0x00000cf0


	//   ....[14]....
        /*0118*/ 	.word	0x00000d10


	//   ....[15]....
        /*011c*/ 	.word	0x00000d20


	//   ....[16]....
        /*0120*/ 	.word	0x00000d50


	//   ....[17]....
        /*0124*/ 	.word	0x00000d80


	//   ....[18]....
        /*0128*/ 	.word	0x00000d90


	//   ....[19]....
        /*012c*/ 	.word	0x00000da0


	//   ....[20]....
        /*0130*/ 	.word	0x00001050


	//   ....[21]....
        /*0134*/ 	.word	0x000010c0


	//   ....[22]....
        /*0138*/ 	.word	0x00001120


	//   ....[23]....
        /*013c*/ 	.word	0x00001180


	//   ....[24]....
        /*0140*/ 	.word	0x000011f0


	//   ....[25]....
        /*0144*/ 	.word	0x00001260


	//   ....[26]....
        /*0148*/ 	.word	0x000012c0


	//   ....[27]....
        /*014c*/ 	.word	0x00001320


	//   ....[28]....
        /*0150*/ 	.word	0x00001380


	//   ....[29]....
        /*0154*/ 	.word	0x000013f0


	//   ....[30]....
        /*0158*/ 	.word	0x00001460


	//   ....[31]....
        /*015c*/ 	.word	0x000014c0


	//   ....[32]....
        /*0160*/ 	.word	0x00001520


	//   ....[33]....
        /*0164*/ 	.word	0x00001580


	//   ....[34]....
        /*0168*/ 	.word	0x000015f0


	//   ....[35]....
        /*016c*/ 	.word	0x00001660


	//   ....[36]....
        /*0170*/ 	.word	0x000016c0


	//   ....[37]....
        /*0174*/ 	.word	0x00001720


	//   ....[38]....
        /*0178*/ 	.word	0x00001780


	//   ....[39]....
        /*017c*/ 	.word	0x000017e0


	//----- nvinfo : EIATTR_EXIT_INSTR_OFFSETS
	.align		4
.L_2473:
        /*0180*/ 	.byte	0x04, 0x1c
        /*0182*/ 	.short	(.L_2475 - .L_2474)


	//   ....[0]....
.L_2474:
        /*0184*/ 	.word	0x00000070


	//   ....[1]....
        /*0188*/ 	.word	0x00000ff0


	//----- nvinfo : EIATTR_MAX_THREADS
	.align		4
.L_2475:
        /*018c*/ 	.byte	0x04, 0x05
        /*018e*/ 	.short	(.L_2477 - .L_2476)
.L_2476:
        /*0190*/ 	.word	0x00000400
        /*0194*/ 	.word	0x00000001
        /*0198*/ 	.word	0x00000001


	//----- nvinfo : EIATTR_CRS_STACK_SIZE
	.align		4
.L_2477:
        /*019c*/ 	.byte	0x04, 0x1e
        /*019e*/ 	.short	(.L_2479 - .L_2478)
.L_2478:
        /*01a0*/ 	.word	0x00000000
.L_2479:


//--------------------- .nv.info._ZN10layer_norm31ln_parallel_residual_bwd_kernelINS_13Kernel_traitsIf6__halffS2_fjLj4096ELj1ELj1ELj8ELj16ENS_18Kernel_traits_baseILj4096EfS2_fS2_fjLj256EEEEELb1ELb1ELb1EEEvNS_9BwdParamsE --------------------------
	.section	.nv.info._ZN10layer_norm31ln_parallel_residual_bwd_kernelINS_13Kernel_traitsIf6__halffS2_fjLj4096ELj1ELj1ELj8ELj16ENS_18Kernel_traits_baseILj4096EfS2_fS2_fjLj256EEEEELb1ELb1ELb1EEEvNS_9BwdParamsE,"",@"SHT_CUDA_INFO"
	.sectionflags	@""
	.align	4


	//----- nvinfo : EIATTR_CUDA_API_VERSION
	.align		4
        /*0000*/ 	.byte	0x04, 0x37
        /*0002*/ 	.short	(.L_2481 - .L_2480)
.L_2480:
        /*0004*/ 	.word	0x00000082


	//----- nvinfo : EIATTR_SW2861232_WAR
	.align		4
.L_2481:
        /*0008*/ 	.byte	0x01, 0x35
	.zero		2


	//----- nvinfo : EIATTR_PARAM_CBANK
	.align		4
        /*000c*/ 	.byte	0x04, 0x0a
        /*000e*/ 	.short	(.L_2483 - .L_2482)
	.align		4
.L_2482:
        /*0010*/ 	.word	index@(.nv.constant0._ZN10layer_norm31ln_parallel_residual_bwd_kernelINS_13Kernel_traitsIf6__halffS2_fjLj4096ELj1ELj1ELj8ELj16ENS_18Kernel_traits_baseILj4096EfS2_fS2_fjLj256EEEEELb1ELb1ELb1EEEvNS_9BwdParamsE)
        /*0014*/ 	.short	0x0160
        /*0016*/ 	.short	0x0128


	//----- nvinfo : EIATTR_CBANK_PARAM_SIZE
	.align		4
.L_2483:
        /*0018*/ 	.byte	0x03, 0x19
        /*001a*/ 	.short	0x0128


	//----- nvinfo : EIATTR_KPARAM_INFO
	.align		4
        /*001c*/ 	.byte	0x04, 0x17
        /*001e*/ 	.short	(.L_2485 - .L_2484)
.L_2484:
        /*0020*/ 	.word	0x00000000
        /*0024*/ 	.short	0x0000
        /*0026*/ 	.short	0x0000
        /*0028*/ 	.byte	0x00, 0xf0, 0xa1, 0x04


	//----- nvinfo : EIATTR_MAXREG_COUNT
	.align		4
.L_2485:
        /*002c*/ 	.byte	0x03, 0x1b
        /*002e*/ 	.short	0x00ff


	//----- nvinfo : EIATTR_NUM_BARRIERS
	.align		4
        /*0030*/ 	.byte	0x02, 0x4c
        /*0032*/ 	.byte	0x01
	.zero		1


	//----- nvinfo : EIATTR_MERCURY_ISA_VERSION
	.align		4
        /*0034*/ 	.byte	0x03, 0x5f
        /*0036*/ 	.short	0x0000


	//----- nvinfo : EIATTR_COOP_GROUP_MASK_REGIDS
	.align		4
        /*0038*/ 	.byte	0x04, 0x29
        /*003a*/ 	.short	(.L_2487 - .L_2486)


	//   ....[0]....
.L_2486:
        /*003c*/ 	.word	0xffffffff


	//   ....[1]....
        /*0040*/ 	.word	0xffffffff


	//   ....[2]....
        /*0044*/ 	.word	0xffffffff


	//   ....[3]....
        /*0048*/ 	.word	0xffffffff


	//   ....[4]....
        /*004c*/ 	.word	0xffffffff


	//   ....[5]....
        /*0050*/ 	.word	0xffffffff


	//   ....[6]....
        /*0054*/ 	.word	0xffffffff


	//   ....[7]....
        /*0058*/ 	.word	0xffffffff


	//   ....[8]....
        /*005c*/ 	.word	0xffffffff


	//   ....[9]....
        /*0060*/ 	.word	0xffffffff


	//   ....[10]....
        /*0064*/ 	.word	0xffffffff


	//   ....[11]....
        /*0068*/ 	.word	0xffffffff


	//   ....[12]....
        /*006c*/ 	.word	0xffffffff


	//   ....[13]....
        /*0070*/ 	.word	0xffffffff


	//   ....[14]....
        /*0074*/ 	.word	0xffffffff


	//   ....[15]....
        /*0078*/ 	.word	0xffffffff


	//   ....[16]....
        /*007c*/ 	.word	0xffffffff


	//   ....[17]....
        /*0080*/ 	.word	0xffffffff


	//   ....[18]....
        /*0084*/ 	.word	0xffffffff


	//   ....[19]....
        /*0088*/ 	.word	0xffffffff


	//----- nvinfo : EIATTR_COOP_GROUP_INSTR_OFFSETS
	.align		4
.L_2487:
        /*008c*/ 	.byte	0x04, 0x28
        /*008e*/ 	.short	(.L_2489 - .L_2488)


	//   ....[0]....
.L_2488:
        /*0090*/ 	.word	0x00000e70


	//   ....[1]....
        /*0094*/ 	.word	0x00000e90


	//   ....[2]....
        /*0098*/ 	.word	0x00000eb0


	//   ....[3]....
        /*009c*/ 	.word	0x00000ed0


	//   ....[4]....
        /*00a0*/ 	.word	0x00000ef0


	//   ....[5]....
        /*00a4*/ 	.word	0x00000f10


	//   ....[6]....
        /*00a8*/ 	.word	0x00000f30


	//   ....[7]....
        /*00ac*/ 	.word	0x00000f50


	//   ....[8]....
        /*00b0*/ 	.word	0x00000f70


	//   ....[9]....
        /*00b4*/ 	.word	0x00000f90


	//   ....[10]....
        /*00b8*/ 	.word	0x00002340


	//   ....[11]....
        /*00bc*/ 	.word	0x000023c0


	//   ....[12]....
        /*00c0*/ 	.word	0x00002440


	//   ....[13]....
        /*00c4*/ 	.word	0x000024b0


	//   ....[14]....
        /*00c8*/ 	.word	0x00002530


	//   ....[15]....
        /*00cc*/ 	.word	0x000025a0


	//   ....[16]....
        /*00d0*/ 	.word	0x00002620


	//   ....[17]....
        /*00d4*/ 	.word	0x00002690


	//   ....[18]....
        /*00d8*/ 	.word	0x00002710


	//   ....[19]....
        /*00dc*/ 	.word	0x00002780


	//----- nvinfo : EIATTR_EXIT_INSTR_OFFSETS
	.align		4
.L_2489:
        /*00e0*/ 	.byte	0x04, 0x1c
        /*00e2*/ 	.short	(.L_2491 - .L_2490)


	//   ....[0]....
.L_2490:
        /*00e4*/ 	.word	0x000022e0


	//----- nvinfo : EIATTR_MAX_THREADS
	.align		4
.L_2491:
        /*00e8*/ 	.byte	0x04, 0x05
        /*00ea*/ 	.short	(.L_2493 - .L_2492)
.L_2492:
        /*00ec*/ 	.word	0x00000100
        /*00f0*/ 	.word	0x00000001
        /*00f4*/ 	.word	0x00000001


	//----- nvinfo : EIATTR_CRS_STACK_SIZE
	.align		4
.L_2493:
        /*00f8*/ 	.byte	0x04, 0x1e
        /*00fa*/ 	.short	(.L_2495 - .L_2494)
.L_2494:
        /*00fc*/ 	.word	0x00000000
.L_2495:


//--------------------- .nv.info._ZN10layer_norm31ln_parallel_residual_bwd_kernelINS_13Kernel_traitsI6__halfffffjLj4096ELj1ELj1ELj8ELj16ENS_18Kernel_traits_baseILj4096ES2_ffffjLj256EEEEELb0ELb0ELb0EEEvNS_9BwdParamsE --------------------------
	.section	.nv.info._ZN10layer_norm31ln_parallel_residual_bwd_kernelINS_13Kernel_traitsI6__halfffffjLj4096ELj1ELj1ELj8ELj16ENS_18Kernel_traits_baseILj4096ES2_ffffjLj256EEEEELb0ELb0ELb0EEEvNS_9BwdParamsE,"",@"SHT_CUDA_INFO"
	.sectionflags	@""
	.align	4


	//----- nvinfo : EIATTR_CUDA_API_VERSION
	.align		4
        /*0000*/ 	.byte	0x04, 0x37
        /*0002*/ 	.short	(.L_2497 - .L_2496)
.L_2496:
        /*0004*/ 	.word	0x00000082


	//----- nvinfo : EIATTR_SW2861232_WAR
	.align		4
.L_2497:
        /*0008*/ 	.byte	0x01, 0x35
	.zero		2


	//----- nvinfo : EIATTR_PARAM_CBANK
	.align		4
        /*000c*/ 	.byte	0x04, 0x0a
        /*000e*/ 	.short	(.L_2499 - .L_2498)
	.align		4
.L_2498:
        /*0010*/ 	.word	index@(.nv.constant0._ZN10layer_norm31ln_parallel_residual_bwd_kernelINS_13Kernel_traitsI6__halfffffjLj4096ELj1ELj1ELj8ELj16ENS_18Kernel_traits_baseILj4096ES2_ffffjLj256EEEEELb0ELb0ELb0EEEvNS_9BwdParamsE)
        /*0014*/ 	.short	0x0160
        /*0016*/ 	.short	0x0128


	//----- nvinfo : EIATTR_CBANK_PARAM_SIZE
	.align		4
.L_2499:
        /*0018*/ 	.byte	0x03, 0x19
        /*001a*/ 	.short	0x0128


	//----- nvinfo : EIATTR_KPARAM_INFO
	.align		4
        /*001c*/ 	.byte	0x04, 0x17
        /*001e*/ 	.short	(.L_2501 - .L_2500)
.L_2500:
        /*0020*/ 	.word	0x00000000
        /*0024*/ 	.short	0x0000
        /*0026*/ 	.short	0x0000
        /*0028*/ 	.byte	0x00, 0xf0, 0xa1, 0x04


	//----- nvinfo : EIATTR_MAXREG_COUNT
	.align		4
.L_2501:
        /*002c*/ 	.byte	0x03, 0x1b
        /*002e*/ 	.short	0x00ff


	//----- nvinfo : EIATTR_NUM_BARRIERS
	.align		4
        /*0030*/ 	.byte	0x02, 0x4c
        /*0032*/ 	.byte	0x01
	.zero		1


	//----- nvinfo : EIATTR_MERCURY_ISA_VERSION
	.align		4
        /*0034*/ 	.byte	0x03, 0x5f
        /*0036*/ 	.short	0x0000


	//----- nvinfo : EIATTR_COOP_GROUP_MASK_REGIDS
	.align		4
        /*0038*/ 	.byte	0x04, 0x29
        /*003a*/ 	.short	(.L_2503 - .L_2502)


	//   ....[0]....
.L_2502:
        /*003c*/ 	.word	0xffffffff


	//   ....[1]....
        /*0040*/ 	.word	0xffffffff


	//   ....[2]....
        /*0044*/ 	.word	0xffffffff


	//   ....[3]....
        /*0048*/ 	.word	0xffffffff


	//   ....[4]....
        /*004c*/ 	.word	0xffffffff


	//   ....[5]....
        /*0050*/ 	.word	0xffffffff


	//   ....[6]....
        /*0054*/ 	.word	0xffffffff


	//   ....[7]....
        /*0058*/ 	.word	0xffffffff


	//   ....[8]....
        /*005c*/ 	.word	0xffffffff


	//   ....[9]....
        /*0060*/ 	.word	0xffffffff


	//   ....[10]....
        /*0064*/ 	.word	0xffffffff


	//   ....[11]....
        /*0068*/ 	.word	0xffffffff


	//   ....[12]....
        /*006c*/ 	.word	0xffffffff


	//   ....[13]....
        /*0070*/ 	.word	0xffffffff


	//   ....[14]....
        /*0074*/ 	.word	0xffffffff


	//   ....[15]....
        /*0078*/ 	.word	0xffffffff


	//   ....[16]....
        /*007c*/ 	.word	0xffffffff


	//   ....[17]....
        /*0080*/ 	.word	0xffffffff


	//   ....[18]....
        /*0084*/ 	.word	0xffffffff


	//   ....[19]....
        /*0088*/ 	.word	0xffffffff


	//----- nvinfo : EIATTR_COOP_GROUP_INSTR_OFFSETS
	.align		4
.L_2503:
        /*008c*/ 	.byte	0x04, 0x28
        /*008e*/ 	.short	(.L_2505 - .L_2504)


	//   ....[0]....
.L_2504:
        /*0090*/ 	.word	0x00001820


	//   ....[1]....
        /*0094*/ 	.word	0x00001840


	//   ....[2]....
        /*0098*/ 	.word	0x00001860


	//   ....[3]....
        /*009c*/ 	.word	0x00001880


	//   ....[4]....
        /*00a0*/ 	.word	0x000018a0


	//   ....[5]....
        /*00a4*/ 	.word	0x000018c0


	//   ....[6]....
        /*00a8*/ 	.word	0x000018e0


	//   ....[7]....
        /*00ac*/ 	.word	0x00001900


	//   ....[8]....
        /*00b0*/ 	.word	0x00001920


	//   ....[9]....
        /*00b4*/ 	.word	0x00001940


	//   ....[10]....
        /*00b8*/ 	.word	0x00002a70


	//   ....[11]....
        /*00bc*/ 	.word	0x00002af0


	//   ....[12]....
        /*00c0*/ 	.word	0x00002b70


	//   ....[13]....
        /*00c4*/ 	.word	0x00002be0


	//   ....[14]....
        /*00c8*/ 	.word	0x00002c60


	//   ....[15]....
        /*00cc*/ 	.word	0x00002cd0


	//   ....[16]....
        /*00d0*/ 	.word	0x00002d50


	//   ....[17]....
        /*00d4*/ 	.word	0x00002dc0


	//   ....[18]....
        /*00d8*/ 	.word	0x00002e40


	//   ....[19]....
        /*00dc*/ 	.word	0x00002eb0


	//----- nvinfo : EIATTR_EXIT_INSTR_OFFSETS
	.align		4
.L_2505:
        /*00e0*/ 	.byte	0x04, 0x1c
        /*00e2*/ 	.short	(.L_2507 - .L_2506)


	//   ....[0]....
.L_2506:
        /*00e4*/ 	.word	0x00002970


	//   ....[1]....
        /*00e8*/ 	.word	0x00002a10


	//----- nvinfo : EIATTR_MAX_THREADS
	.align		4
.L_2507:
        /*00ec*/ 	.byte	0x04, 0x05
        /*00ee*/ 	.short	(.L_2509 - .L_2508)
.L_2508:
        /*00f0*/ 	.word	0x00000100
        /*00f4*/ 	.word	0x00000001
        /*00f8*/ 	.word	0x00000001


	//----- nvinfo : EIATTR_CRS_STACK_SIZE
	.align		4
.L_2509:
        /*00fc*/ 	.byte	0x04, 0x1e
        /*00fe*/ 	.short	(.L_2511 - .L_2510)
.L_2510:
        /*0100*/ 	.word	0x00000000
.L_2511:


//--------------------- .nv.info._ZN10layer_norm31ln_parallel_residual_bwd_kernelINS_13Kernel_traitsI6__halfffffjLj4096ELj1ELj1ELj8ELj16ENS_18Kernel_traits_baseILj4096ES2_ffffjLj256EEEEELb0ELb0ELb1EEEvNS_9BwdParamsE --------------------------
	.section	.nv.info._ZN10layer_norm31ln_parallel_residual_bwd_kernelINS_13Kernel_traitsI6__halfffffjLj4096ELj1ELj1ELj8ELj16ENS_18Kernel_traits_baseILj4096ES2_ffffjLj256EEEEELb0ELb0ELb1EEEvNS_9BwdParamsE,"",@"SHT_CUDA_INFO"
	.sectionflags	@""
	.align	4


	//----- nvinfo : EIATTR_CUDA_API_VERSION
	.align		4
        /*0000*/ 	.byte	0x04, 0x37
        /*0002*/ 	.short	(.L_2513 - .L_2512)
.L_2512:
        /*0004*/ 	.word	0x00000082


	//----- nvinfo : EIATTR_SW2861232_WAR
	.align		4
.L_2513:
        /*0008*/ 	.byte	0x01, 0x35
	.zero		2


	//----- nvinfo : EIATTR_PARAM_CBANK
	.align		4
        /*000c*/ 	.byte	0x04, 0x0a
        /*000e*/ 	.short	(.L_2515 - .L_2514)
	.align		4
.L_2514:
        /*0010*/ 	.word	index@(.nv.constant0._ZN10layer_norm31ln_parallel_residual_bwd_kernelINS_13Kernel_traitsI6__halfffffjLj4096ELj1ELj1ELj8ELj16ENS_18Kernel_traits_baseILj4096ES2_ffffjLj256EEEEELb0ELb0ELb1EEEvNS_9BwdParamsE)
        /*0014*/ 	.short	0x0160
        /*0016*/ 	.short	0x0128


	//----- nvinfo : EIATTR_CBANK_PARAM_SIZE
	.align		4
.L_2515:
        /*0018*/ 	.byte	0x03, 0x19
        /*001a*/ 	.short	0x0128


	//----- nvinfo : EIATTR_KPARAM_INFO
	.align		4
        /*001c*/ 	.byte	0x04, 0x17
        /*001e*/ 	.short	(.L_2517 - .L_2516)
.L_2516:
        /*0020*/ 	.word	0x00000000
        /*0024*/ 	.short	0x0000
        /*0026*/ 	.short	0x0000
        /*0028*/ 	.byte	0x00, 0xf0, 0xa1, 0x04


	//----- nvinfo : EIATTR_MAXREG_COUNT
	.align		4
.L_2517:
        /*002c*/ 	.byte	0x03, 0x1b
        /*002e*/ 	.short	0x00ff


	//----- nvinfo : EIATTR_NUM_BARRIERS
	.align		4
        /*0030*/ 	.byte	0x02, 0x4c
        /*0032*/ 	.byte	0x01
	.zero		1


	//----- nvinfo : EIATTR_MERCURY_ISA_VERSION
	.align		4
        /*0034*/ 	.byte	0x03, 0x5f
        /*0036*/ 	.short	0x0000


	//----- nvinfo : EIATTR_COOP_GROUP_MASK_REGIDS
	.align		4
        /*0038*/ 	.byte	0x04, 0x29
        /*003a*/ 	.short	(.L_2519 - .L_2518)


	//   ....[0]....
.L_2518:
        /*003c*/ 	.word	0xffffffff


	//   ....[1]....
        /*0040*/ 	.word	0xffffffff


	//   ....[2]....
        /*0044*/ 	.word	0xffffffff


	//   ....[3]....
        /*0048*/ 	.word	0xffffffff


	//   ....[4]....
        /*004c*/ 	.word	0xffffffff


	//   ....[5]....
        /*0050*/ 	.word	0xffffffff


	//   ....[6]....
        /*0054*/ 	.word	0xffffffff


	//   ....[7]....
        /*0058*/ 	.word	0xffffffff


	//   ....[8]....
        /*005c*/ 	.word	0xffffffff


	//   ....[9]....
        /*0060*/ 	.word	0xffffffff


	//   ....[10]....
        /*0064*/ 	.word	0xffffffff


	//   ....[11]....
        /*0068*/ 	.word	0xffffffff


	//   ....[12]....
        /*006c*/ 	.word	0xffffffff


	//   ....[13]....
        /*0070*/ 	.word	0xffffffff


	//   ....[14]....
        /*0074*/ 	.word	0xffffffff


	//   ....[15]....
        /*0078*/ 	.word	0xffffffff


	//   ....[16]....
        /*007c*/ 	.word	0xffffffff


	//   ....[17]....
        /*0080*/ 	.word	0xffffffff


	//   ....[18]....
        /*0084*/ 	.word	0xffffffff


	//   ....[19]....
        /*0088*/ 	.word	0xffffffff


	//----- nvinfo : EIATTR_COOP_GROUP_INSTR_OFFSETS
	.align		4
.L_2519:
        /*008c*/ 	.byte	0x04, 0x28
        /*008e*/ 	.short	(.L_2521 - .L_2520)


	//   ....[0]....
.L_2520:
        /*0090*/ 	.word	0x00001610


	//   ....[1]....
        /*0094*/ 	.word	0x00001630


	//   ....[2]....
        /*0098*/ 	.word	0x00001650


	//   ....[3]....
        /*009c*/ 	.word	0x00001670


	//   ....[4]....
        /*00a0*/ 	.word	0x00001690


	//   ....[5]....
        /*00a4*/ 	.word	0x000016b0


	//   ....[6]....
        /*00a8*/ 	.word	0x000016d0


	//   ....[7]....
        /*00ac*/ 	.word	0x000016f0


	//   ....[8]....
        /*00b0*/ 	.word	0x00001710


	//   ....[9]....
        /*00b4*/ 	.word	0x00001730


	//   ....[10]....
        /*00b8*/ 	.word	0x000028b0


	//   ....[11]....
        /*00bc*/ 	.word	0x00002930


	//   ....[12]....
        /*00c0*/ 	.word	0x000029b0


	//   ....[13]....
        /*00c4*/ 	.word	0x00002a20


	//   ....[14]....
        /*00c8*/ 	.word	0x00002aa0


	//   ....[15]....
        /*00cc*/ 	.word	0x00002b10


	//   ....[16]....
        /*00d0*/ 	.word	0x00002b90


	//   ....[17]....
        /*00d4*/ 	.word	0x00002c00


	//   ....[18]....
        /*00d8*/ 	.word	0x00002c80


	//   ....[19]....
        /*00dc*/ 	.word	0x00002cf0


	//----- nvinfo : EIATTR_EXIT_INSTR_OFFSETS
	.align		4
.L_2521:
        /*00e0*/ 	.byte	0x04, 0x1c
        /*00e2*/ 	.short	(.L_2523 - .L_2522)


	//   ....[0]....
.L_2522:
        /*00e4*/ 	.word	0x00002850


	//----- nvinfo : EIATTR_MAX_THREADS
	.align		4
.L_2523:
        /*00e8*/ 	.byte	0x04, 0x05
        /*00ea*/ 	.short	(.L_2525 - .L_2524)
.L_2524:
        /*00ec*/ 	.word	0x00000100
        /*00f0*/ 	.word	0x00000001
        /*00f4*/ 	.word	0x00000001


	//----- nvinfo : EIATTR_CRS_STACK_SIZE
	.align		4
.L_2525:
        /*00f8*/ 	.byte	0x04, 0x1e
        /*00fa*/ 	.short	(.L_2527 - .L_2526)
.L_2526:
        /*00fc*/ 	.word	0x00000000
.L_2527:


//--------------------- .nv.info._ZN10layer_norm31ln_parallel_residual_bwd_kernelINS_13Kernel_traitsI6__halfffffjLj4096ELj1ELj1ELj8ELj16ENS_18Kernel_traits_baseILj4096ES2_ffffjLj256EEEEELb0ELb1ELb0EEEvNS_9BwdParamsE --------------------------
	.section	.nv.info._ZN10layer_norm31ln_parallel_residual_bwd_kernelINS_13Kernel_traitsI6__halfffffjLj4096ELj1ELj1ELj8ELj16ENS_18Kernel_traits_baseILj4096ES2_ffffjLj256EEEEELb0ELb1ELb0EEEvNS_9BwdParamsE,"",@"SHT_CUDA_INFO"
	.sectionflags	@""
	.align	4


	//----- nvinfo : EIATTR_CUDA_API_VERSION
	.align		4
        /*0000*/ 	.byte	0x04, 0x37
        /*0002*/ 	.short	(.L_2529 - .L_2528)
.L_2528:
        /*0004*/ 	.word	0x00000082


	//----- nvinfo : EIATTR_SW2861232_WAR
	.align		4
.L_2529:
        /*0008*/ 	.byte	0x01, 0x35
	.zero		2


	//----- nvinfo : EIATTR_PARAM_CBANK
	.align		4
        /*000c*/ 	.byte	0x04, 0x0a
        /*000e*/ 	.short	(.L_2531 - .L_2530)
	.align		4
.L_2530:
        /*0010*/ 	.word	index@(.nv.constant0._ZN10layer_norm31ln_parallel_residual_bwd_kernelINS_13Kernel_traitsI6__halfffffjLj4096ELj1ELj1ELj8ELj16ENS_18Kernel_traits_baseILj4096ES2_ffffjLj256EEEEELb0ELb1ELb0EEEvNS_9BwdParamsE)
        /*0014*/ 	.short	0x0160
        /*0016*/ 	.short	0x0128


	//----- nvinfo : EIATTR_CBANK_PARAM_SIZE
	.align		4
.L_2531:
        /*0018*/ 	.byte	0x03, 0x19
        /*001a*/ 	.short	0x0128


	//----- nvinfo : EIATTR_KPARAM_INFO
	.align		4
        /*001c*/ 	.byte	0x04, 0x17
        /*001e*/ 	.short	(.L_2533 - .L_2532)
.L_2532:
        /*0020*/ 	.word	0x00000000
        /*0024*/ 	.short	0x0000
        /*0026*/ 	.short	0x0000
        /*0028*/ 	.byte	0x00, 0xf0, 0xa1, 0x04


	//----- nvinfo : EIATTR_MAXREG_COUNT
	.align		4
.L_2533:
        /*002c*/ 	.byte	0x03, 0x1b
        /*002e*/ 	.short	0x00ff


	//----- nvinfo : EIATTR_NUM_BARRIERS
	.align		4
        /*0030*/ 	.byte	0x02, 0x4c
        /*0032*/ 	.byte	0x01
	.zero		1


	//----- nvinfo : EIATTR_MERCURY_ISA_VERSION
	.align		4
        /*0034*/ 	.byte	0x03, 0x5f
        /*0036*/ 	.short	0x0000


	//----- nvinfo : EIATTR_COOP_GROUP_MASK_REGIDS
	.align		4
        /*0038*/ 	.byte	0x04, 0x29
        /*003a*/ 	.short	(.L_2535 - .L_2534)


	//   ....[0]....
.L_2534:
        /*003c*/ 	.word	0xffffffff


	//   ....[1]....
        /*0040*/ 	.word	0xffffffff


	//   ....[2]....
        /*0044*/ 	.word	0xffffffff


	//   ....[3]....
        /*0048*/ 	.word	0xffffffff


	//   ....[4]....
        /*004c*/ 	.word	0xffffffff


	//   ....[5]....
        /*0050*/ 	.word	0xffffffff


	//   ....[6]....
        /*0054*/ 	.word	0xffffffff


	//   ....[7]....
        /*0058*/ 	.word	0xffffffff


	//   ....[8]....
        /*005c*/ 	.word	0xffffffff


	//   ....[9]....
        /*0060*/ 	.word	0xffffffff


	//   ....[10]....
        /*0064*/ 	.word	0xffffffff


	//   ....[11]....
        /*0068*/ 	.word	0xffffffff


	//   ....[12]....
        /*006c*/ 	.word	0xffffffff


	//   ....[13]....
        /*0070*/ 	.word	0xffffffff


	//   ....[14]....
        /*0074*/ 	.word	0xffffffff


	//   ....[15]....
        /*0078*/ 	.word	0xffffffff


	//   ....[16]....
        /*007c*/ 	.word	0xffffffff


	//   ....[17]....
        /*0080*/ 	.word	0xffffffff


	//   ....[18]....
        /*0084*/ 	.word	0xffffffff


	//   ....[19]....
        /*0088*/ 	.word	0xffffffff


	//----- nvinfo : EIATTR_COOP_GROUP_INSTR_OFFSETS
	.align		4
.L_2535:
        /*008c*/ 	.byte	0x04, 0x28
        /*008e*/ 	.short	(.L_2537 - .L_2536)


	//   ....[0]....
.L_2536:
        /*0090*/ 	.word	0x00001120


	//   ....[1]....
        /*0094*/ 	.word	0x00001140


	//   ....[2]....
        /*0098*/ 	.word	0x00001160


	//   ....[3]....
        /*009c*/ 	.word	0x00001180


	//   ....[4]....
        /*00a0*/ 	.word	0x000011a0


	//   ....[5]....
        /*00a4*/ 	.word	0x000011c0


	//   ....[6]....
        /*00a8*/ 	.word	0x000011e0


	//   ....[7]....
        /*00ac*/ 	.word	0x00001200


	//   ....[8]....
        /*00b0*/ 	.word	0x00001220


	//   ....[9]....
        /*00b4*/ 	.word	0x00001240


	//   ....[10]....
        /*00b8*/ 	.word	0x000021e0


	//   ....[11]....
        /*00bc*/ 	.word	0x00002260


	//   ....[12]....
        /*00c0*/ 	.word	0x000022e0


	//   ....[13]....
        /*00c4*/ 	.word	0x00002350


	//   ....[14]....
        /*00c8*/ 	.word	0x000023d0


	//   ....[15]....
        /*00cc*/ 	.word	0x00002440


	//   ....[16]....
        /*00d0*/ 	.word	0x000024c0


	//   ....[17]....
        /*00d4*/ 	.word	0x00002530


	//   ....[18]....
        /*00d8*/ 	.word	0x000025b0


	//   ....[19]....
        /*00dc*/ 	.word	0x00002620


	//----- nvinfo : EIATTR_EXIT_INSTR_OFFSETS
	.align		4
.L_2537:
        /*00e0*/ 	.byte	0x04, 0x1c
        /*00e2*/ 	.short	(.L_2539 - .L_2538)


	//   ....[0]....
.L_2538:
        /*00e4*/ 	.word	0x00002120


	//   ....[1]....
        /*00e8*/ 	.word	0x00002180


	//----- nvinfo : EIATTR_MAX_THREADS
	.align		4
.L_2539:
        /*00ec*/ 	.byte	0x04, 0x05
        /*00ee*/ 	.short	(.L_2541 - .L_2540)
.L_2540:
        /*00f0*/ 	.word	0x00000100
        /*00f4*/ 	.word	0x00000001
        /*00f8*/ 	.word	0x00000001


	//----- nvinfo : EIATTR_CRS_STACK_SIZE
	.align		4
.L_2541:
        /*00fc*/ 	.byte	0x04, 0x1e
        /*00fe*/ 	.short	(.L_2543 - .L_2542)
.L_2542:
        /*0100*/ 	.word	0x00000000
.L_2543:


//--------------------- .nv.info._ZN10layer_norm31ln_parallel_residual_bwd_kernelINS_13Kernel_traitsI6__halfffffjLj4096ELj1ELj1ELj8ELj16ENS_18Kernel_traits_baseILj4096ES2_ffffjLj256EEEEELb0ELb1ELb1EEEvNS_9BwdParamsE --------------------------
	.section	.nv.info._ZN10layer_norm31ln_parallel_residual_bwd_kernelINS_13Kernel_traitsI6__halfffffjLj4096ELj1ELj1ELj8ELj16ENS_18Kernel_traits_baseILj4096ES2_ffffjLj256EEEEELb0ELb1ELb1EEEvNS_9BwdParamsE,"",@"SHT_CUDA_INFO"
	.sectionflags	@""
	.align	4


	//----- nvinfo : EIATTR_CUDA_API_VERSION
	.align		4
        /*0000*/ 	.byte	0x04, 0x37
        /*0002*/ 	.short	(.L_2545 - .L_2544)
.L_2544:
        /*0004*/ 	.word	0x00000082


	//----- nvinfo : EIATTR_SW2861232_WAR
	.align		4
.L_2545:
        /*0008*/ 	.byte	0x01, 0x35
	.zero		2


	//----- nvinfo : EIATTR_PARAM_CBANK
	.align		4
        /*000c*/ 	.byte	0x04, 0x0a
        /*000e*/ 	.short	(.L_2547 - .L_2546)
	.align		4
.L_2546:
        /*0010*/ 	.word	index@(.nv.constant0._ZN10layer_norm31ln_parallel_residual_bwd_kernelINS_13Kernel_traitsI6__halfffffjLj4096ELj1ELj1ELj8ELj16ENS_18Kernel_traits_baseILj4096ES2_ffffjLj256EEEEELb0ELb1ELb1EEEvNS_9BwdParamsE)
        /*0014*/ 	.short	0x0160
        /*0016*/ 	.short	0x0128


	//----- nvinfo : EIATTR_CBANK_PARAM_SIZE
	.align		4
.L_2547:
        /*0018*/ 	.byte	0x03, 0x19
        /*001a*/ 	.short	0x0128


	//----- nvinfo : EIATTR_KPARAM_INFO
	.align		4
        /*001c*/ 	.byte	0x04, 0x17
        /*001e*/ 	.short	(.L_2549 - .L_2548)
.L_2548:
        /*0020*/ 	.word	0x00000000
        /*0024*/ 	.short	0x0000
        /*0026*/ 	.short	0x0000
        /*0028*/ 	.byte	0x00, 0xf0, 0xa1, 0x04


	//----- nvinfo : EIATTR_MAXREG_COUNT
	.align		4
.L_2549:
        /*002c*/ 	.byte	0x03, 0x1b
        /*002e*/ 	.short	0x00ff


	//----- nvinfo : EIATTR_NUM_BARRIERS
	.align		4
        /*0030*/ 	.byte	0x02, 0x4c
        /*0032*/ 	.byte	0x01
	.zero		1


	//----- nvinfo : EIATTR_MERCURY_ISA_VERSION
	.align		4
        /*0034*/ 	.byte	0x03, 0x5f
        /*0036*/ 	.short	0x0000


	//----- nvinfo : EIATTR_COOP_GROUP_MASK_REGIDS
	.align		4
        /*0038*/ 	.byte	0x04, 0x29
        /*003a*/ 	.short	(.L_2551 - .L_2550)


	//   ....[0]....
.L_2550:
        /*003c*/ 	.word	0xffffffff


	//   ....[1]....
        /*0040*/ 	.word	0xffffffff


	//   ....[2]....
        /*0044*/ 	.word	0xffffffff


	//   ....[3]....
        /*0048*/ 	.word	0xffffffff


	//   ....[4]....
        /*004c*/ 	.word	0xffffffff


	//   ....[5]....
        /*0050*/ 	.word	0xffffffff


	//   ....[6]....
        /*0054*/ 	.word	0xffffffff


	//   ....[7]....
        /*0058*/ 	.word	0xffffffff


	//   ....[8]....
        /*005c*/ 	.word	0xffffffff


	//   ....[9]....
        /*0060*/ 	.word	0xffffffff


	//   ....[10]....
        /*0064*/ 	.word	0xffffffff


	//   ....[11]....
        /*0068*/ 	.word	0xffffffff


	//   ....[12]....
        /*006c*/ 	.word	0xffffffff


	//   ....[13]....
        /*0070*/ 	.word	0xffffffff


	//   ....[14]....
        /*0074*/ 	.word	0xffffffff


	//   ....[15]....
        /*0078*/ 	.word	0xffffffff


	//   ....[16]....
        /*007c*/ 	.word	0xffffffff


	//   ....[17]....
        /*0080*/ 	.word	0xffffffff


	//   ....[18]....
        /*0084*/ 	.word	0xffffffff


	//   ....[19]....
        /*0088*/ 	.word	0xffffffff


	//----- nvinfo : EIATTR_COOP_GROUP_INSTR_OFFSETS
	.align		4
.L_2551:
        /*008c*/ 	.byte	0x04, 0x28
        /*008e*/ 	.short	(.L_2553 - .L_2552)


	//   ....[0]....
.L_2552:
        /*0090*/ 	.word	0x00000ea0


	//   ....[1]....
        /*0094*/ 	.word	0x00000ec0


	//   ....[2]....
        /*0098*/ 	.word	0x00000ee0


	//   ....[3]....
        /*009c*/ 	.word	0x00000f00


	//   ....[4]....
        /*00a0*/ 	.word	0x00000f20


	//   ....[5]....
        /*00a4*/ 	.word	0x00000f40


	//   ....[6]....
        /*00a8*/ 	.word	0x00000f60


	//   ....[7]....
        /*00ac*/ 	.word	0x00000f80


	//   ....[8]....
        /*00b0*/ 	.word	0x00000fa0


	//   ....[9]....
        /*00b4*/ 	.word	0x00000fc0


	//   ....[10]....
        /*00b8*/ 	.word	0x00001ea0


	//   ....[11]....
        /*00bc*/ 	.word	0x00001f20


	//   ....[12]....
        /*00c0*/ 	.word	0x00001fa0


	//   ....[13]....
        /*00c4*/ 	.word	0x00002010


	//   ....[14]....
        /*00c8*/ 	.word	0x00002090


	//   ....[15]....
        /*00cc*/ 	.word	0x00002100


	//   ....[16]....
        /*00d0*/ 	.word	0x00002180


	//   ....[17]....
        /*00d4*/ 	.word	0x000021f0


	//   ....[18]....
        /*00d8*/ 	.word	0x00002270


	//   ....[19]....
        /*00dc*/ 	.word	0x000022e0


	//----- nvinfo : EIATTR_EXIT_INSTR_OFFSETS
	.align		4
.L_2553:
        /*00e0*/ 	.byte	0x04, 0x1c
        /*00e2*/ 	.short	(.L_2555 - .L_2554)


	//   ....[0]....
.L_2554:
        /*00e4*/ 	.word	0x00001e40


	//----- nvinfo : EIATTR_MAX_THREADS
	.align		4
.L_2555:
        /*00e8*/ 	.byte	0x04, 0x05
        /*00ea*/ 	.short	(.L_2557 - .L_2556)
.L_2556:
        /*00ec*/ 	.word	0x00000100
        /*00f0*/ 	.word	0x00000001
        /*00f4*/ 	.word	0x00000001


	//----- nvinfo : EIATTR_CRS_STACK_SIZE
	.align		4
.L_2557:
        /*00f8*/ 	.byte	0x04, 0x1e
        /*00fa*/ 	.short	(.L_2559 - .L_2558)
.L_2558:
        /*00fc*/ 	.word	0x00000000
.L_2559:


//--------------------- .nv.info._ZN10layer_norm31ln_parallel_residual_bwd_kernelINS_13Kernel_traitsI6__halfffffjLj4096ELj1ELj1ELj8ELj16ENS_18Kernel_traits_baseILj4096ES2_ffffjLj256EEEEELb1ELb0ELb0EEEvNS_9BwdParamsE --------------------------
	.section	.nv.info._ZN10layer_norm31ln_parallel_residual_bwd_kernelINS_13Kernel_traitsI6__halfffffjLj4096ELj1ELj1ELj8ELj16ENS_18Kernel_traits_baseILj4096ES2_ffffjLj256EEEEELb1ELb0ELb0EEEvNS_9BwdParamsE,"",@"SHT_CUDA_INFO"
	.sectionflags	@""
	.align	4


	//----- nvinfo : EIATTR_CUDA_API_VERSION
	.align		4
        /*0000*/ 	.byte	0x04, 0x37
        /*0002*/ 	.short	(.L_2561 - .L_2560)
.L_2560:
        /*0004*/ 	.word	0x00000082


	//----- nvinfo : EIATTR_SW2861232_WAR
	.align		4
.L_2561:
        /*0008*/ 	.byte	0x01, 0x35
	.zero		2


	//----- nvinfo : EIATTR_PARAM_CBANK
	.align		4
        /*000c*/ 	.byte	0x04, 0x0a
        /*000e*/ 	.short	(.L_2563 - .L_2562)
	.align		4
.L_2562:
        /*0010*/ 	.word	index@(.nv.constant0._ZN10layer_norm31ln_parallel_residual_bwd_kernelINS_13Kernel_traitsI6__halfffffjLj4096ELj1ELj1ELj8ELj16ENS_18Kernel_traits_baseILj4096ES2_ffffjLj256EEEEELb1ELb0ELb0EEEvNS_9BwdParamsE)
        /*0014*/ 	.short	0x0160
        /*0016*/ 	.short	0x0128


	//----- nvinfo : EIATTR_CBANK_PARAM_SIZE
	.align		4
.L_2563:
        /*0018*/ 	.byte	0x03, 0x19
        /*001a*/ 	.short	0x0128


	//----- nvinfo : EIATTR_KPARAM_INFO
	.align		4
        /*001c*/ 	.byte	0x04, 0x17
        /*001e*/ 	.short	(.L_2565 - .L_2564)
.L_2564:
        /*0020*/ 	.word	0x00000000
        /*0024*/ 	.short	0x0000
        /*0026*/ 	.short	0x0000
        /*0028*/ 	.byte	0x00, 0xf0, 0xa1, 0x04


	//----- nvinfo : EIATTR_MAXREG_COUNT
	.align		4
.L_2565:
        /*002c*/ 	.byte	0x03, 0x1b
        /*002e*/ 	.short	0x00ff


	//----- nvinfo : EIATTR_NUM_BARRIERS
	.align		4
        /*0030*/ 	.byte	0x02, 0x4c
        /*0032*/ 	.byte	0x01
	.zero		1


	//----- nvinfo : EIATTR_MERCURY_ISA_VERSION
	.align		4
        /*0034*/ 	.byte	0x03, 0x5f
        /*0036*/ 	.short	0x0000


	//----- nvinfo : EIATTR_COOP_GROUP_MASK_REGIDS
	.align		4
        /*0038*/ 	.byte	0x04, 0x29
        /*003a*/ 	.short	(.L_2567 - .L_2566)


	//   ....[0]....
.L_2566:
        /*003c*/ 	.word	0xffffffff


	//   ....[1]....
        /*0040*/ 	.word	0xffffffff


	//   ....[2]....
        /*0044*/ 	.word	0xffffffff


	//   ....[3]....
        /*0048*/ 	.word	0xffffffff


	//   ....[4]....
        /*004c*/ 	.word	0xffffffff


	//   ....[5]....
        /*0050*/ 	.word	0xffffffff


	//   ....[6]....
        /*0054*/ 	.word	0xffffffff


	//   ....[7]....
        /*0058*/ 	.word	0xffffffff


	//   ....[8]....
        /*005c*/ 	.word	0xffffffff


	//   ....[9]....
        /*0060*/ 	.word	0xffffffff


	//   ....[10]....
        /*0064*/ 	.word	0xffffffff


	//   ....[11]....
        /*0068*/ 	.word	0xffffffff


	//   ....[12]....
        /*006c*/ 	.word	0xffffffff


	//   ....[13]....
        /*0070*/ 	.word	0xffffffff


	//   ....[14]....
        /*0074*/ 	.word	0xffffffff


	//   ....[15]....
        /*0078*/ 	.word	0xffffffff


	//   ....[16]....
        /*007c*/ 	.word	0xffffffff


	//   ....[17]....
        /*0080*/ 	.word	0xffffffff


	//   ....[18]....
        /*0084*/ 	.word	0xffffffff


	//   ....[19]....
        /*0088*/ 	.word	0xffffffff


	//----- nvinfo : EIATTR_COOP_GROUP_INSTR_OFFSETS
	.align		4
.L_2567:
        /*008c*/ 	.byte	0x04, 0x28
        /*008e*/ 	.short	(.L_2569 - .L_2568)


	//   ....[0]....
.L_2568:
        /*0090*/ 	.word	0x00001b40


	//   ....[1]....
        /*0094*/ 	.word	0x00001b60


	//   ....[2]....
        /*0098*/ 	.word	0x00001b80


	//   ....[3]....
        /*009c*/ 	.word	0x00001ba0


	//   ....[4]....
        /*00a0*/ 	.word	0x00001bc0


	//   ....[5]....
        /*00a4*/ 	.word	0x00001be0


	//   ....[6]....
        /*00a8*/ 	.word	0x00001c00


	//   ....[7]....
        /*00ac*/ 	.word	0x00001c20


	//   ....[8]....
        /*00b0*/ 	.word	0x00001c40


	//   ....[9]....
        /*00b4*/ 	.word	0x00001c60


	//   ....[10]....
        /*00b8*/ 	.word	0x00003280


	//   ....[11]....
        /*00bc*/ 	.word	0x00003300


	//   ....[12]....
        /*00c0*/ 	.word	0x00003380


	//   ....[13]....
        /*00c4*/ 	.word	0x000033f0


	//   ....[14]....
        /*00c8*/ 	.word	0x00003470


	//   ....[15]....
        /*00cc*/ 	.word	0x000034e0


	//   ....[16]....
        /*00d0*/ 	.word	0x00003560


	//   ....[17]....
        /*00d4*/ 	.word	0x000035d0


	//   ....[18]....
        /*00d8*/ 	.word	0x00003650


	//   ....[19]....
        /*00dc*/ 	.word	0x000036c0


	//----- nvinfo : EIATTR_EXIT_INSTR_OFFSETS
	.align		4
.L_2569:
        /*00e0*/ 	.byte	0x04, 0x1c
        /*00e2*/ 	.short	(.L_2571 - .L_2570)


	//   ....[0]....
.L_2570:
        /*00e4*/ 	.word	0x00003180


	//   ....[1]....
        /*00e8*/ 	.word	0x00003220


	//----- nvinfo : EIATTR_MAX_THREADS
	.align		4
.L_2571:
        /*00ec*/ 	.byte	0x04, 0x05
        /*00ee*/ 	.short	(.L_2573 - .L_2572)
.L_2572:
        /*00f0*/ 	.word	0x00000100
        /*00f4*/ 	.word	0x00000001
        /*00f8*/ 	.word	0x00000001


	//----- nvinfo : EIATTR_CRS_STACK_SIZE
	.align		4
.L_2573:
        /*00fc*/ 	.byte	0x04, 0x1e
        /*00fe*/ 	.short	(.L_2575 - .L_2574)
.L_2574:
        /*0100*/ 	.word	0x00000000
.L_2575:


//--------------------- .nv.info._ZN10layer_norm31ln_parallel_residual_bwd_kernelINS_13Kernel_traitsI6__halfffffjLj4096ELj1ELj1ELj8ELj16ENS_18Kernel_traits_baseILj4096ES2_ffffjLj256EEEEELb1ELb0ELb1EEEvNS_9BwdParamsE --------------------------
	.section	.nv.info._ZN10layer_norm31ln_parallel_residual_bwd_kernelINS_13Kernel_traitsI6__halfffffjLj4096ELj1ELj1ELj8ELj16ENS_18Kernel_traits_baseILj4096ES2_ffffjLj256EEEEELb1ELb0ELb1EEEvNS_9BwdParamsE,"",@"SHT_CUDA_INFO"
	.sectionflags	@""
	.align	4


	//----- nvinfo : EIATTR_CUDA_API_VERSION
	.align		4
        /*0000*/ 	.byte	0x04, 0x37
        /*0002*/ 	.short	(.L_2577 - .L_2576)
.L_2576:
        /*0004*/ 	.word	0x00000082


	//----- nvinfo : EIATTR_SW2861232_WAR
	.align		4
.L_2577:
        /*0008*/ 	.byte	0x01, 0x35
	.zero		2


	//----- nvinfo : EIATTR_PARAM_CBANK
	.align		4
        /*000c*/ 	.byte	0x04, 0x0a
        /*000e*/ 	.short	(.L_2579 - .L_2578)
	.align		4
.L_2578:
        /*0010*/ 	.word	index@(.nv.constant0._ZN10layer_norm31ln_parallel_residual_bwd_kernelINS_13Kernel_traitsI6__halfffffjLj4096ELj1ELj1ELj8ELj16ENS_18Kernel_traits_baseILj4096ES2_ffffjLj256EEEEELb1ELb0ELb1EEEvNS_9BwdParamsE)
        /*0014*/ 	.short	0x0160
        /*0016*/ 	.short	0x0128


	//----- nvinfo : EIATTR_CBANK_PARAM_SIZE
	.align		4
.L_2579:
        /*0018*/ 	.byte	0x03, 0x19
        /*001a*/ 	.short	0x0128


	//----- nvinfo : EIATTR_KPARAM_INFO
	.align		4
        /*001c*/ 	.byte	0x04, 0x17
        /*001e*/ 	.short	(.L_2581 - .L_2580)
.L_2580:
        /*0020*/ 	.word	0x00000000
        /*0024*/ 	.short	0x0000
        /*0026*/ 	.short	0x0000
        /*0028*/ 	.byte	0x00, 0xf0, 0xa1, 0x04


	//----- nvinfo : EIATTR_MAXREG_COUNT
	.align		4
.L_2581:
        /*002c*/ 	.byte	0x03, 0x1b
        /*002e*/ 	.short	0x00ff


	//----- nvinfo : EIATTR_NUM_BARRIERS
	.align		4
        /*0030*/ 	.byte	0x02, 0x4c
        /*0032*/ 	.byte	0x01
	.zero		1


	//----- nvinfo : EIATTR_MERCURY_ISA_VERSION
	.align		4
        /*0034*/ 	.byte	0x03, 0x5f
        /*0036*/ 	.short	0x0000


	//----- nvinfo : EIATTR_COOP_GROUP_MASK_REGIDS
	.align		4
        /*0038*/ 	.byte	0x04, 0x29
        /*003a*/ 	.short	(.L_2583 - .L_2582)


	//   ....[0]....
.L_2582:
        /*003c*/ 	.word	0xffffffff


	//   ....[1]....
        /*0040*/ 	.word	0xffffffff


	//   ....[2]....
        /*0044*/ 	.word	0xffffffff


	//   ....[3]....
        /*0048*/ 	.word	0xffffffff


	//   ....[4]....
        /*004c*/ 	.word	0xffffffff


	//   ....[5]....
        /*0050*/ 	.word	0xffffffff


	//   ....[6]....
        /*0054*/ 	.word	0xffffffff


	//   ....[7]....
        /*0058*/ 	.word	0xffffffff


	//   ....[8]....
        /*005c*/ 	.word	0xffffffff


	//   ....[9]....
        /*0060*/ 	.word	0xffffffff


	//   ....[10]....
        /*0064*/ 	.word	0xffffffff


	//   ....[11]....
        /*0068*/ 	.word	0xffffffff


	//   ....[12]....
        /*006c*/ 	.word	0xffffffff


	//   ....[13]....
        /*0070*/ 	.word	0xffffffff


	//   ....[14]....
        /*0074*/ 	.word	0xffffffff


	//   ....[15]....
        /*0078*/ 	.word	0xffffffff


	//   ....[16]....
        /*007c*/ 	.word	0xffffffff


	//   ....[17]....
        /*0080*/ 	.word	0xffffffff


	//   ....[18]....
        /*0084*/ 	.word	0xffffffff


	//   ....[19]....
        /*0088*/ 	.word	0xffffffff


	//----- nvinfo : EIATTR_COOP_GROUP_INSTR_OFFSETS
	.align		4
.L_2583:
        /*008c*/ 	.byte	0x04, 0x28
        /*008e*/ 	.short	(.L_2585 - .L_2584)


	//   ....[0]....
.L_2584:
        /*0090*/ 	.word	0x00001760


	//   ....[1]....
        /*0094*/ 	.word	0x00001780


	//   ....[2]....
        /*0098*/ 	.word	0x000017a0


	//   ....[3]....
        /*009c*/ 	.word	0x000017c0


	//   ....[4]....
        /*00a0*/ 	.word	0x000017e0


	//   ....[5]....
        /*00a4*/ 	.word	0x00001800


	//   ....[6]....
        /*00a8*/ 	.word	0x00001820


	//   ....[7]....
        /*00ac*/ 	.word	0x00001840


	//   ....[8]....
        /*00b0*/ 	.word	0x00001860


	//   ....[9]....
        /*00b4*/ 	.word	0x00001880


	//   ....[10]....
        /*00b8*/ 	.word	0x00002dd0


	//   ....[11]....
        /*00bc*/ 	.word	0x00002e50


	//   ....[12]....
        /*00c0*/ 	.word	0x00002ed0


	//   ....[13]....
        /*00c4*/ 	.word	0x00002f40


	//   ....[14]....
        /*00c8*/ 	.word	0x00002fc0


	//   ....[15]....
        /*00cc*/ 	.word	0x00003030


	//   ....[16]....
        /*00d0*/ 	.word	0x000030b0


	//   ....[17]....
        /*00d4*/ 	.word	0x00003120


	//   ....[18]....
        /*00d8*/ 	.word	0x000031a0


	//   ....[19]....
        /*00dc*/ 	.word	0x00003210


	//----- nvinfo : EIATTR_EXIT_INSTR_OFFSETS
	.align		4
.L_2585:
        /*00e0*/ 	.byte	0x04, 0x1c
        /*00e2*/ 	.short	(.L_2587 - .L_2586)


	//   ....[0]....
.L_2586:
        /*00e4*/ 	.word	0x00002d70


	//----- nvinfo : EIATTR_MAX_THREADS
	.align		4
.L_2587:
        /*00e8*/ 	.byte	0x04, 0x05
        /*00ea*/ 	.short	(.L_2589 - .L_2588)
.L_2588:
        /*00ec*/ 	.word	0x00000100
        /*00f0*/ 	.word	0x00000001
        /*00f4*/ 	.word	0x00000001


	//----- nvinfo : EIATTR_CRS_STACK_SIZE
	.align		4
.L_2589:
        /*00f8*/ 	.byte	0x04, 0x1e
        /*00fa*/ 	.short	(.L_2591 - .L_2590)
.L_2590:
        /*00fc*/ 	.word	0x00000000
.L_2591:


//--------------------- .nv.info._ZN10layer_norm22ln_bwd_finalize_kernelINS_22Kernel_traits_finalizeILj4096E6__halfffffjLb0ELj1024ELj4ENS_18Kernel_traits_baseILj4096ES2_ffffjLj1024EEEEELb0ELb0EEEvNS_9BwdParamsE --------------------------
	.section	.nv.info._ZN10layer_norm22ln_bwd_finalize_kernelINS_22Kernel_traits_finalizeILj4096E6__halfffffjLb0ELj1024ELj4ENS_18Kernel_traits_baseILj4096ES2_ffffjLj1024EEEEELb0ELb0EEEvNS_9BwdParamsE,"",@"SHT_CUDA_INFO"
	.sectionflags	@""
	.align	4


	//----- nvinfo : EIATTR_CUDA_API_VERSION
	.align		4
        /*0000*/ 	.byte	0x04, 0x37
        /*0002*/ 	.short	(.L_2593 - .L_2592)
.L_2592:
        /*0004*/ 	.word	0x00000082


	//----- nvinfo : EIATTR_SW2861232_WAR
	.align		4
.L_2593:
        /*0008*/ 	.byte	0x01, 0x35
	.zero		2


	//----- nvinfo : EIATTR_PARAM_CBANK
	.align		4
        /*000c*/ 	.byte	0x04, 0x0a
        /*000e*/ 	.short	(.L_2595 - .L_2594)
	.align		4
.L_2594:
        /*0010*/ 	.word	index@(.nv.constant0._ZN10layer_norm22ln_bwd_finalize_kernelINS_22Kernel_traits_finalizeILj4096E6__halfffffjLb0ELj1024ELj4ENS_18Kernel_traits_baseILj4096ES2_ffffjLj1024EEEEELb0ELb0EEEvNS_9BwdParamsE)
        /*0014*/ 	.short	0x0160
        /*0016*/ 	.short	0x0128


	//----- nvinfo : EIATTR_CBANK_PARAM_SIZE
	.align		4
.L_2595:
        /*0018*/ 	.byte	0x03, 0x19
        /*001a*/ 	.short	0x0128


	//----- nvinfo : EIATTR_KPARAM_INFO
	.align		4
        /*001c*/ 	.byte	0x04, 0x17
        /*001e*/ 	.short	(.L_2597 - .L_2596)
.L_2596:
        /*0020*/ 	.word	0x00000000
        /*0024*/ 	.short	0x0000
        /*0026*/ 	.short	0x0000
        /*0028*/ 	.byte	0x00, 0xf0, 0xa1, 0x04


	//----- nvinfo : EIATTR_MAXREG_COUNT
	.align		4
.L_2597:
        /*002c*/ 	.byte	0x03, 0x1b
        /*002e*/ 	.short	0x0040


	//----- nvinfo : EIATTR_NUM_BARRIERS
	.align		4
        /*0030*/ 	.byte	0x02, 0x4c
        /*0032*/ 	.byte	0x01
	.zero		1


	//----- nvinfo : EIATTR_MERCURY_ISA_VERSION
	.align		4
        /*0034*/ 	.byte	0x03, 0x5f
        /*0036*/ 	.short	0x0000


	//----- nvinfo : EIATTR_COOP_GROUP_MASK_REGIDS
	.align		4
        /*0038*/ 	.byte	0x04, 0x29
        /*003a*/ 	.short	(.L_2599 - .L_2598)


	//   ....[0]....
.L_2598:
        /*003c*/ 	.word	0xffffffff


	//   ....[1]....
        /*0040*/ 	.word	0xffffffff


	//   ....[2]....
        /*0044*/ 	.word	0xffffffff


	//   ....[3]....
        /*0048*/ 	.word	0xffffffff


	//   ....[4]....
        /*004c*/ 	.word	0xffffffff


	//   ....[5]....
        /*0050*/ 	.word	0xffffffff


	//   ....[6]....
        /*0054*/ 	.word	0xffffffff


	//   ....[7]....
        /*0058*/ 	.word	0xffffffff


	//   ....[8]....
        /*005c*/ 	.word	0xffffffff


	//   ....[9]....
        /*0060*/ 	.word	0xffffffff


	//   ....[10]....
        /*0064*/ 	.word	0xffffffff


	//   ....[11]....
        /*0068*/ 	.word	0xffffffff


	//   ....[12]....
        /*006c*/ 	.word	0xffffffff


	//   ....[13]....
        /*0070*/ 	.word	0xffffffff


	//   ....[14]....
        /*0074*/ 	.word	0xffffffff


	//   ....[15]....
        /*0078*/ 	.word	0xffffffff


	//   ....[16]....
        /*007c*/ 	.word	0xffffffff


	//   ....[17]....
        /*0080*/ 	.word	0xffffffff


	//   ....[18]....
        /*0084*/ 	.word	0xffffffff


	//   ....[19]....
        /*0088*/ 	.word	0xffffffff


	//----- nvinfo : EIATTR_COOP_GROUP_INSTR_OFFSETS
	.align		4
.L_2599:
        /*008c*/ 	.byte	0x04, 0x28
        /*008e*/ 	.short	(.L_2601 - .L_2600)


	//   ....[0]....
.L_2600:
        /*0090*/ 	.word	0x00000820


	//   ....[1]....
        /*0094*/ 	.word	0x00000850


	//   ....[2]....
        /*0098*/ 	.word	0x00000860


	//   ....[3]....
        /*009c*/ 	.word	0x00000890


	//   ....[4]....
        /*00a0*/ 	.word	0x000008a0


	//   ....[5]....
        /*00a4*/ 	.word	0x000008d0


	//   ....[6]....
        /*00a8*/ 	.word	0x000008f0


	//   ....[7]....
        /*00ac*/ 	.word	0x00000900


	//   ....[8]....
        /*00b0*/ 	.word	0x00000930


	//   ....[9]....
        /*00b4*/ 	.word	0x00000940


	//   ....[10]....
        /*00b8*/ 	.word	0x00000b50


	//   ....[11]....
        /*00bc*/ 	.word	0x00000bc0


	//   ....[12]....
        /*00c0*/ 	.word	0x00000c20


	//   ....[13]....
        /*00c4*/ 	.word	0x00000c80


	//   ....[14]....
        /*00c8*/ 	.word	0x00000cf0


	//   ....[15]....
        /*00cc*/ 	.word	0x00000d60


	//   ....[16]....
        /*00d0*/ 	.word	0x00000dc0


	//   ....[17]....
        /*00d4*/ 	.word	0x00000e20


	//   ....[18]....
        /*00d8*/ 	.word	0x00000e80


	//   ....[19]....
        /*00dc*/ 	.word	0x00000ee0


	//----- nvinfo : EIATTR_EXIT_INSTR_OFFSETS
	.align		4
.L_2601:
        /*00e0*/ 	.byte	0x04, 0x1c
        /*00e2*/ 	.short	(.L_2603 - .L_2602)


	//   ....[0]....
.L_2602:
        /*00e4*/ 	.word	0x00000070


	//   ....[1]....
        /*00e8*/ 	.word	0x00000af0


	//----- nvinfo : EIATTR_MAX_THREADS
	.align		4
.L_2603:
        /*00ec*/ 	.byte	0x04, 0x05
        /*00ee*/ 	.short	(.L_2605 - .L_2604)
.L_2604:
        /*00f0*/ 	.word	0x00000400
        /*00f4*/ 	.word	0x00000001
        /*00f8*/ 	.word	0x00000001


	//----- nvinfo : EIATTR_CRS_STACK_SIZE
	.align		4
.L_2605:
        /*00fc*/ 	.byte	0x04, 0x1e
        /*00fe*/ 	.short	(.L_2607 - .L_2606)
.L_2606:
        /*0100*/ 	.word	0x00000000
.L_2607:


//--------------------- .nv.info._ZN10layer_norm40ln_parallel_residual_bwd_finalize_kernelINS_22Kernel_traits_finalizeILj4096E6__halfffffjLb0ELj1024ELj4ENS_18Kernel_traits_baseILj4096ES2_ffffjLj1024EEEEELb0EEEvNS_9BwdParamsE --------------------------
	.section	.nv.info._ZN10layer_norm40ln_parallel_residual_bwd_finalize_kernelINS_22Kernel_traits_finalizeILj4096E6__halfffffjLb0ELj1024ELj4ENS_18Kernel_traits_baseILj4096ES2_ffffjLj1024EEEEELb0EEEvNS_9BwdParamsE,"",@"SHT_CUDA_INFO"
	.sectionflags	@""
	.align	4


	//----- nvinfo : EIATTR_CUDA_API_VERSION
	.align		4
        /*0000*/ 	.byte	0x04, 0x37
        /*0002*/ 	.short	(.L_2609 - .L_2608)
.L_2608:
        /*0004*/ 	.word	0x00000082


	//----- nvinfo : EIATTR_SW2861232_WAR
	.align		4
.L_2609:
        /*0008*/ 	.byte	0x01, 0x35
	.zero		2


	//----- nvinfo : EIATTR_PARAM_CBANK
	.align		4
        /*000c*/ 	.byte	0x04, 0x0a
        /*000e*/ 	.short	(.L_2611 - .L_2610)
	.align		4
.L_2610:
        /*0010*/ 	.word	index@(.nv.constant0._ZN10layer_norm40ln_parallel_residual_bwd_finalize_kernelINS_22Kernel_traits_finalizeILj4096E6__halfffffjLb0ELj1024ELj4ENS_18Kernel_traits_baseILj4096ES2_ffffjLj1024EEEEELb0EEEvNS_9BwdParamsE)
        /*0014*/ 	.short	0x0160
        /*0016*/ 	.short	0x0128


	//----- nvinfo : EIATTR_CBANK_PARAM_SIZE
	.align		4
.L_2611:
        /*0018*/ 	.byte	0x03, 0x19
        /*001a*/ 	.short	0x0128


	//----- nvinfo : EIATTR_KPARAM_INFO
	.align		4
        /*001c*/ 	.byte	0x04, 0x17
        /*001e*/ 	.short	(.L_2613 - .L_2612)
.L_2612:
        /*0020*/ 	.word	0x00000000
        /*0024*/ 	.short	0x0000
        /*0026*/ 	.short	0x0000
        /*0028*/ 	.byte	0x00, 0xf0, 0xa1, 0x04


	//----- nvinfo : EIATTR_MAXREG_COUNT
	.align		4
.L_2613:
        /*002c*/ 	.byte	0x03, 0x1b
        /*002e*/ 	.short	0x0040


	//----- nvinfo : EIATTR_NUM_BARRIERS
	.align		4
        /*0030*/ 	.byte	0x02, 0x4c
        /*0032*/ 	.byte	0x01
	.zero		1


	//----- nvinfo : EIATTR_MERCURY_ISA_VERSION
	.align		4
        /*0034*/ 	.byte	0x03, 0x5f
        /*0036*/ 	.short	0x0000


	//----- nvinfo : EIATTR_COOP_GROUP_MASK_REGIDS
	.align		4
        /*0038*/ 	.byte	0x04, 0x29
        /*003a*/ 	.short	(.L_2615 - .L_2614)


	//   ....[0]....
.L_2614:
        /*003c*/ 	.word	0xffffffff


	//   ....[1]....
        /*0040*/ 	.word	0xffffffff


	//   ....[2]....
        /*0044*/ 	.word	0xffffffff


	//   ....[3]....
        /*0048*/ 	.word	0xffffffff


	//   ....[4]....
        /*004c*/ 	.word	0xffffffff


	//   ....[5]....
        /*0050*/ 	.word	0xffffffff


	//   ....[6]....
        /*0054*/ 	.word	0xffffffff


	//   ....[7]....
        /*0058*/ 	.word	0xffffffff


	//   ....[8]....
        /*005c*/ 	.word	0xffffffff


	//   ....[9]....
        /*0060*/ 	.word	0xffffffff


	//   ....[10]....
        /*0064*/ 	.word	0xffffffff


	//   ....[11]....
        /*0068*/ 	.word	0xffffffff


	//   ....[12]....
        /*006c*/ 	.word	0xffffffff


	//   ....[13]....
        /*0070*/ 	.word	0xffffffff


	//   ....[14]....
        /*0074*/ 	.word	0xffffffff


	//   ....[15]....
        /*0078*/ 	.word	0xffffffff


	//   ....[16]....
        /*007c*/ 	.word	0xffffffff


	//   ....[17]....
        /*0080*/ 	.word	0xffffffff


	//   ....[18]....
        /*0084*/ 	.word	0xffffffff


	//   ....[19]....
        /*0088*/ 	.word	0xffffffff


	//   ....[20]....
        /*008c*/ 	.word	0xffffffff


	//   ....[21]....
        /*0090*/ 	.word	0xffffffff


	//   ....[22]....
        /*0094*/ 	.word	0xffffffff


	//   ....[23]....
        /*0098*/ 	.word	0xffffffff


	//   ....[24]....
        /*009c*/ 	.word	0xffffffff


	//   ....[25]....
        /*00a0*/ 	.word	0xffffffff


	//   ....[26]....
        /*00a4*/ 	.word	0xffffffff


	//   ....[27]....
        /*00a8*/ 	.word	0xffffffff


	//   ....[28]....
        /*00ac*/ 	.word	0xffffffff


	//   ....[29]....
        /*00b0*/ 	.word	0xffffffff


	//   ....[30]....
        /*00b4*/ 	.word	0xffffffff


	//   ....[31]....
        /*00b8*/ 	.word	0xffffffff


	//   ....[32]....
        /*00bc*/ 	.word	0xffffffff


	//   ....[33]....
        /*00c0*/ 	.word	0xffffffff


	//   ....[34]....
        /*00c4*/ 	.word	0xffffffff


	//   ....[35]....
        /*00c8*/ 	.word	0xffffffff


	//   ....[36]....
        /*00cc*/ 	.word	0xffffffff


	//   ....[37]....
        /*00d0*/ 	.word	0xffffffff


	//   ....[38]....
        /*00d4*/ 	.word	0xffffffff


	//   ....[39]....
        /*00d8*/ 	.word	0xffffffff


	//----- nvinfo : EIATTR_COOP_GROUP_INSTR_OFFSETS
	.align		4
.L_2615:
        /*00dc*/ 	.byte	0x04, 0x28
        /*00de*/ 	.short	(.L_2617 - .L_2616)


	//   ....[0]....
.L_2616:
        /*00e0*/ 	.word	0x00000b70


	//   ....[1]....
        /*00e4*/ 	.word	0x00000ba0


	//   ....[2]....
        /*00e8*/ 	.word	0x00000bb0


	//   ....[3]....
        /*00ec*/ 	.word	0x00000bc0


	//   ....[4]....
        /*00f0*/ 	.word	0x00000bf0


	//   ....[5]....
        /*00f4*/ 	.word	0x00000c10


	//   ....[6]....
        /*00f8*/ 	.word	0x00000c20


	//   ....[7]....
        /*00fc*/ 	.word	0x00000c30


	//   ....[8]....
        /*0100*/ 	.word	0x00000c60


	//   ....[9]....
        /*0104*/ 	.word	0x00000c80


	//   ....[10]....
        /*0108*/ 	.word	0x00000ca0


	//   ....[11]....
        /*010c*/ 	.word	0x00000cb0


	//   ....[12]....
        /*0110*/ 	.word	0x00000ce0


	//   ....[13]....
        /*0114*/ 	.word	0x00000d00


	//   ....[14]....
        /*0118*/ 	.word	0x00000d20


	//   ....[15]....
        /*011c*/ 	.word	0x00000d30


	//   ....[16]....
        /*0120*/ 	.word	0x00000d60


	//   ....[17]....
        /*0124*/ 	.word	0x00000d90


	//   ....[18]....
        /*0128*/ 	.word	0x00000da0


	//   ....[19]....
        /*012c*/ 	.word	0x00000db0


	//   ....[20]....
        /*0130*/ 	.word	0x000010c0


	//   ....[21]....
        /*0134*/ 	.word	0x00001130


	//   ....[22]....
        /*0138*/ 	.word	0x00001190


	//   ....[23]....
        /*013c*/ 	.word	0x000011f0


	//   ....[24]....
        /*0140*/ 	.word	0x00001260


	//   ....[25]....
        /*0144*/ 	.word	0x000012d0


	//   ....[26]....
        /*0148*/ 	.word	0x00001330


	//   ....[27]....
        /*014c*/ 	.word	0x00001390


	//   ....[28]....
        /*0150*/ 	.word	0x000013f0


	//   ....[29]....
        /*0154*/ 	.word	0x00001460


	//   ....[30]....
        /*0158*/ 	.word	0x000014d0


	//   ....[31]....
        /*015c*/ 	.word	0x00001530


	//   ....[32]....
        /*0160*/ 	.word	0x00001590


	//   ....[33]....
        /*0164*/ 	.word	0x000015f0


	//   ....[34]....
        /*0168*/ 	.word	0x00001660


	//   ....[35]....
        /*016c*/ 	.word	0x000016d0


	//   ....[36]....
        /*0170*/ 	.word	0x00001730


	//   ....[37]....
        /*0174*/ 	.word	0x00001790


	//   ....[38]....
        /*0178*/ 	.word	0x000017f0


	//   ....[39]....
        /*017c*/ 	.word	0x00001850


	//----- nvinfo : EIATTR_EXIT_INSTR_OFFSETS
	.align		4
.L_2617:
        /*0180*/ 	.byte	0x04, 0x1c
        /*0182*/ 	.short	(.L_2619 - .L_2618)


	//   ....[0]....
.L_2618:
        /*0184*/ 	.word	0x00000070


	//   ....[1]....
        /*0188*/ 	.word	0x00001060


	//----- nvinfo : EIATTR_MAX_THREADS
	.align		4
.L_2619:
        /*018c*/ 	.byte	0x04, 0x05
        /*018e*/ 	.short	(.L_2621 - .L_2620)
.L_2620:
        /*0190*/ 	.word	0x00000400
        /*0194*/ 	.word	0x00000001
        /*0198*/ 	.word	0x00000001


	//----- nvinfo : EIATTR_CRS_STACK_SIZE
	.align		4
.L_2621:
        /*019c*/ 	.byte	0x04, 0x1e
        /*019e*/ 	.short	(.L_2623 - .L_2622)
.L_2622:
        /*01a0*/ 	.word	0x00000000
.L_2623:


//--------------------- .nv.info._ZN10layer_norm31ln_parallel_residual_bwd_kernelINS_13Kernel_traitsI6__halfffffjLj4096ELj1ELj1ELj8ELj16ENS_18Kernel_traits_baseILj4096ES2_ffffjLj256EEEEELb1ELb1ELb0EEEvNS_9BwdParamsE --------------------------
	.section	.nv.info._ZN10layer_norm31ln_parallel_residual_bwd_kernelINS_13Kernel_traitsI6__halfffffjLj4096ELj1ELj1ELj8ELj16ENS_18Kernel_traits_baseILj4096ES2_ffffjLj256EEEEELb1ELb1ELb0EEEvNS_9BwdParamsE,"",@"SHT_CUDA_INFO"
	.sectionflags	@""
	.align	4


	//----- nvinfo : EIATTR_CUDA_API_VERSION
	.align		4
        /*0000*/ 	.byte	0x04, 0x37
        /*0002*/ 	.short	(.L_2625 - .L_2624)
.L_2624:
        /*0004*/ 	.word	0x00000082


	//----- nvinfo : EIATTR_SW2861232_WAR
	.align		4
.L_2625:
        /*0008*/ 	.byte	0x01, 0x35
	.zero		2


	//----- nvinfo : EIATTR_PARAM_CBANK
	.align		4
        /*000c*/ 	.byte	0x04, 0x0a
        /*000e*/ 	.short	(.L_2627 - .L_2626)
	.align		4
.L_2626:
        /*0010*/ 	.word	index@(.nv.constant0._ZN10layer_norm31ln_parallel_residual_bwd_kernelINS_13Kernel_traitsI6__halfffffjLj4096ELj1ELj1ELj8ELj16ENS_18Kernel_traits_baseILj4096ES2_ffffjLj256EEEEELb1ELb1ELb0EEEvNS_9BwdParamsE)
        /*0014*/ 	.short	0x0160
        /*0016*/ 	.short	0x0128


	//----- nvinfo : EIATTR_CBANK_PARAM_SIZE
	.align		4
.L_2627:
        /*0018*/ 	.byte	0x03, 0x19
        /*001a*/ 	.short	0x0128


	//----- nvinfo : EIATTR_KPARAM_INFO
	.align		4
        /*001c*/ 	.byte	0x04, 0x17
        /*001e*/ 	.short	(.L_2629 - .L_2628)
.L_2628:
        /*0020*/ 	.word	0x00000000
        /*0024*/ 	.short	0x0000
        /*0026*/ 	.short	0x0000
        /*0028*/ 	.byte	0x00, 0xf0, 0xa1, 0x04


	//----- nvinfo : EIATTR_MAXREG_COUNT
	.align		4
.L_2629:
        /*002c*/ 	.byte	0x03, 0x1b
        /*002e*/ 	.short	0x00ff


	//----- nvinfo : EIATTR_NUM_BARRIERS
	.align		4
        /*0030*/ 	.byte	0x02, 0x4c
        /*0032*/ 	.byte	0x01
	.zero		1


	//----- nvinfo : EIATTR_MERCURY_ISA_VERSION
	.align		4
        /*0034*/ 	.byte	0x03, 0x5f
        /*0036*/ 	.short	0x0000


	//----- nvinfo : EIATTR_COOP_GROUP_MASK_REGIDS
	.align		4
        /*0038*/ 	.byte	0x04, 0x29
        /*003a*/ 	.short	(.L_2631 - .L_2630)


	//   ....[0]....
.L_2630:
        /*003c*/ 	.word	0xffffffff


	//   ....[1]....
        /*0040*/ 	.word	0xffffffff


	//   ....[2]....
        /*0044*/ 	.word	0xffffffff


	//   ....[3]....
        /*0048*/ 	.word	0xffffffff


	//   ....[4]....
        /*004c*/ 	.word	0xffffffff


	//   ....[5]....
        /*0050*/ 	.word	0xffffffff


	//   ....[6]....
        /*0054*/ 	.word	0xffffffff


	//   ....[7]....
        /*0058*/ 	.word	0xffffffff


	//   ....[8]....
        /*005c*/ 	.word	0xffffffff


	//   ....[9]....
        /*0060*/ 	.word	0xffffffff


	//   ....[10]....
        /*0064*/ 	.word	0xffffffff


	//   ....[11]....
        /*0068*/ 	.word	0xffffffff


	//   ....[12]....
        /*006c*/ 	.word	0xffffffff


	//   ....[13]....
        /*0070*/ 	.word	0xffffffff


	//   ....[14]....
        /*0074*/ 	.word	0xffffffff


	//   ....[15]....
        /*0078*/ 	.word	0xffffffff


	//   ....[16]....
        /*007c*/ 	.word	0xffffffff


	//   ....[17]....
        /*0080*/ 	.word	0xffffffff


	//   ....[18]....
        /*0084*/ 	.word	0xffffffff


	//   ....[19]....
        /*0088*/ 	.word	0xffffffff


	//----- nvinfo : EIATTR_COOP_GROUP_INSTR_OFFSETS
	.align		4
.L_2631:
        /*008c*/ 	.byte	0x04, 0x28
        /*008e*/ 	.short	(.L_2633 - .L_2632)


	//   ....[0]....
.L_2632:
        /*0090*/ 	.word	0x000013d0


	//   ....[1]....
        /*0094*/ 	.word	0x000013f0


	//   ....[2]....
        /*0098*/ 	.word	0x00001410


	//   ....[3]....
        /*009c*/ 	.word	0x00001430


	//   ....[4]....
        /*00a0*/ 	.word	0x00001450


	//   ....[5]....
        /*00a4*/ 	.word	0x00001470


	//   ....[6]....
        /*00a8*/ 	.word	0x00001490


	//   ....[7]....
        /*00ac*/ 	.word	0x000014b0


	//   ....[8]....
        /*00b0*/ 	.word	0x000014d0


	//   ....[9]....
        /*00b4*/ 	.word	0x000014f0


	//   ....[10]....
        /*00b8*/ 	.word	0x00002990


	//   ....[11]....
        /*00bc*/ 	.word	0x00002a10


	//   ....[12]....
        /*00c0*/ 	.word	0x00002a90


	//   ....[13]....
        /*00c4*/ 	.word	0x00002b00


	//   ....[14]....
        /*00c8*/ 	.word	0x00002b80


	//   ....[15]....
        /*00cc*/ 	.word	0x00002bf0


	//   ....[16]....
        /*00d0*/ 	.word	0x00002c70


	//   ....[17]....
        /*00d4*/ 	.word	0x00002ce0


	//   ....[18]....
        /*00d8*/ 	.word	0x00002d60


	//   ....[19]....
        /*00dc*/ 	.word	0x00002dd0


	//----- nvinfo : EIATTR_EXIT_INSTR_OFFSETS
	.align		4
.L_2633:
        /*00e0*/ 	.byte	0x04, 0x1c
        /*00e2*/ 	.short	(.L_2635 - .L_2634)


	//   ....[0]....
.L_2634:
        /*00e4*/ 	.word	0x000028d0


	//   ....[1]....
        /*00e8*/ 	.word	0x00002930


	//----- nvinfo : EIATTR_MAX_THREADS
	.align		4
.L_2635:
        /*00ec*/ 	.byte	0x04, 0x05
        /*00ee*/ 	.short	(.L_2637 - .L_2636)
.L_2636:
        /*00f0*/ 	.word	0x00000100
        /*00f4*/ 	.word	0x00000001
        /*00f8*/ 	.word	0x00000001


	//----- nvinfo : EIATTR_CRS_STACK_SIZE
	.align		4
.L_2637:
        /*00fc*/ 	.byte	0x04, 0x1e
        /*00fe*/ 	.short	(.L_2639 - .L_2638)
.L_2638:
        /*0100*/ 	.word	0x00000000
.L_2639:


//--------------------- .nv.info._ZN10layer_norm22ln_bwd_finalize_kernelINS_22Kernel_traits_finalizeILj4096E6__halfffffjLb0ELj1024ELj4ENS_18Kernel_traits_baseILj4096ES2_ffffjLj1024EEEEELb0ELb1EEEvNS_9BwdParamsE --------------------------
	.section	.nv.info._ZN10layer_norm22ln_bwd_finalize_kernelINS_22Kernel_traits_finalizeILj4096E6__halfffffjLb0ELj1024ELj4ENS_18Kernel_traits_baseILj4096ES2_ffffjLj1024EEEEELb0ELb1EEEvNS_9BwdParamsE,"",@"SHT_CUDA_INFO"
	.sectionflags	@""
	.align	4


	//----- nvinfo : EIATTR_CUDA_API_VERSION
	.align		4
        /*0000*/ 	.byte	0x04, 0x37
        /*0002*/ 	.short	(.L_2641 - .L_2640)
.L_2640:
        /*0004*/ 	.word	0x00000082


	//----- nvinfo : EIATTR_SW2861232_WAR
	.align		4
.L_2641:
        /*0008*/ 	.byte	0x01, 0x35
	.zero		2


	//----- nvinfo : EIATTR_PARAM_CBANK
	.align		4
        /*000c*/ 	.byte	0x04, 0x0a
        /*000e*/ 	.short	(.L_2643 - .L_2642)
	.align		4
.L_2642:
        /*0010*/ 	.word	index@(.nv.constant0._ZN10layer_norm22ln_bwd_finalize_kernelINS_22Kernel_traits_finalizeILj4096E6__halfffffjLb0ELj1024ELj4ENS_18Kernel_traits_baseILj4096ES2_ffffjLj1024EEEEELb0ELb1EEEvNS_9BwdParamsE)
        /*0014*/ 	.short	0x0160
        /*0016*/ 	.short	0x0128


	//----- nvinfo : EIATTR_CBANK_PARAM_SIZE
	.align		4
.L_2643:
        /*0018*/ 	.byte	0x03, 0x19
        /*001a*/ 	.short	0x0128


	//----- nvinfo : EIATTR_KPARAM_INFO
	.align		4
        /*001c*/ 	.byte	0x04, 0x17
        /*001e*/ 	.short	(.L_2645 - .L_2644)
.L_2644:
        /*0020*/ 	.word	0x00000000
        /*0024*/ 	.short	0x0000
        /*0026*/ 	.short	0x0000
        /*0028*/ 	.byte	0x00, 0xf0, 0xa1, 0x04


	//----- nvinfo : EIATTR_MAXREG_COUNT
	.align		4
.L_2645:
        /*002c*/ 	.byte	0x03, 0x1b
        /*002e*/ 	.short	0x0040


	//----- nvinfo : EIATTR_NUM_BARRIERS
	.align		4
        /*0030*/ 	.byte	0x02, 0x4c
        /*0032*/ 	.byte	0x01
	.zero		1


	//----- nvinfo : EIATTR_MERCURY_ISA_VERSION
	.align		4
        /*0034*/ 	.byte	0x03, 0x5f
        /*0036*/ 	.short	0x0000


	//----- nvinfo : EIATTR_COOP_GROUP_MASK_REGIDS
	.align		4
        /*0038*/ 	.byte	0x04, 0x29
        /*003a*/ 	.short	(.L_2647 - .L_2646)


	//   ....[0]....
.L_2646:
        /*003c*/ 	.word	0xffffffff


	//   ....[1]....
        /*0040*/ 	.word	0xffffffff


	//   ....[2]....
        /*0044*/ 	.word	0xffffffff


	//   ....[3]....
        /*0048*/ 	.word	0xffffffff


	//   ....[4]....
        /*004c*/ 	.word	0xffffffff


	//   ....[5]....
        /*0050*/ 	.word	0xffffffff


	//   ....[6]....
        /*0054*/ 	.word	0xffffffff


	//   ....[7]....
        /*0058*/ 	.word	0xffffffff


	//   ....[8]....
        /*005c*/ 	.word	0xffffffff


	//   ....[9]....
        /*0060*/ 	.word	0xffffffff


	//   ....[10]....
        /*0064*/ 	.word	0xffffffff


	//   ....[11]....
        /*0068*/ 	.word	0xffffffff


	//   ....[12]....
        /*006c*/ 	.word	0xffffffff


	//   ....[13]....
        /*0070*/ 	.word	0xffffffff


	//   ....[14]....
        /*0074*/ 	.word	0xffffffff


	//   ....[15]....
        /*0078*/ 	.word	0xffffffff


	//   ....[16]....
        /*007c*/ 	.word	0xffffffff


	//   ....[17]....
        /*0080*/ 	.word	0xffffffff


	//   ....[18]....
        /*0084*/ 	.word	0xffffffff


	//   ....[19]....
        /*0088*/ 	.word	0xffffffff


	//----- nvinfo : EIATTR_COOP_GROUP_INSTR_OFFSETS
	.align		4
.L_2647:
        /*008c*/ 	.byte	0x04, 0x28
        /*008e*/ 	.short	(.L_2649 - .L_2648)


	//   ....[0]....
.L_2648:
        /*0090*/ 	.word	0x000007f0


	//   ....[1]....
        /*0094*/ 	.word	0x00000820


	//   ....[2]....
        /*0098*/ 	.word	0x00000840


	//   ....[3]....
        /*009c*/ 	.word	0x00000850


	//   ....[4]....
        /*00a0*/ 	.word	0x00000880


	//   ....[5]....
        /*00a4*/ 	.word	0x00000890


	//   ....[6]....
        /*00a8*/ 	.word	0x000008c0


	//   ....[7]....
        /*00ac*/ 	.word	0x000008d0


	//   ....[8]....
        /*00b0*/ 	.word	0x00000900


	//   ....[9]....
        /*00b4*/ 	.word	0x00000910


	//   ....[10]....
        /*00b8*/ 	.word	0x00000b00


	//   ....[11]....
        /*00bc*/ 	.word	0x00000b80


	//   ....[12]....
        /*00c0*/ 	.word	0x00000be0


	//   ....[13]....
        /*00c4*/ 	.word	0x00000c40


	//   ....[14]....
        /*00c8*/ 	.word	0x00000cb0


	//   ....[15]....
        /*00cc*/ 	.word	0x00000d20


	//   ....[16]....
        /*00d0*/ 	.word	0x00000d80


	//   ....[17]....
        /*00d4*/ 	.word	0x00000de0


	//   ....[18]....
        /*00d8*/ 	.word	0x00000e40


	//   ....[19]....
        /*00dc*/ 	.word	0x00000ea0


	//----- nvinfo : EIATTR_EXIT_INSTR_OFFSETS
	.align		4
.L_2649:
        /*00e0*/ 	.byte	0x04, 0x1c
        /*00e2*/ 	.short	(.L_2651 - .L_2650)


	//   ....[0]....
.L_2650:
        /*00e4*/ 	.word	0x00000070


	//   ....[1]....
        /*00e8*/ 	.word	0x00000aa0


	//----- nvinfo : EIATTR_MAX_THREADS
	.align		4
.L_2651:
        /*00ec*/ 	.byte	0x04, 0x05
        /*00ee*/ 	.short	(.L_2653 - .L_2652)
.L_2652:
        /*00f0*/ 	.word	0x00000400
        /*00f4*/ 	.word	0x00000001
        /*00f8*/ 	.word	0x00000001


	//----- nvinfo : EIATTR_CRS_STACK_SIZE
	.align		4
.L_2653:
        /*00fc*/ 	.byte	0x04, 0x1e
        /*00fe*/ 	.short	(.L_2655 - .L_2654)
.L_2654:
        /*0100*/ 	.word	0x00000000
.L_2655:


//--------------------- .nv.info._ZN10layer_norm40ln_parallel_residual_bwd_finalize_kernelINS_22Kernel_traits_finalizeILj4096E6__halfffffjLb0ELj1024ELj4ENS_18Kernel_traits_baseILj4096ES2_ffffjLj1024EEEEELb1EEEvNS_9BwdParamsE --------------------------
	.section	.nv.info._ZN10layer_norm40ln_parallel_residual_bwd_finalize_kernelINS_22Kernel_traits_finalizeILj4096E6__halfffffjLb0ELj1024ELj4ENS_18Kernel_traits_baseILj4096ES2_ffffjLj1024EEEEELb1EEEvNS_9BwdParamsE,"",@"SHT_CUDA_INFO"
	.sectionflags	@""
	.align	4


	//----- nvinfo : EIATTR_CUDA_API_VERSION
	.align		4
        /*0000*/ 	.byte	0x04, 0x37
        /*0002*/ 	.short	(.L_2657 - .L_2656)
.L_2656:
        /*0004*/ 	.word	0x00000082


	//----- nvinfo : EIATTR_SW2861232_WAR
	.align		4
.L_2657:
        /*0008*/ 	.byte	0x01, 0x35
	.zero		2


	//----- nvinfo : EIATTR_PARAM_CBANK
	.align		4
        /*000c*/ 	.byte	0x04, 0x0a
        /*000e*/ 	.short	(.L_2659 - .L_2658)
	.align		4
.L_2658:
        /*0010*/ 	.word	index@(.nv.constant0._ZN10layer_norm40ln_parallel_residual_bwd_finalize_kernelINS_22Kernel_traits_finalizeILj4096E6__halfffffjLb0ELj1024ELj4ENS_18Kernel_traits_baseILj4096ES2_ffffjLj1024EEEEELb1EEEvNS_9BwdParamsE)
        /*0014*/ 	.short	0x0160
        /*0016*/ 	.short	0x0128


	//----- nvinfo : EIATTR_CBANK_PARAM_SIZE
	.align		4
.L_2659:
        /*0018*/ 	.byte	0x03, 0x19
        /*001a*/ 	.short	0x0128


	//----- nvinfo : EIATTR_KPARAM_INFO
	.align		4
        /*001c*/ 	.byte	0x04, 0x17
        /*001e*/ 	.short	(.L_2661 - .L_2660)
.L_2660:
        /*0020*/ 	.word	0x00000000
        /*0024*/ 	.short	0x0000
        /*0026*/ 	.short	0x0000
        /*0028*/ 	.byte	0x00, 0xf0, 0xa1, 0x04


	//----- nvinfo : EIATTR_MAXREG_COUNT
	.align		4
.L_2661:
        /*002c*/ 	.byte	0x03, 0x1b
        /*002e*/ 	.short	0x0040


	//----- nvinfo : EIATTR_NUM_BARRIERS
	.align		4
        /*0030*/ 	.byte	0x02, 0x4c
        /*0032*/ 	.byte	0x01
	.zero		1


	//----- nvinfo : EIATTR_MERCURY_ISA_VERSION
	.align		4
        /*0034*/ 	.byte	0x03, 0x5f
        /*0036*/ 	.short	0x0000


	//----- nvinfo : EIATTR_COOP_GROUP_MASK_REGIDS
	.align		4
        /*0038*/ 	.byte	0x04, 0x29
        /*003a*/ 	.short	(.L_2663 - .L_2662)


	//   ....[0]....
.L_2662:
        /*003c*/ 	.word	0xffffffff


	//   ....[1]....
        /*0040*/ 	.word	0xffffffff


	//   ....[2]....
        /*0044*/ 	.word	0xffffffff


	//   ....[3]....
        /*0048*/ 	.word	0xffffffff


	//   ....[4]....
        /*004c*/ 	.word	0xffffffff


	//   ....[5]....
        /*0050*/ 	.word	0xffffffff


	//   ....[6]....
        /*0054*/ 	.word	0xffffffff


	//   ....[7]....
        /*0058*/ 	.word	0xffffffff


	//   ....[8]....
        /*005c*/ 	.word	0xffffffff


	//   ....[9]....
        /*0060*/ 	.word	0xffffffff


	//   ....[10]....
        /*0064*/ 	.word	0xffffffff


	//   ....[11]....
        /*0068*/ 	.word	0xffffffff


	//   ....[12]....
        /*006c*/ 	.word	0xffffffff


	//   ....[13]....
        /*0070*/ 	.word	0xffffffff


	//   ....[14]....
        /*0074*/ 	.word	0xffffffff


	//   ....[15]....
        /*0078*/ 	.word	0xffffffff


	//   ....[16]....
        /*007c*/ 	.word	0xffffffff


	//   ....[17]....
        /*0080*/ 	.word	0xffffffff


	//   ....[18]....
        /*0084*/ 	.word	0xffffffff


	//   ....[19]....
        /*0088*/ 	.word	0xffffffff


	//   ....[20]....
        /*008c*/ 	.word	0xffffffff


	//   ....[21]....
        /*0090*/ 	.word	0xffffffff


	//   ....[22]....
        /*0094*/ 	.word	0xffffffff


	//   ....[23]....
        /*0098*/ 	.word	0xffffffff


	//   ....[24]....
        /*009c*/ 	.word	0xffffffff


	//   ....[25]....
        /*00a0*/ 	.word	0xffffffff


	//   ....[26]....
        /*00a4*/ 	.word	0xffffffff


	//   ....[27]....
        /*00a8*/ 	.word	0xffffffff


	//   ....[28]....
        /*00ac*/ 	.word	0xffffffff


	//   ....[29]....
        /*00b0*/ 	.word	0xffffffff


	//   ....[30]....
        /*00b4*/ 	.word	0xffffffff


	//   ....[31]....
        /*00b8*/ 	.word	0xffffffff


	//   ....[32]....
        /*00bc*/ 	.word	0xffffffff


	//   ....[33]....
        /*00c0*/ 	.word	0xffffffff


	//   ....[34]....
        /*00c4*/ 	.word	0xffffffff


	//   ....[35]....
        /*00c8*/ 	.word	0xffffffff


	//   ....[36]....
        /*00cc*/ 	.word	0xffffffff


	//   ....[37]....
        /*00d0*/ 	.word	0xffffffff


	//   ....[38]....
        /*00d4*/ 	.word	0xffffffff


	//   ....[39]....
        /*00d8*/ 	.word	0xffffffff


	//----- nvinfo : EIATTR_COOP_GROUP_INSTR_OFFSETS
	.align		4
.L_2663:
        /*00dc*/ 	.byte	0x04, 0x28
        /*00de*/ 	.short	(.L_2665 - .L_2664)


	//   ....[0]....
.L_2664:
        /*00e0*/ 	.word	0x00000b60


	//   ....[1]....
        /*00e4*/ 	.word	0x00000b90


	//   ....[2]....
        /*00e8*/ 	.word	0x00000ba0


	//   ....[3]....
        /*00ec*/ 	.word	0x00000bb0


	//   ....[4]....
        /*00f0*/ 	.word	0x00000be0


	//   ....[5]....
        /*00f4*/ 	.word	0x00000c00


	//   ....[6]....
        /*00f8*/ 	.word	0x00000c10


	//   ....[7]....
        /*00fc*/ 	.word	0x00000c20


	//   ....[8]....
        /*0100*/ 	.word	0x00000c50


	//   ....[9]....
        /*0104*/ 	.word	0x00000c70


	//   ....[10]....
        /*0108*/ 	.word	0x00000c90


	//   ....[11]....
        /*010c*/ 	.word	0x00000ca0


	//   ....[12]....
        /*0110*/ 	.word	0x00000cd0


	//   ....[13]....
        /*0114*/ 	.word	0x00000cf0


	//   ....[14]....
        /*0118*/ 	.word	0x00000d10


	//   ....[15]....
        /*011c*/ 	.word	0x00000d20


	//   ....[16]....
        /*0120*/ 	.word	0x00000d50


	//   ....[17]....
        /*0124*/ 	.word	0x00000d80


	//   ....[18]....
        /*0128*/ 	.word	0x00000d90


	//   ....[19]....
        /*012c*/ 	.word	0x00000da0


	//   ....[20]....
        /*0130*/ 	.word	0x00001090


	//   ....[21]....
        /*0134*/ 	.word	0x00001100


	//   ....[22]....
        /*0138*/ 	.word	0x00001160


	//   ....[23]....
        /*013c*/ 	.word	0x000011c0


	//   ....[24]....
        /*0140*/ 	.word	0x00001230


	//   ....[25]....
        /*0144*/ 	.word	0x000012a0


	//   ....[26]....
        /*0148*/ 	.word	0x00001300


	//   ....[27]....
        /*014c*/ 	.word	0x00001360


	//   ....[28]....
        /*0150*/ 	.word	0x000013c0


	//   ....[29]....
        /*0154*/ 	.word	0x00001430


	//   ....[30]....
        /*0158*/ 	.word	0x000014a0


	//   ....[31]....
        /*015c*/ 	.word	0x00001500


	//   ....[32]....
        /*0160*/ 	.word	0x00001560


	//   ....[33]....
        /*0164*/ 	.word	0x000015c0


	//   ....[34]....
        /*0168*/ 	.word	0x00001630


	//   ....[35]....
        /*016c*/ 	.word	0x000016a0


	//   ....[36]....
        /*0170*/ 	.word	0x00001700


	//   ....[37]....
        /*0174*/ 	.word	0x00001760


	//   ....[38]....
        /*0178*/ 	.word	0x000017c0


	//   ....[39]....
        /*017c*/ 	.word	0x00001820


	//----- nvinfo : EIATTR_EXIT_INSTR_OFFSETS
	.align		4
.L_2665:
        /*0180*/ 	.byte	0x04, 0x1c
        /*0182*/ 	.short	(.L_2667 - .L_2666)


	//   ....[0]....
.L_2666:
        /*0184*/ 	.word	0x00000070


	//   ....[1]....
        /*0188*/ 	.word	0x00001030


	//----- nvinfo : EIATTR_MAX_THREADS
	.align		4
.L_2667:
        /*018c*/ 	.byte	0x04, 0x05
        /*018e*/ 	.short	(.L_2669 - .L_2668)
.L_2668:
        /*0190*/ 	.word	0x00000400
        /*0194*/ 	.word	0x00000001
        /*0198*/ 	.word	0x00000001


	//----- nvinfo : EIATTR_CRS_STACK_SIZE
	.align		4
.L_2669:
        /*019c*/ 	.byte	0x04, 0x1e
        /*019e*/ 	.short	(.L_2671 - .L_2670)
.L_2670:
        /*01a0*/ 	.word	0x00000000
.L_2671:


//--------------------- .nv.info._ZN10layer_norm31ln_parallel_residual_bwd_kernelINS_13Kernel_traitsI6__halfffffjLj4096ELj1ELj1ELj8ELj16ENS_18Kernel_traits_baseILj4096ES2_ffffjLj256EEEEELb1ELb1ELb1EEEvNS_9BwdParamsE --------------------------
	.section	.nv.info._ZN10layer_norm31ln_parallel_residual_bwd_kernelINS_13Kernel_traitsI6__halfffffjLj4096ELj1ELj1ELj8ELj16ENS_18Kernel_traits_baseILj4096ES2_ffffjLj256EEEEELb1ELb1ELb1EEEvNS_9BwdParamsE,"",@"SHT_CUDA_INFO"
	.sectionflags	@""
	.align	4


	//----- nvinfo : EIATTR_CUDA_API_VERSION
	.align		4
        /*0000*/ 	.byte	0x04, 0x37
        /*0002*/ 	.short	(.L_2673 - .L_2672)
.L_2672:
        /*0004*/ 	.word	0x00000082


	//----- nvinfo : EIATTR_SW2861232_WAR
	.align		4
.L_2673:
        /*0008*/ 	.byte	0x01, 0x35
	.zero		2


	//----- nvinfo : EIATTR_PARAM_CBANK
	.align		4
        /*000c*/ 	.byte	0x04, 0x0a
        /*000e*/ 	.short	(.L_2675 - .L_2674)
	.align		4
.L_2674:
        /*0010*/ 	.word	index@(.nv.constant0._ZN10layer_norm31ln_parallel_residual_bwd_kernelINS_13Kernel_traitsI6__halfffffjLj4096ELj1ELj1ELj8ELj16ENS_18Kernel_traits_baseILj4096ES2_ffffjLj256EEEEELb1ELb1ELb1EEEvNS_9BwdParamsE)
        /*0014*/ 	.short	0x0160
        /*0016*/ 	.short	0x0128


	//----- nvinfo : EIATTR_CBANK_PARAM_SIZE
	.align		4
.L_2675:
        /*0018*/ 	.byte	0x03, 0x19
        /*001a*/ 	.short	0x0128


	//----- nvinfo : EIATTR_KPARAM_INFO
	.align		4
        /*001c*/ 	.byte	0x04, 0x17
        /*001e*/ 	.short	(.L_2677 - .L_2676)
.L_2676:
        /*0020*/ 	.word	0x00000000
        /*0024*/ 	.short	0x0000
        /*0026*/ 	.short	0x0000
        /*0028*/ 	.byte	0x00, 0xf0, 0xa1, 0x04


	//----- nvinfo : EIATTR_MAXREG_COUNT
	.align		4
.L_2677:
        /*002c*/ 	.byte	0x03, 0x1b
        /*002e*/ 	.short	0x00ff


	//----- nvinfo : EIATTR_NUM_BARRIERS
	.align		4
        /*0030*/ 	.byte	0x02, 0x4c
        /*0032*/ 	.byte	0x01
	.zero		1


	//----- nvinfo : EIATTR_MERCURY_ISA_VERSION
	.align		4
        /*0034*/ 	.byte	0x03, 0x5f
        /*0036*/ 	.short	0x0000


	//----- nvinfo : EIATTR_COOP_GROUP_MASK_REGIDS
	.align		4
        /*0038*/ 	.byte	0x04, 0x29
        /*003a*/ 	.short	(.L_2679 - .L_2678)


	//   ....[0]....
.L_2678:
        /*003c*/ 	.word	0xffffffff


	//   ....[1]....
        /*0040*/ 	.word	0xffffffff


	//   ....[2]....
        /*0044*/ 	.word	0xffffffff


	//   ....[3]....
        /*0048*/ 	.word	0xffffffff


	//   ....[4]....
        /*004c*/ 	.word	0xffffffff


	//   ....[5]....
        /*0050*/ 	.word	0xffffffff


	//   ....[6]....
        /*0054*/ 	.word	0xffffffff


	//   ....[7]....
        /*0058*/ 	.word	0xffffffff


	//   ....[8]....
        /*005c*/ 	.word	0xffffffff


	//   ....[9]....
        /*0060*/ 	.word	0xffffffff


	//   ....[10]....
        /*0064*/ 	.word	0xffffffff


	//   ....[11]....
        /*0068*/ 	.word	0xffffffff


	//   ....[12]....
        /*006c*/ 	.word	0xffffffff


	//   ....[13]....
        /*0070*/ 	.word	0xffffffff


	//   ....[14]....
        /*0074*/ 	.word	0xffffffff


	//   ....[15]....
        /*0078*/ 	.word	0xffffffff


	//   ....[16]....
        /*007c*/ 	.word	0xffffffff


	//   ....[17]....
        /*0080*/ 	.word	0xffffffff


	//   ....[18]....
        /*0084*/ 	.word	0xffffffff


	//   ....[19]....
        /*0088*/ 	.word	0xffffffff


	//----- nvinfo : EIATTR_COOP_GROUP_INSTR_OFFSETS
	.align		4
.L_2679:
        /*008c*/ 	.byte	0x04, 0x28
        /*008e*/ 	.short	(.L_2681 - .L_2680)


	//   ....[0]....
.L_2680:
        /*0090*/ 	.word	0x00001050


	//   ....[1]....
        /*0094*/ 	.word	0x00001070


	//   ....[2]....
        /*0098*/ 	.word	0x00001090


	//   ....[3]....
        /*009c*/ 	.word	0x000010b0


	//   ....[4]....
        /*00a0*/ 	.word	0x000010d0


	//   ....[5]....
        /*00a4*/ 	.word	0x000010f0


	//   ....[6]....
        /*00a8*/ 	.word	0x00001110


	//   ....[7]....
        /*00ac*/ 	.word	0x00001130


	//   ....[8]....
        /*00b0*/ 	.word	0x00001150


	//   ....[9]....
        /*00b4*/ 	.word	0x00001170


	//   ....[10]....
        /*00b8*/ 	.word	0x00002480


	//   ....[11]....
        /*00bc*/ 	.word	0x00002500


	//   ....[12]....
        /*00c0*/ 	.word	0x00002580


	//   ....[13]....
        /*00c4*/ 	.word	0x000025f0


	//   ....[14]....
        /*00c8*/ 	.word	0x00002670


	//   ....[15]....
        /*00cc*/ 	.word	0x000026e0


	//   ....[16]....
        /*00d0*/ 	.word	0x00002760


	//   ....[17]....
        /*00d4*/ 	.word	0x000027d0


	//   ....[18]....
        /*00d8*/ 	.word	0x00002850


	//   ....[19]....
        /*00dc*/ 	.word	0x000028c0


	//----- nvinfo : EIATTR_EXIT_INSTR_OFFSETS
	.align		4
.L_2681:
        /*00e0*/ 	.byte	0x04, 0x1c
        /*00e2*/ 	.short	(.L_2683 - .L_2682)


	//   ....[0]....
.L_2682:
        /*00e4*/ 	.word	0x00002420


	//----- nvinfo : EIATTR_MAX_THREADS
	.align		4
.L_2683:
        /*00e8*/ 	.byte	0x04, 0x05
        /*00ea*/ 	.short	(.L_2685 - .L_2684)
.L_2684:
        /*00ec*/ 	.word	0x00000100
        /*00f0*/ 	.word	0x00000001
        /*00f4*/ 	.word	0x00000001


	//----- nvinfo : EIATTR_CRS_STACK_SIZE
	.align		4
.L_2685:
        /*00f8*/ 	.byte	0x04, 0x1e
        /*00fa*/ 	.short	(.L_2687 - .L_2686)
.L_2686:
        /*00fc*/ 	.word	0x00000000
.L_2687:


//--------------------- .nv.info._ZN10layer_norm31ln_parallel_residual_bwd_kernelINS_13Kernel_traitsIfffffjLj4096ELj1ELj1ELj8ELj16ENS_18Kernel_traits_baseILj4096EfffffjLj256EEEEELb0ELb0ELb0EEEvNS_9BwdParamsE --------------------------
	.section	.nv.info._ZN10layer_norm31ln_parallel_residual_bwd_kernelINS_13Kernel_traitsIfffffjLj4096ELj1ELj1ELj8ELj16ENS_18Kernel_traits_baseILj4096EfffffjLj256EEEEELb0ELb0ELb0EEEvNS_9BwdParamsE,"",@"SHT_CUDA_INFO"
	.sectionflags	@""
	.align	4


	//----- nvinfo : EIATTR_CUDA_API_VERSION
	.align		4
        /*0000*/ 	.byte	0x04, 0x37
        /*0002*/ 	.short	(.L_2689 - .L_2688)
.L_2688:
        /*0004*/ 	.word	0x00000082


	//----- nvinfo : EIATTR_SW2861232_WAR
	.align		4
.L_2689:
        /*0008*/ 	.byte	0x01, 0x35
	.zero		2


	//----- nvinfo : EIATTR_PARAM_CBANK
	.align		4
        /*000c*/ 	.byte	0x04, 0x0a
        /*000e*/ 	.short	(.L_2691 - .L_2690)
	.align		4
.L_2690:
        /*0010*/ 	.word	index@(.nv.constant0._ZN10layer_norm31ln_parallel_residual_bwd_kernelINS_13Kernel_traitsIfffffjLj4096ELj1ELj1ELj8ELj16ENS_18Kernel_traits_baseILj4096EfffffjLj256EEEEELb0ELb0ELb0EEEvNS_9BwdParamsE)
        /*0014*/ 	.short	0x0160
        /*0016*/ 	.short	0x0128


	//----- nvinfo : EIATTR_CBANK_PARAM_SIZE
	.align		4
.L_2691:
        /*0018*/ 	.byte	0x03, 0x19
        /*001a*/ 	.short	0x0128


	//----- nvinfo : EIATTR_KPARAM_INFO
	.align		4
        /*001c*/ 	.byte	0x04, 0x17
        /*001e*/ 	.short	(.L_2693 - .L_2692)
.L_2692:
        /*0020*/ 	.word	0x00000000
        /*0024*/ 	.short	0x0000
        /*0026*/ 	.short	0x0000
        /*0028*/ 	.byte	0x00, 0xf0, 0xa1, 0x04


	//----- nvinfo : EIATTR_MAXREG_COUNT
	.align		4
.L_2693:
        /*002c*/ 	.byte	0x03, 0x1b
        /*002e*/ 	.short	0x00ff


	//----- nvinfo : EIATTR_NUM_BARRIERS
	.align		4
        /*0030*/ 	.byte	0x02, 0x4c
        /*0032*/ 	.byte	0x01
	.zero		1


	//----- nvinfo : EIATTR_MERCURY_ISA_VERSION
	.align		4
        /*0034*/ 	.byte	0x03, 0x5f
        /*0036*/ 	.short	0x0000


	//----- nvinfo : EIATTR_COOP_GROUP_MASK_REGIDS
	.align		4
        /*0038*/ 	.byte	0x04, 0x29
        /*003a*/ 	.short	(.L_2695 - .L_2694)


	//   ....[0]....
.L_2694:
        /*003c*/ 	.word	0xffffffff


	//   ....[1]....
        /*0040*/ 	.word	0xffffffff


	//   ....[2]....
        /*0044*/ 	.word	0xffffffff


	//   ....[3]....
        /*0048*/ 	.word	0xffffffff


	//   ....[4]....
        /*004c*/ 	.word	0xffffffff


	//   ....[5]....
        /*0050*/ 	.word	0xffffffff


	//   ....[6]....
        /*0054*/ 	.word	0xffffffff


	//   ....[7]....
        /*0058*/ 	.word	0xffffffff


	//   ....[8]....
        /*005c*/ 	.word	0xffffffff


	//   ....[9]....
        /*0060*/ 	.word	0xffffffff


	//   ....[10]....
        /*0064*/ 	.word	0xffffffff


	//   ....[11]....
        /*0068*/ 	.word	0xffffffff


	//   ....[12]....
        /*006c*/ 	.word	0xffffffff


	//   ....[13]....
        /*0070*/ 	.word	0xffffffff


	//   ....[14]....
        /*0074*/ 	.word	0xffffffff


	//   ....[15]....
        /*0078*/ 	.word	0xffffffff


	//   ....[16]....
        /*007c*/ 	.word	0xffffffff


	//   ....[17]....
        /*0080*/ 	.word	0xffffffff


	//   ....[18]....
        /*0084*/ 	.word	0xffffffff


	//   ....[19]....
        /*0088*/ 	.word	0xffffffff


	//----- nvinfo : EIATTR_COOP_GROUP_INSTR_OFFSETS
	.align		4
.L_2695:
        /*008c*/ 	.byte	0x04, 0x28
        /*008e*/ 	.short	(.L_2697 - .L_2696)


	//   ....[0]....
.L_2696:
        /*0090*/ 	.word	0x00001420


	//   ....[1]....
        /*0094*/ 	.word	0x00001440


	//   ....[2]....
        /*0098*/ 	.word	0x00001460


	//   ....[3]....
        /*009c*/ 	.word	0x00001480


	//   ....[4]....
        /*00a0*/ 	.word	0x000014a0


	//   ....[5]....
        /*00a4*/ 	.word	0x000014c0


	//   ....[6]....
        /*00a8*/ 	.word	0x000014e0


	//   ....[7]....
        /*00ac*/ 	.word	0x00001500


	//   ....[8]....
        /*00b0*/ 	.word	0x00001520


	//   ....[9]....
        /*00b4*/ 	.word	0x00001540


	//   ....[10]....
        /*00b8*/ 	.word	0x00002670


	//   ....[11]....
        /*00bc*/ 	.word	0x000026f0


	//   ....[12]....
        /*00c0*/ 	.word	0x00002770


	//   ....[13]....
        /*00c4*/ 	.word	0x000027e0


	//   ....[14]....
        /*00c8*/ 	.word	0x00002860


	//   ....[15]....
        /*00cc*/ 	.word	0x000028d0


	//   ....[16]....
        /*00d0*/ 	.word	0x00002950


	//   ....[17]....
        /*00d4*/ 	.word	0x000029c0


	//   ....[18]....
        /*00d8*/ 	.word	0x00002a40


	//   ....[19]....
        /*00dc*/ 	.word	0x00002ab0


	//----- nvinfo : EIATTR_EXIT_INSTR_OFFSETS
	.align		4
.L_2697:
        /*00e0*/ 	.byte	0x04, 0x1c
        /*00e2*/ 	.short	(.L_2699 - .L_2698)


	//   ....[0]....
.L_2698:
        /*00e4*/ 	.word	0x00002570


	//   ....[1]....
        /*00e8*/ 	.word	0x00002610


	//----- nvinfo : EIATTR_MAX_THREADS
	.align		4
.L_2699:
        /*00ec*/ 	.byte	0x04, 0x05
        /*00ee*/ 	.short	(.L_2701 - .L_2700)
.L_2700:
        /*00f0*/ 	.word	0x00000100
        /*00f4*/ 	.word	0x00000001
        /*00f8*/ 	.word	0x00000001


	//----- nvinfo : EIATTR_CRS_STACK_SIZE
	.align		4
.L_2701:
        /*00fc*/ 	.byte	0x04, 0x1e
        /*00fe*/ 	.short	(.L_2703 - .L_2702)
.L_2702:
        /*0100*/ 	.word	0x00000000
.L_2703:


//--------------------- .nv.info._ZN10layer_norm31ln_parallel_residual_bwd_kernelINS_13Kernel_traitsIfffffjLj4096ELj1ELj1ELj8ELj16ENS_18Kernel_traits_baseILj4096EfffffjLj256EEEEELb0ELb0ELb1EEEvNS_9BwdParamsE --------------------------
	.section	.nv.info._ZN10layer_norm31ln_parallel_residual_bwd_kernelINS_13Kernel_traitsIfffffjLj4096ELj1ELj1ELj8ELj16ENS_18Kernel_traits_baseILj4096EfffffjLj256EEEEELb0ELb0ELb1EEEvNS_9BwdParamsE,"",@"SHT_CUDA_INFO"
	.sectionflags	@""
	.align	4


	//----- nvinfo : EIATTR_CUDA_API_VERSION
	.align		4
        /*0000*/ 	.byte	0x04, 0x37
        /*0002*/ 	.short	(.L_2705 - .L_2704)
.L_2704:
        /*0004*/ 	.word	0x00000082


	//----- nvinfo : EIATTR_SW2861232_WAR
	.align		4
.L_2705:
        /*0008*/ 	.byte	0x01, 0x35
	.zero		2


	//----- nvinfo : EIATTR_PARAM_CBANK
	.align		4
        /*000c*/ 	.byte	0x04, 0x0a
        /*000e*/ 	.short	(.L_2707 - .L_2706)
	.align		4
.L_2706:
        /*0010*/ 	.word	index@(.nv.constant0._ZN10layer_norm31ln_parallel_residual_bwd_kernelINS_13Kernel_traitsIfffffjLj4096ELj1ELj1ELj8ELj16ENS_18Kernel_traits_baseILj4096EfffffjLj256EEEEELb0ELb0ELb1EEEvNS_9BwdParamsE)
        /*0014*/ 	.short	0x0160
        /*0016*/ 	.short	0x0128


	//----- nvinfo : EIATTR_CBANK_PARAM_SIZE
	.align		4
.L_2707:
        /*0018*/ 	.byte	0x03, 0x19
        /*001a*/ 	.short	0x0128


	//----- nvinfo : EIATTR_KPARAM_INFO
	.align		4
        /*001c*/ 	.byte	0x04, 0x17
        /*001e*/ 	.short	(.L_2709 - .L_2708)
.L_2708:
        /*0020*/ 	.word	0x00000000
        /*0024*/ 	.short	0x0000
        /*0026*/ 	.short	0x0000
        /*0028*/ 	.byte	0x00, 0xf0, 0xa1, 0x04


	//----- nvinfo : EIATTR_MAXREG_COUNT
	.align		4
.L_2709:
        /*002c*/ 	.byte	0x03, 0x1b
        /*002e*/ 	.short	0x00ff


	//----- nvinfo : EIATTR_NUM_BARRIERS
	.align		4
        /*0030*/ 	.byte	0x02, 0x4c
        /*0032*/ 	.byte	0x01
	.zero		1


	//----- nvinfo : EIATTR_MERCURY_ISA_VERSION
	.align		4
        /*0034*/ 	.byte	0x03, 0x5f
        /*0036*/ 	.short	0x0000


	//----- nvinfo : EIATTR_COOP_GROUP_MASK_REGIDS
	.align		4
        /*0038*/ 	.byte	0x04, 0x29
        /*003a*/ 	.short	(.L_2711 - .L_2710)


	//   ....[0]....
.L_2710:
        /*003c*/ 	.word	0xffffffff


	//   ....[1]....
        /*0040*/ 	.word	0xffffffff


	//   ....[2]....
        /*0044*/ 	.word	0xffffffff


	//   ....[3]....
        /*0048*/ 	.word	0xffffffff


	//   ....[4]....
        /*004c*/ 	.word	0xffffffff


	//   ....[5]....
        /*0050*/ 	.word	0xffffffff


	//   ....[6]....
        /*0054*/ 	.word	0xffffffff


	//   ....[7]....
        /*0058*/ 	.word	0xffffffff


	//   ....[8]....
        /*005c*/ 	.word	0xffffffff


	//   ....[9]....
        /*0060*/ 	.word	0xffffffff


	//   ....[10]....
        /*0064*/ 	.word	0xffffffff


	//   ....[11]....
        /*0068*/ 	.word	0xffffffff


	//   ....[12]....
        /*006c*/ 	.word	0xffffffff


	//   ....[13]....
        /*0070*/ 	.word	0xffffffff


	//   ....[14]....
        /*0074*/ 	.word	0xffffffff


	//   ....[15]....
        /*0078*/ 	.word	0xffffffff


	//   ....[16]....
        /*007c*/ 	.word	0xffffffff


	//   ....[17]....
        /*0080*/ 	.word	0xffffffff


	//   ....[18]....
        /*0084*/ 	.word	0xffffffff


	//   ....[19]....
        /*0088*/ 	.word	0xffffffff


	//----- nvinfo : EIATTR_COOP_GROUP_INSTR_OFFSETS
	.align		4
.L_2711:
        /*008c*/ 	.byte	0x04, 0x28
        /*008e*/ 	.short	(.L_2713 - .L_2712)


	//   ....[0]....
.L_2712:
        /*0090*/ 	.word	0x00001440


	//   ....[1]....
        /*0094*/ 	.word	0x00001460


	//   ....[2]....
        /*0098*/ 	.word	0x00001480


	//   ....[3]....
        /*009c*/ 	.word	0x000014a0


	//   ....[4]....
        /*00a0*/ 	.word	0x000014c0


	//   ....[5]....
        /*00a4*/ 	.word	0x000014e0


	//   ....[6]....
        /*00a8*/ 	.word	0x00001500


	//   ....[7]....
        /*00ac*/ 	.word	0x00001520


	//   ....[8]....
        /*00b0*/ 	.word	0x00001540


	//   ....[9]....
        /*00b4*/ 	.word	0x00001560


	//   ....[10]....
        /*00b8*/ 	.word	0x000026e0


	//   ....[11]....
        /*00bc*/ 	.word	0x00002760


	//   ....[12]....
        /*00c0*/ 	.word	0x000027e0


	//   ....[13]....
        /*00c4*/ 	.word	0x00002850


	//   ....[14]....
        /*00c8*/ 	.word	0x000028d0


	//   ....[15]....
        /*00cc*/ 	.word	0x00002940


	//   ....[16]....
        /*00d0*/ 	.word	0x000029c0


	//   ....[17]....
        /*00d4*/ 	.word	0x00002a30


	//   ....[18]....
        /*00d8*/ 	.word	0x00002ab0


	//   ....[19]....
        /*00dc*/ 	.word	0x00002b20


	//----- nvinfo : EIATTR_EXIT_INSTR_OFFSETS
	.align		4
.L_2713:
        /*00e0*/ 	.byte	0x04, 0x1c
        /*00e2*/ 	.short	(.L_2715 - .L_2714)


	//   ....[0]....
.L_2714:
        /*00e4*/ 	.word	0x00002680


	//----- nvinfo : EIATTR_MAX_THREADS
	.align		4
.L_2715:
        /*00e8*/ 	.byte	0x04, 0x05
        /*00ea*/ 	.short	(.L_2717 - .L_2716)
.L_2716:
        /*00ec*/ 	.word	0x00000100
        /*00f0*/ 	.word	0x00000001
        /*00f4*/ 	.word	0x00000001


	//----- nvinfo : EIATTR_CRS_STACK_SIZE
	.align		4
.L_2717:
        /*00f8*/ 	.byte	0x04, 0x1e
        /*00fa*/ 	.short	(.L_2719 - .L_2718)
.L_2718:
        /*00fc*/ 	.word	0x00000000
.L_2719:


//--------------------- .nv.info._ZN10layer_norm31ln_parallel_residual_bwd_kernelINS_13Kernel_traitsIfffffjLj4096ELj1ELj1ELj8ELj16ENS_18Kernel_traits_baseILj4096EfffffjLj256EEEEELb0ELb1ELb0EEEvNS_9BwdParamsE --------------------------
	.section	.nv.info._ZN10layer_norm31ln_parallel_residual_bwd_kernelINS_13Kernel_traitsIfffffjLj4096ELj1ELj1ELj8ELj16ENS_18Kernel_traits_baseILj4096EfffffjLj256EEEEELb0ELb1ELb0EEEvNS_9BwdParamsE,"",@"SHT_CUDA_INFO"
	.sectionflags	@""
	.align	4


	//----- nvinfo : EIATTR_CUDA_API_VERSION
	.align		4
        /*0000*/ 	.byte	0x04, 0x37
        /*0002*/ 	.short	(.L_2721 - .L_2720)
.L_2720:
        /*0004*/ 	.word	0x00000082


	//----- nvinfo : EIATTR_SW2861232_WAR
	.align		4
.L_2721:
        /*0008*/ 	.byte	0x01, 0x35
	.zero		2


	//----- nvinfo : EIATTR_PARAM_CBANK
	.align		4
        /*000c*/ 	.byte	0x04, 0x0a
        /*000e*/ 	.short	(.L_2723 - .L_2722)
	.align		4
.L_2722:
        /*0010*/ 	.word	index@(.nv.constant0._ZN10layer_norm31ln_parallel_residual_bwd_kernelINS_13Kernel_traitsIfffffjLj4096ELj1ELj1ELj8ELj16ENS_18Kernel_traits_baseILj4096EfffffjLj256EEEEELb0ELb1ELb0EEEvNS_9BwdParamsE)
        /*0014*/ 	.short	0x0160
        /*0016*/ 	.short	0x0128


	//----- nvinfo : EIATTR_CBANK_PARAM_SIZE
	.align		4
.L_2723:
        /*0018*/ 	.byte	0x03, 0x19
        /*001a*/ 	.short	0x0128


	//----- nvinfo : EIATTR_KPARAM_INFO
	.align		4
        /*001c*/ 	.byte	0x04, 0x17
        /*001e*/ 	.short	(.L_2725 - .L_2724)
.L_2724:
        /*0020*/ 	.word	0x00000000
        /*0024*/ 	.short	0x0000
        /*0026*/ 	.short	0x0000
        /*0028*/ 	.byte	0x00, 0xf0, 0xa1, 0x04


	//----- nvinfo : EIATTR_MAXREG_COUNT
	.align		4
.L_2725:
        /*002c*/ 	.byte	0x03, 0x1b
        /*002e*/ 	.short	0x00ff


	//----- nvinfo : EIATTR_NUM_BARRIERS
	.align		4
        /*0030*/ 	.byte	0x02, 0x4c
        /*0032*/ 	.byte	0x01
	.zero		1


	//----- nvinfo : EIATTR_MERCURY_ISA_VERSION
	.align		4
        /*0034*/ 	.byte	0x03, 0x5f
        /*0036*/ 	.short	0x0000


	//----- nvinfo : EIATTR_COOP_GROUP_MASK_REGIDS
	.align		4
        /*0038*/ 	.byte	0x04, 0x29
        /*003a*/ 	.short	(.L_2727 - .L_2726)


	//   ....[0]....
.L_2726:
        /*003c*/ 	.word	0xffffffff


	//   ....[1]....
        /*0040*/ 	.word	0xffffffff


	//   ....[2]....
        /*0044*/ 	.word	0xffffffff


	//   ....[3]....
        /*0048*/ 	.word	0xffffffff


	//   ....[4]....
        /*004c*/ 	.word	0xffffffff


	//   ....[5]....
        /*0050*/ 	.word	0xffffffff


	//   ....[6]....
        /*0054*/ 	.word	0xffffffff


	//   ....[7]....
        /*0058*/ 	.word	0xffffffff


	//   ....[8]....
        /*005c*/ 	.word	0xffffffff


	//   ....[9]....
        /*0060*/ 	.word	0xffffffff


	//   ....[10]....
        /*0064*/ 	.word	0xffffffff


	//   ....[11]....
        /*0068*/ 	.word	0xffffffff


	//   ....[12]....
        /*006c*/ 	.word	0xffffffff


	//   ....[13]....
        /*0070*/ 	.word	0xffffffff


	//   ....[14]....
        /*0074*/ 	.word	0xffffffff


	//   ....[15]....
        /*0078*/ 	.word	0xffffffff


	//   ....[16]....
        /*007c*/ 	.word	0xffffffff


	//   ....[17]....
        /*0080*/ 	.word	0xffffffff


	//   ....[18]....
        /*0084*/ 	.word	0xffffffff


	//   ....[19]....
        /*0088*/ 	.word	0xffffffff


	//----- nvinfo : EIATTR_COOP_GROUP_INSTR_OFFSETS
	.align		4
.L_2727:
        /*008c*/ 	.byte	0x04, 0x28
        /*008e*/ 	.short	(.L_2729 - .L_2728)


	//   ....[0]....
.L_2728:
        /*0090*/ 	.word	0x00000f20


	//   ....[1]....
        /*0094*/ 	.word	0x00000f40


	//   ....[2]....
        /*0098*/ 	.word	0x00000f60


	//   ....[3]....
        /*009c*/ 	.word	0x00000f80


	//   ....[4]....
        /*00a0*/ 	.word	0x00000fa0


	//   ....[5]....
        /*00a4*/ 	.word	0x00000fc0


	//   ....[6]....
        /*00a8*/ 	.word	0x00000fe0


	//   ....[7]....
        /*00ac*/ 	.word	0x00001000


	//   ....[8]....
        /*00b0*/ 	.word	0x00001020


	//   ....[9]....
        /*00b4*/ 	.word	0x00001040


	//   ....[10]....
        /*00b8*/ 	.word	0x00001fe0


	//   ....[11]....
        /*00bc*/ 	.word	0x00002060


	//   ....[12]....
        /*00c0*/ 	.word	0x000020e0


	//   ....[13]....
        /*00c4*/ 	.word	0x00002150


	//   ....[14]....
        /*00c8*/ 	.word	0x000021d0


	//   ....[15]....
        /*00cc*/ 	.word	0x00002240


	//   ....[16]....
        /*00d0*/ 	.word	0x000022c0


	//   ....[17]....
        /*00d4*/ 	.word	0x00002330


	//   ....[18]....
        /*00d8*/ 	.word	0x000023b0


	//   ....[19]....
        /*00dc*/ 	.word	0x00002420


	//----- nvinfo : EIATTR_EXIT_INSTR_OFFSETS
	.align		4
.L_2729:
        /*00e0*/ 	.byte	0x04, 0x1c
        /*00e2*/ 	.short	(.L_2731 - .L_2730)


	//   ....[0]....
.L_2730:
        /*00e4*/ 	.word	0x00001f20


	//   ....[1]....
        /*00e8*/ 	.word	0x00001f80


	//----- nvinfo : EIATTR_MAX_THREADS
	.align		4
.L_2731:
        /*00ec*/ 	.byte	0x04, 0x05
        /*00ee*/ 	.short	(.L_2733 - .L_2732)
.L_2732:
        /*00f0*/ 	.word	0x00000100
        /*00f4*/ 	.word	0x00000001
        /*00f8*/ 	.word	0x00000001


	//----- nvinfo : EIATTR_CRS_STACK_SIZE
	.align		4
.L_2733:
        /*00fc*/ 	.byte	0x04, 0x1e
        /*00fe*/ 	.short	(.L_2735 - .L_2734)
.L_2734:
        /*0100*/ 	.word	0x00000000
.L_2735:


//--------------------- .nv.info._ZN10layer_norm31ln_parallel_residual_bwd_kernelINS_13Kernel_traitsIfffffjLj4096ELj1ELj1ELj8ELj16ENS_18Kernel_traits_baseILj4096EfffffjLj256EEEEELb0ELb1ELb1EEEvNS_9BwdParamsE --------------------------
	.section	.nv.info._ZN10layer_norm31ln_parallel_residual_bwd_kernelINS_13Kernel_traitsIfffffjLj4096ELj1ELj1ELj8ELj16ENS_18Kernel_traits_baseILj4096EfffffjLj256EEEEELb0ELb1ELb1EEEvNS_9BwdParamsE,"",@"SHT_CUDA_INFO"
	.sectionflags	@""
	.align	4


	//----- nvinfo : EIATTR_CUDA_API_VERSION
	.align		4
        /*0000*/ 	.byte	0x04, 0x37
        /*0002*/ 	.short	(.L_2737 - .L_2736)
.L_2736:
        /*0004*/ 	.word	0x00000082


	//----- nvinfo : EIATTR_SW2861232_WAR
	.align		4
.L_2737:
        /*0008*/ 	.byte	0x01, 0x35
	.zero		2


	//----- nvinfo : EIATTR_PARAM_CBANK
	.align		4
        /*000c*/ 	.byte	0x04, 0x0a
        /*000e*/ 	.short	(.L_2739 - .L_2738)
	.align		4
.L_2738:
        /*0010*/ 	.word	index@(.nv.constant0._ZN10layer_norm31ln_parallel_residual_bwd_kernelINS_13Kernel_traitsIfffffjLj4096ELj1ELj1ELj8ELj16ENS_18Kernel_traits_baseILj4096EfffffjLj256EEEEELb0ELb1ELb1EEEvNS_9BwdParamsE)
        /*0014*/ 	.short	0x0160
        /*0016*/ 	.short	0x0128


	//----- nvinfo : EIATTR_CBANK_PARAM_SIZE
	.align		4
.L_2739:
        /*0018*/ 	.byte	0x03, 0x19
        /*001a*/ 	.short	0x0128


	//----- nvinfo : EIATTR_KPARAM_INFO
	.align		4
        /*001c*/ 	.byte	0x04, 0x17
        /*001e*/ 	.short	(.L_2741 - .L_2740)
.L_2740:
        /*0020*/ 	.word	0x00000000
        /*0024*/ 	.short	0x0000
        /*0026*/ 	.short	0x0000
        /*0028*/ 	.byte	0x00, 0xf0, 0xa1, 0x04


	//----- nvinfo : EIATTR_MAXREG_COUNT
	.align		4
.L_2741:
        /*002c*/ 	.byte	0x03, 0x1b
        /*002e*/ 	.short	0x00ff


	//----- nvinfo : EIATTR_NUM_BARRIERS
	.align		4
        /*0030*/ 	.byte	0x02, 0x4c
        /*0032*/ 	.byte	0x01
	.zero		1


	//----- nvinfo : EIATTR_MERCURY_ISA_VERSION
	.align		4
        /*0034*/ 	.byte	0x03, 0x5f
        /*0036*/ 	.short	0x0000


	//----- nvinfo : EIATTR_COOP_GROUP_MASK_REGIDS
	.align		4
        /*0038*/ 	.byte	0x04, 0x29
        /*003a*/ 	.short	(.L_2743 - .L_2742)


	//   ....[0]....
.L_2742:
        /*003c*/ 	.word	0xffffffff


	//   ....[1]....
        /*0040*/ 	.word	0xffffffff


	//   ....[2]....
        /*0044*/ 	.word	0xffffffff


	//   ....[3]....
        /*0048*/ 	.word	0xffffffff


	//   ....[4]....
        /*004c*/ 	.word	0xffffffff


	//   ....[5]....
        /*0050*/ 	.word	0xffffffff


	//   ....[6]....
        /*0054*/ 	.word	0xffffffff


	//   ....[7]....
        /*0058*/ 	.word	0xffffffff


	//   ....[8]....
        /*005c*/ 	.word	0xffffffff


	//   ....[9]....
        /*0060*/ 	.word	0xffffffff


	//   ....[10]....
        /*0064*/ 	.word	0xffffffff


	//   ....[11]....
        /*0068*/ 	.word	0xffffffff


	//   ....[12]....
        /*006c*/ 	.word	0xffffffff


	//   ....[13]....
        /*0070*/ 	.word	0xffffffff


	//   ....[14]....
        /*0074*/ 	.word	0xffffffff


	//   ....[15]....
        /*0078*/ 	.word	0xffffffff


	//   ....[16]....
        /*007c*/ 	.word	0xffffffff


	//   ....[17]....
        /*0080*/ 	.word	0xffffffff


	//   ....[18]....
        /*0084*/ 	.word	0xffffffff


	//   ....[19]....
        /*0088*/ 	.word	0xffffffff


	//----- nvinfo : EIATTR_COOP_GROUP_INSTR_OFFSETS
	.align		4
.L_2743:
        /*008c*/ 	.byte	0x04, 0x28
        /*008e*/ 	.short	(.L_2745 - .L_2744)


	//   ....[0]....
.L_2744:
        /*0090*/ 	.word	0x00000d10


	//   ....[1]....
        /*0094*/ 	.word	0x00000d30


	//   ....[2]....
        /*0098*/ 	.word	0x00000d50


	//   ....[3]....
        /*009c*/ 	.word	0x00000d70


	//   ....[4]....
        /*00a0*/ 	.word	0x00000d90


	//   ....[5]....
        /*00a4*/ 	.word	0x00000db0


	//   ....[6]....
        /*00a8*/ 	.word	0x00000dd0


	//   ....[7]....
        /*00ac*/ 	.word	0x00000df0


	//   ....[8]....
        /*00b0*/ 	.word	0x00000e10


	//   ....[9]....
        /*00b4*/ 	.word	0x00000e30


	//   ....[10]....
        /*00b8*/ 	.word	0x00001d10


	//   ....[11]....
        /*00bc*/ 	.word	0x00001d90


	//   ....[12]....
        /*00c0*/ 	.word	0x00001e10


	//   ....[13]....
        /*00c4*/ 	.word	0x00001e80


	//   ....[14]....
        /*00c8*/ 	.word	0x00001f00


	//   ....[15]....
        /*00cc*/ 	.word	0x00001f70


	//   ....[16]....
        /*00d0*/ 	.word	0x00001ff0


	//   ....[17]....
        /*00d4*/ 	.word	0x00002060


	//   ....[18]....
        /*00d8*/ 	.word	0x000020e0


	//   ....[19]....
        /*00dc*/ 	.word	0x00002150


	//----- nvinfo : EIATTR_EXIT_INSTR_OFFSETS
	.align		4
.L_2745:
        /*00e0*/ 	.byte	0x04, 0x1c
        /*00e2*/ 	.short	(.L_2747 - .L_2746)


	//   ....[0]....
.L_2746:
        /*00e4*/ 	.word	0x00001cb0


	//----- nvinfo : EIATTR_MAX_THREADS
	.align		4
.L_2747:
        /*00e8*/ 	.byte	0x04, 0x05
        /*00ea*/ 	.short	(.L_2749 - .L_2748)
.L_2748:
        /*00ec*/ 	.word	0x00000100
        /*00f0*/ 	.word	0x00000001
        /*00f4*/ 	.word	0x00000001


	//----- nvinfo : EIATTR_CRS_STACK_SIZE
	.align		4
.L_2749:
        /*00f8*/ 	.byte	0x04, 0x1e
        /*00fa*/ 	.short	(.L_2751 - .L_2750)
.L_2750:
        /*00fc*/ 	.word	0x00000000
.L_2751:


//--------------------- .nv.info._ZN10layer_norm31ln_parallel_residual_bwd_kernelINS_13Kernel_traitsIfffffjLj4096ELj1ELj1ELj8ELj16ENS_18Kernel_traits_baseILj4096EfffffjLj256EEEEELb1ELb0ELb0EEEvNS_9BwdParamsE --------------------------
	.section	.nv.info._ZN10layer_norm31ln_parallel_residual_bwd_kernelINS_13Kernel_traitsIfffffjLj4096ELj1ELj1ELj8ELj16ENS_18Kernel_traits_baseILj4096EfffffjLj256EEEEELb1ELb0ELb0EEEvNS_9BwdParamsE,"",@"SHT_CUDA_INFO"
	.sectionflags	@""
	.align	4


	//----- nvinfo : EIATTR_CUDA_API_VERSION
	.align		4
        /*0000*/ 	.byte	0x04, 0x37
        /*0002*/ 	.short	(.L_2753 - .L_2752)
.L_2752:
        /*0004*/ 	.word	0x00000082


	//----- nvinfo : EIATTR_SW2861232_WAR
	.align		4
.L_2753:
        /*0008*/ 	.byte	0x01, 0x35
	.zero		2


	//----- nvinfo : EIATTR_PARAM_CBANK
	.align		4
        /*000c*/ 	.byte	0x04, 0x0a
        /*000e*/ 	.short	(.L_2755 - .L_2754)
	.align		4
.L_2754:
        /*0010*/ 	.word	index@(.nv.constant0._ZN10layer_norm31ln_parallel_residual_bwd_kernelINS_13Kernel_traitsIfffffjLj4096ELj1ELj1ELj8ELj16ENS_18Kernel_traits_baseILj4096EfffffjLj256EEEEELb1ELb0ELb0EEEvNS_9BwdParamsE)
        /*0014*/ 	.short	0x0160
        /*0016*/ 	.short	0x0128


	//----- nvinfo : EIATTR_CBANK_PARAM_SIZE
	.align		4
.L_2755:
        /*0018*/ 	.byte	0x03, 0x19
        /*001a*/ 	.short	0x0128


	//----- nvinfo : EIATTR_KPARAM_INFO
	.align		4
        /*001c*/ 	.byte	0x04, 0x17
        /*001e*/ 	.short	(.L_2757 - .L_2756)
.L_2756:
        /*0020*/ 	.word	0x00000000
        /*0024*/ 	.short	0x0000
        /*0026*/ 	.short	0x0000
        /*0028*/ 	.byte	0x00, 0xf0, 0xa1, 0x04


	//----- nvinfo : EIATTR_MAXREG_COUNT
	.align		4
.L_2757:
        /*002c*/ 	.byte	0x03, 0x1b
        /*002e*/ 	.short	0x00ff


	//----- nvinfo : EIATTR_NUM_BARRIERS
	.align		4
        /*0030*/ 	.byte	0x02, 0x4c
        /*0032*/ 	.byte	0x01
	.zero		1


	//----- nvinfo : EIATTR_MERCURY_ISA_VERSION
	.align		4
        /*0034*/ 	.byte	0x03, 0x5f
        /*0036*/ 	.short	0x0000


	//----- nvinfo : EIATTR_COOP_GROUP_MASK_REGIDS
	.align		4
        /*0038*/ 	.byte	0x04, 0x29
        /*003a*/ 	.short	(.L_2759 - .L_2758)


	//   ....[0]....
.L_2758:
        /*003c*/ 	.word	0xffffffff


	//   ....[1]....
        /*0040*/ 	.word	0xffffffff


	//   ....[2]....
        /*0044*/ 	.word	0xffffffff


	//   ....[3]....
        /*0048*/ 	.word	0xffffffff


	//   ....[4]....
        /*004c*/ 	.word	0xffffffff


	//   ....[5]....
        /*0050*/ 	.word	0xffffffff


	//   ....[6]....
        /*0054*/ 	.word	0xffffffff


	//   ....[7]....
        /*0058*/ 	.word	0xffffffff


	//   ....[8]....
        /*005c*/ 	.word	0xffffffff


	//   ....[9]....
        /*0060*/ 	.word	0xffffffff


	//   ....[10]....
        /*0064*/ 	.word	0xffffffff


	//   ....[11]....
        /*0068*/ 	.word	0xffffffff


	//   ....[12]....
        /*006c*/ 	.word	0xffffffff


	//   ....[13]....
        /*0070*/ 	.word	0xffffffff


	//   ....[14]....
        /*0074*/ 	.word	0xffffffff


	//   ....[15]....
        /*0078*/ 	.word	0xffffffff


	//   ....[16]....
        /*007c*/ 	.word	0xffffffff


	//   ....[17]....
        /*0080*/ 	.word	0xffffffff


	//   ....[18]....
        /*0084*/ 	.word	0xffffffff


	//   ....[19]....
        /*0088*/ 	.word	0xffffffff


	//----- nvinfo : EIATTR_COOP_GROUP_INSTR_OFFSETS
	.align		4
.L_2759:
        /*008c*/ 	.byte	0x04, 0x28
        /*008e*/ 	.short	(.L_2761 - .L_2760)


	//   ....[0]....
.L_2760:
        /*0090*/ 	.word	0x00001720


	//   ....[1]....
        /*0094*/ 	.word	0x00001740


	//   ....[2]....
        /*0098*/ 	.word	0x00001760


	//   ....[3]....
        /*009c*/ 	.word	0x00001780


	//   ....[4]....
        /*00a0*/ 	.word	0x000017a0


	//   ....[5]....
        /*00a4*/ 	.word	0x000017c0


	//   ....[6]....
        /*00a8*/ 	.word	0x000017e0


	//   ....[7]....
        /*00ac*/ 	.word	0x00001800


	//   ....[8]....
        /*00b0*/ 	.word	0x00001820


	//   ....[9]....
        /*00b4*/ 	.word	0x00001840


	//   ....[10]....
        /*00b8*/ 	.word	0x00002e60


	//   ....[11]....
        /*00bc*/ 	.word	0x00002ee0


	//   ....[12]....
        /*00c0*/ 	.word	0x00002f60


	//   ....[13]....
        /*00c4*/ 	.word	0x00002fd0


	//   ....[14]....
        /*00c8*/ 	.word	0x00003050


	//   ....[15]....
        /*00cc*/ 	.word	0x000030c0


	//   ....[16]....
        /*00d0*/ 	.word	0x00003140


	//   ....[17]....
        /*00d4*/ 	.word	0x000031b0


	//   ....[18]....
        /*00d8*/ 	.word	0x00003230


	//   ....[19]....
        /*00dc*/ 	.word	0x000032a0


	//----- nvinfo : EIATTR_EXIT_INSTR_OFFSETS
	.align		4
.L_2761:
        /*00e0*/ 	.byte	0x04, 0x1c
        /*00e2*/ 	.short	(.L_2763 - .L_2762)


	//   ....[0]....
.L_2762:
        /*00e4*/ 	.word	0x00002d60


	//   ....[1]....
        /*00e8*/ 	.word	0x00002e00


	//----- nvinfo : EIATTR_MAX_THREADS
	.align		4
.L_2763:
        /*00ec*/ 	.byte	0x04, 0x05
        /*00ee*/ 	.short	(.L_2765 - .L_2764)
.L_2764:
        /*00f0*/ 	.word	0x00000100
        /*00f4*/ 	.word	0x00000001
        /*00f8*/ 	.word	0x00000001


	//----- nvinfo : EIATTR_CRS_STACK_SIZE
	.align		4
.L_2765:
        /*00fc*/ 	.byte	0x04, 0x1e
        /*00fe*/ 	.short	(.L_2767 - .L_2766)
.L_2766:
        /*0100*/ 	.word	0x00000000
.L_2767:


//--------------------- .nv.info._ZN10layer_norm31ln_parallel_residual_bwd_kernelINS_13Kernel_traitsIfffffjLj4096ELj1ELj1ELj8ELj16ENS_18Kernel_traits_baseILj4096EfffffjLj256EEEEELb1ELb0ELb1EEEvNS_9BwdParamsE --------------------------
	.section	.nv.info._ZN10layer_norm31ln_parallel_residual_bwd_kernelINS_13Kernel_traitsIfffffjLj4096ELj1ELj1ELj8ELj16ENS_18Kernel_traits_baseILj4096EfffffjLj256EEEEELb1ELb0ELb1EEEvNS_9BwdParamsE,"",@"SHT_CUDA_INFO"
	.sectionflags	@""
	.align	4


	//----- nvinfo : EIATTR_CUDA_API_VERSION
	.align		4
        /*0000*/ 	.byte	0x04, 0x37
        /*0002*/ 	.short	(.L_2769 - .L_2768)
.L_2768:
        /*0004*/ 	.word	0x00000082


	//----- nvinfo : EIATTR_SW2861232_WAR
	.align		4
.L_2769:
        /*0008*/ 	.byte	0x01, 0x35
	.zero		2


	//----- nvinfo : EIATTR_PARAM_CBANK
	.align		4
        /*000c*/ 	.byte	0x04, 0x0a
        /*000e*/ 	.short	(.L_2771 - .L_2770)
	.align		4
.L_2770:
        /*0010*/ 	.word	index@(.nv.constant0._ZN10layer_norm31ln_parallel_residual_bwd_kernelINS_13Kernel_traitsIfffffjLj4096ELj1ELj1ELj8ELj16ENS_18Kernel_traits_baseILj4096EfffffjLj256EEEEELb1ELb0ELb1EEEvNS_9BwdParamsE)
        /*0014*/ 	.short	0x0160
        /*0016*/ 	.short	0x0128


	//----- nvinfo : EIATTR_CBANK_PARAM_SIZE
	.align		4
.L_2771:
        /*0018*/ 	.byte	0x03, 0x19
        /*001a*/ 	.short	0x0128


	//----- nvinfo : EIATTR_KPARAM_INFO
	.align		4
        /*001c*/ 	.byte	0x04, 0x17
        /*001e*/ 	.short	(.L_2773 - .L_2772)
.L_2772:
        /*0020*/ 	.word	0x00000000
        /*0024*/ 	.short	0x0000
        /*0026*/ 	.short	0x0000
        /*0028*/ 	.byte	0x00, 0xf0, 0xa1, 0x04


	//----- nvinfo : EIATTR_MAXREG_COUNT
	.align		4
.L_2773:
        /*002c*/ 	.byte	0x03, 0x1b
        /*002e*/ 	.short	0x00ff


	//----- nvinfo : EIATTR_NUM_BARRIERS
	.align		4
        /*0030*/ 	.byte	0x02, 0x4c
        /*0032*/ 	.byte	0x01
	.zero		1


	//----- nvinfo : EIATTR_MERCURY_ISA_VERSION
	.align		4
        /*0034*/ 	.byte	0x03, 0x5f
        /*0036*/ 	.short	0x0000


	//----- nvinfo : EIATTR_COOP_GROUP_MASK_REGIDS
	.align		4
        /*0038*/ 	.byte	0x04, 0x29
        /*003a*/ 	.short	(.L_2775 - .L_2774)


	//   ....[0]....
.L_2774:
        /*003c*/ 	.word	0xffffffff


	//   ....[1]....
        /*0040*/ 	.word	0xffffffff


	//   ....[2]....
        /*0044*/ 	.word	0xffffffff


	//   ....[3]....
        /*0048*/ 	.word	0xffffffff


	//   ....[4]....
        /*004c*/ 	.word	0xffffffff


	//   ....[5]....
        /*0050*/ 	.word	0xffffffff


	//   ....[6]....
        /*0054*/ 	.word	0xffffffff


	//   ....[7]....
        /*0058*/ 	.word	0xffffffff


	//   ....[8]....
        /*005c*/ 	.word	0xffffffff


	//   ....[9]....
        /*0060*/ 	.word	0xffffffff


	//   ....[10]....
        /*0064*/ 	.word	0xffffffff


	//   ....[11]....
        /*0068*/ 	.word	0xffffffff


	//   ....[12]....
        /*006c*/ 	.word	0xffffffff


	//   ....[13]....
        /*0070*/ 	.word	0xffffffff


	//   ....[14]....
        /*0074*/ 	.word	0xffffffff


	//   ....[15]....
        /*0078*/ 	.word	0xffffffff


	//   ....[16]....
        /*007c*/ 	.word	0xffffffff


	//   ....[17]....
        /*0080*/ 	.word	0xffffffff


	//   ....[18]....
        /*0084*/ 	.word	0xffffffff


	//   ....[19]....
        /*0088*/ 	.word	0xffffffff


	//----- nvinfo : EIATTR_COOP_GROUP_INSTR_OFFSETS
	.align		4
.L_2775:
        /*008c*/ 	.byte	0x04, 0x28
        /*008e*/ 	.short	(.L_2777 - .L_2776)


	//   ....[0]....
.L_2776:
        /*0090*/ 	.word	0x000014e0


	//   ....[1]....
        /*0094*/ 	.word	0x00001500


	//   ....[2]....
        /*0098*/ 	.word	0x00001520


	//   ....[3]....
        /*009c*/ 	.word	0x00001540


	//   ....[4]....
        /*00a0*/ 	.word	0x00001560


	//   ....[5]....
        /*00a4*/ 	.word	0x00001580


	//   ....[6]....
        /*00a8*/ 	.word	0x000015a0


	//   ....[7]....
        /*00ac*/ 	.word	0x000015c0


	//   ....[8]....
        /*00b0*/ 	.word	0x000015e0


	//   ....[9]....
        /*00b4*/ 	.word	0x00001600


	//   ....[10]....
        /*00b8*/ 	.word	0x00002bc0


	//   ....[11]....
        /*00bc*/ 	.word	0x00002c40


	//   ....[12]....
        /*00c0*/ 	.word	0x00002cc0


	//   ....[13]....
        /*00c4*/ 	.word	0x00002d30


	//   ....[14]....
        /*00c8*/ 	.word	0x00002db0


	//   ....[15]....
        /*00cc*/ 	.word	0x00002e20


	//   ....[16]....
        /*00d0*/ 	.word	0x00002ea0


	//   ....[17]....
        /*00d4*/ 	.word	0x00002f10


	//   ....[18]....
        /*00d8*/ 	.word	0x00002f90


	//   ....[19]....
        /*00dc*/ 	.word	0x00003000


	//----- nvinfo : EIATTR_EXIT_INSTR_OFFSETS
	.align		4
.L_2777:
        /*00e0*/ 	.byte	0x04, 0x1c
        /*00e2*/ 	.short	(.L_2779 - .L_2778)


	//   ....[0]....
.L_2778:
        /*00e4*/ 	.word	0x00002b60


	//----- nvinfo : EIATTR_MAX_THREADS
	.align		4
.L_2779:
        /*00e8*/ 	.byte	0x04, 0x05
        /*00ea*/ 	.short	(.L_2781 - .L_2780)
.L_2780:
        /*00ec*/ 	.word	0x00000100
        /*00f0*/ 	.word	0x00000001
        /*00f4*/ 	.word	0x00000001


	//----- nvinfo : EIATTR_CRS_STACK_SIZE
	.align		4
.L_2781:
        /*00f8*/ 	.byte	0x04, 0x1e
        /*00fa*/ 	.short	(.L_2783 - .L_2782)
.L_2782:
        /*00fc*/ 	.word	0x00000000
.L_2783:


//--------------------- .nv.info._ZN10layer_norm22ln_bwd_finalize_kernelINS_22Kernel_traits_finalizeILj4096EfffffjLb0ELj1024ELj4ENS_18Kernel_traits_baseILj4096EfffffjLj1024EEEEELb0ELb0EEEvNS_9BwdParamsE --------------------------
	.section	.nv.info._ZN10layer_norm22ln_bwd_finalize_kernelINS_22Kernel_traits_finalizeILj4096EfffffjLb0ELj1024ELj4ENS_18Kernel_traits_baseILj4096EfffffjLj1024EEEEELb0ELb0EEEvNS_9BwdParamsE,"",@"SHT_CUDA_INFO"
	.sectionflags	@""
	.align	4


	//----- nvinfo : EIATTR_CUDA_API_VERSION
	.align		4
        /*0000*/ 	.byte	0x04, 0x37
        /*0002*/ 	.short	(.L_2785 - .L_2784)
.L_2784:
        /*0004*/ 	.word	0x00000082


	//----- nvinfo : EIATTR_SW2861232_WAR
	.align		4
.L_2785:
        /*0008*/ 	.byte	0x01, 0x35
	.zero		2


	//----- nvinfo : EIATTR_PARAM_CBANK
	.align		4
        /*000c*/ 	.byte	0x04, 0x0a
        /*000e*/ 	.short	(.L_2787 - .L_2786)
	.align		4
.L_2786:
        /*0010*/ 	.word	index@(.nv.constant0._ZN10layer_norm22ln_bwd_finalize_kernelINS_22Kernel_traits_finalizeILj4096EfffffjLb0ELj1024ELj4ENS_18Kernel_traits_baseILj4096EfffffjLj1024EEEEELb0ELb0EEEvNS_9BwdParamsE)
        /*0014*/ 	.short	0x0160
        /*0016*/ 	.short	0x0128


	//----- nvinfo : EIATTR_CBANK_PARAM_SIZE
	.align		4
.L_2787:
        /*0018*/ 	.byte	0x03, 0x19
        /*001a*/ 	.short	0x0128


	//----- nvinfo : EIATTR_KPARAM_INFO
	.align		4
        /*001c*/ 	.byte	0x04, 0x17
        /*001e*/ 	.short	(.L_2789 - .L_2788)
.L_2788:
        /*0020*/ 	.word	0x00000000
        /*0024*/ 	.short	0x0000
        /*0026*/ 	.short	0x0000
        /*0028*/ 	.byte	0x00, 0xf0, 0xa1, 0x04


	//----- nvinfo : EIATTR_MAXREG_COUNT
	.align		4
.L_2789:
        /*002c*/ 	.byte	0x03, 0x1b
        /*002e*/ 	.short	0x0040


	//----- nvinfo : EIATTR_NUM_BARRIERS
	.align		4
        /*0030*/ 	.byte	0x02, 0x4c
        /*0032*/ 	.byte	0x01
	.zero		1


	//----- nvinfo : EIATTR_MERCURY_ISA_VERSION
	.align		4
        /*0034*/ 	.byte	0x03, 0x5f
        /*0036*/ 	.short	0x0000


	//----- nvinfo : EIATTR_COOP_GROUP_MASK_REGIDS
	.align		4
        /*0038*/ 	.byte	0x04, 0x29
        /*003a*/ 	.short	(.L_2791 - .L_2790)


	//   ....[0]....
.L_2790:
        /*003c*/ 	.word	0xffffffff


	//   ....[1]....
        /*0040*/ 	.word	0xffffffff


	//   ....[2]....
        /*0044*/ 	.word	0xffffffff


	//   ....[3]....
        /*0048*/ 	.word	0xffffffff


	//   ....[4]....
        /*004c*/ 	.word	0xffffffff


	//   ....[5]....
        /*0050*/ 	.word	0xffffffff


	//   ....[6]....
        /*0054*/ 	.word	0xffffffff


	//   ....[7]....
        /*0058*/ 	.word	0xffffffff


	//   ....[8]....
        /*005c*/ 	.word	0xffffffff


	//   ....[9]....
        /*0060*/ 	.word	0xffffffff


	//   ....[10]....
        /*0064*/ 	.word	0xffffffff


	//   ....[11]....
        /*0068*/ 	.word	0xffffffff


	//   ....[12]....
        /*006c*/ 	.word	0xffffffff


	//   ....[13]....
        /*0070*/ 	.word	0xffffffff


	//   ....[14]....
        /*0074*/ 	.word	0xffffffff


	//   ....[15]....
        /*0078*/ 	.word	0xffffffff


	//   ....[16]....
        /*007c*/ 	.word	0xffffffff


	//   ....[17]....
        /*0080*/ 	.word	0xffffffff


	//   ....[18]....
        /*0084*/ 	.word	0xffffffff


	//   ....[19]....
        /*0088*/ 	.word	0xffffffff


	//----- nvinfo : EIATTR_COOP_GROUP_INSTR_OFFSETS
	.align		4
.L_2791:
        /*008c*/ 	.byte	0x04, 0x28
        /*008e*/ 	.short	(.L_2793 - .L_2792)


	//   ....[0]....
.L_2792:
        /*0090*/ 	.word	0x00000820


	//   ....[1]....
        /*0094*/ 	.word	0x00000850


	//   ....[2]....
        /*0098*/ 	.word	0x00000860


	//   ....[3]....
        /*009c*/ 	.word	0x00000890


	//   ....[4]....
        /*00a0*/ 	.word	0x000008a0


	//   ....[5]....
        /*00a4*/ 	.word	0x000008d0


	//   ....[6]....
        /*00a8*/ 	.word	0x000008f0


	//   ....[7]....
        /*00ac*/ 	.word	0x00000900


	//   ....[8]....
        /*00b0*/ 	.word	0x00000930


	//   ....[9]....
        /*00b4*/ 	.word	0x00000940


	//   ....[10]....
        /*00b8*/ 	.word	0x00000b30


	//   ....[11]....
        /*00bc*/ 	.word	0x00000ba0


	//   ....[12]....
        /*00c0*/ 	.word	0x00000c00


	//   ....[13]....
        /*00c4*/ 	.word	0x00000c60


	//   ....[14]....
        /*00c8*/ 	.word	0x00000cd0


	//   ....[15]....
        /*00cc*/ 	.word	0x00000d40


	//   ....[16]....
        /*00d0*/ 	.word	0x00000da0


	//   ....[17]....
        /*00d4*/ 	.word	0x00000e00


	//   ....[18]....
        /*00d8*/ 	.word	0x00000e60


	//   ....[19]....
        /*00dc*/ 	.word	0x00000ec0


	//----- nvinfo : EIATTR_EXIT_INSTR_OFFSETS
	.align		4
.L_2793:
        /*00e0*/ 	.byte	0x04, 0x1c
        /*00e2*/ 	.short	(.L_2795 - .L_2794)


	//   ....[0]....
.L_2794:
        /*00e4*/ 	.word	0x00000070


	//   ....[1]....
        /*00e8*/ 	.word	0x00000ad0


	//----- nvinfo : EIATTR_MAX_THREADS
	.align		4
.L_2795:
        /*00ec*/ 	.byte	0x04, 0x05
        /*00ee*/ 	.short	(.L_2797 - .L_2796)
.L_2796:
        /*00f0*/ 	.word	0x00000400
        /*00f4*/ 	.word	0x00000001
        /*00f8*/ 	.word	0x00000001


	//----- nvinfo : EIATTR_CRS_STACK_SIZE
	.align		4
.L_2797:
        /*00fc*/ 	.byte	0x04, 0x1e
        /*00fe*/ 	.short	(.L_2799 - .L_2798)
.L_2798:
        /*0100*/ 	.word	0x00000000
.L_2799:


//--------------------- .nv.info._ZN10layer_norm40ln_parallel_residual_bwd_finalize_kernelINS_22Kernel_traits_finalizeILj4096EfffffjLb0ELj1024ELj4ENS_18Kernel_traits_baseILj4096EfffffjLj1024EEEEELb0EEEvNS_9BwdParamsE --------------------------
	.section	.nv.info._ZN10layer_norm40ln_parallel_residual_bwd_finalize_kernelINS_22Kernel_traits_finalizeILj4096EfffffjLb0ELj1024ELj4ENS_18Kernel_traits_baseILj4096EfffffjLj1024EEEEELb0EEEvNS_9BwdParamsE,"",@"SHT_CUDA_INFO"
	.sectionflags	@""
	.align	4


	//----- nvinfo : EIATTR_CUDA_API_VERSION
	.align		4
        /*0000*/ 	.byte	0x04, 0x37
        /*0002*/ 	.short	(.L_2801 - .L_2800)
.L_2800:
        /*0004*/ 	.word	0x00000082


	//----- nvinfo : EIATTR_SW2861232_WAR
	.align		4
.L_2801:
        /*0008*/ 	.byte	0x01, 0x35
	.zero		2


	//----- nvinfo : EIATTR_PARAM_CBANK
	.align		4
        /*000c*/ 	.byte	0x04, 0x0a
        /*000e*/ 	.short	(.L_2803 - .L_2802)
	.align		4
.L_2802:
        /*0010*/ 	.word	index@(.nv.constant0._ZN10layer_norm40ln_parallel_residual_bwd_finalize_kernelINS_22Kernel_traits_finalizeILj4096EfffffjLb0ELj1024ELj4ENS_18Kernel_traits_baseILj4096EfffffjLj1024EEEEELb0EEEvNS_9BwdParamsE)
        /*0014*/ 	.short	0x0160
        /*0016*/ 	.short	0x0128


	//----- nvinfo : EIATTR_CBANK_PARAM_SIZE
	.align		4
.L_2803:
        /*0018*/ 	.byte	0x03, 0x19
        /*001a*/ 	.short	0x0128


	//----- nvinfo : EIATTR_KPARAM_INFO
	.align		4
        /*001c*/ 	.byte	0x04, 0x17
        /*001e*/ 	.short	(.L_2805 - .L_2804)
.L_2804:
        /*0020*/ 	.word	0x00000000
        /*0024*/ 	.short	0x0000
        /*0026*/ 	.short	0x0000
        /*0028*/ 	.byte	0x00, 0xf0, 0xa1, 0x04


	//----- nvinfo : EIATTR_MAXREG_COUNT
	.align		4
.L_2805:
        /*002c*/ 	.byte	0x03, 0x1b
        /*002e*/ 	.short	0x0040


	//----- nvinfo : EIATTR_NUM_BARRIERS
	.align		4
        /*0030*/ 	.byte	0x02, 0x4c
        /*0032*/ 	.byte	0x01
	.zero		1


	//----- nvinfo : EIATTR_MERCURY_ISA_VERSION
	.align		4
        /*0034*/ 	.byte	0x03, 0x5f
        /*0036*/ 	.short	0x0000


	//----- nvinfo : EIATTR_COOP_GROUP_MASK_REGIDS
	.align		4
        /*0038*/ 	.byte	0x04, 0x29
        /*003a*/ 	.short	(.L_2807 - .L_2806)


	//   ....[0]....
.L_2806:
        /*003c*/ 	.word	0xffffffff


	//   ....[1]....
        /*0040*/ 	.word	0xffffffff


	//   ....[2]....
        /*0044*/ 	.word	0xffffffff


	//   ....[3]....
        /*0048*/ 	.word	0xffffffff


	//   ....[4]....
        /*004c*/ 	.word	0xffffffff


	//   ....[5]....
        /*0050*/ 	.word	0xffffffff


	//   ....[6]....
        /*0054*/ 	.word	0xffffffff


	//   ....[7]....
        /*0058*/ 	.word	0xffffffff


	//   ....[8]....
        /*005c*/ 	.word	0xffffffff


	//   ....[9]....
        /*0060*/ 	.word	0xffffffff


	//   ....[10]....
        /*0064*/ 	.word	0xffffffff


	//   ....[11]....
        /*0068*/ 	.word	0xffffffff


	//   ....[12]....
        /*006c*/ 	.word	0xffffffff


	//   ....[13]....
        /*0070*/ 	.word	0xffffffff


	//   ....[14]....
        /*0074*/ 	.word	0xffffffff


	//   ....[15]....
        /*0078*/ 	.word	0xffffffff


	//   ....[16]....
        /*007c*/ 	.word	0xffffffff


	//   ....[17]....
        /*0080*/ 	.word	0xffffffff


	//   ....[18]....
        /*0084*/ 	.word	0xffffffff


	//   ....[19]....
        /*0088*/ 	.word	0xffffffff


	//   ....[20]....
        /*008c*/ 	.word	0xffffffff


	//   ....[21]....
        /*0090*/ 	.word	0xffffffff


	//   ....[22]....
        /*0094*/ 	.word	0xffffffff


	//   ....[23]....
        /*0098*/ 	.word	0xffffffff


	//   ....[24]....
        /*009c*/ 	.word	0xffffffff


	//   ....[25]....
        /*00a0*/ 	.word	0xffffffff


	//   ....[26]....
        /*00a4*/ 	.word	0xffffffff


	//   ....[27]....
        /*00a8*/ 	.word	0xffffffff


	//   ....[28]....
        /*00ac*/ 	.word	0xffffffff


	//   ....[29]....
        /*00b0*/ 	.word	0xffffffff


	//   ....[30]....
        /*00b4*/ 	.word	0xffffffff


	//   ....[31]....
        /*00b8*/ 	.word	0xffffffff


	//   ....[32]....
        /*00bc*/ 	.word	0xffffffff


	//   ....[33]....
        /*00c0*/ 	.word	0xffffffff


	//   ....[34]....
        /*00c4*/ 	.word	0xffffffff


	//   ....[35]....
        /*00c8*/ 	.word	0xffffffff


	//   ....[36]....
        /*00cc*/ 	.word	0xffffffff


	//   ....[37]....
        /*00d0*/ 	.word	0xffffffff


	//   ....[38]....
        /*00d4*/ 	.word	0xffffffff


	//   ....[39]....
        /*00d8*/ 	.word	0xffffffff


	//----- nvinfo : EIATTR_COOP_GROUP_INSTR_OFFSETS
	.align		4
.L_2807:
        /*00dc*/ 	.byte	0x04, 0x28
        /*00de*/ 	.short	(.L_2809 - .L_2808)


	//   ....[0]....
.L_2808:
        /*00e0*/ 	.word	0x00000b70


	//   ....[1]....
        /*00e4*/ 	.word	0x00000ba0


	//   ....[2]....
        /*00e8*/ 	.word	0x00000bb0


	//   ....[3]....
        /*00ec*/ 	.word	0x00000bc0


	//   ....[4]....
        /*00f0*/ 	.word	0x00000bf0


	//   ....[5]....
        /*00f4*/ 	.word	0x00000c10


	//   ....[6]....
        /*00f8*/ 	.word	0x00000c20


	//   ....[7]....
        /*00fc*/ 	.word	0x00000c30


	//   ....[8]....
        /*0100*/ 	.word	0x00000c60


	//   ....[9]....
        /*0104*/ 	.word	0x00000c80


	//   ....[10]....
        /*0108*/ 	.word	0x00000ca0


	//   ....[11]....
        /*010c*/ 	.word	0x00000cb0


	//   ....[12]....
        /*0110*/ 	.word	0x00000ce0


	//   ....[13]....
        /*0114*/ 	.word	0x00000d00


	//   ....[14]....
        /*0118*/ 	.word	0x00000d20


	//   ....[15]....
        /*011c*/ 	.word	0x00000d30


	//   ....[16]....
        /*0120*/ 	.word	0x00000d60


	//   ....[17]....
        /*0124*/ 	.word	0x00000d90


	//   ....[18]....
        /*0128*/ 	.word	0x00000da0


	//   ....[19]....
        /*012c*/ 	.word	0x00000db0


	//   ....[20]....
        /*0130*/ 	.word	0x00001080


	//   ....[21]....
        /*0134*/ 	.word	0x000010f0


	//   ....[22]....
        /*0138*/ 	.word	0x00001150


	//   ....[23]....
        /*013c*/ 	.word	0x000011b0


	//   ....[24]....
        /*0140*/ 	.word	0x00001220


	//   ....[25]....
        /*0144*/ 	.word	0x00001290


	//   ....[26]....
        /*0148*/ 	.word	0x000012f0


	//   ....[27]....
        /*014c*/ 	.word	0x00001350


	//   ....[28]....
        /*0150*/ 	.word	0x000013b0


	//   ....[29]....
        /*0154*/ 	.word	0x00001420


	//   ....[30]....
        /*0158*/ 	.word	0x00001490


	//   ....[31]....
        /*015c*/ 	.word	0x000014f0


	//   ....[32]....
        /*0160*/ 	.word	0x00001550


	//   ....[33]....
        /*0164*/ 	.word	0x000015b0


	//   ....[34]....
        /*0168*/ 	.word	0x00001620


	//   ....[35]....
        /*016c*/ 	.word	0x00001690


	//   ....[36]....
        /*0170*/ 	.word	0x000016f0


	//   ....[37]....
        /*0174*/ 	.word	0x00001750


	//   ....[38]....
        /*0178*/ 	.word	0x000017b0


	//   ....[39]....
        /*017c*/ 	.word	0x00001810


	//----- nvinfo : EIATTR_EXIT_INSTR_OFFSETS
	.align		4
.L_2809:
        /*0180*/ 	.byte	0x04, 0x1c
        /*0182*/ 	.short	(.L_2811 - .L_2810)


	//   ....[0]....
.L_2810:
        /*0184*/ 	.word	0x00000070


	//   ....[1]....
        /*0188*/ 	.word	0x00001020


	//----- nvinfo : EIATTR_MAX_THREADS
	.align		4
.L_2811:
        /*018c*/ 	.byte	0x04, 0x05
        /*018e*/ 	.short	(.L_2813 - .L_2812)
.L_2812:
        /*0190*/ 	.word	0x00000400
        /*0194*/ 	.word	0x00000001
        /*0198*/ 	.word	0x00000001


	//----- nvinfo : EIATTR_CRS_STACK_SIZE
	.align		4
.L_2813:
        /*019c*/ 	.byte	0x04, 0x1e
        /*019e*/ 	.short	(.L_2815 - .L_2814)
.L_2814:
        /*01a0*/ 	.word	0x00000000
.L_2815:


//--------------------- .nv.info._ZN10layer_norm31ln_parallel_residual_bwd_kernelINS_13Kernel_traitsIfffffjLj4096ELj1ELj1ELj8ELj16ENS_18Kernel_traits_baseILj4096EfffffjLj256EEEEELb1ELb1ELb0EEEvNS_9BwdParamsE --------------------------
	.section	.nv.info._ZN10layer_norm31ln_parallel_residual_bwd_kernelINS_13Kernel_traitsIfffffjLj4096ELj1ELj1ELj8ELj16ENS_18Kernel_traits_baseILj4096EfffffjLj256EEEEELb1ELb1ELb0EEEvNS_9BwdParamsE,"",@"SHT_CUDA_INFO"
	.sectionflags	@""
	.align	4


	//----- nvinfo : EIATTR_CUDA_API_VERSION
	.align		4
        /*0000*/ 	.byte	0x04, 0x37
        /*0002*/ 	.short	(.L_2817 - .L_2816)
.L_2816:
        /*0004*/ 	.word	0x00000082


	//----- nvinfo : EIATTR_SW2861232_WAR
	.align		4
.L_2817:
        /*0008*/ 	.byte	0x01, 0x35
	.zero		2


	//----- nvinfo : EIATTR_PARAM_CBANK
	.align		4
        /*000c*/ 	.byte	0x04, 0x0a
        /*000e*/ 	.short	(.L_2819 - .L_2818)
	.align		4
.L_2818:
        /*0010*/ 	.word	index@(.nv.constant0._ZN10layer_norm31ln_parallel_residual_bwd_kernelINS_13Kernel_traitsIfffffjLj4096ELj1ELj1ELj8ELj16ENS_18Kernel_traits_baseILj4096EfffffjLj256EEEEELb1ELb1ELb0EEEvNS_9BwdParamsE)
        /*0014*/ 	.short	0x0160
        /*0016*/ 	.short	0x0128


	//----- nvinfo : EIATTR_CBANK_PARAM_SIZE
	.align		4
.L_2819:
        /*0018*/ 	.byte	0x03, 0x19
        /*001a*/ 	.short	0x0128


	//----- nvinfo : EIATTR_KPARAM_INFO
	.align		4
        /*001c*/ 	.byte	0x04, 0x17
        /*001e*/ 	.short	(.L_2821 - .L_2820)
.L_2820:
        /*0020*/ 	.word	0x00000000
        /*0024*/ 	.short	0x0000
        /*0026*/ 	.short	0x0000
        /*0028*/ 	.byte	0x00, 0xf0, 0xa1, 0x04


	//----- nvinfo : EIATTR_MAXREG_COUNT
	.align		4
.L_2821:
        /*002c*/ 	.byte	0x03, 0x1b
        /*002e*/ 	.short	0x00ff


	//----- nvinfo : EIATTR_NUM_BARRIERS
	.align		4
        /*0030*/ 	.byte	0x02, 0x4c
        /*0032*/ 	.byte	0x01
	.zero		1


	//----- nvinfo : EIATTR_MERCURY_ISA_VERSION
	.align		4
        /*0034*/ 	.byte	0x03, 0x5f
        /*0036*/ 	.short	0x0000


	//----- nvinfo : EIATTR_COOP_GROUP_MASK_REGIDS
	.align		4
        /*0038*/ 	.byte	0x04, 0x29
        /*003a*/ 	.short	(.L_2823 - .L_2822)


	//   ....[0]....
.L_2822:
        /*003c*/ 	.word	0xffffffff


	//   ....[1]....
        /*0040*/ 	.word	0xffffffff


	//   ....[2]....
        /*0044*/ 	.word	0xffffffff


	//   ....[3]....
        /*0048*/ 	.word	0xffffffff


	//   ....[4]....
        /*004c*/ 	.word	0xffffffff


	//   ....[5]....
        /*0050*/ 	.word	0xffffffff


	//   ....[6]....
        /*0054*/ 	.word	0xffffffff


	//   ....[7]....
        /*0058*/ 	.word	0xffffffff


	//   ....[8]....
        /*005c*/ 	.word	0xffffffff


	//   ....[9]....
        /*0060*/ 	.word	0xffffffff


	//   ....[10]....
        /*0064*/ 	.word	0xffffffff


	//   ....[11]....
        /*0068*/ 	.word	0xffffffff


	//   ....[12]....
        /*006c*/ 	.word	0xffffffff


	//   ....[13]....
        /*0070*/ 	.word	0xffffffff


	//   ....[14]....
        /*0074*/ 	.word	0xffffffff


	//   ....[15]....
        /*0078*/ 	.word	0xffffffff


	//   ....[16]....
        /*007c*/ 	.word	0xffffffff


	//   ....[17]....
        /*0080*/ 	.word	0xffffffff


	//   ....[18]....
        /*0084*/ 	.word	0xffffffff


	//   ....[19]....
        /*0088*/ 	.word	0xffffffff


	//----- nvinfo : EIATTR_COOP_GROUP_INSTR_OFFSETS
	.align		4
.L_2823:
        /*008c*/ 	.byte	0x04, 0x28
        /*008e*/ 	.short	(.L_2825 - .L_2824)


	//   ....[0]....
.L_2824:
        /*0090*/ 	.word	0x000011d0


	//   ....[1]....
        /*0094*/ 	.word	0x000011f0


	//   ....[2]....
        /*0098*/ 	.word	0x00001210


	//   ....[3]....
        /*009c*/ 	.word	0x00001230


	//   ....[4]....
        /*00a0*/ 	.word	0x00001250


	//   ....[5]....
        /*00a4*/ 	.word	0x00001270


	//   ....[6]....
        /*00a8*/ 	.word	0x00001290


	//   ....[7]....
        /*00ac*/ 	.word	0x000012b0


	//   ....[8]....
        /*00b0*/ 	.word	0x000012d0


	//   ....[9]....
        /*00b4*/ 	.word	0x000012f0


	//   ....[10]....
        /*00b8*/ 	.word	0x00002790


	//   ....[11]....
        /*00bc*/ 	.word	0x00002810


	//   ....[12]....
        /*00c0*/ 	.word	0x00002890


	//   ....[13]....
        /*00c4*/ 	.word	0x00002900


	//   ....[14]....
        /*00c8*/ 	.word	0x00002980


	//   ....[15]....
        /*00cc*/ 	.word	0x000029f0


	//   ....[16]....
        /*00d0*/ 	.word	0x00002a70


	//   ....[17]....
        /*00d4*/ 	.word	0x00002ae0


	//   ....[18]....
        /*00d8*/ 	.word	0x00002b60


	//   ....[19]....
        /*00dc*/ 	.word	0x00002bd0


	//----- nvinfo : EIATTR_EXIT_INSTR_OFFSETS
	.align		4
.L_2825:
        /*00e0*/ 	.byte	0x04, 0x1c
        /*00e2*/ 	.short	(.L_2827 - .L_2826)


	//   ....[0]....
.L_2826:
        /*00e4*/ 	.word	0x000026d0


	//   ....[1]....
        /*00e8*/ 	.word	0x00002730


	//----- nvinfo : EIATTR_MAX_THREADS
	.align		4
.L_2827:
        /*00ec*/ 	.byte	0x04, 0x05
        /*00ee*/ 	.short	(.L_2829 - .L_2828)
.L_2828:
        /*00f0*/ 	.word	0x00000100
        /*00f4*/ 	.word	0x00000001
        /*00f8*/ 	.word	0x00000001


	//----- nvinfo : EIATTR_CRS_STACK_SIZE
	.align		4
.L_2829:
        /*00fc*/ 	.byte	0x04, 0x1e
        /*00fe*/ 	.short	(.L_2831 - .L_2830)
.L_2830:
        /*0100*/ 	.word	0x00000000
.L_2831:


//--------------------- .nv.info._ZN10layer_norm22ln_bwd_finalize_kernelINS_22Kernel_traits_finalizeILj4096EfffffjLb0ELj1024ELj4ENS_18Kernel_traits_baseILj4096EfffffjLj1024EEEEELb0ELb1EEEvNS_9BwdParamsE --------------------------
	.section	.nv.info._ZN10layer_norm22ln_bwd_finalize_kernelINS_22Kernel_traits_finalizeILj4096EfffffjLb0ELj1024ELj4ENS_18Kernel_traits_baseILj4096EfffffjLj1024EEEEELb0ELb1EEEvNS_9BwdParamsE,"",@"SHT_CUDA_INFO"
	.sectionflags	@""
	.align	4


	//----- nvinfo : EIATTR_CUDA_API_VERSION
	.align		4
        /*0000*/ 	.byte	0x04, 0x37
        /*0002*/ 	.short	(.L_2833 - .L_2832)
.L_2832:
        /*0004*/ 	.word	0x00000082


	//----- nvinfo : EIATTR_SW2861232_WAR
	.align		4
.L_2833:
        /*0008*/ 	.byte	0x01, 0x35
	.zero		2


	//----- nvinfo : EIATTR_PARAM_CBANK
	.align		4
        /*000c*/ 	.byte	0x04, 0x0a
        /*000e*/ 	.short	(.L_2835 - .L_2834)
	.align		4
.L_2834:
        /*0010*/ 	.word	index@(.nv.constant0._ZN10layer_norm22ln_bwd_finalize_kernelINS_22Kernel_traits_finalizeILj4096EfffffjLb0ELj1024ELj4ENS_18Kernel_traits_baseILj4096EfffffjLj1024EEEEELb0ELb1EEEvNS_9BwdParamsE)
        /*0014*/ 	.short	0x0160
        /*0016*/ 	.short	0x0128


	//----- nvinfo : EIATTR_CBANK_PARAM_SIZE
	.align		4
.L_2835:
        /*0018*/ 	.byte	0x03, 0x19
        /*001a*/ 	.short	0x0128


	//----- nvinfo : EIATTR_KPARAM_INFO
	.align		4
        /*001c*/ 	.byte	0x04, 0x17
        /*001e*/ 	.short	(.L_2837 - .L_2836)
.L_2836:
        /*0020*/ 	.word	0x00000000
        /*0024*/ 	.short	0x0000
        /*0026*/ 	.short	0x0000
        /*0028*/ 	.byte	0x00, 0xf0, 0xa1, 0x04


	//----- nvinfo : EIATTR_MAXREG_COUNT
	.align		4
.L_2837:
        /*002c*/ 	.byte	0x03, 0x1b
        /*002e*/ 	.short	0x0040


	//----- nvinfo : EIATTR_NUM_BARRIERS
	.align		4
        /*0030*/ 	.byte	0x02, 0x4c
        /*0032*/ 	.byte	0x01
	.zero		1


	//----- nvinfo : EIATTR_MERCURY_ISA_VERSION
	.align		4
        /*0034*/ 	.byte	0x03, 0x5f
        /*0036*/ 	.short	0x0000


	//----- nvinfo : EIATTR_COOP_GROUP_MASK_REGIDS
	.align		4
        /*0038*/ 	.byte	0x04, 0x29
        /*003a*/ 	.short	(.L_2839 - .L_2838)


	//   ....[0]....
.L_2838:
        /*003c*/ 	.word	0xffffffff


	//   ....[1]....
        /*0040*/ 	.word	0xffffffff


	//   ....[2]....
        /*0044*/ 	.word	0xffffffff


	//   ....[3]....
        /*0048*/ 	.word	0xffffffff


	//   ....[4]....
        /*004c*/ 	.word	0xffffffff


	//   ....[5]....
        /*0050*/ 	.word	0xffffffff


	//   ....[6]....
        /*0054*/ 	.word	0xffffffff


	//   ....[7]....
        /*0058*/ 	.word	0xffffffff


	//   ....[8]....
        /*005c*/ 	.word	0xffffffff


	//   ....[9]....
        /*0060*/ 	.word	0xffffffff


	//   ....[10]....
        /*0064*/ 	.word	0xffffffff


	//   ....[11]....
        /*0068*/ 	.word	0xffffffff


	//   ....[12]....
        /*006c*/ 	.word	0xffffffff


	//   ....[13]....
        /*0070*/ 	.word	0xffffffff


	//   ....[14]....
        /*0074*/ 	.word	0xffffffff


	//   ....[15]....
        /*0078*/ 	.word	0xffffffff


	//   ....[16]....
        /*007c*/ 	.word	0xffffffff


	//   ....[17]....
        /*0080*/ 	.word	0xffffffff


	//   ....[18]....
        /*0084*/ 	.word	0xffffffff


	//   ....[19]....
        /*0088*/ 	.word	0xffffffff


	//----- nvinfo : EIATTR_COOP_GROUP_INSTR_OFFSETS
	.align		4
.L_2839:
        /*008c*/ 	.byte	0x04, 0x28
        /*008e*/ 	.short	(.L_2841 - .L_2840)


	//   ....[0]....
.L_2840:
        /*0090*/ 	.word	0x000007f0


	//   ....[1]....
        /*0094*/ 	.word	0x00000820


	//   ....[2]....
        /*0098*/ 	.word	0x00000840


	//   ....[3]....
        /*009c*/ 	.word	0x00000850


	//   ....[4]....
        /*00a0*/ 	.word	0x00000880


	//   ....[5]....
        /*00a4*/ 	.word	0x00000890


	//   ....[6]....
        /*00a8*/ 	.word	0x000008c0


	//   ....[7]....
        /*00ac*/ 	.word	0x000008d0


	//   ....[8]....
        /*00b0*/ 	.word	0x00000900


	//   ....[9]....
        /*00b4*/ 	.word	0x00000910


	//   ....[10]....
        /*00b8*/ 	.word	0x00000ab0


	//   ....[11]....
        /*00bc*/ 	.word	0x00000b30


	//   ....[12]....
        /*00c0*/ 	.word	0x00000b90


	//   ....[13]....
        /*00c4*/ 	.word	0x00000bf0


	//   ....[14]....
        /*00c8*/ 	.word	0x00000c60


	//   ....[15]....
        /*00cc*/ 	.word	0x00000cd0


	//   ....[16]....
        /*00d0*/ 	.word	0x00000d30


	//   ....[17]....
        /*00d4*/ 	.word	0x00000d90


	//   ....[18]....
        /*00d8*/ 	.word	0x00000df0


	//   ....[19]....
        /*00dc*/ 	.word	0x00000e50


	//----- nvinfo : EIATTR_EXIT_INSTR_OFFSETS
	.align		4
.L_2841:
        /*00e0*/ 	.byte	0x04, 0x1c
        /*00e2*/ 	.short	(.L_2843 - .L_2842)


	//   ....[0]....
.L_2842:
        /*00e4*/ 	.word	0x00000070


	//   ....[1]....
        /*00e8*/ 	.word	0x00000a50


	//----- nvinfo : EIATTR_MAX_THREADS
	.align		4
.L_2843:
        /*00ec*/ 	.byte	0x04, 0x05
        /*00ee*/ 	.short	(.L_2845 - .L_2844)
.L_2844:
        /*00f0*/ 	.word	0x00000400
        /*00f4*/ 	.word	0x00000001
        /*00f8*/ 	.word	0x00000001


	//----- nvinfo : EIATTR_CRS_STACK_SIZE
	.align		4
.L_2845:
        /*00fc*/ 	.byte	0x04, 0x1e
        /*00fe*/ 	.short	(.L_2847 - .L_2846)
.L_2846:
        /*0100*/ 	.word	0x00000000
.L_2847:


//--------------------- .nv.info._ZN10layer_norm40ln_parallel_residual_bwd_finalize_kernelINS_22Kernel_traits_finalizeILj4096EfffffjLb0ELj1024ELj4ENS_18Kernel_traits_baseILj4096EfffffjLj1024EEEEELb1EEEvNS_9BwdParamsE --------------------------
	.section	.nv.info._ZN10layer_norm40ln_parallel_residual_bwd_finalize_kernelINS_22Kernel_traits_finalizeILj4096EfffffjLb0ELj1024ELj4ENS_18Kernel_traits_baseILj4096EfffffjLj1024EEEEELb1EEEvNS_9BwdParamsE,"",@"SHT_CUDA_INFO"
	.sectionflags	@""
	.align	4


	//----- nvinfo : EIATTR_CUDA_API_VERSION
	.align		4
        /*0000*/ 	.byte	0x04, 0x37
        /*0002*/ 	.short	(.L_2849 - .L_2848)
.L_2848:
        /*0004*/ 	.word	0x00000082


	//----- nvinfo : EIATTR_SW2861232_WAR
	.align		4
.L_2849:
        /*0008*/ 	.byte	0x01, 0x35
	.zero		2


	//----- nvinfo : EIATTR_PARAM_CBANK
	.align		4
        /*000c*/ 	.byte	0x04, 0x0a
        /*000e*/ 	.short	(.L_2851 - .L_2850)
	.align		4
.L_2850:
        /*0010*/ 	.word	index@(.nv.constant0._ZN10layer_norm40ln_parallel_residual_bwd_finalize_kernelINS_22Kernel_traits_finalizeILj4096EfffffjLb0ELj1024ELj4ENS_18Kernel_traits_baseILj4096EfffffjLj1024EEEEELb1EEEvNS_9BwdParamsE)
        /*0014*/ 	.short	0x0160
        /*0016*/ 	.short	0x0128


	//----- nvinfo : EIATTR_CBANK_PARAM_SIZE
	.align		4
.L_2851:
        /*0018*/ 	.byte	0x03, 0x19
        /*001a*/ 	.short	0x0128


	//----- nvinfo : EIATTR_KPARAM_INFO
	.align		4
        /*001c*/ 	.byte	0x04, 0x17
        /*001e*/ 	.short	(.L_2853 - .L_2852)
.L_2852:
        /*0020*/ 	.word	0x00000000
        /*0024*/ 	.short	0x0000
        /*0026*/ 	.short	0x0000
        /*0028*/ 	.byte	0x00, 0xf0, 0xa1, 0x04


	//----- nvinfo : EIATTR_MAXREG_COUNT
	.align		4
.L_2853:
        /*002c*/ 	.byte	0x03, 0x1b
        /*002e*/ 	.short	0x0040


	//----- nvinfo : EIATTR_NUM_BARRIERS
	.align		4
        /*0030*/ 	.byte	0x02, 0x4c
        /*0032*/ 	.byte	0x01
	.zero		1


	//----- nvinfo : EIATTR_MERCURY_ISA_VERSION
	.align		4
        /*0034*/ 	.byte	0x03, 0x5f
        /*0036*/ 	.short	0x0000


	//----- nvinfo : EIATTR_COOP_GROUP_MASK_REGIDS
	.align		4
        /*0038*/ 	.byte	0x04, 0x29
        /*003a*/ 	.short	(.L_2855 - .L_2854)


	//   ....[0]....
.L_2854:
        /*003c*/ 	.word	0xffffffff


	//   ....[1]....
        /*0040*/ 	.word	0xffffffff


	//   ....[2]....
        /*0044*/ 	.word	0xffffffff


	//   ....[3]....
        /*0048*/ 	.word	0xffffffff


	//   ....[4]....
        /*004c*/ 	.word	0xffffffff


	//   ....[5]....
        /*0050*/ 	.word	0xffffffff


	//   ....[6]....
        /*0054*/ 	.word	0xffffffff


	//   ....[7]....
        /*0058*/ 	.word	0xffffffff


	//   ....[8]....
        /*005c*/ 	.word	0xffffffff


	//   ....[9]....
        /*0060*/ 	.word	0xffffffff


	//   ....[10]....
        /*0064*/ 	.word	0xffffffff


	//   ....[11]....
        /*0068*/ 	.word	0xffffffff


	//   ....[12]....
        /*006c*/ 	.word	0xffffffff


	//   ....[13]....
        /*0070*/ 	.word	0xffffffff


	//   ....[14]....
        /*0074*/ 	.word	0xffffffff


	//   ....[15]....
        /*0078*/ 	.word	0xffffffff


	//   ....[16]....
        /*007c*/ 	.word	0xffffffff


	//   ....[17]....
        /*0080*/ 	.word	0xffffffff


	//   ....[18]....
        /*0084*/ 	.word	0xffffffff


	//   ....[19]....
        /*0088*/ 	.word	0xffffffff


	//   ....[20]....
        /*008c*/ 	.word	0xffffffff


	//   ....[21]....
        /*0090*/ 	.word	0xffffffff


	//   ....[22]....
        /*0094*/ 	.word	0xffffffff


	//   ....[23]....
        /*0098*/ 	.word	0xffffffff


	//   ....[24]....
        /*009c*/ 	.word	0xffffffff


	//   ....[25]....
        /*00a0*/ 	.word	0xffffffff


	//   ....[26]....
        /*00a4*/ 	.word	0xffffffff


	//   ....[27]....
        /*00a8*/ 	.word	0xffffffff


	//   ....[28]....
        /*00ac*/ 	.word	0xffffffff


	//   ....[29]....
        /*00b0*/ 	.word	0xffffffff


	//   ....[30]....
        /*00b4*/ 	.word	0xffffffff


	//   ....[31]....
        /*00b8*/ 	.word	0xffffffff


	//   ....[32]....
        /*00bc*/ 	.word	0xffffffff


	//   ....[33]....
        /*00c0*/ 	.word	0xffffffff


	//   ....[34]....
        /*00c4*/ 	.word	0xffffffff


	//   ....[35]....
        /*00c8*/ 	.word	0xffffffff


	//   ....[36]....
        /*00cc*/ 	.word	0xffffffff


	//   ....[37]....
        /*00d0*/ 	.word	0xffffffff


	//   ....[38]....
        /*00d4*/ 	.word	0xffffffff


	//   ....[39]....
        /*00d8*/ 	.word	0xffffffff


	//----- nvinfo : EIATTR_COOP_GROUP_INSTR_OFFSETS
	.align		4
.L_2855:
        /*00dc*/ 	.byte	0x04, 0x28
        /*00de*/ 	.short	(.L_2857 - .L_2856)


	//   ....[0]....
.L_2856:
        /*00e0*/ 	.word	0x00000b60


	//   ....[1]....
        /*00e4*/ 	.word	0x00000b90


	//   ....[2]....
        /*00e8*/ 	.word	0x00000ba0


	//   ....[3]....
        /*00ec*/ 	.word	0x00000bb0


	//   ....[4]....
        /*00f0*/ 	.word	0x00000be0


	//   ....[5]....
        /*00f4*/ 	.word	0x00000c00


	//   ....[6]....
        /*00f8*/ 	.word	0x00000c10


	//   ....[7]....
        /*00fc*/ 	.word	0x00000c20


	//   ....[8]....
        /*0100*/ 	.word	0x00000c50


	//   ....[9]....
        /*0104*/ 	.word	0x00000c70


	//   ....[10]....
        /*0108*/ 	.word	0x00000c90


	//   ....[11]....
        /*010c*/ 	.word	0x00000ca0


	//   ....[12]....
        /*0110*/ 	.word	0x00000cd0


	//   ....[13]....
        /*0114*/ 	.word	0x00000cf0


	//   ....[14]....
        /*0118*/ 	.word	0x00000d10


	//   ....[15]....
        /*011c*/ 	.word	0x00000d20


	//   ....[16]....
        /*0120*/ 	.word	0x00000d50


	//   ....[17]....
        /*0124*/ 	.word	0x00000d80


	//   ....[18]....
        /*0128*/ 	.word	0x00000d90


	//   ....[19]....
        /*012c*/ 	.word	0x00000da0


	//   ....[20]....
        /*0130*/ 	.word	0x00001050


	//   ....[21]....
        /*0134*/ 	.word	0x000010c0


	//   ....[22]....
        /*0138*/ 	.word	0x00001120


	//   ....[23]....
        /*013c*/ 	.word	0x00001180


	//   ....[24]....
        /*0140*/ 	.word	0x000011f0


	//   ....[25]....
        /*0144*/ 	.word	0x00001260


	//   ....[26]....
        /*0148*/ 	.word	0x000012c0


	//   ....[27]....
        /*014c*/ 	.word	0x00001320


	//   ....[28]....
        /*0150*/ 	.word	0x00001380


	//   ....[29]....
        /*0154*/ 	.word	0x000013f0


	//   ....[30]....
        /*0158*/ 	.word	0x00001460


	//   ....[31]....
        /*015c*/ 	.word	0x000014c0


	//   ....[32]....
        /*0160*/ 	.word	0x00001520


	//   ....[33]....
        /*0164*/ 	.word	0x00001580


	//   ....[34]....
        /*0168*/ 	.word	0x000015f0


	//   ....[35]....
        /*016c*/ 	.word	0x00001660


	//   ....[36]....
        /*0170*/ 	.word	0x000016c0


	//   ....[37]....
        /*0174*/ 	.word	0x00001720


	//   ....[38]....
        /*0178*/ 	.word	0x00001780


	//   ....[39]....
        /*017c*/ 	.word	0x000017e0


	//----- nvinfo : EIATTR_EXIT_INSTR_OFFSETS
	.align		4
.L_2857:
        /*0180*/ 	.byte	0x04, 0x1c
        /*0182*/ 	.short	(.L_2859 - .L_2858)


	//   ....[0]....
.L_2858:
        /*0184*/ 	.word	0x00000070


	//   ....[1]....
        /*0188*/ 	.word	0x00000ff0


	//----- nvinfo : EIATTR_MAX_THREADS
	.align		4
.L_2859:
        /*018c*/ 	.byte	0x04, 0x05
        /*018e*/ 	.short	(.L_2861 - .L_2860)
.L_2860:
        /*0190*/ 	.word	0x00000400
        /*0194*/ 	.word	0x00000001
        /*0198*/ 	.word	0x00000001


	//----- nvinfo : EIATTR_CRS_STACK_SIZE
	.align		4
.L_2861:
        /*019c*/ 	.byte	0x04, 0x1e
        /*019e*/ 	.short	(.L_2863 - .L_2862)
.L_2862:
        /*01a0*/ 	.word	0x00000000
.L_2863:


//--------------------- .nv.info._ZN10layer_norm31ln_parallel_residual_bwd_kernelINS_13Kernel_traitsIfffffjLj4096ELj1ELj1ELj8ELj16ENS_18Kernel_traits_baseILj4096EfffffjLj256EEEEELb1ELb1ELb1EEEvNS_9BwdParamsE --------------------------
	.section	.nv.info._ZN10layer_norm31ln_parallel_residual_bwd_kernelINS_13Kernel_traitsIfffffjLj4096ELj1ELj1ELj8ELj16ENS_18Kernel_traits_baseILj4096EfffffjLj256EEEEELb1ELb1ELb1EEEvNS_9BwdParamsE,"",@"SHT_CUDA_INFO"
	.sectionflags	@""
	.align	4


	//----- nvinfo : EIATTR_CUDA_API_VERSION
	.align		4
        /*0000*/ 	.byte	0x04, 0x37
        /*0002*/ 	.short	(.L_2865 - .L_2864)
.L_2864:
        /*0004*/ 	.word	0x00000082


	//----- nvinfo : EIATTR_SW2861232_WAR
	.align		4
.L_2865:
        /*0008*/ 	.byte	0x01, 0x35
	.zero		2


	//----- nvinfo : EIATTR_PARAM_CBANK
	.align		4
        /*000c*/ 	.byte	0x04, 0x0a
        /*000e*/ 	.short	(.L_2867 - .L_2866)
	.align		4
.L_2866:
        /*0010*/ 	.word	index@(.nv.constant0._ZN10layer_norm31ln_parallel_residual_bwd_kernelINS_13Kernel_traitsIfffffjLj4096ELj1ELj1ELj8ELj16ENS_18Kernel_traits_baseILj4096EfffffjLj256EEEEELb1ELb1ELb1EEEvNS_9BwdParamsE)
        /*0014*/ 	.short	0x0160
        /*0016*/ 	.short	0x0128


	//----- nvinfo : EIATTR_CBANK_PARAM_SIZE
	.align		4
.L_2867:
        /*0018*/ 	.byte	0x03, 0x19
        /*001a*/ 	.short	0x0128


	//----- nvinfo : EIATTR_KPARAM_INFO
	.align		4
        /*001c*/ 	.byte	0x04, 0x17
        /*001e*/ 	.short	(.L_2869 - .L_2868)
.L_2868:
        /*0020*/ 	.word	0x00000000
        /*0024*/ 	.short	0x0000
        /*0026*/ 	.short	0x0000
        /*0028*/ 	.byte	0x00, 0xf0, 0xa1, 0x04


	//----- nvinfo : EIATTR_MAXREG_COUNT
	.align		4
.L_2869:
        /*002c*/ 	.byte	0x03, 0x1b
        /*002e*/ 	.short	0x00ff


	//----- nvinfo : EIATTR_NUM_BARRIERS
	.align		4
        /*0030*/ 	.byte	0x02, 0x4c
        /*0032*/ 	.byte	0x01
	.zero		1


	//----- nvinfo : EIATTR_MERCURY_ISA_VERSION
	.align		4
        /*0034*/ 	.byte	0x03, 0x5f
        /*0036*/ 	.short	0x0000


	//----- nvinfo : EIATTR_COOP_GROUP_MASK_REGIDS
	.align		4
        /*0038*/ 	.byte	0x04, 0x29
        /*003a*/ 	.short	(.L_2871 - .L_2870)


	//   ....[0]....
.L_2870:
        /*003c*/ 	.word	0xffffffff


	//   ....[1]....
        /*0040*/ 	.word	0xffffffff


	//   ....[2]....
        /*0044*/ 	.word	0xffffffff


	//   ....[3]....
        /*0048*/ 	.word	0xffffffff


	//   ....[4]....
        /*004c*/ 	.word	0xffffffff


	//   ....[5]....
        /*0050*/ 	.word	0xffffffff


	//   ....[6]....
        /*0054*/ 	.word	0xffffffff


	//   ....[7]....
        /*0058*/ 	.word	0xffffffff


	//   ....[8]....
        /*005c*/ 	.word	0xffffffff


	//   ....[9]....
        /*0060*/ 	.word	0xffffffff


	//   ....[10]....
        /*0064*/ 	.word	0xffffffff


	//   ....[11]....
        /*0068*/ 	.word	0xffffffff


	//   ....[12]....
        /*006c*/ 	.word	0xffffffff


	//   ....[13]....
        /*0070*/ 	.word	0xffffffff


	//   ....[14]....
        /*0074*/ 	.word	0xffffffff


	//   ....[15]....
        /*0078*/ 	.word	0xffffffff


	//   ....[16]....
        /*007c*/ 	.word	0xffffffff


	//   ....[17]....
        /*0080*/ 	.word	0xffffffff


	//   ....[18]....
        /*0084*/ 	.word	0xffffffff


	//   ....[19]....
        /*0088*/ 	.word	0xffffffff


	//----- nvinfo : EIATTR_COOP_GROUP_INSTR_OFFSETS
	.align		4
.L_2871:
        /*008c*/ 	.byte	0x04, 0x28
        /*008e*/ 	.short	(.L_2873 - .L_2872)


	//   ....[0]....
.L_2872:
        /*0090*/ 	.word	0x00000e70


	//   ....[1]....
        /*0094*/ 	.word	0x00000e90


	//   ....[2]....
        /*0098*/ 	.word	0x00000eb0


	//   ....[3]....
        /*009c*/ 	.word	0x00000ed0


	//   ....[4]....
        /*00a0*/ 	.word	0x00000ef0


	//   ....[5]....
        /*00a4*/ 	.word	0x00000f10


	//   ....[6]....
        /*00a8*/ 	.word	0x00000f30


	//   ....[7]....
        /*00ac*/ 	.word	0x00000f50


	//   ....[8]....
        /*00b0*/ 	.word	0x00000f70


	//   ....[9]....
        /*00b4*/ 	.word	0x00000f90


	//   ....[10]....
        /*00b8*/ 	.word	0x000022a0


	//   ....[11]....
        /*00bc*/ 	.word	0x00002320


	//   ....[12]....
        /*00c0*/ 	.word	0x000023a0


	//   ....[13]....
        /*00c4*/ 	.word	0x00002410


	//   ....[14]....
        /*00c8*/ 	.word	0x00002490


	//   ....[15]....
        /*00cc*/ 	.word	0x00002500


	//   ....[16]....
        /*00d0*/ 	.word	0x00002580


	//   ....[17]....
        /*00d4*/ 	.word	0x000025f0


	//   ....[18]....
        /*00d8*/ 	.word	0x00002670


	//   ....[19]....
        /*00dc*/ 	.word	0x000026e0


	//----- nvinfo : EIATTR_EXIT_INSTR_OFFSETS
	.align		4
.L_2873:
        /*00e0*/ 	.byte	0x04, 0x1c
        /*00e2*/ 	.short	(.L_2875 - .L_2874)


	//   ....[0]....
.L_2874:
        /*00e4*/ 	.word	0x00002240


	//----- nvinfo : EIATTR_MAX_THREADS
	.align		4
.L_2875:
        /*00e8*/ 	.byte	0x04, 0x05
        /*00ea*/ 	.short	(.L_2877 - .L_2876)
.L_2876:
        /*00ec*/ 	.word	0x00000100
        /*00f0*/ 	.word	0x00000001
        /*00f4*/ 	.word	0x00000001


	//----- nvinfo : EIATTR_CRS_STACK_SIZE
	.align		4
.L_2877:
        /*00f8*/ 	.byte	0x04, 0x1e
        /*00fa*/ 	.short	(.L_2879 - .L_2878)
.L_2878:
        /*00fc*/ 	.word	0x00000000
.L_2879:


//--------------------- .nv.callgraph             --------------------------
	.section	.nv.callgraph,"",@"SHT_CUDA_CALLGRAPH"
	.align	4
	.sectionentsize	8
	.align		4
        /*0000*/ 	.word	0x00000000
	.align		4
        /*0004*/ 	.word	0xffffffff
	.align		4
        /*0008*/ 	.word	0x00000000
	.align		4
        /*000c*/ 	.word	0xfffffffe
	.align		4
        /*0010*/ 	.word	0x00000000
	.align		4
        /*0014*/ 	.word	0xfffffffd
	.align		4
        /*0018*/ 	.word	0x00000000
	.align		4
        /*001c*/ 	.word	0xfffffffc


//--------------------- .nv.rel.action            --------------------------
	.section	.nv.rel.action,"",@"SHT_CUDA_RELOCINFO"
	.align	8
	.sectionentsize	8
        /*0000*/ 	.byte	0x73, 0x00, 0x00, 0x00, 0x00, 0x00, 0x00, 0x00, 0x00, 0x00, 0x00, 0x11, 0x25, 0x00, 0x05, 0x36


//--------------------- .nv.constant0._ZN10layer_norm31ln_parallel_residual_bwd_kernelINS_13Kernel_traitsI13__nv_bfloat16S2_S2_S2_fjLj4096ELj1ELj1ELj8ELj16ENS_18Kernel_traits_baseILj4096ES2_S2_S2_S2_fjLj256EEEEELb0ELb0ELb0EEEvNS_9BwdParamsE --------------------------
	.section	.nv.constant0._ZN10layer_norm31ln_parallel_residual_bwd_kernelINS_13Kernel_traitsI13__nv_bfloat16S2_S2_S2_fjLj4096ELj1ELj1ELj8ELj16ENS_18Kernel_traits_baseILj4096ES2_S2_S2_S2_fjLj256EEEEELb0ELb0ELb0EEEvNS_9BwdParamsE,"a",@progbits
	.sectionflags	@""
	.align	4
.nv.constant0._ZN10layer_norm31ln_parallel_residual_bwd_kernelINS_13Kernel_traitsI13__nv_bfloat16S2_S2_S2_fjLj4096ELj1ELj1ELj8ELj16ENS_18Kernel_traits_baseILj4096ES2_S2_S2_S2_fjLj256EEEEELb0ELb0ELb0EEEvNS_9BwdParamsE:
	.zero		648


//--------------------- .nv.constant0._ZN10layer_norm31ln_parallel_residual_bwd_kernelINS_13Kernel_traitsI13__nv_bfloat16S2_S2_S2_fjLj4096ELj1ELj1ELj8ELj16ENS_18Kernel_traits_baseILj4096ES2_S2_S2_S2_fjLj256EEEEELb0ELb0ELb1EEEvNS_9BwdParamsE --------------------------
	.section	.nv.constant0._ZN10layer_norm31ln_parallel_residual_bwd_kernelINS_13Kernel_traitsI13__nv_bfloat16S2_S2_S2_fjLj4096ELj1ELj1ELj8ELj16ENS_18Kernel_traits_baseILj4096ES2_S2_S2_S2_fjLj256EEEEELb0ELb0ELb1EEEvNS_9BwdParamsE,"a",@progbits
	.sectionflags	@""
	.align	4
.nv.constant0._ZN10layer_norm31ln_parallel_residual_bwd_kernelINS_13Kernel_traitsI13__nv_bfloat16S2_S2_S2_fjLj4096ELj1ELj1ELj8ELj16ENS_18Kernel_traits_baseILj4096ES2_S2_S2_S2_fjLj256EEEEELb0ELb0ELb1EEEvNS_9BwdParamsE:
	.zero		648


//--------------------- .nv.constant0._ZN10layer_norm31ln_parallel_residual_bwd_kernelINS_13Kernel_traitsI13__nv_bfloat16S2_S2_S2_fjLj4096ELj1ELj1ELj8ELj16ENS_18Kernel_traits_baseILj4096ES2_S2_S2_S2_fjLj256EEEEELb0ELb1ELb0EEEvNS_9BwdParamsE --------------------------
	.section	.nv.constant0._ZN10layer_norm31ln_parallel_residual_bwd_kernelINS_13Kernel_traitsI13__nv_bfloat16S2_S2_S2_fjLj4096ELj1ELj1ELj8ELj16ENS_18Kernel_traits_baseILj4096ES2_S2_S2_S2_fjLj256EEEEELb0ELb1ELb0EEEvNS_9BwdParamsE,"a",@progbits
	.sectionflags	@""
	.align	4
.nv.constant0._ZN10layer_norm31ln_parallel_residual_bwd_kernelINS_13Kernel_traitsI13__nv_bfloat16S2_S2_S2_fjLj4096ELj1ELj1ELj8ELj16ENS_18Kernel_traits_baseILj4096ES2_S2_S2_S2_fjLj256EEEEELb0ELb1ELb0EEEvNS_9BwdParamsE:
	.zero		648


//--------------------- .nv.constant0._ZN10layer_norm31ln_parallel_residual_bwd_kernelINS_13Kernel_traitsI13__nv_bfloat16S2_S2_S2_fjLj4096ELj1ELj1ELj8ELj16ENS_18Kernel_traits_baseILj4096ES2_S2_S2_S2_fjLj256EEEEELb0ELb1ELb1EEEvNS_9BwdParamsE --------------------------
	.section	.nv.constant0._ZN10layer_norm31ln_parallel_residual_bwd_kernelINS_13Kernel_traitsI13__nv_bfloat16S2_S2_S2_fjLj4096ELj1ELj1ELj8ELj16ENS_18Kernel_traits_baseILj4096ES2_S2_S2_S2_fjLj256EEEEELb0ELb1ELb1EEEvNS_9BwdParamsE,"a",@progbits
	.sectionflags	@""
	.align	4
.nv.constant0._ZN10layer_norm31ln_parallel_residual_bwd_kernelINS_13Kernel_traitsI13__nv_bfloat16S2_S2_S2_fjLj4096ELj1ELj1ELj8ELj16ENS_18Kernel_traits_baseILj4096ES2_S2_S2_S2_fjLj256EEEEELb0ELb1ELb1EEEvNS_9BwdParamsE:
	.zero		648


//--------------------- .nv.constant0._ZN10layer_norm31ln_parallel_residual_bwd_kernelINS_13Kernel_traitsI13__nv_bfloat16S2_S2_S2_fjLj4096ELj1ELj1ELj8ELj16ENS_18Kernel_traits_baseILj4096ES2_S2_S2_S2_fjLj256EEEEELb1ELb0ELb0EEEvNS_9BwdParamsE --------------------------
	.section	.nv.constant0._ZN10layer_norm31ln_parallel_residual_bwd_kernelINS_13Kernel_traitsI13__nv_bfloat16S2_S2_S2_fjLj4096ELj1ELj1ELj8ELj16ENS_18Kernel_traits_baseILj4096ES2_S2_S2_S2_fjLj256EEEEELb1ELb0ELb0EEEvNS_9BwdParamsE,"a",@progbits
	.sectionflags	@""
	.align	4
.nv.constant0._ZN10layer_norm31ln_parallel_residual_bwd_kernelINS_13Kernel_traitsI13__nv_bfloat16S2_S2_S2_fjLj4096ELj1ELj1ELj8ELj16ENS_18Kernel_traits_baseILj4096ES2_S2_S2_S2_fjLj256EEEEELb1ELb0ELb0EEEvNS_9BwdParamsE:
	.zero		648


//--------------------- .nv.constant0._ZN10layer_norm31ln_parallel_residual_bwd_kernelINS_13Kernel_traitsI13__nv_bfloat16S2_S2_S2_fjLj4096ELj1ELj1ELj8ELj16ENS_18Kernel_traits_baseILj4096ES2_S2_S2_S2_fjLj256EEEEELb1ELb0ELb1EEEvNS_9BwdParamsE --------------------------
	.section	.nv.constant0._ZN10layer_norm31ln_parallel_residual_bwd_kernelINS_13Kernel_traitsI13__nv_bfloat16S2_S2_S2_fjLj4096ELj1ELj1ELj8ELj16ENS_18Kernel_traits_baseILj4096ES2_S2_S2_S2_fjLj256EEEEELb1ELb0ELb1EEEvNS_9BwdParamsE,"a",@progbits
	.sectionflags	@""
	.align	4
.nv.constant0._ZN10layer_norm31ln_parallel_residual_bwd_kernelINS_13Kernel_traitsI13__nv_bfloat16S2_S2_S2_fjLj4096ELj1ELj1ELj8ELj16ENS_18Kernel_traits_baseILj4096ES2_S2_S2_S2_fjLj256EEEEELb1ELb0ELb1EEEvNS_9BwdParamsE:
	.zero		648


//--------------------- .nv.constant0._ZN10layer_norm22ln_bwd_finalize_kernelINS_22Kernel_traits_finalizeILj4096E13__nv_bfloat16S2_S2_S2_fjLb0ELj1024ELj4ENS_18Kernel_traits_baseILj4096ES2_S2_S2_S2_fjLj1024EEEEELb0ELb0EEEvNS_9BwdParamsE --------------------------
	.section	.nv.constant0._ZN10layer_norm22ln_bwd_finalize_kernelINS_22Kernel_traits_finalizeILj4096E13__nv_bfloat16S2_S2_S2_fjLb0ELj1024ELj4ENS_18Kernel_traits_baseILj4096ES2_S2_S2_S2_fjLj1024EEEEELb0ELb0EEEvNS_9BwdParamsE,"a",@progbits
	.sectionflags	@""
	.align	4
.nv.constant0._ZN10layer_norm22ln_bwd_finalize_kernelINS_22Kernel_traits_finalizeILj4096E13__nv_bfloat16S2_S2_S2_fjLb0ELj1024ELj4ENS_18Kernel_traits_baseILj4096ES2_S2_S2_S2_fjLj1024EEEEELb0ELb0EEEvNS_9BwdParamsE:
	.zero		648


//--------------------- .nv.constant0._ZN10layer_norm40ln_parallel_residual_bwd_finalize_kernelINS_22Kernel_traits_finalizeILj4096E13__nv_bfloat16S2_S2_S2_fjLb0ELj1024ELj4ENS_18Kernel_traits_baseILj4096ES2_S2_S2_S2_fjLj1024EEEEELb0EEEvNS_9BwdParamsE --------------------------
	.section	.nv.constant0._ZN10layer_norm40ln_parallel_residual_bwd_finalize_kernelINS_22Kernel_traits_finalizeILj4096E13__nv_bfloat16S2_S2_S2_fjLb0ELj1024ELj4ENS_18Kernel_traits_baseILj4096ES2_S2_S2_S2_fjLj1024EEEEELb0EEEvNS_9BwdParamsE,"a",@progbits
	.sectionflags	@""
	.align	4
.nv.constant0._ZN10layer_norm40ln_parallel_residual_bwd_finalize_kernelINS_22Kernel_traits_finalizeILj4096E13__nv_bfloat16S2_S2_S2_fjLb0ELj1024ELj4ENS_18Kernel_traits_baseILj4096ES2_S2_S2_S2_fjLj1024EEEEELb0EEEvNS_9BwdParamsE:
	.zero		648


//--------------------- .nv.constant0._ZN10layer_norm31ln_parallel_residual_bwd_kernelINS_13Kernel_traitsI13__nv_bfloat16S2_S2_S2_fjLj4096ELj1ELj1ELj8ELj16ENS_18Kernel_traits_baseILj4096ES2_S2_S2_S2_fjLj256EEEEELb1ELb1ELb0EEEvNS_9BwdParamsE --------------------------
	.section	.nv.constant0._ZN10layer_norm31ln_parallel_residual_bwd_kernelINS_13Kernel_traitsI13__nv_bfloat16S2_S2_S2_fjLj4096ELj1ELj1ELj8ELj16ENS_18Kernel_traits_baseILj4096ES2_S2_S2_S2_fjLj256EEEEELb1ELb1ELb0EEEvNS_9BwdParamsE,"a",@progbits
	.sectionflags	@""
	.align	4
.nv.constant0._ZN10layer_norm31ln_parallel_residual_bwd_kernelINS_13Kernel_traitsI13__nv_bfloat16S2_S2_S2_fjLj4096ELj1ELj1ELj8ELj16ENS_18Kernel_traits_baseILj4096ES2_S2_S2_S2_fjLj256EEEEELb1ELb1ELb0EEEvNS_9BwdParamsE:
	.zero		648


//--------------------- .nv.constant0._ZN10layer_norm22ln_bwd_finalize_kernelINS_22Kernel_traits_finalizeILj4096E13__nv_bfloat16S2_S2_S2_fjLb0ELj1024ELj4ENS_18Kernel_traits_baseILj4096ES2_S2_S2_S2_fjLj1024EEEEELb0ELb1EEEvNS_9BwdParamsE --------------------------
	.section	.nv.constant0._ZN10layer_norm22ln_bwd_finalize_kernelINS_22Kernel_traits_finalizeILj4096E13__nv_bfloat16S2_S2_S2_fjLb0ELj1024ELj4ENS_18Kernel_traits_baseILj4096ES2_S2_S2_S2_fjLj1024EEEEELb0ELb1EEEvNS_9BwdParamsE,"a",@progbits
	.sectionflags	@""
	.align	4
.nv.constant0._ZN10layer_norm22ln_bwd_finalize_kernelINS_22Kernel_traits_finalizeILj4096E13__nv_bfloat16S2_S2_S2_fjLb0ELj1024ELj4ENS_18Kernel_traits_baseILj4096ES2_S2_S2_S2_fjLj1024EEEEELb0ELb1EEEvNS_9BwdParamsE:
	.zero		648


//--------------------- .nv.constant0._ZN10layer_norm40ln_parallel_residual_bwd_finalize_kernelINS_22Kernel_traits_finalizeILj4096E13__nv_bfloat16S2_S2_S2_fjLb0ELj1024ELj4ENS_18Kernel_traits_baseILj4096ES2_S2_S2_S2_fjLj1024EEEEELb1EEEvNS_9BwdParamsE --------------------------
	.section	.nv.constant0._ZN10layer_norm40ln_parallel_residual_bwd_finalize_kernelINS_22Kernel_traits_finalizeILj4096E13__nv_bfloat16S2_S2_S2_fjLb0ELj1024ELj4ENS_18Kernel_traits_baseILj4096ES2_S2_S2_S2_fjLj1024EEEEELb1EEEvNS_9BwdParamsE,"a",@progbits
	.sectionflags	@""
	.align	4
.nv.constant0._ZN10layer_norm40ln_parallel_residual_bwd_finalize_kernelINS_22Kernel_traits_finalizeILj4096E13__nv_bfloat16S2_S2_S2_fjLb0ELj1024ELj4ENS_18Kernel_traits_baseILj4096ES2_S2_S2_S2_fjLj1024EEEEELb1EEEvNS_9BwdParamsE:
	.zero		648


//--------------------- .nv.constant0._ZN10layer_norm31ln_parallel_residual_bwd_kernelINS_13Kernel_traitsI13__nv_bfloat16S2_S2_S2_fjLj4096ELj1ELj1ELj8ELj16ENS_18Kernel_traits_baseILj4096ES2_S2_S2_S2_fjLj256EEEEELb1ELb1ELb1EEEvNS_9BwdParamsE --------------------------
	.section	.nv.constant0._ZN10layer_norm31ln_parallel_residual_bwd_kernelINS_13Kernel_traitsI13__nv_bfloat16S2_S2_S2_fjLj4096ELj1ELj1ELj8ELj16ENS_18Kernel_traits_baseILj4096ES2_S2_S2_S2_fjLj256EEEEELb1ELb1ELb1EEEvNS_9BwdParamsE,"a",@progbits
	.sectionflags	@""
	.align	4
.nv.constant0._ZN10layer_norm31ln_parallel_residual_bwd_kernelINS_13Kernel_traitsI13__nv_bfloat16S2_S2_S2_fjLj4096ELj1ELj1ELj8ELj16ENS_18Kernel_traits_baseILj4096ES2_S2_S2_S2_fjLj256EEEEELb1ELb1ELb1EEEvNS_9BwdParamsE:
	.zero		648


//--------------------- .nv.constant0._ZN10layer_norm31ln_parallel_residual_bwd_kernelINS_13Kernel_traitsI6__halfS2_S2_S2_fjLj4096ELj1ELj1ELj8ELj16ENS_18Kernel_traits_baseILj4096ES2_S2_S2_S2_fjLj256EEEEELb0ELb0ELb0EEEvNS_9BwdParamsE --------------------------
	.section	.nv.constant0._ZN10layer_norm31ln_parallel_residual_bwd_kernelINS_13Kernel_traitsI6__halfS2_S2_S2_fjLj4096ELj1ELj1ELj8ELj16ENS_18Kernel_traits_baseILj4096ES2_S2_S2_S2_fjLj256EEEEELb0ELb0ELb0EEEvNS_9BwdParamsE,"a",@progbits
	.sectionflags	@""
	.align	4
.nv.constant0._ZN10layer_norm31ln_parallel_residual_bwd_kernelINS_13Kernel_traitsI6__halfS2_S2_S2_fjLj4096ELj1ELj1ELj8ELj16ENS_18Kernel_traits_baseILj4096ES2_S2_S2_S2_fjLj256EEEEELb0ELb0ELb0EEEvNS_9BwdParamsE:
	.zero		648


//--------------------- .nv.constant0._ZN10layer_norm31ln_parallel_residual_bwd_kernelINS_13Kernel_traitsI6__halfS2_S2_S2_fjLj4096ELj1ELj1ELj8ELj16ENS_18Kernel_traits_baseILj4096ES2_S2_S2_S2_fjLj256EEEEELb0ELb0ELb1EEEvNS_9BwdParamsE --------------------------
	.section	.nv.constant0._ZN10layer_norm31ln_parallel_residual_bwd_kernelINS_13Kernel_traitsI6__halfS2_S2_S2_fjLj4096ELj1ELj1ELj8ELj16ENS_18Kernel_traits_baseILj4096ES2_S2_S2_S2_fjLj256EEEEELb0ELb0ELb1EEEvNS_9BwdParamsE,"a",@progbits
	.sectionflags	@""
	.align	4
.nv.constant0._ZN10layer_norm31ln_parallel_residual_bwd_kernelINS_13Kernel_traitsI6__halfS2_S2_S2_fjLj4096ELj1ELj1ELj8ELj16ENS_18Kernel_traits_baseILj4096ES2_S2_S2_S2_fjLj256EEEEELb0ELb0ELb1EEEvNS_9BwdParamsE:
	.zero		648


//--------------------- .nv.constant0._ZN10layer_norm31ln_parallel_residual_bwd_kernelINS_13Kernel_traitsI6__halfS2_S2_S2_fjLj4096ELj1ELj1ELj8ELj16ENS_18Kernel_traits_baseILj4096ES2_S2_S2_S2_fjLj256EEEEELb0ELb1ELb0EEEvNS_9BwdParamsE --------------------------
	.section	.nv.constant0._ZN10layer_norm31ln_parallel_residual_bwd_kernelINS_13Kernel_traitsI6__halfS2_S2_S2_fjLj4096ELj1ELj1ELj8ELj16ENS_18Kernel_traits_baseILj4096ES2_S2_S2_S2_fjLj256EEEEELb0ELb1ELb0EEEvNS_9BwdParamsE,"a",@progbits
	.sectionflags	@""
	.align	4
.nv.constant0._ZN10layer_norm31ln_parallel_residual_bwd_kernelINS_13Kernel_traitsI6__halfS2_S2_S2_fjLj4096ELj1ELj1ELj8ELj16ENS_18Kernel_traits_baseILj4096ES2_S2_S2_S2_fjLj256EEEEELb0ELb1ELb0EEEvNS_9BwdParamsE:
	.zero		648


//--------------------- .nv.constant0._ZN10layer_norm31ln_parallel_residual_bwd_kernelINS_13Kernel_traitsI6__halfS2_S2_S2_fjLj4096ELj1ELj1ELj8ELj16ENS_18Kernel_traits_baseILj4096ES2_S2_S2_S2_fjLj256EEEEELb0ELb1ELb1EEEvNS_9BwdParamsE --------------------------
	.section	.nv.constant0._ZN10layer_norm31ln_parallel_residual_bwd_kernelINS_13Kernel_traitsI6__halfS2_S2_S2_fjLj4096ELj1ELj1ELj8ELj16ENS_18Kernel_traits_baseILj4096ES2_S2_S2_S2_fjLj256EEEEELb0ELb1ELb1EEEvNS_9BwdParamsE,"a",@progbits
	.sectionflags	@""
	.align	4
.nv.constant0._ZN10layer_norm31ln_parallel_residual_bwd_kernelINS_13Kernel_traitsI6__halfS2_S2_S2_fjLj4096ELj1ELj1ELj8ELj16ENS_18Kernel_traits_baseILj4096ES2_S2_S2_S2_fjLj256EEEEELb0ELb1ELb1EEEvNS_9BwdParamsE:
	.zero		648


//--------------------- .nv.constant0._ZN10layer_norm31ln_parallel_residual_bwd_kernelINS_13Kernel_traitsI6__halfS2_S2_S2_fjLj4096ELj1ELj1ELj8ELj16ENS_18Kernel_traits_baseILj4096ES2_S2_S2_S2_fjLj256EEEEELb1ELb0ELb0EEEvNS_9BwdParamsE --------------------------
	.section	.nv.constant0._ZN10layer_norm31ln_parallel_residual_bwd_kernelINS_13Kernel_traitsI6__halfS2_S2_S2_fjLj4096ELj1ELj1ELj8ELj16ENS_18Kernel_traits_baseILj4096ES2_S2_S2_S2_fjLj256EEEEELb1ELb0ELb0EEEvNS_9BwdParamsE,"a",@progbits
	.sectionflags	@""
	.align	4
.nv.constant0._ZN10layer_norm31ln_parallel_residual_bwd_kernelINS_13Kernel_traitsI6__halfS2_S2_S2_fjLj4096ELj1ELj1ELj8ELj16ENS_18Kernel_traits_baseILj4096ES2_S2_S2_S2_fjLj256EEEEELb1ELb0ELb0EEEvNS_9BwdParamsE:
	.zero		648


//--------------------- .nv.constant0._ZN10layer_norm31ln_parallel_residual_bwd_kernelINS_13Kernel_traitsI6__halfS2_S2_S2_fjLj4096ELj1ELj1ELj8ELj16ENS_18Kernel_traits_baseILj4096ES2_S2_S2_S2_fjLj256EEEEELb1ELb0ELb1EEEvNS_9BwdParamsE --------------------------
	.section	.nv.constant0._ZN10layer_norm31ln_parallel_residual_bwd_kernelINS_13Kernel_traitsI6__halfS2_S2_S2_fjLj4096ELj1ELj1ELj8ELj16ENS_18Kernel_traits_baseILj4096ES2_S2_S2_S2_fjLj256EEEEELb1ELb0ELb1EEEvNS_9BwdParamsE,"a",@progbits
	.sectionflags	@""
	.align	4
.nv.constant0._ZN10layer_norm31ln_parallel_residual_bwd_kernelINS_13Kernel_traitsI6__halfS2_S2_S2_fjLj4096ELj1ELj1ELj8ELj16ENS_18Kernel_traits_baseILj4096ES2_S2_S2_S2_fjLj256EEEEELb1ELb0ELb1EEEvNS_9BwdParamsE:
	.zero		648


//--------------------- .nv.constant0._ZN10layer_norm22ln_bwd_finalize_kernelINS_22Kernel_traits_finalizeILj4096E6__halfS2_S2_S2_fjLb0ELj1024ELj4ENS_18Kernel_traits_baseILj4096ES2_S2_S2_S2_fjLj1024EEEEELb0ELb0EEEvNS_9BwdParamsE --------------------------
	.section	.nv.constant0._ZN10layer_norm22ln_bwd_finalize_kernelINS_22Kernel_traits_finalizeILj4096E6__halfS2_S2_S2_fjLb0ELj1024ELj4ENS_18Kernel_traits_baseILj4096ES2_S2_S2_S2_fjLj1024EEEEELb0ELb0EEEvNS_9BwdParamsE,"a",@progbits
	.sectionflags	@""
	.align	4
.nv.constant0._ZN10layer_norm22ln_bwd_finalize_kernelINS_22Kernel_traits_finalizeILj4096E6__halfS2_S2_S2_fjLb0ELj1024ELj4ENS_18Kernel_traits_baseILj4096ES2_S2_S2_S2_fjLj1024EEEEELb0ELb0EEEvNS_9BwdParamsE:
	.zero		648


//--------------------- .nv.constant0._ZN10layer_norm40ln_parallel_residual_bwd_finalize_kernelINS_22Kernel_traits_finalizeILj4096E6__halfS2_S2_S2_fjLb0ELj1024ELj4ENS_18Kernel_traits_baseILj4096ES2_S2_S2_S2_fjLj1024EEEEELb0EEEvNS_9BwdParamsE --------------------------
	.section	.nv.constant0._ZN10layer_norm40ln_parallel_residual_bwd_finalize_kernelINS_22Kernel_traits_finalizeILj4096E6__halfS2_S2_S2_fjLb0ELj1024ELj4ENS_18Kernel_traits_baseILj4096ES2_S2_S2_S2_fjLj1024EEEEELb0EEEvNS_9BwdParamsE,"a",@progbits
	.sectionflags	@""
	.align	4
.nv.constant0._ZN10layer_norm40ln_parallel_residual_bwd_finalize_kernelINS_22Kernel_traits_finalizeILj4096E6__halfS2_S2_S2_fjLb0ELj1024ELj4ENS_18Kernel_traits_baseILj4096ES2_S2_S2_S2_fjLj1024EEEEELb0EEEvNS_9BwdParamsE:
	.zero		648


//--------------------- .nv.constant0._ZN10layer_norm31ln_parallel_residual_bwd_kernelINS_13Kernel_traitsI6__halfS2_S2_S2_fjLj4096ELj1ELj1ELj8ELj16ENS_18Kernel_traits_baseILj4096ES2_S2_S2_S2_fjLj256EEEEELb1ELb1ELb0EEEvNS_9BwdParamsE --------------------------
	.section	.nv.constant0._ZN10layer_norm31ln_parallel_residual_bwd_kernelINS_13Kernel_traitsI6__halfS2_S2_S2_fjLj4096ELj1ELj1ELj8ELj16ENS_18Kernel_traits_baseILj4096ES2_S2_S2_S2_fjLj256EEEEELb1ELb1ELb0EEEvNS_9BwdParamsE,"a",@progbits
	.sectionflags	@""
	.align	4
.nv.constant0._ZN10layer_norm31ln_parallel_residual_bwd_kernelINS_13Kernel_traitsI6__halfS2_S2_S2_fjLj4096ELj1ELj1ELj8ELj16ENS_18Kernel_traits_baseILj4096ES2_S2_S2_S2_fjLj256EEEEELb1ELb1ELb0EEEvNS_9BwdParamsE:
	.zero		648


//--------------------- .nv.constant0._ZN10layer_norm22ln_bwd_finalize_kernelINS_22Kernel_traits_finalizeILj4096E6__halfS2_S2_S2_fjLb0ELj1024ELj4ENS_18Kernel_traits_baseILj4096ES2_S2_S2_S2_fjLj1024EEEEELb0ELb1EEEvNS_9BwdParamsE --------------------------
	.section	.nv.constant0._ZN10layer_norm22ln_bwd_finalize_kernelINS_22Kernel_traits_finalizeILj4096E6__halfS2_S2_S2_fjLb0ELj1024ELj4ENS_18Kernel_traits_baseILj4096ES2_S2_S2_S2_fjLj1024EEEEELb0ELb1EEEvNS_9BwdParamsE,"a",@progbits
	.sectionflags	@""
	.align	4
.nv.constant0._ZN10layer_norm22ln_bwd_finalize_kernelINS_22Kernel_traits_finalizeILj4096E6__halfS2_S2_S2_fjLb0ELj1024ELj4ENS_18Kernel_traits_baseILj4096ES2_S2_S2_S2_fjLj1024EEEEELb0ELb1EEEvNS_9BwdParamsE:
	.zero		648


//--------------------- .nv.constant0._ZN10layer_norm40ln_parallel_residual_bwd_finalize_kernelINS_22Kernel_traits_finalizeILj4096E6__halfS2_S2_S2_fjLb0ELj1024ELj4ENS_18Kernel_traits_baseILj4096ES2_S2_S2_S2_fjLj1024EEEEELb1EEEvNS_9BwdParamsE --------------------------
	.section	.nv.constant0._ZN10layer_norm40ln_parallel_residual_bwd_finalize_kernelINS_22Kernel_traits_finalizeILj4096E6__halfS2_S2_S2_fjLb0ELj1024ELj4ENS_18Kernel_traits_baseILj4096ES2_S2_S2_S2_fjLj1024EEEEELb1EEEvNS_9BwdParamsE,"a",@progbits
	.sectionflags	@""
	.align	4
.nv.constant0._ZN10layer_norm40ln_parallel_residual_bwd_finalize_kernelINS_22Kernel_traits_finalizeILj4096E6__halfS2_S2_S2_fjLb0ELj1024ELj4ENS_18Kernel_traits_baseILj4096ES2_S2_S2_S2_fjLj1024EEEEELb1EEEvNS_9BwdParamsE:
	.zero		648


//--------------------- .nv.constant0._ZN10layer_norm31ln_parallel_residual_bwd_kernelINS_13Kernel_traitsI6__halfS2_S2_S2_fjLj4096ELj1ELj1ELj8ELj16ENS_18Kernel_traits_baseILj4096ES2_S2_S2_S2_fjLj256EEEEELb1ELb1ELb1EEEvNS_9BwdParamsE --------------------------
	.section	.nv.constant0._ZN10layer_norm31ln_parallel_residual_bwd_kernelINS_13Kernel_traitsI6__halfS2_S2_S2_fjLj4096ELj1ELj1ELj8ELj16ENS_18Kernel_traits_baseILj4096ES2_S2_S2_S2_fjLj256EEEEELb1ELb1ELb1EEEvNS_9BwdParamsE,"a",@progbits
	.sectionflags	@""
	.align	4
.nv.constant0._ZN10layer_norm31ln_parallel_residual_bwd_kernelINS_13Kernel_traitsI6__halfS2_S2_S2_fjLj4096ELj1ELj1ELj8ELj16ENS_18Kernel_traits_baseILj4096ES2_S2_S2_S2_fjLj256EEEEELb1ELb1ELb1EEEvNS_9BwdParamsE:
	.zero		648


//--------------------- .nv.constant0._ZN10layer_norm31ln_parallel_residual_bwd_kernelINS_13Kernel_traitsIf13__nv_bfloat16S2_S2_fjLj4096ELj1ELj1ELj8ELj16ENS_18Kernel_traits_baseILj4096EfS2_S2_S2_fjLj256EEEEELb0ELb0ELb0EEEvNS_9BwdParamsE --------------------------
	.section	.nv.constant0._ZN10layer_norm31ln_parallel_residual_bwd_kernelINS_13Kernel_traitsIf13__nv_bfloat16S2_S2_fjLj4096ELj1ELj1ELj8ELj16ENS_18Kernel_traits_baseILj4096EfS2_S2_S2_fjLj256EEEEELb0ELb0ELb0EEEvNS_9BwdParamsE,"a",@progbits
	.sectionflags	@""
	.align	4
.nv.constant0._ZN10layer_norm31ln_parallel_residual_bwd_kernelINS_13Kernel_traitsIf13__nv_bfloat16S2_S2_fjLj4096ELj1ELj1ELj8ELj16ENS_18Kernel_traits_baseILj4096EfS2_S2_S2_fjLj256EEEEELb0ELb0ELb0EEEvNS_9BwdParamsE:
	.zero		648


//--------------------- .nv.constant0._ZN10layer_norm31ln_parallel_residual_bwd_kernelINS_13Kernel_traitsIf13__nv_bfloat16S2_S2_fjLj4096ELj1ELj1ELj8ELj16ENS_18Kernel_traits_baseILj4096EfS2_S2_S2_fjLj256EEEEELb0ELb0ELb1EEEvNS_9BwdParamsE --------------------------
	.section	.nv.constant0._ZN10layer_norm31ln_parallel_residual_bwd_kernelINS_13Kernel_traitsIf13__nv_bfloat16S2_S2_fjLj4096ELj1ELj1ELj8ELj16ENS_18Kernel_traits_baseILj4096EfS2_S2_S2_fjLj256EEEEELb0ELb0ELb1EEEvNS_9BwdParamsE,"a",@progbits
	.sectionflags	@""
	.align	4
.nv.constant0._ZN10layer_norm31ln_parallel_residual_bwd_kernelINS_13Kernel_traitsIf13__nv_bfloat16S2_S2_fjLj4096ELj1ELj1ELj8ELj16ENS_18Kernel_traits_baseILj4096EfS2_S2_S2_fjLj256EEEEELb0ELb0ELb1EEEvNS_9BwdParamsE:
	.zero		648


//--------------------- .nv.constant0._ZN10layer_norm31ln_parallel_residual_bwd_kernelINS_13Kernel_traitsIf13__nv_bfloat16S2_S2_fjLj4096ELj1ELj1ELj8ELj16ENS_18Kernel_traits_baseILj4096EfS2_S2_S2_fjLj256EEEEELb0ELb1ELb0EEEvNS_9BwdParamsE --------------------------
	.section	.nv.constant0._ZN10layer_norm31ln_parallel_residual_bwd_kernelINS_13Kernel_traitsIf13__nv_bfloat16S2_S2_fjLj4096ELj1ELj1ELj8ELj16ENS_18Kernel_traits_baseILj4096EfS2_S2_S2_fjLj256EEEEELb0ELb1ELb0EEEvNS_9BwdParamsE,"a",@progbits
	.sectionflags	@""
	.align	4
.nv.constant0._ZN10layer_norm31ln_parallel_residual_bwd_kernelINS_13Kernel_traitsIf13__nv_bfloat16S2_S2_fjLj4096ELj1ELj1ELj8ELj16ENS_18Kernel_traits_baseILj4096EfS2_S2_S2_fjLj256EEEEELb0ELb1ELb0EEEvNS_9BwdParamsE:
	.zero		648


//--------------------- .nv.constant0._ZN10layer_norm31ln_parallel_residual_bwd_kernelINS_13Kernel_traitsIf13__nv_bfloat16S2_S2_fjLj4096ELj1ELj1ELj8ELj16ENS_18Kernel_traits_baseILj4096EfS2_S2_S2_fjLj256EEEEELb0ELb1ELb1EEEvNS_9BwdParamsE --------------------------
	.section	.nv.constant0._ZN10layer_norm31ln_parallel_residual_bwd_kernelINS_13Kernel_traitsIf13__nv_bfloat16S2_S2_fjLj4096ELj1ELj1ELj8ELj16ENS_18Kernel_traits_baseILj4096EfS2_S2_S2_fjLj256EEEEELb0ELb1ELb1EEEvNS_9BwdParamsE,"a",@progbits
	.sectionflags	@""
	.align	4
.nv.constant0._ZN10layer_norm31ln_parallel_residual_bwd_kernelINS_13Kernel_traitsIf13__nv_bfloat16S2_S2_fjLj4096ELj1ELj1ELj8ELj16ENS_18Kernel_traits_baseILj4096EfS2_S2_S2_fjLj256EEEEELb0ELb1ELb1EEEvNS_9BwdParamsE:
	.zero		648


//--------------------- .nv.constant0._ZN10layer_norm31ln_parallel_residual_bwd_kernelINS_13Kernel_traitsIf13__nv_bfloat16S2_S2_fjLj4096ELj1ELj1ELj8ELj16ENS_18Kernel_traits_baseILj4096EfS2_S2_S2_fjLj256EEEEELb1ELb0ELb0EEEvNS_9BwdParamsE --------------------------
	.section	.nv.constant0._ZN10layer_norm31ln_parallel_residual_bwd_kernelINS_13Kernel_traitsIf13__nv_bfloat16S2_S2_fjLj4096ELj1ELj1ELj8ELj16ENS_18Kernel_traits_baseILj4096EfS2_S2_S2_fjLj256EEEEELb1ELb0ELb0EEEvNS_9BwdParamsE,"a",@progbits
	.sectionflags	@""
	.align	4
.nv.constant0._ZN10layer_norm31ln_parallel_residual_bwd_kernelINS_13Kernel_traitsIf13__nv_bfloat16S2_S2_fjLj4096ELj1ELj1ELj8ELj16ENS_18Kernel_traits_baseILj4096EfS2_S2_S2_fjLj256EEEEELb1ELb0ELb0EEEvNS_9BwdParamsE:
	.zero		648


//--------------------- .nv.constant0._ZN10layer_norm31ln_parallel_residual_bwd_kernelINS_13Kernel_traitsIf13__nv_bfloat16S2_S2_fjLj4096ELj1ELj1ELj8ELj16ENS_18Kernel_traits_baseILj4096EfS2_S2_S2_fjLj256EEEEELb1ELb0ELb1EEEvNS_9BwdParamsE --------------------------
	.section	.nv.constant0._ZN10layer_norm31ln_parallel_residual_bwd_kernelINS_13Kernel_traitsIf13__nv_bfloat16S2_S2_fjLj4096ELj1ELj1ELj8ELj16ENS_18Kernel_traits_baseILj4096EfS2_S2_S2_fjLj256EEEEELb1ELb0ELb1EEEvNS_9BwdParamsE,"a",@progbits
	.sectionflags	@""
	.align	4
.nv.constant0._ZN10layer_norm31ln_parallel_residual_bwd_kernelINS_13Kernel_traitsIf13__nv_bfloat16S2_S2_fjLj4096ELj1ELj1ELj8ELj16ENS_18Kernel_traits_baseILj4096EfS2_S2_S2_fjLj256EEEEELb1ELb0ELb1EEEvNS_9BwdParamsE:
	.zero		648


//--------------------- .nv.constant0._ZN10layer_norm22ln_bwd_finalize_kernelINS_22Kernel_traits_finalizeILj4096Ef13__nv_bfloat16S2_S2_fjLb0ELj1024ELj4ENS_18Kernel_traits_baseILj4096EfS2_S2_S2_fjLj1024EEEEELb0ELb0EEEvNS_9BwdParamsE --------------------------
	.section	.nv.constant0._ZN10layer_norm22ln_bwd_finalize_kernelINS_22Kernel_traits_finalizeILj4096Ef13__nv_bfloat16S2_S2_fjLb0ELj1024ELj4ENS_18Kernel_traits_baseILj4096EfS2_S2_S2_fjLj1024EEEEELb0ELb0EEEvNS_9BwdParamsE,"a",@progbits
	.sectionflags	@""
	.align	4
.nv.constant0._ZN10layer_norm22ln_bwd_finalize_kernelINS_22Kernel_traits_finalizeILj4096Ef13__nv_bfloat16S2_S2_fjLb0ELj1024ELj4ENS_18Kernel_traits_baseILj4096EfS2_S2_S2_fjLj1024EEEEELb0ELb0EEEvNS_9BwdParamsE:
	.zero		648


//--------------------- .nv.constant0._ZN10layer_norm40ln_parallel_residual_bwd_finalize_kernelINS_22Kernel_traits_finalizeILj4096Ef13__nv_bfloat16S2_S2_fjLb0ELj1024ELj4ENS_18Kernel_traits_baseILj4096EfS2_S2_S2_fjLj1024EEEEELb0EEEvNS_9BwdParamsE --------------------------
	.section	.nv.constant0._ZN10layer_norm40ln_parallel_residual_bwd_finalize_kernelINS_22Kernel_traits_finalizeILj4096Ef13__nv_bfloat16S2_S2_fjLb0ELj1024ELj4ENS_18Kernel_traits_baseILj4096EfS2_S2_S2_fjLj1024EEEEELb0EEEvNS_9BwdParamsE,"a",@progbits
	.sectionflags	@""
	.align	4
.nv.constant0._ZN10layer_norm40ln_parallel_residual_bwd_finalize_kernelINS_22Kernel_traits_finalizeILj4096Ef13__nv_bfloat16S2_S2_fjLb0ELj1024ELj4ENS_18Kernel_traits_baseILj4096EfS2_S2_S2_fjLj1024EEEEELb0EEEvNS_9BwdParamsE:
	.zero		648


//--------------------- .nv.constant0._ZN10layer_norm31ln_parallel_residual_bwd_kernelINS_13Kernel_traitsIf13__nv_bfloat16S2_S2_fjLj4096ELj1ELj1ELj8ELj16ENS_18Kernel_traits_baseILj4096EfS2_S2_S2_fjLj256EEEEELb1ELb1ELb0EEEvNS_9BwdParamsE --------------------------
	.section	.nv.constant0._ZN10layer_norm31ln_parallel_residual_bwd_kernelINS_13Kernel_traitsIf13__nv_bfloat16S2_S2_fjLj4096ELj1ELj1ELj8ELj16ENS_18Kernel_traits_baseILj4096EfS2_S2_S2_fjLj256EEEEELb1ELb1ELb0EEEvNS_9BwdParamsE,"a",@progbits
	.sectionflags	@""
	.align	4
.nv.constant0._ZN10layer_norm31ln_parallel_residual_bwd_kernelINS_13Kernel_traitsIf13__nv_bfloat16S2_S2_fjLj4096ELj1ELj1ELj8ELj16ENS_18Kernel_traits_baseILj4096EfS2_S2_S2_fjLj256EEEEELb1ELb1ELb0EEEvNS_9BwdParamsE:
	.zero		648


//--------------------- .nv.constant0._ZN10layer_norm22ln_bwd_finalize_kernelINS_22Kernel_traits_finalizeILj4096Ef13__nv_bfloat16S2_S2_fjLb0ELj1024ELj4ENS_18Kernel_traits_baseILj4096EfS2_S2_S2_fjLj1024EEEEELb0ELb1EEEvNS_9BwdParamsE --------------------------
	.section	.nv.constant0._ZN10layer_norm22ln_bwd_finalize_kernelINS_22Kernel_traits_finalizeILj4096Ef13__nv_bfloat16S2_S2_fjLb0ELj1024ELj4ENS_18Kernel_traits_baseILj4096EfS2_S2_S2_fjLj1024EEEEELb0ELb1EEEvNS_9BwdParamsE,"a",@progbits
	.sectionflags	@""
	.align	4
.nv.constant0._ZN10layer_norm22ln_bwd_finalize_kernelINS_22Kernel_traits_finalizeILj4096Ef13__nv_bfloat16S2_S2_fjLb0ELj1024ELj4ENS_18Kernel_traits_baseILj4096EfS2_S2_S2_fjLj1024EEEEELb0ELb1EEEvNS_9BwdParamsE:
	.zero		648


//--------------------- .nv.constant0._ZN10layer_norm40ln_parallel_residual_bwd_finalize_kernelINS_22Kernel_traits_finalizeILj4096Ef13__nv_bfloat16S2_S2_fjLb0ELj1024ELj4ENS_18Kernel_traits_baseILj4096EfS2_S2_S2_fjLj1024EEEEELb1EEEvNS_9BwdParamsE --------------------------
	.section	.nv.constant0._ZN10layer_norm40ln_parallel_residual_bwd_finalize_kernelINS_22Kernel_traits_finalizeILj4096Ef13__nv_bfloat16S2_S2_fjLb0ELj1024ELj4ENS_18Kernel_traits_baseILj4096EfS2_S2_S2_fjLj1024EEEEELb1EEEvNS_9BwdParamsE,"a",@progbits
	.sectionflags	@""
	.align	4
.nv.constant0._ZN10layer_norm40ln_parallel_residual_bwd_finalize_kernelINS_22Kernel_traits_finalizeILj4096Ef13__nv_bfloat16S2_S2_fjLb0ELj1024ELj4ENS_18Kernel_traits_baseILj4096EfS2_S2_S2_fjLj1024EEEEELb1EEEvNS_9BwdParamsE:
	.zero		648


//--------------------- .nv.constant0._ZN10layer_norm31ln_parallel_residual_bwd_kernelINS_13Kernel_traitsIf13__nv_bfloat16S2_S2_fjLj4096ELj1ELj1ELj8ELj16ENS_18Kernel_traits_baseILj4096EfS2_S2_S2_fjLj256EEEEELb1ELb1ELb1EEEvNS_9BwdParamsE --------------------------
	.section	.nv.constant0._ZN10layer_norm31ln_parallel_residual_bwd_kernelINS_13Kernel_traitsIf13__nv_bfloat16S2_S2_fjLj4096ELj1ELj1ELj8ELj16ENS_18Kernel_traits_baseILj4096EfS2_S2_S2_fjLj256EEEEELb1ELb1ELb1EEEvNS_9BwdParamsE,"a",@progbits
	.sectionflags	@""
	.align	4
.nv.constant0._ZN10layer_norm31ln_parallel_residual_bwd_kernelINS_13Kernel_traitsIf13__nv_bfloat16S2_S2_fjLj4096ELj1ELj1ELj8ELj16ENS_18Kernel_traits_baseILj4096EfS2_S2_S2_fjLj256EEEEELb1ELb1ELb1EEEvNS_9BwdParamsE:
	.zero		648


//--------------------- .nv.constant0._ZN10layer_norm31ln_parallel_residual_bwd_kernelINS_13Kernel_traitsI13__nv_bfloat16S2_fS2_fjLj4096ELj1ELj1ELj8ELj16ENS_18Kernel_traits_baseILj4096ES2_S2_fS2_fjLj256EEEEELb0ELb0ELb0EEEvNS_9BwdParamsE --------------------------
	.section	.nv.constant0._ZN10layer_norm31ln_parallel_residual_bwd_kernelINS_13Kernel_traitsI13__nv_bfloat16S2_fS2_fjLj4096ELj1ELj1ELj8ELj16ENS_18Kernel_traits_baseILj4096ES2_S2_fS2_fjLj256EEEEELb0ELb0ELb0EEEvNS_9BwdParamsE,"a",@progbits
	.sectionflags	@""
	.align	4
.nv.constant0._ZN10layer_norm31ln_parallel_residual_bwd_kernelINS_13Kernel_traitsI13__nv_bfloat16S2_fS2_fjLj4096ELj1ELj1ELj8ELj16ENS_18Kernel_traits_baseILj4096ES2_S2_fS2_fjLj256EEEEELb0ELb0ELb0EEEvNS_9BwdParamsE:
	.zero		648


//--------------------- .nv.constant0._ZN10layer_norm31ln_parallel_residual_bwd_kernelINS_13Kernel_traitsI13__nv_bfloat16S2_fS2_fjLj4096ELj1ELj1ELj8ELj16ENS_18Kernel_traits_baseILj4096ES2_S2_fS2_fjLj256EEEEELb0ELb0ELb1EEEvNS_9BwdParamsE --------------------------
	.section	.nv.constant0._ZN10layer_norm31ln_parallel_residual_bwd_kernelINS_13Kernel_traitsI13__nv_bfloat16S2_fS2_fjLj4096ELj1ELj1ELj8ELj16ENS_18Kernel_traits_baseILj4096ES2_S2_fS2_fjLj256EEEEELb0ELb0ELb1EEEvNS_9BwdParamsE,"a",@progbits
	.sectionflags	@""
	.align	4
.nv.constant0._ZN10layer_norm31ln_parallel_residual_bwd_kernelINS_13Kernel_traitsI13__nv_bfloat16S2_fS2_fjLj4096ELj1ELj1ELj8ELj16ENS_18Kernel_traits_baseILj4096ES2_S2_fS2_fjLj256EEEEELb0ELb0ELb1EEEvNS_9BwdParamsE:
	.zero		648


//--------------------- .nv.constant0._ZN10layer_norm31ln_parallel_residual_bwd_kernelINS_13Kernel_traitsI13__nv_bfloat16S2_fS2_fjLj4096ELj1ELj1ELj8ELj16ENS_18Kernel_traits_baseILj4096ES2_S2_fS2_fjLj256EEEEELb0ELb1ELb0EEEvNS_9BwdParamsE --------------------------
	.section	.nv.constant0._ZN10layer_norm31ln_parallel_residual_bwd_kernelINS_13Kernel_traitsI13__nv_bfloat16S2_fS2_fjLj4096ELj1ELj1ELj8ELj16ENS_18Kernel_traits_baseILj4096ES2_S2_fS2_fjLj256EEEEELb0ELb1ELb0EEEvNS_9BwdParamsE,"a",@progbits
	.sectionflags	@""
	.align	4
.nv.constant0._ZN10layer_norm31ln_parallel_residual_bwd_kernelINS_13Kernel_traitsI13__nv_bfloat16S2_fS2_fjLj4096ELj1ELj1ELj8ELj16ENS_18Kernel_traits_baseILj4096ES2_S2_fS2_fjLj256EEEEELb0ELb1ELb0EEEvNS_9BwdParamsE:
	.zero		648


//--------------------- .nv.constant0._ZN10layer_norm31ln_parallel_residual_bwd_kernelINS_13Kernel_traitsI13__nv_bfloat16S2_fS2_fjLj4096ELj1ELj1ELj8ELj16ENS_18Kernel_traits_baseILj4096ES2_S2_fS2_fjLj256EEEEELb0ELb1ELb1EEEvNS_9BwdParamsE --------------------------
	.section	.nv.constant0._ZN10layer_norm31ln_parallel_residual_bwd_kernelINS_13Kernel_traitsI13__nv_bfloat16S2_fS2_fjLj4096ELj1ELj1ELj8ELj16ENS_18Kernel_traits_baseILj4096ES2_S2_fS2_fjLj256EEEEELb0ELb1ELb1EEEvNS_9BwdParamsE,"a",@progbits
	.sectionflags	@""
	.align	4
.nv.constant0._ZN10layer_norm31ln_parallel_residual_bwd_kernelINS_13Kernel_traitsI13__nv_bfloat16S2_fS2_fjLj4096ELj1ELj1ELj8ELj16ENS_18Kernel_traits_baseILj4096ES2_S2_fS2_fjLj256EEEEELb0ELb1ELb1EEEvNS_9BwdParamsE:
	.zero		648


//--------------------- .nv.constant0._ZN10layer_norm31ln_parallel_residual_bwd_kernelINS_13Kernel_traitsI13__nv_bfloat16S2_fS2_fjLj4096ELj1ELj1ELj8ELj16ENS_18Kernel_traits_baseILj4096ES2_S2_fS2_fjLj256EEEEELb1ELb0ELb0EEEvNS_9BwdParamsE --------------------------
	.section	.nv.constant0._ZN10layer_norm31ln_parallel_residual_bwd_kernelINS_13Kernel_traitsI13__nv_bfloat16S2_fS2_fjLj4096ELj1ELj1ELj8ELj16ENS_18Kernel_traits_baseILj4096ES2_S2_fS2_fjLj256EEEEELb1ELb0ELb0EEEvNS_9BwdParamsE,"a",@progbits
	.sectionflags	@""
	.align	4
.nv.constant0._ZN10layer_norm31ln_parallel_residual_bwd_kernelINS_13Kernel_traitsI13__nv_bfloat16S2_fS2_fjLj4096ELj1ELj1ELj8ELj16ENS_18Kernel_traits_baseILj4096ES2_S2_fS2_fjLj256EEEEELb1ELb0ELb0EEEvNS_9BwdParamsE:
	.zero		648


//--------------------- .nv.constant0._ZN10layer_norm31ln_parallel_residual_bwd_kernelINS_13Kernel_traitsI13__nv_bfloat16S2_fS2_fjLj4096ELj1ELj1ELj8ELj16ENS_18Kernel_traits_baseILj4096ES2_S2_fS2_fjLj256EEEEELb1ELb0ELb1EEEvNS_9BwdParamsE --------------------------
	.section	.nv.constant0._ZN10layer_norm31ln_parallel_residual_bwd_kernelINS_13Kernel_traitsI13__nv_bfloat16S2_fS2_fjLj4096ELj1ELj1ELj8ELj16ENS_18Kernel_traits_baseILj4096ES2_S2_fS2_fjLj256EEEEELb1ELb0ELb1EEEvNS_9BwdParamsE,"a",@progbits
	.sectionflags	@""
	.align	4
.nv.constant0._ZN10layer_norm31ln_parallel_residual_bwd_kernelINS_13Kernel_traitsI13__nv_bfloat16S2_fS2_fjLj4096ELj1ELj1ELj8ELj16ENS_18Kernel_traits_baseILj4096ES2_S2_fS2_fjLj256EEEEELb1ELb0ELb1EEEvNS_9BwdParamsE:
	.zero		648


//--------------------- .nv.constant0._ZN10layer_norm22ln_bwd_finalize_kernelINS_22Kernel_traits_finalizeILj4096E13__nv_bfloat16S2_fS2_fjLb0ELj1024ELj4ENS_18Kernel_traits_baseILj4096ES2_S2_fS2_fjLj1024EEEEELb0ELb0EEEvNS_9BwdParamsE --------------------------
	.section	.nv.constant0._ZN10layer_norm22ln_bwd_finalize_kernelINS_22Kernel_traits_finalizeILj4096E13__nv_bfloat16S2_fS2_fjLb0ELj1024ELj4ENS_18Kernel_traits_baseILj4096ES2_S2_fS2_fjLj1024EEEEELb0ELb0EEEvNS_9BwdParamsE,"a",@progbits
	.sectionflags	@""
	.align	4
.nv.constant0._ZN10layer_norm22ln_bwd_finalize_kernelINS_22Kernel_traits_finalizeILj4096E13__nv_bfloat16S2_fS2_fjLb0ELj1024ELj4ENS_18Kernel_traits_baseILj4096ES2_S2_fS2_fjLj1024EEEEELb0ELb0EEEvNS_9BwdParamsE:
	.zero		648


//--------------------- .nv.constant0._ZN10layer_norm40ln_parallel_residual_bwd_finalize_kernelINS_22Kernel_traits_finalizeILj4096E13__nv_bfloat16S2_fS2_fjLb0ELj1024ELj4ENS_18Kernel_traits_baseILj4096ES2_S2_fS2_fjLj1024EEEEELb0EEEvNS_9BwdParamsE --------------------------
	.section	.nv.constant0._ZN10layer_norm40ln_parallel_residual_bwd_finalize_kernelINS_22Kernel_traits_finalizeILj4096E13__nv_bfloat16S2_fS2_fjLb0ELj1024ELj4ENS_18Kernel_traits_baseILj4096ES2_S2_fS2_fjLj1024EEEEELb0EEEvNS_9BwdParamsE,"a",@progbits
	.sectionflags	@""
	.align	4
.nv.constant0._ZN10layer_norm40ln_parallel_residual_bwd_finalize_kernelINS_22Kernel_traits_finalizeILj4096E13__nv_bfloat16S2_fS2_fjLb0ELj1024ELj4ENS_18Kernel_traits_baseILj4096ES2_S2_fS2_fjLj1024EEEEELb0EEEvNS_9BwdParamsE:
	.zero		648


//--------------------- .nv.constant0._ZN10layer_norm31ln_parallel_residual_bwd_kernelINS_13Kernel_traitsI13__nv_bfloat16S2_fS2_fjLj4096ELj1ELj1ELj8ELj16ENS_18Kernel_traits_baseILj4096ES2_S2_fS2_fjLj256EEEEELb1ELb1ELb0EEEvNS_9BwdParamsE --------------------------
	.section	.nv.constant0._ZN10layer_norm31ln_parallel_residual_bwd_kernelINS_13Kernel_traitsI13__nv_bfloat16S2_fS2_fjLj4096ELj1ELj1ELj8ELj16ENS_18Kernel_traits_baseILj4096ES2_S2_fS2_fjLj256EEEEELb1ELb1ELb0EEEvNS_9BwdParamsE,"a",@progbits
	.sectionflags	@""
	.align	4
.nv.constant0._ZN10layer_norm31ln_parallel_residual_bwd_kernelINS_13Kernel_traitsI13__nv_bfloat16S2_fS2_fjLj4096ELj1ELj1ELj8ELj16ENS_18Kernel_traits_baseILj4096ES2_S2_fS2_fjLj256EEEEELb1ELb1ELb0EEEvNS_9BwdParamsE:
	.zero		648


//--------------------- .nv.constant0._ZN10layer_norm22ln_bwd_finalize_kernelINS_22Kernel_traits_finalizeILj4096E13__nv_bfloat16S2_fS2_fjLb0ELj1024ELj4ENS_18Kernel_traits_baseILj4096ES2_S2_fS2_fjLj1024EEEEELb0ELb1EEEvNS_9BwdParamsE --------------------------
	.section	.nv.constant0._ZN10layer_norm22ln_bwd_finalize_kernelINS_22Kernel_traits_finalizeILj4096E13__nv_bfloat16S2_fS2_fjLb0ELj1024ELj4ENS_18Kernel_traits_baseILj4096ES2_S2_fS2_fjLj1024EEEEELb0ELb1EEEvNS_9BwdParamsE,"a",@progbits
	.sectionflags	@""
	.align	4
.nv.constant0._ZN10layer_norm22ln_bwd_finalize_kernelINS_22Kernel_traits_finalizeILj4096E13__nv_bfloat16S2_fS2_fjLb0ELj1024ELj4ENS_18Kernel_traits_baseILj4096ES2_S2_fS2_fjLj1024EEEEELb0ELb1EEEvNS_9BwdParamsE:
	.zero		648


//--------------------- .nv.constant0._ZN10layer_norm40ln_parallel_residual_bwd_finalize_kernelINS_22Kernel_traits_finalizeILj4096E13__nv_bfloat16S2_fS2_fjLb0ELj1024ELj4ENS_18Kernel_traits_baseILj4096ES2_S2_fS2_fjLj1024EEEEELb1EEEvNS_9BwdParamsE --------------------------
	.section	.nv.constant0._ZN10layer_norm40ln_parallel_residual_bwd_finalize_kernelINS_22Kernel_traits_finalizeILj4096E13__nv_bfloat16S2_fS2_fjLb0ELj1024ELj4ENS_18Kernel_traits_baseILj4096ES2_S2_fS2_fjLj1024EEEEELb1EEEvNS_9BwdParamsE,"a",@progbits
	.sectionflags	@""
	.align	4
.nv.constant0._ZN10layer_norm40ln_parallel_residual_bwd_finalize_kernelINS_22Kernel_traits_finalizeILj4096E13__nv_bfloat16S2_fS2_fjLb0ELj1024ELj4ENS_18Kernel_traits_baseILj4096ES2_S2_fS2_fjLj1024EEEEELb1EEEvNS_9BwdParamsE:
	.zero		648


//--------------------- .nv.constant0._ZN10layer_norm31ln_parallel_residual_bwd_kernelINS_13Kernel_traitsI13__nv_bfloat16S2_fS2_fjLj4096ELj1ELj1ELj8ELj16ENS_18Kernel_traits_baseILj4096ES2_S2_fS2_fjLj256EEEEELb1ELb1ELb1EEEvNS_9BwdParamsE --------------------------
	.section	.nv.constant0._ZN10layer_norm31ln_parallel_residual_bwd_kernelINS_13Kernel_traitsI13__nv_bfloat16S2_fS2_fjLj4096ELj1ELj1ELj8ELj16ENS_18Kernel_traits_baseILj4096ES2_S2_fS2_fjLj256EEEEELb1ELb1ELb1EEEvNS_9BwdParamsE,"a",@progbits
	.sectionflags	@""
	.align	4
.nv.constant0._ZN10layer_norm31ln_parallel_residual_bwd_kernelINS_13Kernel_traitsI13__nv_bfloat16S2_fS2_fjLj4096ELj1ELj1ELj8ELj16ENS_18Kernel_traits_baseILj4096ES2_S2_fS2_fjLj256EEEEELb1ELb1ELb1EEEvNS_9BwdParamsE:
	.zero		648


//--------------------- .nv.constant0._ZN10layer_norm31ln_parallel_residual_bwd_kernelINS_13Kernel_traitsIf13__nv_bfloat16fS2_fjLj4096ELj1ELj1ELj8ELj16ENS_18Kernel_traits_baseILj4096EfS2_fS2_fjLj256EEEEELb0ELb0ELb0EEEvNS_9BwdParamsE --------------------------
	.section	.nv.constant0._ZN10layer_norm31ln_parallel_residual_bwd_kernelINS_13Kernel_traitsIf13__nv_bfloat16fS2_fjLj4096ELj1ELj1ELj8ELj16ENS_18Kernel_traits_baseILj4096EfS2_fS2_fjLj256EEEEELb0ELb0ELb0EEEvNS_9BwdParamsE,"a",@progbits
	.sectionflags	@""
	.align	4
.nv.constant0._ZN10layer_norm31ln_parallel_residual_bwd_kernelINS_13Kernel_traitsIf13__nv_bfloat16fS2_fjLj4096ELj1ELj1ELj8ELj16ENS_18Kernel_traits_baseILj4096EfS2_fS2_fjLj256EEEEELb0ELb0ELb0EEEvNS_9BwdParamsE:
	.zero		648


//--------------------- .nv.constant0._ZN10layer_norm31ln_parallel_residual_bwd_kernelINS_13Kernel_traitsIf13__nv_bfloat16fS2_fjLj4096ELj1ELj1ELj8ELj16ENS_18Kernel_traits_baseILj4096EfS2_fS2_fjLj256EEEEELb0ELb0ELb1EEEvNS_9BwdParamsE --------------------------
	.section	.nv.constant0._ZN10layer_norm31ln_parallel_residual_bwd_kernelINS_13Kernel_traitsIf13__nv_bfloat16fS2_fjLj4096ELj1ELj1ELj8ELj16ENS_18Kernel_traits_baseILj4096EfS2_fS2_fjLj256EEEEELb0ELb0ELb1EEEvNS_9BwdParamsE,"a",@progbits
	.sectionflags	@""
	.align	4
.nv.constant0._ZN10layer_norm31ln_parallel_residual_bwd_kernelINS_13Kernel_traitsIf13__nv_bfloat16fS2_fjLj4096ELj1ELj1ELj8ELj16ENS_18Kernel_traits_baseILj4096EfS2_fS2_fjLj256EEEEELb0ELb0ELb1EEEvNS_9BwdParamsE:
	.zero		648


//--------------------- .nv.constant0._ZN10layer_norm31ln_parallel_residual_bwd_kernelINS_13Kernel_traitsIf13__nv_bfloat16fS2_fjLj4096ELj1ELj1ELj8ELj16ENS_18Kernel_traits_baseILj4096EfS2_fS2_fjLj256EEEEELb0ELb1ELb0EEEvNS_9BwdParamsE --------------------------
	.section	.nv.constant0._ZN10layer_norm31ln_parallel_residual_bwd_kernelINS_13Kernel_traitsIf13__nv_bfloat16fS2_fjLj4096ELj1ELj1ELj8ELj16ENS_18Kernel_traits_baseILj4096EfS2_fS2_fjLj256EEEEELb0ELb1ELb0EEEvNS_9BwdParamsE,"a",@progbits
	.sectionflags	@""
	.align	4
.nv.constant0._ZN10layer_norm31ln_parallel_residual_bwd_kernelINS_13Kernel_traitsIf13__nv_bfloat16fS2_fjLj4096ELj1ELj1ELj8ELj16ENS_18Kernel_traits_baseILj4096EfS2_fS2_fjLj256EEEEELb0ELb1ELb0EEEvNS_9BwdParamsE:
	.zero		648


//--------------------- .nv.constant0._ZN10layer_norm31ln_parallel_residual_bwd_kernelINS_13Kernel_traitsIf13__nv_bfloat16fS2_fjLj4096ELj1ELj1ELj8ELj16ENS_18Kernel_traits_baseILj4096EfS2_fS2_fjLj256EEEEELb0ELb1ELb1EEEvNS_9BwdParamsE --------------------------
	.section	.nv.constant0._ZN10layer_norm31ln_parallel_residual_bwd_kernelINS_13Kernel_traitsIf13__nv_bfloat16fS2_fjLj4096ELj1ELj1ELj8ELj16ENS_18Kernel_traits_baseILj4096EfS2_fS2_fjLj256EEEEELb0ELb1ELb1EEEvNS_9BwdParamsE,"a",@progbits
	.sectionflags	@""
	.align	4
.nv.constant0._ZN10layer_norm31ln_parallel_residual_bwd_kernelINS_13Kernel_traitsIf13__nv_bfloat16fS2_fjLj4096ELj1ELj1ELj8ELj16ENS_18Kernel_traits_baseILj4096EfS2_fS2_fjLj256EEEEELb0ELb1ELb1EEEvNS_9BwdParamsE:
	.zero		648


//--------------------- .nv.constant0._ZN10layer_norm31ln_parallel_residual_bwd_kernelINS_13Kernel_traitsIf13__nv_bfloat16fS2_fjLj4096ELj1ELj1ELj8ELj16ENS_18Kernel_traits_baseILj4096EfS2_fS2_fjLj256EEEEELb1ELb0ELb0EEEvNS_9BwdParamsE --------------------------
	.section	.nv.constant0._ZN10layer_norm31ln_parallel_residual_bwd_kernelINS_13Kernel_traitsIf13__nv_bfloat16fS2_fjLj4096ELj1ELj1ELj8ELj16ENS_18Kernel_traits_baseILj4096EfS2_fS2_fjLj256EEEEELb1ELb0ELb0EEEvNS_9BwdParamsE,"a",@progbits
	.sectionflags	@""
	.align	4
.nv.constant0._ZN10layer_norm31ln_parallel_residual_bwd_kernelINS_13Kernel_traitsIf13__nv_bfloat16fS2_fjLj4096ELj1ELj1ELj8ELj16ENS_18Kernel_traits_baseILj4096EfS2_fS2_fjLj256EEEEELb1ELb0ELb0EEEvNS_9BwdParamsE:
	.zero		648


//--------------------- .nv.constant0._ZN10layer_norm31ln_parallel_residual_bwd_kernelINS_13Kernel_traitsIf13__nv_bfloat16fS2_fjLj4096ELj1ELj1ELj8ELj16ENS_18Kernel_traits_baseILj4096EfS2_fS2_fjLj256EEEEELb1ELb0ELb1EEEvNS_9BwdParamsE --------------------------
	.section	.nv.constant0._ZN10layer_norm31ln_parallel_residual_bwd_kernelINS_13Kernel_traitsIf13__nv_bfloat16fS2_fjLj4096ELj1ELj1ELj8ELj16ENS_18Kernel_traits_baseILj4096EfS2_fS2_fjLj256EEEEELb1ELb0ELb1EEEvNS_9BwdParamsE,"a",@progbits
	.sectionflags	@""
	.align	4
.nv.constant0._ZN10layer_norm31ln_parallel_residual_bwd_kernelINS_13Kernel_traitsIf13__nv_bfloat16fS2_fjLj4096ELj1ELj1ELj8ELj16ENS_18Kernel_traits_baseILj4096EfS2_fS2_fjLj256EEEEELb1ELb0ELb1EEEvNS_9BwdParamsE:
	.zero		648


//--------------------- .nv.constant0._ZN10layer_norm22ln_bwd_finalize_kernelINS_22Kernel_traits_finalizeILj4096Ef13__nv_bfloat16fS2_fjLb0ELj1024ELj4ENS_18Kernel_traits_baseILj4096EfS2_fS2_fjLj1024EEEEELb0ELb0EEEvNS_9BwdParamsE --------------------------
	.section	.nv.constant0._ZN10layer_norm22ln_bwd_finalize_kernelINS_22Kernel_traits_finalizeILj4096Ef13__nv_bfloat16fS2_fjLb0ELj1024ELj4ENS_18Kernel_traits_baseILj4096EfS2_fS2_fjLj1024EEEEELb0ELb0EEEvNS_9BwdParamsE,"a",@progbits
	.sectionflags	@""
	.align	4
.nv.constant0._ZN10layer_norm22ln_bwd_finalize_kernelINS_22Kernel_traits_finalizeILj4096Ef13__nv_bfloat16fS2_fjLb0ELj1024ELj4ENS_18Kernel_traits_baseILj4096EfS2_fS2_fjLj1024EEEEELb0ELb0EEEvNS_9BwdParamsE:
	.zero		648


//--------------------- .nv.constant0._ZN10layer_norm40ln_parallel_residual_bwd_finalize_kernelINS_22Kernel_traits_finalizeILj4096Ef13__nv_bfloat16fS2_fjLb0ELj1024ELj4ENS_18Kernel_traits_baseILj4096EfS2_fS2_fjLj1024EEEEELb0EEEvNS_9BwdParamsE --------------------------
	.section	.nv.constant0._ZN10layer_norm40ln_parallel_residual_bwd_finalize_kernelINS_22Kernel_traits_finalizeILj4096Ef13__nv_bfloat16fS2_fjLb0ELj1024ELj4ENS_18Kernel_traits_baseILj4096EfS2_fS2_fjLj1024EEEEELb0EEEvNS_9BwdParamsE,"a",@progbits
	.sectionflags	@""
	.align	4
.nv.constant0._ZN10layer_norm40ln_parallel_residual_bwd_finalize_kernelINS_22Kernel_traits_finalizeILj4096Ef13__nv_bfloat16fS2_fjLb0ELj1024ELj4ENS_18Kernel_traits_baseILj4096EfS2_fS2_fjLj1024EEEEELb0EEEvNS_9BwdParamsE:
	.zero		648


//--------------------- .nv.constant0._ZN10layer_norm31ln_parallel_residual_bwd_kernelINS_13Kernel_traitsIf13__nv_bfloat16fS2_fjLj4096ELj1ELj1ELj8ELj16ENS_18Kernel_traits_baseILj4096EfS2_fS2_fjLj256EEEEELb1ELb1ELb0EEEvNS_9BwdParamsE --------------------------
	.section	.nv.constant0._ZN10layer_norm31ln_parallel_residual_bwd_kernelINS_13Kernel_traitsIf13__nv_bfloat16fS2_fjLj4096ELj1ELj1ELj8ELj16ENS_18Kernel_traits_baseILj4096EfS2_fS2_fjLj256EEEEELb1ELb1ELb0EEEvNS_9BwdParamsE,"a",@progbits
	.sectionflags	@""
	.align	4
.nv.constant0._ZN10layer_norm31ln_parallel_residual_bwd_kernelINS_13Kernel_traitsIf13__nv_bfloat16fS2_fjLj4096ELj1ELj1ELj8ELj16ENS_18Kernel_traits_baseILj4096EfS2_fS2_fjLj256EEEEELb1ELb1ELb0EEEvNS_9BwdParamsE:
	.zero		648


//--------------------- .nv.constant0._ZN10layer_norm22ln_bwd_finalize_kernelINS_22Kernel_traits_finalizeILj4096Ef13__nv_bfloat16fS2_fjLb0ELj1024ELj4ENS_18Kernel_traits_baseILj4096EfS2_fS2_fjLj1024EEEEELb0ELb1EEEvNS_9BwdParamsE --------------------------
	.section	.nv.constant0._ZN10layer_norm22ln_bwd_finalize_kernelINS_22Kernel_traits_finalizeILj4096Ef13__nv_bfloat16fS2_fjLb0ELj1024ELj4ENS_18Kernel_traits_baseILj4096EfS2_fS2_fjLj1024EEEEELb0ELb1EEEvNS_9BwdParamsE,"a",@progbits
	.sectionflags	@""
	.align	4
.nv.constant0._ZN10layer_norm22ln_bwd_finalize_kernelINS_22Kernel_traits_finalizeILj4096Ef13__nv_bfloat16fS2_fjLb0ELj1024ELj4ENS_18Kernel_traits_baseILj4096EfS2_fS2_fjLj1024EEEEELb0ELb1EEEvNS_9BwdParamsE:
	.zero		648


//--------------------- .nv.constant0._ZN10layer_norm40ln_parallel_residual_bwd_finalize_kernelINS_22Kernel_traits_finalizeILj4096Ef13__nv_bfloat16fS2_fjLb0ELj1024ELj4ENS_18Kernel_traits_baseILj4096EfS2_fS2_fjLj1024EEEEELb1EEEvNS_9BwdParamsE --------------------------
	.section	.nv.constant0._ZN10layer_norm40ln_parallel_residual_bwd_finalize_kernelINS_22Kernel_traits_finalizeILj4096Ef13__nv_bfloat16fS2_fjLb0ELj1024ELj4ENS_18Kernel_traits_baseILj4096EfS2_fS2_fjLj1024EEEEELb1EEEvNS_9BwdParamsE,"a",@progbits
	.sectionflags	@""
	.align	4
.nv.constant0._ZN10layer_norm40ln_parallel_residual_bwd_finalize_kernelINS_22Kernel_traits_finalizeILj4096Ef13__nv_bfloat16fS2_fjLb0ELj1024ELj4ENS_18Kernel_traits_baseILj4096EfS2_fS2_fjLj1024EEEEELb1EEEvNS_9BwdParamsE:
	.zero		648


//--------------------- .nv.constant0._ZN10layer_norm31ln_parallel_residual_bwd_kernelINS_13Kernel_traitsIf13__nv_bfloat16fS2_fjLj4096ELj1ELj1ELj8ELj16ENS_18Kernel_traits_baseILj4096EfS2_fS2_fjLj256EEEEELb1ELb1ELb1EEEvNS_9BwdParamsE --------------------------
	.section	.nv.constant0._ZN10layer_norm31ln_parallel_residual_bwd_kernelINS_13Kernel_traitsIf13__nv_bfloat16fS2_fjLj4096ELj1ELj1ELj8ELj16ENS_18Kernel_traits_baseILj4096EfS2_fS2_fjLj256EEEEELb1ELb1ELb1EEEvNS_9BwdParamsE,"a",@progbits
	.sectionflags	@""
	.align	4
.nv.constant0._ZN10layer_norm31ln_parallel_residual_bwd_kernelINS_13Kernel_traitsIf13__nv_bfloat16fS2_fjLj4096ELj1ELj1ELj8ELj16ENS_18Kernel_traits_baseILj4096EfS2_fS2_fjLj256EEEEELb1ELb1ELb1EEEvNS_9BwdParamsE:
	.zero		648


//--------------------- .nv.constant0._ZN10layer_norm31ln_parallel_residual_bwd_kernelINS_13Kernel_traitsIf6__halfS2_S2_fjLj4096ELj1ELj1ELj8ELj16ENS_18Kernel_traits_baseILj4096EfS2_S2_S2_fjLj256EEEEELb0ELb0ELb0EEEvNS_9BwdParamsE --------------------------
	.section	.nv.constant0._ZN10layer_norm31ln_parallel_residual_bwd_kernelINS_13Kernel_traitsIf6__halfS2_S2_fjLj4096ELj1ELj1ELj8ELj16ENS_18Kernel_traits_baseILj4096EfS2_S2_S2_fjLj256EEEEELb0ELb0ELb0EEEvNS_9BwdParamsE,"a",@progbits
	.sectionflags	@""
	.align	4
.nv.constant0._ZN10layer_norm31ln_parallel_residual_bwd_kernelINS_13Kernel_traitsIf6__halfS2_S2_fjLj4096ELj1ELj1ELj8ELj16ENS_18Kernel_traits_baseILj4096EfS2_S2_S2_fjLj256EEEEELb0ELb0ELb0EEEvNS_9BwdParamsE:
	.zero		648


//--------------------- .nv.constant0._ZN10layer_norm31ln_parallel_residual_bwd_kernelINS_13Kernel_traitsIf6__halfS2_S2_fjLj4096ELj1ELj1ELj8ELj16ENS_18Kernel_traits_baseILj4096EfS2_S2_S2_fjLj256EEEEELb0ELb0ELb1EEEvNS_9BwdParamsE --------------------------
	.section	.nv.constant0._ZN10layer_norm31ln_parallel_residual_bwd_kernelINS_13Kernel_traitsIf6__halfS2_S2_fjLj4096ELj1ELj1ELj8ELj16ENS_18Kernel_traits_baseILj4096EfS2_S2_S2_fjLj256EEEEELb0ELb0ELb1EEEvNS_9BwdParamsE,"a",@progbits
	.sectionflags	@""
	.align	4
.nv.constant0._ZN10layer_norm31ln_parallel_residual_bwd_kernelINS_13Kernel_traitsIf6__halfS2_S2_fjLj4096ELj1ELj1ELj8ELj16ENS_18Kernel_traits_baseILj4096EfS2_S2_S2_fjLj256EEEEELb0ELb0ELb1EEEvNS_9BwdParamsE:
	.zero		648


//--------------------- .nv.constant0._ZN10layer_norm31ln_parallel_residual_bwd_kernelINS_13Kernel_traitsIf6__halfS2_S2_fjLj4096ELj1ELj1ELj8ELj16ENS_18Kernel_traits_baseILj4096EfS2_S2_S2_fjLj256EEEEELb0ELb1ELb0EEEvNS_9BwdParamsE --------------------------
	.section	.nv.constant0._ZN10layer_norm31ln_parallel_residual_bwd_kernelINS_13Kernel_traitsIf6__halfS2_S2_fjLj4096ELj1ELj1ELj8ELj16ENS_18Kernel_traits_baseILj4096EfS2_S2_S2_fjLj256EEEEELb0ELb1ELb0EEEvNS_9BwdParamsE,"a",@progbits
	.sectionflags	@""
	.align	4
.nv.constant0._ZN10layer_norm31ln_parallel_residual_bwd_kernelINS_13Kernel_traitsIf6__halfS2_S2_fjLj4096ELj1ELj1ELj8ELj16ENS_18Kernel_traits_baseILj4096EfS2_S2_S2_fjLj256EEEEELb0ELb1ELb0EEEvNS_9BwdParamsE:
	.zero		648


//--------------------- .nv.constant0._ZN10layer_norm31ln_parallel_residual_bwd_kernelINS_13Kernel_traitsIf6__halfS2_S2_fjLj4096ELj1ELj1ELj8ELj16ENS_18Kernel_traits_baseILj4096EfS2_S2_S2_fjLj256EEEEELb0ELb1ELb1EEEvNS_9BwdParamsE --------------------------
	.section	.nv.constant0._ZN10layer_norm31ln_parallel_residual_bwd_kernelINS_13Kernel_traitsIf6__halfS2_S2_fjLj4096ELj1ELj1ELj8ELj16ENS_18Kernel_traits_baseILj4096EfS2_S2_S2_fjLj256EEEEELb0ELb1ELb1EEEvNS_9BwdParamsE,"a",@progbits
	.sectionflags	@""
	.align	4
.nv.constant0._ZN10layer_norm31ln_parallel_residual_bwd_kernelINS_13Kernel_traitsIf6__halfS2_S2_fjLj4096ELj1ELj1ELj8ELj16ENS_18Kernel_traits_baseILj4096EfS2_S2_S2_fjLj256EEEEELb0ELb1ELb1EEEvNS_9BwdParamsE:
	.zero		648


//--------------------- .nv.constant0._ZN10layer_norm31ln_parallel_residual_bwd_kernelINS_13Kernel_traitsIf6__halfS2_S2_fjLj4096ELj1ELj1ELj8ELj16ENS_18Kernel_traits_baseILj4096EfS2_S2_S2_fjLj256EEEEELb1ELb0ELb0EEEvNS_9BwdParamsE --------------------------
	.section	.nv.constant0._ZN10layer_norm31ln_parallel_residual_bwd_kernelINS_13Kernel_traitsIf6__halfS2_S2_fjLj4096ELj1ELj1ELj8ELj16ENS_18Kernel_traits_baseILj4096EfS2_S2_S2_fjLj256EEEEELb1ELb0ELb0EEEvNS_9BwdParamsE,"a",@progbits
	.sectionflags	@""
	.align	4
.nv.constant0._ZN10layer_norm31ln_parallel_residual_bwd_kernelINS_13Kernel_traitsIf6__halfS2_S2_fjLj4096ELj1ELj1ELj8ELj16ENS_18Kernel_traits_baseILj4096EfS2_S2_S2_fjLj256EEEEELb1ELb0ELb0EEEvNS_9BwdParamsE:
	.zero		648


//--------------------- .nv.constant0._ZN10layer_norm31ln_parallel_residual_bwd_kernelINS_13Kernel_traitsIf6__halfS2_S2_fjLj4096ELj1ELj1ELj8ELj16ENS_18Kernel_traits_baseILj4096EfS2_S2_S2_fjLj256EEEEELb1ELb0ELb1EEEvNS_9BwdParamsE --------------------------
	.section	.nv.constant0._ZN10layer_norm31ln_parallel_residual_bwd_kernelINS_13Kernel_traitsIf6__halfS2_S2_fjLj4096ELj1ELj1ELj8ELj16ENS_18Kernel_traits_baseILj4096EfS2_S2_S2_fjLj256EEEEELb1ELb0ELb1EEEvNS_9BwdParamsE,"a",@progbits
	.sectionflags	@""
	.align	4
.nv.constant0._ZN10layer_norm31ln_parallel_residual_bwd_kernelINS_13Kernel_traitsIf6__halfS2_S2_fjLj4096ELj1ELj1ELj8ELj16ENS_18Kernel_traits_baseILj4096EfS2_S2_S2_fjLj256EEEEELb1ELb0ELb1EEEvNS_9BwdParamsE:
	.zero		648


//--------------------- .nv.constant0._ZN10layer_norm22ln_bwd_finalize_kernelINS_22Kernel_traits_finalizeILj4096Ef6__halfS2_S2_fjLb0ELj1024ELj4ENS_18Kernel_traits_baseILj4096EfS2_S2_S2_fjLj1024EEEEELb0ELb0EEEvNS_9BwdParamsE --------------------------
	.section	.nv.constant0._ZN10layer_norm22ln_bwd_finalize_kernelINS_22Kernel_traits_finalizeILj4096Ef6__halfS2_S2_fjLb0ELj1024ELj4ENS_18Kernel_traits_baseILj4096EfS2_S2_S2_fjLj1024EEEEELb0ELb0EEEvNS_9BwdParamsE,"a",@progbits
	.sectionflags	@""
	.align	4
.nv.constant0._ZN10layer_norm22ln_bwd_finalize_kernelINS_22Kernel_traits_finalizeILj4096Ef6__halfS2_S2_fjLb0ELj1024ELj4ENS_18Kernel_traits_baseILj4096EfS2_S2_S2_fjLj1024EEEEELb0ELb0EEEvNS_9BwdParamsE:
	.zero		648


//--------------------- .nv.constant0._ZN10layer_norm40ln_parallel_residual_bwd_finalize_kernelINS_22Kernel_traits_finalizeILj4096Ef6__halfS2_S2_fjLb0ELj1024ELj4ENS_18Kernel_traits_baseILj4096EfS2_S2_S2_fjLj1024EEEEELb0EEEvNS_9BwdParamsE --------------------------
	.section	.nv.constant0._ZN10layer_norm40ln_parallel_residual_bwd_finalize_kernelINS_22Kernel_traits_finalizeILj4096Ef6__halfS2_S2_fjLb0ELj1024ELj4ENS_18Kernel_traits_baseILj4096EfS2_S2_S2_fjLj1024EEEEELb0EEEvNS_9BwdParamsE,"a",@progbits
	.sectionflags	@""
	.align	4
.nv.constant0._ZN10layer_norm40ln_parallel_residual_bwd_finalize_kernelINS_22Kernel_traits_finalizeILj4096Ef6__halfS2_S2_fjLb0ELj1024ELj4ENS_18Kernel_traits_baseILj4096EfS2_S2_S2_fjLj1024EEEEELb0EEEvNS_9BwdParamsE:
	.zero		648


//--------------------- .nv.constant0._ZN10layer_norm31ln_parallel_residual_bwd_kernelINS_13Kernel_traitsIf6__halfS2_S2_fjLj4096ELj1ELj1ELj8ELj16ENS_18Kernel_traits_baseILj4096EfS2_S2_S2_fjLj256EEEEELb1ELb1ELb0EEEvNS_9BwdParamsE --------------------------
	.section	.nv.constant0._ZN10layer_norm31ln_parallel_residual_bwd_kernelINS_13Kernel_traitsIf6__halfS2_S2_fjLj4096ELj1ELj1ELj8ELj16ENS_18Kernel_traits_baseILj4096EfS2_S2_S2_fjLj256EEEEELb1ELb1ELb0EEEvNS_9BwdParamsE,"a",@progbits
	.sectionflags	@""
	.align	4
.nv.constant0._ZN10layer_norm31ln_parallel_residual_bwd_kernelINS_13Kernel_traitsIf6__halfS2_S2_fjLj4096ELj1ELj1ELj8ELj16ENS_18Kernel_traits_baseILj4096EfS2_S2_S2_fjLj256EEEEELb1ELb1ELb0EEEvNS_9BwdParamsE:
	.zero		648


//--------------------- .nv.constant0._ZN10layer_norm22ln_bwd_finalize_kernelINS_22Kernel_traits_finalizeILj4096Ef6__halfS2_S2_fjLb0ELj1024ELj4ENS_18Kernel_traits_baseILj4096EfS2_S2_S2_fjLj1024EEEEELb0ELb1EEEvNS_9BwdParamsE --------------------------
	.section	.nv.constant0._ZN10layer_norm22ln_bwd_finalize_kernelINS_22Kernel_traits_finalizeILj4096Ef6__halfS2_S2_fjLb0ELj1024ELj4ENS_18Kernel_traits_baseILj4096EfS2_S2_S2_fjLj1024EEEEELb0ELb1EEEvNS_9BwdParamsE,"a",@progbits
	.sectionflags	@""
	.align	4
.nv.constant0._ZN10layer_norm22ln_bwd_finalize_kernelINS_22Kernel_traits_finalizeILj4096Ef6__halfS2_S2_fjLb0ELj1024ELj4ENS_18Kernel_traits_baseILj4096EfS2_S2_S2_fjLj1024EEEEELb0ELb1EEEvNS_9BwdParamsE:
	.zero		648


//--------------------- .nv.constant0._ZN10layer_norm40ln_parallel_residual_bwd_finalize_kernelINS_22Kernel_traits_finalizeILj4096Ef6__halfS2_S2_fjLb0ELj1024ELj4ENS_18Kernel_traits_baseILj4096EfS2_S2_S2_fjLj1024EEEEELb1EEEvNS_9BwdParamsE --------------------------
	.section	.nv.constant0._ZN10layer_norm40ln_parallel_residual_bwd_finalize_kernelINS_22Kernel_traits_finalizeILj4096Ef6__halfS2_S2_fjLb0ELj1024ELj4ENS_18Kernel_traits_baseILj4096EfS2_S2_S2_fjLj1024EEEEELb1EEEvNS_9BwdParamsE,"a",@progbits
	.sectionflags	@""
	.align	4
.nv.constant0._ZN10layer_norm40ln_parallel_residual_bwd_finalize_kernelINS_22Kernel_traits_finalizeILj4096Ef6__halfS2_S2_fjLb0ELj1024ELj4ENS_18Kernel_traits_baseILj4096EfS2_S2_S2_fjLj1024EEEEELb1EEEvNS_9BwdParamsE:
	.zero		648


//--------------------- .nv.constant0._ZN10layer_norm31ln_parallel_residual_bwd_kernelINS_13Kernel_traitsIf6__halfS2_S2_fjLj4096ELj1ELj1ELj8ELj16ENS_18Kernel_traits_baseILj4096EfS2_S2_S2_fjLj256EEEEELb1ELb1ELb1EEEvNS_9BwdParamsE --------------------------
	.section	.nv.constant0._ZN10layer_norm31ln_parallel_residual_bwd_kernelINS_13Kernel_traitsIf6__halfS2_S2_fjLj4096ELj1ELj1ELj8ELj16ENS_18Kernel_traits_baseILj4096EfS2_S2_S2_fjLj256EEEEELb1ELb1ELb1EEEvNS_9BwdParamsE,"a",@progbits
	.sectionflags	@""
	.align	4
.nv.constant0._ZN10layer_norm31ln_parallel_residual_bwd_kernelINS_13Kernel_traitsIf6__halfS2_S2_fjLj4096ELj1ELj1ELj8ELj16ENS_18Kernel_traits_baseILj4096EfS2_S2_S2_fjLj256EEEEELb1ELb1ELb1EEEvNS_9BwdParamsE:
	.zero		648


//--------------------- .nv.constant0._ZN10layer_norm31ln_parallel_residual_bwd_kernelINS_13Kernel_traitsI6__halfS2_fS2_fjLj4096ELj1ELj1ELj8ELj16ENS_18Kernel_traits_baseILj4096ES2_S2_fS2_fjLj256EEEEELb0ELb0ELb0EEEvNS_9BwdParamsE --------------------------
	.section	.nv.constant0._ZN10layer_norm31ln_parallel_residual_bwd_kernelINS_13Kernel_traitsI6__halfS2_fS2_fjLj4096ELj1ELj1ELj8ELj16ENS_18Kernel_traits_baseILj4096ES2_S2_fS2_fjLj256EEEEELb0ELb0ELb0EEEvNS_9BwdParamsE,"a",@progbits
	.sectionflags	@""
	.align	4
.nv.constant0._ZN10layer_norm31ln_parallel_residual_bwd_kernelINS_13Kernel_traitsI6__halfS2_fS2_fjLj4096ELj1ELj1ELj8ELj16ENS_18Kernel_traits_baseILj4096ES2_S2_fS2_fjLj256EEEEELb0ELb0ELb0EEEvNS_9BwdParamsE:
	.zero		648


//--------------------- .nv.constant0._ZN10layer_norm31ln_parallel_residual_bwd_kernelINS_13Kernel_traitsI6__halfS2_fS2_fjLj4096ELj1ELj1ELj8ELj16ENS_18Kernel_traits_baseILj4096ES2_S2_fS2_fjLj256EEEEELb0ELb0ELb1EEEvNS_9BwdParamsE --------------------------
	.section	.nv.constant0._ZN10layer_norm31ln_parallel_residual_bwd_kernelINS_13Kernel_traitsI6__halfS2_fS2_fjLj4096ELj1ELj1ELj8ELj16ENS_18Kernel_traits_baseILj4096ES2_S2_fS2_fjLj256EEEEELb0ELb0ELb1EEEvNS_9BwdParamsE,"a",@progbits
	.sectionflags	@""
	.align	4
.nv.constant0._ZN10layer_norm31ln_parallel_residual_bwd_kernelINS_13Kernel_traitsI6__halfS2_fS2_fjLj4096ELj1ELj1ELj8ELj16ENS_18Kernel_traits_baseILj4096ES2_S2_fS2_fjLj256EEEEELb0ELb0ELb1EEEvNS_9BwdParamsE:
	.zero		648


//--------------------- .nv.constant0._ZN10layer_norm31ln_parallel_residual_bwd_kernelINS_13Kernel_traitsI6__halfS2_fS2_fjLj4096ELj1ELj1ELj8ELj16ENS_18Kernel_traits_baseILj4096ES2_S2_fS2_fjLj256EEEEELb0ELb1ELb0EEEvNS_9BwdParamsE --------------------------
	.section	.nv.constant0._ZN10layer_norm31ln_parallel_residual_bwd_kernelINS_13Kernel_traitsI6__halfS2_fS2_fjLj4096ELj1ELj1ELj8ELj16ENS_18Kernel_traits_baseILj4096ES2_S2_fS2_fjLj256EEEEELb0ELb1ELb0EEEvNS_9BwdParamsE,"a",@progbits
	.sectionflags	@""
	.align	4
.nv.constant0._ZN10layer_norm31ln_parallel_residual_bwd_kernelINS_13Kernel_traitsI6__halfS2_fS2_fjLj4096ELj1ELj1ELj8ELj16ENS_18Kernel_traits_baseILj4096ES2_S2_fS2_fjLj256EEEEELb0ELb1ELb0EEEvNS_9BwdParamsE:
	.zero		648


//--------------------- .nv.constant0._ZN10layer_norm31ln_parallel_residual_bwd_kernelINS_13Kernel_traitsI6__halfS2_fS2_fjLj4096ELj1ELj1ELj8ELj16ENS_18Kernel_traits_baseILj4096ES2_S2_fS2_fjLj256EEEEELb0ELb1ELb1EEEvNS_9BwdParamsE --------------------------
	.section	.nv.constant0._ZN10layer_norm31ln_parallel_residual_bwd_kernelINS_13Kernel_traitsI6__halfS2_fS2_fjLj4096ELj1ELj1ELj8ELj16ENS_18Kernel_traits_baseILj4096ES2_S2_fS2_fjLj256EEEEELb0ELb1ELb1EEEvNS_9BwdParamsE,"a",@progbits
	.sectionflags	@""
	.align	4
.nv.constant0._ZN10layer_norm31ln_parallel_residual_bwd_kernelINS_13Kernel_traitsI6__halfS2_fS2_fjLj4096ELj1ELj1ELj8ELj16ENS_18Kernel_traits_baseILj4096ES2_S2_fS2_fjLj256EEEEELb0ELb1ELb1EEEvNS_9BwdParamsE:
	.zero		648


//--------------------- .nv.constant0._ZN10layer_norm31ln_parallel_residual_bwd_kernelINS_13Kernel_traitsI6__halfS2_fS2_fjLj4096ELj1ELj1ELj8ELj16ENS_18Kernel_traits_baseILj4096ES2_S2_fS2_fjLj256EEEEELb1ELb0ELb0EEEvNS_9BwdParamsE --------------------------
	.section	.nv.constant0._ZN10layer_norm31ln_parallel_residual_bwd_kernelINS_13Kernel_traitsI6__halfS2_fS2_fjLj4096ELj1ELj1ELj8ELj16ENS_18Kernel_traits_baseILj4096ES2_S2_fS2_fjLj256EEEEELb1ELb0ELb0EEEvNS_9BwdParamsE,"a",@progbits
	.sectionflags	@""
	.align	4
.nv.constant0._ZN10layer_norm31ln_parallel_residual_bwd_kernelINS_13Kernel_traitsI6__halfS2_fS2_fjLj4096ELj1ELj1ELj8ELj16ENS_18Kernel_traits_baseILj4096ES2_S2_fS2_fjLj256EEEEELb1ELb0ELb0EEEvNS_9BwdParamsE:
	.zero		648


//--------------------- .nv.constant0._ZN10layer_norm31ln_parallel_residual_bwd_kernelINS_13Kernel_traitsI6__halfS2_fS2_fjLj4096ELj1ELj1ELj8ELj16ENS_18Kernel_traits_baseILj4096ES2_S2_fS2_fjLj256EEEEELb1ELb0ELb1EEEvNS_9BwdParamsE --------------------------
	.section	.nv.constant0._ZN10layer_norm31ln_parallel_residual_bwd_kernelINS_13Kernel_traitsI6__halfS2_fS2_fjLj4096ELj1ELj1ELj8ELj16ENS_18Kernel_traits_baseILj4096ES2_S2_fS2_fjLj256EEEEELb1ELb0ELb1EEEvNS_9BwdParamsE,"a",@progbits
	.sectionflags	@""
	.align	4
.nv.constant0._ZN10layer_norm31ln_parallel_residual_bwd_kernelINS_13Kernel_traitsI6__halfS2_fS2_fjLj4096ELj1ELj1ELj8ELj16ENS_18Kernel_traits_baseILj4096ES2_S2_fS2_fjLj256EEEEELb1ELb0ELb1EEEvNS_9BwdParamsE:
	.zero		648


//--------------------- .nv.constant0._ZN10layer_norm22ln_bwd_finalize_kernelINS_22Kernel_traits_finalizeILj4096E6__halfS2_fS2_fjLb0ELj1024ELj4ENS_18Kernel_traits_baseILj4096ES2_S2_fS2_fjLj1024EEEEELb0ELb0EEEvNS_9BwdParamsE --------------------------
	.section	.nv.constant0._ZN10layer_norm22ln_bwd_finalize_kernelINS_22Kernel_traits_finalizeILj4096E6__halfS2_fS2_fjLb0ELj1024ELj4ENS_18Kernel_traits_baseILj4096ES2_S2_fS2_fjLj1024EEEEELb0ELb0EEEvNS_9BwdParamsE,"a",@progbits
	.sectionflags	@""
	.align	4
.nv.constant0._ZN10layer_norm22ln_bwd_finalize_kernelINS_22Kernel_traits_finalizeILj4096E6__halfS2_fS2_fjLb0ELj1024ELj4ENS_18Kernel_traits_baseILj4096ES2_S2_fS2_fjLj1024EEEEELb0ELb0EEEvNS_9BwdParamsE:
	.zero		648


//--------------------- .nv.constant0._ZN10layer_norm40ln_parallel_residual_bwd_finalize_kernelINS_22Kernel_traits_finalizeILj4096E6__halfS2_fS2_fjLb0ELj1024ELj4ENS_18Kernel_traits_baseILj4096ES2_S2_fS2_fjLj1024EEEEELb0EEEvNS_9BwdParamsE --------------------------
	.section	.nv.constant0._ZN10layer_norm40ln_parallel_residual_bwd_finalize_kernelINS_22Kernel_traits_finalizeILj4096E6__halfS2_fS2_fjLb0ELj1024ELj4ENS_18Kernel_traits_baseILj4096ES2_S2_fS2_fjLj1024EEEEELb0EEEvNS_9BwdParamsE,"a",@progbits
	.sectionflags	@""
	.align	4
.nv.constant0._ZN10layer_norm40ln_parallel_residual_bwd_finalize_kernelINS_22Kernel_traits_finalizeILj4096E6__halfS2_fS2_fjLb0ELj1024ELj4ENS_18Kernel_traits_baseILj4096ES2_S2_fS2_fjLj1024EEEEELb0EEEvNS_9BwdParamsE:
	.zero		648


//--------------------- .nv.constant0._ZN10layer_norm31ln_parallel_residual_bwd_kernelINS_13Kernel_traitsI6__halfS2_fS2_fjLj4096ELj1ELj1ELj8ELj16ENS_18Kernel_traits_baseILj4096ES2_S2_fS2_fjLj256EEEEELb1ELb1ELb0EEEvNS_9BwdParamsE --------------------------
	.section	.nv.constant0._ZN10layer_norm31ln_parallel_residual_bwd_kernelINS_13Kernel_traitsI6__halfS2_fS2_fjLj4096ELj1ELj1ELj8ELj16ENS_18Kernel_traits_baseILj4096ES2_S2_fS2_fjLj256EEEEELb1ELb1ELb0EEEvNS_9BwdParamsE,"a",@progbits
	.sectionflags	@""
	.align	4
.nv.constant0._ZN10layer_norm31ln_parallel_residual_bwd_kernelINS_13Kernel_traitsI6__halfS2_fS2_fjLj4096ELj1ELj1ELj8ELj16ENS_18Kernel_traits_baseILj4096ES2_S2_fS2_fjLj256EEEEELb1ELb1ELb0EEEvNS_9BwdParamsE:
	.zero		648


//--------------------- .nv.constant0._ZN10layer_norm22ln_bwd_finalize_kernelINS_22Kernel_traits_finalizeILj4096E6__halfS2_fS2_fjLb0ELj1024ELj4ENS_18Kernel_traits_baseILj4096ES2_S2_fS2_fjLj1024EEEEELb0ELb1EEEvNS_9BwdParamsE --------------------------
	.section	.nv.constant0._ZN10layer_norm22ln_bwd_finalize_kernelINS_22Kernel_traits_finalizeILj4096E6__halfS2_fS2_fjLb0ELj1024ELj4ENS_18Kernel_traits_baseILj4096ES2_S2_fS2_fjLj1024EEEEELb0ELb1EEEvNS_9BwdParamsE,"a",@progbits
	.sectionflags	@""
	.align	4
.nv.constant0._ZN10layer_norm22ln_bwd_finalize_kernelINS_22Kernel_traits_finalizeILj4096E6__halfS2_fS2_fjLb0ELj1024ELj4ENS_18Kernel_traits_baseILj4096ES2_S2_fS2_fjLj1024EEEEELb0ELb1EEEvNS_9BwdParamsE:
	.zero		648


//--------------------- .nv.constant0._ZN10layer_norm40ln_parallel_residual_bwd_finalize_kernelINS_22Kernel_traits_finalizeILj4096E6__halfS2_fS2_fjLb0ELj1024ELj4ENS_18Kernel_traits_baseILj4096ES2_S2_fS2_fjLj1024EEEEELb1EEEvNS_9BwdParamsE --------------------------
	.section	.nv.constant0._ZN10layer_norm40ln_parallel_residual_bwd_finalize_kernelINS_22Kernel_traits_finalizeILj4096E6__halfS2_fS2_fjLb0ELj1024ELj4ENS_18Kernel_traits_baseILj4096ES2_S2_fS2_fjLj1024EEEEELb1EEEvNS_9BwdParamsE,"a",@progbits
	.sectionflags	@""
	.align	4
.nv.constant0._ZN10layer_norm40ln_parallel_residual_bwd_finalize_kernelINS_22Kernel_traits_finalizeILj4096E6__halfS2_fS2_fjLb0ELj1024ELj4ENS_18Kernel_traits_baseILj4096ES2_S2_fS2_fjLj1024EEEEELb1EEEvNS_9BwdParamsE:
	.zero		648


//--------------------- .nv.constant0._ZN10layer_norm31ln_parallel_residual_bwd_kernelINS_13Kernel_traitsI6__halfS2_fS2_fjLj4096ELj1ELj1ELj8ELj16ENS_18Kernel_traits_baseILj4096ES2_S2_fS2_fjLj256EEEEELb1ELb1ELb1EEEvNS_9BwdParamsE --------------------------
	.section	.nv.constant0._ZN10layer_norm31ln_parallel_residual_bwd_kernelINS_13Kernel_traitsI6__halfS2_fS2_fjLj4096ELj1ELj1ELj8ELj16ENS_18Kernel_traits_baseILj4096ES2_S2_fS2_fjLj256EEEEELb1ELb1ELb1EEEvNS_9BwdParamsE,"a",@progbits
	.sectionflags	@""
	.align	4
.nv.constant0._ZN10layer_norm31ln_parallel_residual_bwd_kernelINS_13Kernel_traitsI6__halfS2_fS2_fjLj4096ELj1ELj1ELj8ELj16ENS_18Kernel_traits_baseILj4096ES2_S2_fS2_fjLj256EEEEELb1ELb1ELb1EEEvNS_9BwdParamsE:
	.zero		648


//--------------------- .nv.constant0._ZN10layer_norm31ln_parallel_residual_bwd_kernelINS_13Kernel_traitsIf6__halffS2_fjLj4096ELj1ELj1ELj8ELj16ENS_18Kernel_traits_baseILj4096EfS2_fS2_fjLj256EEEEELb0ELb0ELb0EEEvNS_9BwdParamsE --------------------------
	.section	.nv.constant0._ZN10layer_norm31ln_parallel_residual_bwd_kernelINS_13Kernel_traitsIf6__halffS2_fjLj4096ELj1ELj1ELj8ELj16ENS_18Kernel_traits_baseILj4096EfS2_fS2_fjLj256EEEEELb0ELb0ELb0EEEvNS_9BwdParamsE,"a",@progbits
	.sectionflags	@""
	.align	4
.nv.constant0._ZN10layer_norm31ln_parallel_residual_bwd_kernelINS_13Kernel_traitsIf6__halffS2_fjLj4096ELj1ELj1ELj8ELj16ENS_18Kernel_traits_baseILj4096EfS2_fS2_fjLj256EEEEELb0ELb0ELb0EEEvNS_9BwdParamsE:
	.zero		648


//--------------------- .nv.constant0._ZN10layer_norm31ln_parallel_residual_bwd_kernelINS_13Kernel_traitsIf6__halffS2_fjLj4096ELj1ELj1ELj8ELj16ENS_18Kernel_traits_baseILj4096EfS2_fS2_fjLj256EEEEELb0ELb0ELb1EEEvNS_9BwdParamsE --------------------------
	.section	.nv.constant0._ZN10layer_norm31ln_parallel_residual_bwd_kernelINS_13Kernel_traitsIf6__halffS2_fjLj4096ELj1ELj1ELj8ELj16ENS_18Kernel_traits_baseILj4096EfS2_fS2_fjLj256EEEEELb0ELb0ELb1EEEvNS_9BwdParamsE,"a",@progbits
	.sectionflags	@""
	.align	4
.nv.constant0._ZN10layer_norm31ln_parallel_residual_bwd_kernelINS_13Kernel_traitsIf6__halffS2_fjLj4096ELj1ELj1ELj8ELj16ENS_18Kernel_traits_baseILj4096EfS2_fS2_fjLj256EEEEELb0ELb0ELb1EEEvNS_9BwdParamsE:
	.zero		648


//--------------------- .nv.constant0._ZN10layer_norm31ln_parallel_residual_bwd_kernelINS_13Kernel_traitsIf6__halffS2_fjLj4096ELj1ELj1ELj8ELj16ENS_18Kernel_traits_baseILj4096EfS2_fS2_fjLj256EEEEELb0ELb1ELb0EEEvNS_9BwdParamsE --------------------------
	.section	.nv.constant0._ZN10layer_norm31ln_parallel_residual_bwd_kernelINS_13Kernel_traitsIf6__halffS2_fjLj4096ELj1ELj1ELj8ELj16ENS_18Kernel_traits_baseILj4096EfS2_fS2_fjLj256EEEEELb0ELb1ELb0EEEvNS_9BwdParamsE,"a",@progbits
	.sectionflags	@""
	.align	4
.nv.constant0._ZN10layer_norm31ln_parallel_residual_bwd_kernelINS_13Kernel_traitsIf6__halffS2_fjLj4096ELj1ELj1ELj8ELj16ENS_18Kernel_traits_baseILj4096EfS2_fS2_fjLj256EEEEELb0ELb1ELb0EEEvNS_9BwdParamsE:
	.zero		648


//--------------------- .nv.constant0._ZN10layer_norm31ln_parallel_residual_bwd_kernelINS_13Kernel_traitsIf6__halffS2_fjLj4096ELj1ELj1ELj8ELj16ENS_18Kernel_traits_baseILj4096EfS2_fS2_fjLj256EEEEELb0ELb1ELb1EEEvNS_9BwdParamsE --------------------------
	.section	.nv.constant0._ZN10layer_norm31ln_parallel_residual_bwd_kernelINS_13Kernel_traitsIf6__halffS2_fjLj4096ELj1ELj1ELj8ELj16ENS_18Kernel_traits_baseILj4096EfS2_fS2_fjLj256EEEEELb0ELb1ELb1EEEvNS_9BwdParamsE,"a",@progbits
	.sectionflags	@""
	.align	4
.nv.constant0._ZN10layer_norm31ln_parallel_residual_bwd_kernelINS_13Kernel_traitsIf6__halffS2_fjLj4096ELj1ELj1ELj8ELj16ENS_18Kernel_traits_baseILj4096EfS2_fS2_fjLj256EEEEELb0ELb1ELb1EEEvNS_9BwdParamsE:
	.zero		648


//--------------------- .nv.constant0._ZN10layer_norm31ln_parallel_residual_bwd_kernelINS_13Kernel_traitsIf6__halffS2_fjLj4096ELj1ELj1ELj8ELj16ENS_18Kernel_traits_baseILj4096EfS2_fS2_fjLj256EEEEELb1ELb0ELb0EEEvNS_9BwdParamsE --------------------------
	.section	.nv.constant0._ZN10layer_norm31ln_parallel_residual_bwd_kernelINS_13Kernel_traitsIf6__halffS2_fjLj4096ELj1ELj1ELj8ELj16ENS_18Kernel_traits_baseILj4096EfS2_fS2_fjLj256EEEEELb1ELb0ELb0EEEvNS_9BwdParamsE,"a",@progbits
	.sectionflags	@""
	.align	4
.nv.constant0._ZN10layer_norm31ln_parallel_residual_bwd_kernelINS_13Kernel_traitsIf6__halffS2_fjLj4096ELj1ELj1ELj8ELj16ENS_18Kernel_traits_baseILj4096EfS2_fS2_fjLj256EEEEELb1ELb0ELb0EEEvNS_9BwdParamsE:
	.zero		648


//--------------------- .nv.constant0._ZN10layer_norm31ln_parallel_residual_bwd_kernelINS_13Kernel_traitsIf6__halffS2_fjLj4096ELj1ELj1ELj8ELj16ENS_18Kernel_traits_baseILj4096EfS2_fS2_fjLj256EEEEELb1ELb0ELb1EEEvNS_9BwdParamsE --------------------------
	.section	.nv.constant0._ZN10layer_norm31ln_parallel_residual_bwd_kernelINS_13Kernel_traitsIf6__halffS2_fjLj4096ELj1ELj1ELj8ELj16ENS_18Kernel_traits_baseILj4096EfS2_fS2_fjLj256EEEEELb1ELb0ELb1EEEvNS_9BwdParamsE,"a",@progbits
	.sectionflags	@""
	.align	4
.nv.constant0._ZN10layer_norm31ln_parallel_residual_bwd_kernelINS_13Kernel_traitsIf6__halffS2_fjLj4096ELj1ELj1ELj8ELj16ENS_18Kernel_traits_baseILj4096EfS2_fS2_fjLj256EEEEELb1ELb0ELb1EEEvNS_9BwdParamsE:
	.zero		648


//--------------------- .nv.constant0._ZN10layer_norm22ln_bwd_finalize_kernelINS_22Kernel_traits_finalizeILj4096Ef6__halffS2_fjLb0ELj1024ELj4ENS_18Kernel_traits_baseILj4096EfS2_fS2_fjLj1024EEEEELb0ELb0EEEvNS_9BwdParamsE --------------------------
	.section	.nv.constant0._ZN10layer_norm22ln_bwd_finalize_kernelINS_22Kernel_traits_finalizeILj4096Ef6__halffS2_fjLb0ELj1024ELj4ENS_18Kernel_traits_baseILj4096EfS2_fS2_fjLj1024EEEEELb0ELb0EEEvNS_9BwdParamsE,"a",@progbits
	.sectionflags	@""
	.align	4
.nv.constant0._ZN10layer_norm22ln_bwd_finalize_kernelINS_22Kernel_traits_finalizeILj4096Ef6__halffS2_fjLb0ELj1024ELj4ENS_18Kernel_traits_baseILj4096EfS2_fS2_fjLj1024EEEEELb0ELb0EEEvNS_9BwdParamsE:
	.zero		648


//--------------------- .nv.constant0._ZN10layer_norm40ln_parallel_residual_bwd_finalize_kernelINS_22Kernel_traits_finalizeILj4096Ef6__halffS2_fjLb0ELj1024ELj4ENS_18Kernel_traits_baseILj4096EfS2_fS2_fjLj1024EEEEELb0EEEvNS_9BwdParamsE --------------------------
	.section	.nv.constant0._ZN10layer_norm40ln_parallel_residual_bwd_finalize_kernelINS_22Kernel_traits_finalizeILj4096Ef6__halffS2_fjLb0ELj1024ELj4ENS_18Kernel_traits_baseILj4096EfS2_fS2_fjLj1024EEEEELb0EEEvNS_9BwdParamsE,"a",@progbits
	.sectionflags	@""
	.align	4
.nv.constant0._ZN10layer_norm40ln_parallel_residual_bwd_finalize_kernelINS_22Kernel_traits_finalizeILj4096Ef6__halffS2_fjLb0ELj1024ELj4ENS_18Kernel_traits_baseILj4096EfS2_fS2_fjLj1024EEEEELb0EEEvNS_9BwdParamsE:
	.zero		648


//--------------------- .nv.constant0._ZN10layer_norm31ln_parallel_residual_bwd_kernelINS_13Kernel_traitsIf6__halffS2_fjLj4096ELj1ELj1ELj8ELj16ENS_18Kernel_traits_baseILj4096EfS2_fS2_fjLj256EEEEELb1ELb1ELb0EEEvNS_9BwdParamsE --------------------------
	.section	.nv.constant0._ZN10layer_norm31ln_parallel_residual_bwd_kernelINS_13Kernel_traitsIf6__halffS2_fjLj4096ELj1ELj1ELj8ELj16ENS_18Kernel_traits_baseILj4096EfS2_fS2_fjLj256EEEEELb1ELb1ELb0EEEvNS_9BwdParamsE,"a",@progbits
	.sectionflags	@""
	.align	4
.nv.constant0._ZN10layer_norm31ln_parallel_residual_bwd_kernelINS_13Kernel_traitsIf6__halffS2_fjLj4096ELj1ELj1ELj8ELj16ENS_18Kernel_traits_baseILj4096EfS2_fS2_fjLj256EEEEELb1ELb1ELb0EEEvNS_9BwdParamsE:
	.zero		648


//--------------------- .nv.constant0._ZN10layer_norm22ln_bwd_finalize_kernelINS_22Kernel_traits_finalizeILj4096Ef6__halffS2_fjLb0ELj1024ELj4ENS_18Kernel_traits_baseILj4096EfS2_fS2_fjLj1024EEEEELb0ELb1EEEvNS_9BwdParamsE --------------------------
	.section	.nv.constant0._ZN10layer_norm22ln_bwd_finalize_kernelINS_22Kernel_traits_finalizeILj4096Ef6__halffS2_fjLb0ELj1024ELj4ENS_18Kernel_traits_baseILj4096EfS2_fS2_fjLj1024EEEEELb0ELb1EEEvNS_9BwdParamsE,"a",@progbits
	.sectionflags	@""
	.align	4
.nv.constant0._ZN10layer_norm22ln_bwd_finalize_kernelINS_22Kernel_traits_finalizeILj4096Ef6__halffS2_fjLb0ELj1024ELj4ENS_18Kernel_traits_baseILj4096EfS2_fS2_fjLj1024EEEEELb0ELb1EEEvNS_9BwdParamsE:
	.zero		648


//--------------------- .nv.constant0._ZN10layer_norm40ln_parallel_residual_bwd_finalize_kernelINS_22Kernel_traits_finalizeILj4096Ef6__halffS2_fjLb0ELj1024ELj4ENS_18Kernel_traits_baseILj4096EfS2_fS2_fjLj1024EEEEELb1EEEvNS_9BwdParamsE --------------------------
	.section	.nv.constant0._ZN10layer_norm40ln_parallel_residual_bwd_finalize_kernelINS_22Kernel_traits_finalizeILj4096Ef6__halffS2_fjLb0ELj1024ELj4ENS_18Kernel_traits_baseILj4096EfS2_fS2_fjLj1024EEEEELb1EEEvNS_9BwdParamsE,"a",@progbits
	.sectionflags	@""
	.align	4
.nv.constant0._ZN10layer_norm40ln_parallel_residual_bwd_finalize_kernelINS_22Kernel_traits_finalizeILj4096Ef6__halffS2_fjLb0ELj1024ELj4ENS_18Kernel_traits_baseILj4096EfS2_fS2_fjLj1024EEEEELb1EEEvNS_9BwdParamsE:
	.zero		648


//--------------------- .nv.constant0._ZN10layer_norm31ln_parallel_residual_bwd_kernelINS_13Kernel_traitsIf6__halffS2_fjLj4096ELj1ELj1ELj8ELj16ENS_18Kernel_traits_baseILj4096EfS2_fS2_fjLj256EEEEELb1ELb1ELb1EEEvNS_9BwdParamsE --------------------------
	.section	.nv.constant0._ZN10layer_norm31ln_parallel_residual_bwd_kernelINS_13Kernel_traitsIf6__halffS2_fjLj4096ELj1ELj1ELj8ELj16ENS_18Kernel_traits_baseILj4096EfS2_fS2_fjLj256EEEEELb1ELb1ELb1EEEvNS_9BwdParamsE,"a",@progbits
	.sectionflags	@""
	.align	4
.nv.constant0._ZN10layer_norm31ln_parallel_residual_bwd_kernelINS_13Kernel_traitsIf6__halffS2_fjLj4096ELj1ELj1ELj8ELj16ENS_18Kernel_traits_baseILj4096EfS2_fS2_fjLj256EEEEELb1ELb1ELb1EEEvNS_9BwdParamsE:
	.zero		648


//--------------------- .nv.constant0._ZN10layer_norm31ln_parallel_residual_bwd_kernelINS_13Kernel_traitsI6__halfffffjLj4096ELj1ELj1ELj8ELj16ENS_18Kernel_traits_baseILj4096ES2_ffffjLj256EEEEELb0ELb0ELb0EEEvNS_9BwdParamsE --------------------------
	.section	.nv.constant0._ZN10layer_norm31ln_parallel_residual_bwd_kernelINS_13Kernel_traitsI6__halfffffjLj4096ELj1ELj1ELj8ELj16ENS_18Kernel_traits_baseILj4096ES2_ffffjLj256EEEEELb0ELb0ELb0EEEvNS_9BwdParamsE,"a",@progbits
	.sectionflags	@""
	.align	4
.nv.constant0._ZN10layer_norm31ln_parallel_residual_bwd_kernelINS_13Kernel_traitsI6__halfffffjLj4096ELj1ELj1ELj8ELj16ENS_18Kernel_traits_baseILj4096ES2_ffffjLj256EEEEELb0ELb0ELb0EEEvNS_9BwdParamsE:
	.zero		648


//--------------------- .nv.constant0._ZN10layer_norm31ln_parallel_residual_bwd_kernelINS_13Kernel_traitsI6__halfffffjLj4096ELj1ELj1ELj8ELj16ENS_18Kernel_traits_baseILj4096ES2_ffffjLj256EEEEELb0ELb0ELb1EEEvNS_9BwdParamsE --------------------------
	.section	.nv.constant0._ZN10layer_norm31ln_parallel_residual_bwd_kernelINS_13Kernel_traitsI6__halfffffjLj4096ELj1ELj1ELj8ELj16ENS_18Kernel_traits_baseILj4096ES2_ffffjLj256EEEEELb0ELb0ELb1EEEvNS_9BwdParamsE,"a",@progbits
	.sectionflags	@""
	.align	4
.nv.constant0._ZN10layer_norm31ln_parallel_residual_bwd_kernelINS_13Kernel_traitsI6__halfffffjLj4096ELj1ELj1ELj8ELj16ENS_18Kernel_traits_baseILj4096ES2_ffffjLj256EEEEELb0ELb0ELb1EEEvNS_9BwdParamsE:
	.zero		648


//--------------------- .nv.constant0._ZN10layer_norm31ln_parallel_residual_bwd_kernelINS_13Kernel_traitsI6__halfffffjLj4096ELj1ELj1ELj8ELj16ENS_18Kernel_traits_baseILj4096ES2_ffffjLj256EEEEELb0ELb1ELb0EEEvNS_9BwdParamsE --------------------------
	.section	.nv.constant0._ZN10layer_norm31ln_parallel_residual_bwd_kernelINS_13Kernel_traitsI6__halfffffjLj4096ELj1ELj1ELj8ELj16ENS_18Kernel_traits_baseILj4096ES2_ffffjLj256EEEEELb0ELb1ELb0EEEvNS_9BwdParamsE,"a",@progbits
	.sectionflags	@""
	.align	4
.nv.constant0._ZN10layer_norm31ln_parallel_residual_bwd_kernelINS_13Kernel_traitsI6__halfffffjLj4096ELj1ELj1ELj8ELj16ENS_18Kernel_traits_baseILj4096ES2_ffffjLj256EEEEELb0ELb1ELb0EEEvNS_9BwdParamsE:
	.zero		648


//--------------------- .nv.constant0._ZN10layer_norm31ln_parallel_residual_bwd_kernelINS_13Kernel_traitsI6__halfffffjLj4096ELj1ELj1ELj8ELj16ENS_18Kernel_traits_baseILj4096ES2_ffffjLj256EEEEELb0ELb1ELb1EEEvNS_9BwdParamsE --------------------------
	.section	.nv.constant0._ZN10layer_norm31ln_parallel_residual_bwd_kernelINS_13Kernel_traitsI6__halfffffjLj4096ELj1ELj1ELj8ELj16ENS_18Kernel_traits_baseILj4096ES2_ffffjLj256EEEEELb0ELb1ELb1EEEvNS_9BwdParamsE,"a",@progbits
	.sectionflags	@""
	.align	4
.nv.constant0._ZN10layer_norm31ln_parallel_residual_bwd_kernelINS_13Kernel_traitsI6__halfffffjLj4096ELj1ELj1ELj8ELj16ENS_18Kernel_traits_baseILj4096ES2_ffffjLj256EEEEELb0ELb1ELb1EEEvNS_9BwdParamsE:
	.zero		648


//--------------------- .nv.constant0._ZN10layer_norm31ln_parallel_residual_bwd_kernelINS_13Kernel_traitsI6__halfffffjLj4096ELj1ELj1ELj8ELj16ENS_18Kernel_traits_baseILj4096ES2_ffffjLj256EEEEELb1ELb0ELb0EEEvNS_9BwdParamsE --------------------------
	.section	.nv.constant0._ZN10layer_norm31ln_parallel_residual_bwd_kernelINS_13Kernel_traitsI6__halfffffjLj4096ELj1ELj1ELj8ELj16ENS_18Kernel_traits_baseILj4096ES2_ffffjLj256EEEEELb1ELb0ELb0EEEvNS_9BwdParamsE,"a",@progbits
	.sectionflags	@""
	.align	4
.nv.constant0._ZN10layer_norm31ln_parallel_residual_bwd_kernelINS_13Kernel_traitsI6__halfffffjLj4096ELj1ELj1ELj8ELj16ENS_18Kernel_traits_baseILj4096ES2_ffffjLj256EEEEELb1ELb0ELb0EEEvNS_9BwdParamsE:
	.zero		648


//--------------------- .nv.constant0._ZN10layer_norm31ln_parallel_residual_bwd_kernelINS_13Kernel_traitsI6__halfffffjLj4096ELj1ELj1ELj8ELj16ENS_18Kernel_traits_baseILj4096ES2_ffffjLj256EEEEELb1ELb0ELb1EEEvNS_9BwdParamsE --------------------------
	.section	.nv.constant0._ZN10layer_norm31ln_parallel_residual_bwd_kernelINS_13Kernel_traitsI6__halfffffjLj4096ELj1ELj1ELj8ELj16ENS_18Kernel_traits_baseILj4096ES2_ffffjLj256EEEEELb1ELb0ELb1EEEvNS_9BwdParamsE,"a",@progbits
	.sectionflags	@""
	.align	4
.nv.constant0._ZN10layer_norm31ln_parallel_residual_bwd_kernelINS_13Kernel_traitsI6__halfffffjLj4096ELj1ELj1ELj8ELj16ENS_18Kernel_traits_baseILj4096ES2_ffffjLj256EEEEELb1ELb0ELb1EEEvNS_9BwdParamsE:
	.zero		648


//--------------------- .nv.constant0._ZN10layer_norm22ln_bwd_finalize_kernelINS_22Kernel_traits_finalizeILj4096E6__halfffffjLb0ELj1024ELj4ENS_18Kernel_traits_baseILj4096ES2_ffffjLj1024EEEEELb0ELb0EEEvNS_9BwdParamsE --------------------------
	.section	.nv.constant0._ZN10layer_norm22ln_bwd_finalize_kernelINS_22Kernel_traits_finalizeILj4096E6__halfffffjLb0ELj1024ELj4ENS_18Kernel_traits_baseILj4096ES2_ffffjLj1024EEEEELb0ELb0EEEvNS_9BwdParamsE,"a",@progbits
	.sectionflags	@""
	.align	4
.nv.constant0._ZN10layer_norm22ln_bwd_finalize_kernelINS_22Kernel_traits_finalizeILj4096E6__halfffffjLb0ELj1024ELj4ENS_18Kernel_traits_baseILj4096ES2_ffffjLj1024EEEEELb0ELb0EEEvNS_9BwdParamsE:
	.zero		648


//--------------------- .nv.constant0._ZN10layer_norm40ln_parallel_residual_bwd_finalize_kernelINS_22Kernel_traits_finalizeILj4096E6__halfffffjLb0ELj1024ELj4ENS_18Kernel_traits_baseILj4096ES2_ffffjLj1024EEEEELb0EEEvNS_9BwdParamsE --------------------------
	.section	.nv.constant0._ZN10layer_norm40ln_parallel_residual_bwd_finalize_kernelINS_22Kernel_traits_finalizeILj4096E6__halfffffjLb0ELj1024ELj4ENS_18Kernel_traits_baseILj4096ES2_ffffjLj1024EEEEELb0EEEvNS_9BwdParamsE,"a",@progbits
	.sectionflags	@""
	.align	4
.nv.constant0._ZN10layer_norm40ln_parallel_residual_bwd_finalize_kernelINS_22Kernel_traits_finalizeILj4096E6__halfffffjLb0ELj1024ELj4ENS_18Kernel_traits_baseILj4096ES2_ffffjLj1024EEEEELb0EEEvNS_9BwdParamsE:
	.zero		648


//--------------------- .nv.constant0._ZN10layer_norm31ln_parallel_residual_bwd_kernelINS_13Kernel_traitsI6__halfffffjLj4096ELj1ELj1ELj8ELj16ENS_18Kernel_traits_baseILj4096ES2_ffffjLj256EEEEELb1ELb1ELb0EEEvNS_9BwdParamsE --------------------------
	.section	.nv.constant0._ZN10layer_norm31ln_parallel_residual_bwd_kernelINS_13Kernel_traitsI6__halfffffjLj4096ELj1ELj1ELj8ELj16ENS_18Kernel_traits_baseILj4096ES2_ffffjLj256EEEEELb1ELb1ELb0EEEvNS_9BwdParamsE,"a",@progbits
	.sectionflags	@""
	.align	4
.nv.constant0._ZN10layer_norm31ln_parallel_residual_bwd_kernelINS_13Kernel_traitsI6__halfffffjLj4096ELj1ELj1ELj8ELj16ENS_18Kernel_traits_baseILj4096ES2_ffffjLj256EEEEELb1ELb1ELb0EEEvNS_9BwdParamsE:
	.zero		648


//--------------------- .nv.constant0._ZN10layer_norm22ln_bwd_finalize_kernelINS_22Kernel_traits_finalizeILj4096E6__halfffffjLb0ELj1024ELj4ENS_18Kernel_traits_baseILj4096ES2_ffffjLj1024EEEEELb0ELb1EEEvNS_9BwdParamsE --------------------------
	.section	.nv.constant0._ZN10layer_norm22ln_bwd_finalize_kernelINS_22Kernel_traits_finalizeILj4096E6__halfffffjLb0ELj1024ELj4ENS_18Kernel_traits_baseILj4096ES2_ffffjLj1024EEEEELb0ELb1EEEvNS_9BwdParamsE,"a",@progbits
	.sectionflags	@""
	.align	4
.nv.constant0._ZN10layer_norm22ln_bwd_finalize_kernelINS_22Kernel_traits_finalizeILj4096E6__halfffffjLb0ELj1024ELj4ENS_18Kernel_traits_baseILj4096ES2_ffffjLj1024EEEEELb0ELb1EEEvNS_9BwdParamsE:
	.zero		648


//--------------------- .nv.constant0._ZN10layer_norm40ln_parallel_residual_bwd_finalize_kernelINS_22Kernel_traits_finalizeILj4096E6__halfffffjLb0ELj1024ELj4ENS_18Kernel_traits_baseILj4096ES2_ffffjLj1024EEEEELb1EEEvNS_9BwdParamsE --------------------------
	.section	.nv.constant0._ZN10layer_norm40ln_parallel_residual_bwd_finalize_kernelINS_22Kernel_traits_finalizeILj4096E6__halfffffjLb0ELj1024ELj4ENS_18Kernel_traits_baseILj4096ES2_ffffjLj1024EEEEELb1EEEvNS_9BwdParamsE,"a",@progbits
	.sectionflags	@""
	.align	4
.nv.constant0._ZN10layer_norm40ln_parallel_residual_bwd_finalize_kernelINS_22Kernel_traits_finalizeILj4096E6__halfffffjLb0ELj1024ELj4ENS_18Kernel_traits_baseILj4096ES2_ffffjLj1024EEEEELb1EEEvNS_9BwdParamsE:
	.zero		648


//--------------------- .nv.constant0._ZN10layer_norm31ln_parallel_residual_bwd_kernelINS_13Kernel_traitsI6__halfffffjLj4096ELj1ELj1ELj8ELj16ENS_18Kernel_traits_baseILj4096ES2_ffffjLj256EEEEELb1ELb1ELb1EEEvNS_9BwdParamsE --------------------------
	.section	.nv.constant0._ZN10layer_norm31ln_parallel_residual_bwd_kernelINS_13Kernel_traitsI6__halfffffjLj4096ELj1ELj1ELj8ELj16ENS_18Kernel_traits_baseILj4096ES2_ffffjLj256EEEEELb1ELb1ELb1EEEvNS_9BwdParamsE,"a",@progbits
	.sectionflags	@""
	.align	4
.nv.constant0._ZN10layer_norm31ln_parallel_residual_bwd_kernelINS_13Kernel_traitsI6__halfffffjLj4096ELj1ELj1ELj8ELj16ENS_18Kernel_traits_baseILj4096ES2_ffffjLj256EEEEELb1ELb1ELb1EEEvNS_9BwdParamsE:
	.zero		648


//--------------------- .nv.constant0._ZN10layer_norm31ln_parallel_residual_bwd_kernelINS_13Kernel_traitsIfffffjLj4096ELj1ELj1ELj8ELj16ENS_18Kernel_traits_baseILj4096EfffffjLj256EEEEELb0ELb0ELb0EEEvNS_9BwdParamsE --------------------------
	.section	.nv.constant0._ZN10layer_norm31ln_parallel_residual_bwd_kernelINS_13Kernel_traitsIfffffjLj4096ELj1ELj1ELj8ELj16ENS_18Kernel_traits_baseILj4096EfffffjLj256EEEEELb0ELb0ELb0EEEvNS_9BwdParamsE,"a",@progbits
	.sectionflags	@""
	.align	4
.nv.constant0._ZN10layer_norm31ln_parallel_residual_bwd_kernelINS_13Kernel_traitsIfffffjLj4096ELj1ELj1ELj8ELj16ENS_18Kernel_traits_baseILj4096EfffffjLj256EEEEELb0ELb0ELb0EEEvNS_9BwdParamsE:
	.zero		648


//--------------------- .nv.constant0._ZN10layer_norm31ln_parallel_residual_bwd_kernelINS_13Kernel_traitsIfffffjLj4096ELj1ELj1ELj8ELj16ENS_18Kernel_traits_baseILj4096EfffffjLj256EEEEELb0ELb0ELb1EEEvNS_9BwdParamsE --------------------------
	.section	.nv.constant0._ZN10layer_norm31ln_parallel_residual_bwd_kernelINS_13Kernel_traitsIfffffjLj4096ELj1ELj1ELj8ELj16ENS_18Kernel_traits_baseILj4096EfffffjLj256EEEEELb0ELb0ELb1EEEvNS_9BwdParamsE,"a",@progbits
	.sectionflags	@""
	.align	4
.nv.constant0._ZN10layer_norm31ln_parallel_residual_bwd_kernelINS_13Kernel_traitsIfffffjLj4096ELj1ELj1ELj8ELj16ENS_18Kernel_traits_baseILj4096EfffffjLj256EEEEELb0ELb0ELb1EEEvNS_9BwdParamsE:
	.zero		648


//--------------------- .nv.constant0._ZN10layer_norm31ln_parallel_residual_bwd_kernelINS_13Kernel_traitsIfffffjLj4096ELj1ELj1ELj8ELj16ENS_18Kernel_traits_baseILj4096EfffffjLj256EEEEELb0ELb1ELb0EEEvNS_9BwdParamsE --------------------------
	.section	.nv.constant0._ZN10layer_norm31ln_parallel_residual_bwd_kernelINS_13Kernel_traitsIfffffjLj4096ELj1ELj1ELj8ELj16ENS_18Kernel_traits_baseILj4096EfffffjLj256EEEEELb0ELb1ELb0EEEvNS_9BwdParamsE,"a",@progbits
	.sectionflags	@""
	.align	4
.nv.constant0._ZN10layer_norm31ln_parallel_residual_bwd_kernelINS_13Kernel_traitsIfffffjLj4096ELj1ELj1ELj8ELj16ENS_18Kernel_traits_baseILj4096EfffffjLj256EEEEELb0ELb1ELb0EEEvNS_9BwdParamsE:
	.zero		648


//--------------------- .nv.constant0._ZN10layer_norm31ln_parallel_residual_bwd_kernelINS_13Kernel_traitsIfffffjLj4096ELj1ELj1ELj8ELj16ENS_18Kernel_traits_baseILj4096EfffffjLj256EEEEELb0ELb1ELb1EEEvNS_9BwdParamsE --------------------------
	.section	.nv.constant0._ZN10layer_norm31ln_parallel_residual_bwd_kernelINS_13Kernel_traitsIfffffjLj4096ELj1ELj1ELj8ELj16ENS_18Kernel_traits_baseILj4096EfffffjLj256EEEEELb0ELb1ELb1EEEvNS_9BwdParamsE,"a",@progbits
	.sectionflags	@""
	.align	4
.nv.constant0._ZN10layer_norm31ln_parallel_residual_bwd_kernelINS_13Kernel_traitsIfffffjLj4096ELj1ELj1ELj8ELj16ENS_18Kernel_traits_baseILj4096EfffffjLj256EEEEELb0ELb1ELb1EEEvNS_9BwdParamsE:
	.zero		648


//--------------------- .nv.constant0._ZN10layer_norm31ln_parallel_residual_bwd_kernelINS_13Kernel_traitsIfffffjLj4096ELj1ELj1ELj8ELj16ENS_18Kernel_traits_baseILj4096EfffffjLj256EEEEELb1ELb0ELb0EEEvNS_9BwdParamsE --------------------------
	.section	.nv.constant0._ZN10layer_norm31ln_parallel_residual_bwd_kernelINS_13Kernel_traitsIfffffjLj4096ELj1ELj1ELj8ELj16ENS_18Kernel_traits_baseILj4096EfffffjLj256EEEEELb1ELb0ELb0EEEvNS_9BwdParamsE,"a",@progbits
	.sectionflags	@""
	.align	4
.nv.constant0._ZN10layer_norm31ln_parallel_residual_bwd_kernelINS_13Kernel_traitsIfffffjLj4096ELj1ELj1ELj8ELj16ENS_18Kernel_traits_baseILj4096EfffffjLj256EEEEELb1ELb0ELb0EEEvNS_9BwdParamsE:
	.zero		648


//--------------------- .nv.constant0._ZN10layer_norm31ln_parallel_residual_bwd_kernelINS_13Kernel_traitsIfffffjLj4096ELj1ELj1ELj8ELj16ENS_18Kernel_traits_baseILj4096EfffffjLj256EEEEELb1ELb0ELb1EEEvNS_9BwdParamsE --------------------------
	.section	.nv.constant0._ZN10layer_norm31ln_parallel_residual_bwd_kernelINS_13Kernel_traitsIfffffjLj4096ELj1ELj1ELj8ELj16ENS_18Kernel_traits_baseILj4096EfffffjLj256EEEEELb1ELb0ELb1EEEvNS_9BwdParamsE,"a",@progbits
	.sectionflags	@""
	.align	4
.nv.constant0._ZN10layer_norm31ln_parallel_residual_bwd_kernelINS_13Kernel_traitsIfffffjLj4096ELj1ELj1ELj8ELj16ENS_18Kernel_traits_baseILj4096EfffffjLj256EEEEELb1ELb0ELb1EEEvNS_9BwdParamsE:
	.zero		648


//--------------------- .nv.constant0._ZN10layer_norm22ln_bwd_finalize_kernelINS_22Kernel_traits_finalizeILj4096EfffffjLb0ELj1024ELj4ENS_18Kernel_traits_baseILj4096EfffffjLj1024EEEEELb0ELb0EEEvNS_9BwdParamsE --------------------------
	.section	.nv.constant0._ZN10layer_norm22ln_bwd_finalize_kernelINS_22Kernel_traits_finalizeILj4096EfffffjLb0ELj1024ELj4ENS_18Kernel_traits_baseILj4096EfffffjLj1024EEEEELb0ELb0EEEvNS_9BwdParamsE,"a",@progbits
	.sectionflags	@""
	.align	4
.nv.constant0._ZN10layer_norm22ln_bwd_finalize_kernelINS_22Kernel_traits_finalizeILj4096EfffffjLb0ELj1024ELj4ENS_18Kernel_traits_baseILj4096EfffffjLj1024EEEEELb0ELb0EEEvNS_9BwdParamsE:
	.zero		648


//--------------------- .nv.constant0._ZN10layer_norm40ln_parallel_residual_bwd_finalize_kernelINS_22Kernel_traits_finalizeILj4096EfffffjLb0ELj1024ELj4ENS_18Kernel_traits_baseILj4096EfffffjLj1024EEEEELb0EEEvNS_9BwdParamsE --------------------------
	.section	.nv.constant0._ZN10layer_norm40ln_parallel_residual_bwd_finalize_kernelINS_22Kernel_traits_finalizeILj4096EfffffjLb0ELj1024ELj4ENS_18Kernel_traits_baseILj4096EfffffjLj1024EEEEELb0EEEvNS_9BwdParamsE,"a",@progbits
	.sectionflags	@""
	.align	4
.nv.constant0._ZN10layer_norm40ln_parallel_residual_bwd_finalize_kernelINS_22Kernel_traits_finalizeILj4096EfffffjLb0ELj1024ELj4ENS_18Kernel_traits_baseILj4096EfffffjLj1024EEEEELb0EEEvNS_9BwdParamsE:
	.zero		648


//--------------------- .nv.constant0._ZN10layer_norm31ln_parallel_residual_bwd_kernelINS_13Kernel_traitsIfffffjLj4096ELj1ELj1ELj8ELj16ENS_18Kernel_traits_baseILj4096EfffffjLj256EEEEELb1ELb1ELb0EEEvNS_9BwdParamsE --------------------------
	.section	.nv.constant0._ZN10layer_norm31ln_parallel_residual_bwd_kernelINS_13Kernel_traitsIfffffjLj4096ELj1ELj1ELj8ELj16ENS_18Kernel_traits_baseILj4096EfffffjLj256EEEEELb1ELb1ELb0EEEvNS_9BwdParamsE,"a",@progbits
	.sectionflags	@""
	.align	4
.nv.constant0._ZN10layer_norm31ln_parallel_residual_bwd_kernelINS_13Kernel_traitsIfffffjLj4096ELj1ELj1ELj8ELj16ENS_18Kernel_traits_baseILj4096EfffffjLj256EEEEELb1ELb1ELb0EEEvNS_9BwdParamsE:
	.zero		648


//--------------------- .nv.constant0._ZN10layer_norm22ln_bwd_finalize_kernelINS_22Kernel_traits_finalizeILj4096EfffffjLb0ELj1024ELj4ENS_18Kernel_traits_baseILj4096EfffffjLj1024EEEEELb0ELb1EEEvNS_9BwdParamsE --------------------------
	.section	.nv.constant0._ZN10layer_norm22ln_bwd_finalize_kernelINS_22Kernel_traits_finalizeILj4096EfffffjLb0ELj1024ELj4ENS_18Kernel_traits_baseILj4096EfffffjLj1024EEEEELb0ELb1EEEvNS_9BwdParamsE,"a",@progbits
	.sectionflags	@""
	.align	4
.nv.constant0._ZN10layer_norm22ln_bwd_finalize_kernelINS_22Kernel_traits_finalizeILj4096EfffffjLb0ELj1024ELj4ENS_18Kernel_traits_baseILj4096EfffffjLj1024EEEEELb0ELb1EEEvNS_9BwdParamsE:
	.zero		648


//--------------------- .nv.constant0._ZN10layer_norm40ln_parallel_residual_bwd_finalize_kernelINS_22Kernel_traits_finalizeILj4096EfffffjLb0ELj1024ELj4ENS_18Kernel_traits_baseILj4096EfffffjLj1024EEEEELb1EEEvNS_9BwdParamsE --------------------------
	.section	.nv.constant0._ZN10layer_norm40ln_parallel_residual_bwd_finalize_kernelINS_22Kernel_traits_finalizeILj4096EfffffjLb0ELj1024ELj4ENS_18Kernel_traits_baseILj4096EfffffjLj1024EEEEELb1EEEvNS_9BwdParamsE,"a",@progbits
	.sectionflags	@""
	.align	4
.nv.constant0._ZN10layer_norm40ln_parallel_residual_bwd_finalize_kernelINS_22Kernel_traits_finalizeILj4096EfffffjLb0ELj1024ELj4ENS_18Kernel_traits_baseILj4096EfffffjLj1024EEEEELb1EEEvNS_9BwdParamsE:
	.zero		648


//--------------------- .nv.constant0._ZN10layer_norm31ln_parallel_residual_bwd_kernelINS_13Kernel_traitsIfffffjLj4096ELj1ELj1ELj8ELj16ENS_18Kernel_traits_baseILj4096EfffffjLj256EEEEELb1ELb1ELb1EEEvNS_9BwdParamsE --------------------------
	.section	.nv.constant0._ZN10layer_norm31ln_parallel_residual_bwd_kernelINS_13Kernel_traitsIfffffjLj4096ELj1ELj1ELj8ELj16ENS_18Kernel_traits_baseILj4096EfffffjLj256EEEEELb1ELb1ELb1EEEvNS_9BwdParamsE,"a",@progbits
	.sectionflags	@""
	.align	4
.nv.constant0._ZN10layer_norm31ln_parallel_residual_bwd_kernelINS_13Kernel_traitsIfffffjLj4096ELj1ELj1ELj8ELj16ENS_18Kernel_traits_baseILj4096EfffffjLj256EEEEELb1ELb1ELb1EEEvNS_9BwdParamsE:
	.zero		648


//--------------------- .text._ZN10layer_norm31ln_parallel_residual_bwd_kernelINS_13Kernel_traitsI13__nv_bfloat16S2_S2_S2_fjLj4096ELj1ELj1ELj8ELj16ENS_18Kernel_traits_baseILj4096ES2_S2_S2_S2_fjLj256EEEEELb0ELb0ELb0EEEvNS_9BwdParamsE --------------------------
	.section	.text._ZN10layer_norm31ln_parallel_residual_bwd_kernelINS_13Kernel_traitsI13__nv_bfloat16S2_S2_S2_fjLj4096ELj1ELj1ELj8ELj16ENS_18Kernel_traits_baseILj4096ES2_S2_S2_S2_fjLj256EEEEELb0ELb0ELb0EEEvNS_9BwdParamsE,"ax",@progbits
	.sectioninfo	@"SHI_REGISTERS=171"
	.align	128
        .global         _ZN10layer_norm31ln_parallel_residual_bwd_kernelINS_13Kernel_traitsI13__nv_bfloat16S2_S2_S2_fjLj4096ELj1ELj1ELj8ELj16ENS_18Kernel_traits_baseILj4096ES2_S2_S2_S2_fjLj256EEEEELb0ELb0ELb0EEEvNS_9BwdParamsE
        .type           _ZN10layer_norm31ln_parallel_residual_bwd_kernelINS_13Kernel_traitsI13__nv_bfloat16S2_S2_S2_fjLj4096ELj1ELj1ELj8ELj16ENS_18Kernel_traits_baseILj4096ES2_S2_S2_S2_fjLj256EEEEELb0ELb0ELb0EEEvNS_9BwdParamsE,@function
        .size           _ZN10layer_norm31ln_parallel_residual_bwd_kernelINS_13Kernel_traitsI13__nv_bfloat16S2_S2_S2_fjLj4096ELj1ELj1ELj8ELj16ENS_18Kernel_traits_baseILj4096ES2_S2_S2_S2_fjLj256EEEEELb0ELb0ELb0EEEvNS_9BwdParamsE,(.L_x_1763 - _ZN10layer_norm31ln_parallel_residual_bwd_kernelINS_13Kernel_traitsI13__nv_bfloat16S2_S2_S2_fjLj4096ELj1ELj1ELj8ELj16ENS_18Kernel_traits_baseILj4096ES2_S2_S2_S2_fjLj256EEEEELb0ELb0ELb0EEEvNS_9BwdParamsE)
        .other          _ZN10layer_norm31ln_parallel_residual_bwd_kernelINS_13Kernel_traitsI13__nv_bfloat16S2_S2_S2_fjLj4096ELj1ELj1ELj8ELj16ENS_18Kernel_traits_baseILj4096ES2_S2_S2_S2_fjLj256EEEEELb0ELb0ELb0EEEvNS_9BwdParamsE,@"STO_CUDA_ENTRY STV_DEFAULT"
_ZN10layer_norm31ln_parallel_residual_bwd_kernelINS_13Kernel_traitsI13__nv_bfloat16S2_S2_S2_fjLj4096ELj1ELj1ELj8ELj16ENS_18Kernel_traits_baseILj4096ES2_S2_S2_S2_fjLj256EEEEELb0ELb0ELb0EEEvNS_9BwdParamsE:
.text._ZN10layer_norm31ln_parallel_residual_bwd_kernelINS_13Kernel_traitsI13__nv_bfloat16S2_S2_S2_fjLj4096ELj1ELj1ELj8ELj16ENS_18Kernel_traits_baseILj4096ES2_S2_S2_S2_fjLj256EEEEELb0ELb0ELb0EEEvNS_9BwdParamsE:
[----:B------:R-:W-:Y:S02]  /*0000*/  MOV R1, c[0x0][0x28] ;  /* 0x00000a0000017a02 */ /* 0x000fe40000000f00 */
[----:B------:R-:W0:Y:S01]  /*0010*/  S2R R0, SR_TID.X ;  /* 0x0000000000007919 */ /* 0x000e220000002100 */
[----:B------:R-:W-:Y:S01]  /*0020*/  MOV R2, c[0x0][0x168] ;  /* 0x00005a0000027a02 */ /* 0x000fe20000000f00 */
[----:B------:R-:W-:-:S03]  /*0030*/  ULDC.64 UR4, c[0x0][0x118] ;  /* 0x0000460000047ab9 */ /* 0x000fc60000000a00 */
[----:B------:R-:W-:-:S04]  /*0040*/  SHF.R.S32.HI R2, RZ, 0x1f, R2 ;  /* 0x0000001fff027819 */ /* 0x000fc80000011402 */
[----:B------:R-:W-:Y:S01]  /*0050*/  LEA.HI R2, R2, c[0x0][0x168], RZ, 0x3 ;  /* 0x00005a0002027a11 */ /* 0x000fe200078f18ff */
[----:B------:R-:W1:Y:S01]  /*0060*/  S2UR UR6, SR_CTAID.X ;  /* 0x00000000000679c3 */ /* 0x000e620000002500 */
[C---:B0-----:R-:W-:Y:S02]  /*0070*/  LOP3.LUT R3, R0.reuse, 0xff, RZ, 0xc, !PT ;  /* 0x000000ff00037812 */ /* 0x041fe400078e0cff */
[----:B------:R-:W-:Y:S02]  /*0080*/  LOP3.LUT R8, R0, 0xff, RZ, 0xc0, !PT ;  /* 0x000000ff00087812 */ /* 0x000fe400078ec0ff */
[----:B------:R-:W-:-:S04]  /*0090*/  LEA.HI.SX32 R2, R2, R3, 0x1d ;  /* 0x0000000302027211 */ /* 0x000fc800078feaff */
[C---:B------:R-:W-:Y:S02]  /*00a0*/  LOP3.LUT P3, RZ, R2.reuse, 0xffffff00, RZ, 0xc0, !PT ;  /* 0xffffff0002ff7812 */ /* 0x040fe4000786c0ff */
[----:B------:R-:W-:-:S11]  /*00b0*/  ISETP.GE.U32.AND P4, PT, R2, 0x200, PT ;  /* 0x000002000200780c */ /* 0x000fd60003f86070 */
[----:B------:R-:W-:Y:S02]  /*00c0*/  @P3 MOV R5, 0x10 ;  /* 0x0000001000053802 */ /* 0x000fe40000000f00 */
[----:B------:R-:W-:-:S03]  /*00d0*/  @P4 IMAD.MOV.U32 R9, RZ, RZ, 0x10 ;  /* 0x00000010ff094424 */ /* 0x000fc600078e00ff */
[----:B------:R-:W-:-:S04]  /*00e0*/  @P3 IMAD.WIDE.U32 R2, R8, R5, c[0x0][0x1b0] ;  /* 0x00006c0008023625 */ /* 0x000fc800078e0005 */
[C---:B------:R-:W-:Y:S01]  /*00f0*/  @P3 IMAD.WIDE.U32 R4, R8.reuse, R5, c[0x0][0x1b8] ;  /* 0x00006e0008043625 */ /* 0x040fe200078e0005 */
[----:B------:R1:W5:Y:S01]  /*0100*/  @P3 LDG.E.128 R100, [R2.64] ;  /* 0x0000000402643981 */ /* 0x000362000c1e1d00 */
[----:B------:R-:W-:Y:S01]  /*0110*/  @P3 LOP3.LUT R8, R8, 0x100, RZ, 0xfc, !PT ;  /* 0x0000010008083812 */ /* 0x000fe200078efcff */
[----:B------:R-:W-:Y:S01]  /*0120*/  CS2R R64, SRZ ;  /* 0x0000000000407805 */ /* 0x000fe2000001ff00 */
[----:B------:R-:W-:Y:S01]  /*0130*/  CS2R R66, SRZ ;  /* 0x0000000000427805 */ /* 0x000fe2000001ff00 */
[----:B------:R0:W5:Y:S02]  /*0140*/  @P3 LDG.E.128 R72, [R4.64] ;  /* 0x0000000404483981 */ /* 0x000164000c1e1d00 */
[----:B------:R-:W-:Y:S01]  /*0150*/  @P4 IMAD.WIDE.U32 R6, R8, R9, c[0x0][0x1b0] ;  /* 0x00006c0008064625 */ /* 0x000fe200078e0009 */
[----:B-1----:R-:W-:-:S03]  /*0160*/  LEA.HI R3, R0, UR6, RZ, 0x18 ;  /* 0x0000000600037c11 */ /* 0x002fc6000f8fc0ff */
[----:B------:R-:W-:Y:S01]  /*0170*/  @P4 IMAD.WIDE.U32 R8, R8, R9, c[0x0][0x1b8] ;  /* 0x00006e0008084625 */ /* 0x000fe200078e0009 */
[----:B------:R1:W5:Y:S01]  /*0180*/  @P4 LDG.E.128 R76, [R6.64] ;  /* 0x00000004064c4981 */ /* 0x000362000c1e1d00 */
[----:B------:R-:W-:Y:S01]  /*0190*/  ISETP.GE.AND P0, PT, R3, c[0x0][0x164], PT ;  /* 0x0000590003007a0c */ /* 0x000fe20003f06270 */
[----:B------:R-:W-:Y:S02]  /*01a0*/  CS2R R60, SRZ ;  /* 0x00000000003c7805 */ /* 0x000fe4000001ff00 */
[----:B------:R2:W5:Y:S01]  /*01b0*/  @P4 LDG.E.128 R68, [R8.64] ;  /* 0x0000000408444981 */ /* 0x000562000c1e1d00 */
[----:B------:R-:W-:Y:S01]  /*01c0*/  CS2R R62, SRZ ;  /* 0x00000000003e7805 */ /* 0x000fe2000001ff00 */
        /* <DEDUP_REMOVED lines=24> */
[----:B--2---:R-:W-:Y:S01]  /*0350*/  CS2R R8, SRZ ;  /* 0x0000000000087805 */ /* 0x004fe2000001ff00 */
[----:B------:R-:W-:Y:S01]  /*0360*/  CS2R R10, SRZ ;  /* 0x00000000000a7805 */ /* 0x000fe2000001ff00 */
[----:B0-----:R-:W-:Y:S01]  /*0370*/  CS2R R4, SRZ ;  /* 0x0000000000047805 */ /* 0x001fe2000001ff00 */
[----:B-1----:R-:W-:Y:S01]  /*0380*/  CS2R R6, SRZ ;  /* 0x0000000000067805 */ /* 0x002fe2000001ff00 */
[----:B------:R-:W-:Y:S05]  /*0390*/  @P0 BRA `(.L_x_0) ;  /* 0x0000222000000947 */ /* 0x000fea0003800000 */
[----:B------:R-:W0:Y:S01]  /*03a0*/  LDC.U8 R166, c[0x0][0x1f0] ;  /* 0x00007c00ffa67b82 */ /* 0x000e220000000000 */
[--C-:B-----5:R-:W-:Y:S01]  /*03b0*/  PRMT R2, RZ, 0x5410, R100.reuse ;  /* 0x00005410ff027816 */ /* 0x120fe20000000064 */
[----:B------:R-:W-:Y:S01]  /*03c0*/  HFMA2.MMA R120, -RZ, RZ, 0, 5.9604644775390625e-08 ;  /* 0x00000001ff787435 */ /* 0x000fe200000001ff */
[----:B------:R-:W-:-:S02]  /*03d0*/  PRMT R97, RZ, 0x7610, R100 ;  /* 0x00007610ff617816 */ /* 0x000fc40000000064 */
[--C-:B------:R-:W-:Y:S02]  /*03e0*/  PRMT R96, RZ, 0x5410, R101.reuse ;  /* 0x00005410ff607816 */ /* 0x100fe40000000065 */
[----:B------:R-:W-:Y:S02]  /*03f0*/  PRMT R98, RZ, 0x7610, R101 ;  /* 0x00007610ff627816 */ /* 0x000fe40000000065 */
[--C-:B------:R-:W-:Y:S02]  /*0400*/  PRMT R99, RZ, 0x5410, R102.reuse ;  /* 0x00005410ff637816 */ /* 0x100fe40000000066 */
[----:B------:R-:W-:Y:S02]  /*0410*/  PRMT R100, RZ, 0x7610, R102 ;  /* 0x00007610ff647816 */ /* 0x000fe40000000066 */
[--C-:B------:R-:W-:Y:S02]  /*0420*/  PRMT R101, RZ, 0x5410, R103.reuse ;  /* 0x00005410ff657816 */ /* 0x100fe40000000067 */
        /* <DEDUP_REMOVED lines=17> */
[----:B------:R-:W-:Y:S02]  /*0540*/  PRMT R119, RZ, 0x5410, R68 ;  /* 0x00005410ff777816 */ /* 0x000fe40000000044 */
[----:B------:R-:W-:-:S02]  /*0550*/  MOV R65, RZ ;  /* 0x000000ff00417202 */ /* 0x000fc40000000f00 */
[----:B------:R-:W-:Y:S02]  /*0560*/  PRMT R121, RZ, 0x7610, R68 ;  /* 0x00007610ff797816 */ /* 0x000fe40000000044 */
[--C-:B------:R-:W-:Y:S02]  /*0570*/  PRMT R122, RZ, 0x5410, R69.reuse ;  /* 0x00005410ff7a7816 */ /* 0x100fe40000000045 */
[----:B------:R-:W-:Y:S02]  /*0580*/  PRMT R123, RZ, 0x7610, R69 ;  /* 0x00007610ff7b7816 */ /* 0x000fe40000000045 */
[--C-:B------:R-:W-:Y:S02]  /*0590*/  PRMT R124, RZ, 0x5410, R70.reuse ;  /* 0x00005410ff7c7816 */ /* 0x100fe40000000046 */
[----:B------:R-:W-:Y:S02]  /*05a0*/  PRMT R125, RZ, 0x7610, R70 ;  /* 0x00007610ff7d7816 */ /* 0x000fe40000000046 */
[----:B------:R-:W-:-:S02]  /*05b0*/  PRMT R126, RZ, 0x5410, R71 ;  /* 0x00005410ff7e7816 */ /* 0x000fc40000000047 */
[----:B0-----:R-:W-:Y:S02]  /*05c0*/  PRMT R127, RZ, 0x7610, R71 ;  /* 0x00007610ff7f7816 */ /* 0x001fe40000000047 */
.L_x_11:
[----:B------:R-:W-:-:S05]  /*05d0*/  MOV R86, 0x4 ;  /* 0x0000000400567802 */ /* 0x000fca0000000f00 */
[----:B------:R-:W-:-:S04]  /*05e0*/  IMAD.WIDE R84, R3, R86, c[0x0][0x1a0] ;  /* 0x0000680003547625 */ /* 0x000fc800078e0256 */
[C---:B------:R-:W-:Y:S01]  /*05f0*/  IMAD.WIDE R86, R3.reuse, R86, c[0x0][0x1a8] ;  /* 0x00006a0003567625 */ /* 0x040fe200078e0256 */
[----:B------:R0:W5:Y:S04]  /*0600*/  LDG.E R153, [R84.64] ;  /* 0x0000000454997981 */ /* 0x000168000c1e1900 */
[----:B------:R0:W5:Y:S01]  /*0610*/  LDG.E R131, [R86.64] ;  /* 0x0000000456837981 */ /* 0x000162000c1e1900 */
[----:B------:R-:W-:Y:S01]  /*0620*/  IMAD R88, R3, c[0x0][0x168], RZ ;  /* 0x00005a0003587a24 */ /* 0x000fe200078e02ff */
[----:B------:R-:W-:Y:S01]  /*0630*/  LOP3.LUT R128, R0, 0xff, RZ, 0xc0, !PT ;  /* 0x000000ff00807812 */ /* 0x000fe200078ec0ff */
[----:B------:R-:W-:Y:S01]  /*0640*/  BSSY B0, `(.L_x_1) ;  /* 0x0000080000007945 */ /* 0x000fe20003800000 */
[----:B------:R-:W-:Y:S01]  /*0650*/  IMAD.MOV.U32 R165, RZ, RZ, RZ ;  /* 0x000000ffffa57224 */ /* 0x000fe200078e00ff */
[----:B------:R-:W-:-:S02]  /*0660*/  MOV R162, RZ ;  /* 0x000000ff00a27202 */ /* 0x000fc40000000f00 */
[----:B------:R-:W-:-:S04]  /*0670*/  SHF.R.S32.HI R89, RZ, 0x1f, R88 ;  /* 0x0000001fff597819 */ /* 0x000fc80000011458 */
[----:B------:R-:W-:-:S04]  /*0680*/  LEA.HI R89, R89, R88, RZ, 0x3 ;  /* 0x0000005859597211 */ /* 0x000fc800078f18ff */
[----:B------:R-:W-:-:S04]  /*0690*/  LEA.HI.SX32 R128, R89, R128, 0x1d ;  /* 0x0000008059807211 */ /* 0x000fc800078feaff */
[----:B------:R-:W-:Y:S01]  /*06a0*/  MOV R164, R128 ;  /* 0x0000008000a47202 */ /* 0x000fe20000000f00 */
[----:B------:R-:W-:Y:S05]  /*06b0*/  @!P3 BRA `(.L_x_2) ;  /* 0x000007800000b947 */ /* 0x000fea0003800000 */
[----:B0-----:R-:W-:Y:S01]  /*06c0*/  LEA R84, P0, R128, c[0x0][0x188], 0x4 ;  /* 0x0000620080547a11 */ /* 0x001fe200078020ff */
[----:B------:R-:W-:-:S03]  /*06d0*/  HFMA2.MMA R93, -RZ, RZ, 0, 9.5367431640625e-07 ;  /* 0x00000010ff5d7435 */ /* 0x000fc600000001ff */
[----:B------:R-:W-:-:S06]  /*06e0*/  LEA.HI.X R85, R128, c[0x0][0x18c], RZ, 0x4, P0 ;  /* 0x0000630080557a11 */ /* 0x000fcc00000f24ff */
[----:B------:R-:W2:Y:S01]  /*06f0*/  LDG.E.128 R84, [R84.64] ;  /* 0x0000000454547981 */ /* 0x000ea2000c1e1d00 */
[----:B------:R-:W-:-:S04]  /*0700*/  IMAD.WIDE.U32 R88, R128, R93, c[0x0][0x210] ;  /* 0x0000840080587625 */ /* 0x000fc800078e005d */
[----:B------:R-:W-:Y:S02]  /*0710*/  IMAD.WIDE.U32 R92, R128, R93, c[0x0][0x208] ;  /* 0x00008200805c7625 */ /* 0x000fe400078e005d */
[----:B------:R-:W3:Y:S04]  /*0720*/  LDG.E.128 R88, [R88.64] ;  /* 0x0000000458587981 */ /* 0x000ee8000c1e1d00 */
[----:B------:R-:W4:Y:S01]  /*0730*/  LDG.E.128 R92, [R92.64] ;  /* 0x000000045c5c7981 */ /* 0x000f22000c1e1d00 */
[----:B------:R-:W-:-:S04]  /*0740*/  ISETP.NE.U32.AND P0, PT, RZ, c[0x0][0x218], PT ;  /* 0x00008600ff007a0c */ /* 0x000fc80003f05070 */
[----:B------:R-:W-:-:S13]  /*0750*/  ISETP.NE.AND.EX P0, PT, RZ, c[0x0][0x21c], PT, P0 ;  /* 0x00008700ff007a0c */ /* 0x000fda0003f05300 */
[----:B------:R-:W-:-:S04]  /*0760*/  @P0 LEA R148, P1, R128, c[0x0][0x218], 0x4 ;  /* 0x0000860080940a11 */ /* 0x000fc800078220ff */
[----:B------:R-:W-:-:S05]  /*0770*/  @P0 LEA.HI.X R149, R128, c[0x0][0x21c], RZ, 0x4, P1 ;  /* 0x0000870080950a11 */ /* 0x000fca00008f24ff */
[----:B------:R0:W5:Y:S01]  /*0780*/  @P0 LDG.E.128 R68, [R148.64] ;  /* 0x0000000494440981 */ /* 0x000162000c1e1d00 */
[----:B------:R-:W-:Y:S02]  /*0790*/  ISETP.NE.AND P0, PT, R166, RZ, PT ;  /* 0x000000ffa600720c */ /* 0x000fe40003f05270 */
[----:B------:R-:W-:Y:S02]  /*07a0*/  IADD3 R164, R128, 0x100, RZ ;  /* 0x0000010080a47810 */ /* 0x000fe40007ffe0ff */
[--C-:B--2---:R-:W-:Y:S02]  /*07b0*/  PRMT R145, RZ, 0x5410, R84.reuse ;  /* 0x00005410ff917816 */ /* 0x104fe40000000054 */
[----:B0-----:R-:W-:Y:S02]  /*07c0*/  PRMT R149, RZ, 0x7610, R84 ;  /* 0x00007610ff957816 */ /* 0x001fe40000000054 */
[----:B------:R-:W-:Y:S02]  /*07d0*/  PRMT R159, RZ, 0x5410, R87 ;  /* 0x00005410ff9f7816 */ /* 0x000fe40000000057 */
[----:B-----5:R-:W-:-:S02]  /*07e0*/  FSEL R84, R153, RZ, !P0 ;  /* 0x000000ff99547208 */ /* 0x020fc40004000000 */
[----:B------:R-:W-:Y:S02]  /*07f0*/  PRMT R87, RZ, 0x7610, R87 ;  /* 0x00007610ff577816 */ /* 0x000fe40000000057 */
[----:B------:R-:W-:Y:S01]  /*0800*/  PRMT R151, RZ, 0x5410, R85 ;  /* 0x00005410ff977816 */ /* 0x000fe20000000055 */
[C---:B------:R-:W-:Y:S01]  /*0810*/  FADD.FTZ R148, -R84.reuse, R149 ;  /* 0x0000009554947221 */ /* 0x040fe20000010100 */
[----:B------:R-:W-:Y:S01]  /*0820*/  PRMT R85, RZ, 0x7610, R85 ;  /* 0x00007610ff557816 */ /* 0x000fe20000000055 */
[C---:B------:R-:W-:Y:S01]  /*0830*/  FADD.FTZ R160, -R84.reuse, R87 ;  /* 0x0000005754a07221 */ /* 0x040fe20000010100 */
[--C-:B------:R-:W-:Y:S01]  /*0840*/  PRMT R155, RZ, 0x5410, R86.reuse ;  /* 0x00005410ff9b7816 */ /* 0x100fe20000000056 */
[C---:B------:R-:W-:Y:S01]  /*0850*/  FADD.FTZ R150, -R84.reuse, R151 ;  /* 0x0000009754967221 */ /* 0x040fe20000010100 */
[----:B------:R-:W-:Y:S01]  /*0860*/  PRMT R157, RZ, 0x7610, R86 ;  /* 0x00007610ff9d7816 */ /* 0x000fe20000000056 */
[----:B------:R-:W-:Y:S01]  /*0870*/  FADD.FTZ R86, R145, -R84 ;  /* 0x8000005491567221 */ /* 0x000fe20000010000 */
[----:B---3--:R-:W-:Y:S01]  /*0880*/  PRMT R87, RZ, 0x5410, R88 ;  /* 0x00005410ff577816 */ /* 0x008fe20000000058 */
[C---:B------:R-:W-:Y:S01]  /*0890*/  FADD.FTZ R152, -R84.reuse, R85 ;  /* 0x0000005554987221 */ /* 0x040fe20000010100 */
[----:B----4-:R-:W-:Y:S01]  /*08a0*/  PRMT R85, RZ, 0x5410, R92 ;  /* 0x00005410ff557816 */ /* 0x010fe2000000005c */
[C---:B------:R-:W-:Y:S01]  /*08b0*/  FADD.FTZ R154, -R84.reuse, R155 ;  /* 0x0000009b549a7221 */ /* 0x040fe20000010100 */
[----:B------:R-:W-:Y:S01]  /*08c0*/  PRMT R88, RZ, 0x7610, R88 ;  /* 0x00007610ff587816 */ /* 0x000fe20000000058 */
[C---:B------:R-:W-:Y:S01]  /*08d0*/  FADD.FTZ R156, -R84.reuse, R157 ;  /* 0x0000009d549c7221 */ /* 0x040fe20000010100 */
[----:B------:R-:W-:Y:S01]  /*08e0*/  PRMT R92, RZ, 0x7610, R92 ;  /* 0x00007610ff5c7816 */ /* 0x000fe2000000005c */
[----:B------:R-:W-:Y:S01]  /*08f0*/  FADD.FTZ R158, -R84, R159 ;  /* 0x0000009f549e7221 */ /* 0x000fe20000010100 */
[--C-:B------:R-:W-:Y:S01]  /*0900*/  PRMT R84, RZ, 0x5410, R89.reuse ;  /* 0x00005410ff547816 */ /* 0x100fe20000000059 */
[----:B------:R-:W-:Y:S01]  /*0910*/  FMUL.FTZ R145, R131, R86 ;  /* 0x0000005683917220 */ /* 0x000fe20000410000 */
[----:B------:R-:W-:Y:S01]  /*0920*/  PRMT R89, RZ, 0x7610, R89 ;  /* 0x00007610ff597816 */ /* 0x000fe20000000059 */
[----:B------:R-:W-:-:S02]  /*0930*/  FMUL.FTZ R146, R102, R87 ;  /* 0x0000005766927220 */ /* 0x000fc40000410000 */
[----:B------:R-:W-:Y:S02]  /*0940*/  FMUL.FTZ R151, R131, R150 ;  /* 0x0000009683977220 */ /* 0x000fe40000410000 */
[----:B------:R-:W-:Y:S02]  /*0950*/  FADD.FTZ R48, R48, R85 ;  /* 0x0000005530307221 */ /* 0x000fe40000010000 */
[-C--:B------:R-:W-:Y:S02]  /*0960*/  FFMA.FTZ R64, R145, R85.reuse, R64 ;  /* 0x0000005591407223 */ /* 0x080fe40000010040 */
[----:B------:R-:W-:Y:S01]  /*0970*/  FFMA.FTZ R146, R2, R85, R146 ;  /* 0x0000005502927223 */ /* 0x000fe20000010092 */
[--C-:B------:R-:W-:Y:S01]  /*0980*/  PRMT R85, RZ, 0x5410, R93.reuse ;  /* 0x00005410ff557816 */ /* 0x100fe2000000005d */
[----:B------:R-:W-:Y:S01]  /*0990*/  FMUL.FTZ R150, R105, R84 ;  /* 0x0000005469967220 */ /* 0x000fe20000410000 */
[----:B------:R-:W-:Y:S01]  /*09a0*/  PRMT R93, RZ, 0x7610, R93 ;  /* 0x00007610ff5d7816 */ /* 0x000fe2000000005d */
[----:B------:R-:W-:-:S02]  /*09b0*/  FADD.FTZ R18, R18, R84 ;  /* 0x0000005412127221 */ /* 0x000fc40000010000 */
[----:B------:R-:W-:Y:S01]  /*09c0*/  FFMA.FTZ R34, R151, R84, R34 ;  /* 0x0000005497227223 */ /* 0x000fe20000010022 */
[----:B------:R-:W-:Y:S01]  /*09d0*/  PRMT R84, RZ, 0x5410, R90 ;  /* 0x00005410ff547816 */ /* 0x000fe2000000005a */
[----:B------:R-:W-:Y:S01]  /*09e0*/  FMUL.FTZ R157, R131, R154 ;  /* 0x0000009a839d7220 */ /* 0x000fe20000410000 */
[----:B------:R-:W-:Y:S01]  /*09f0*/  PRMT R154, RZ, 0x5410, R94 ;  /* 0x00005410ff9a7816 */ /* 0x000fe2000000005e */
[----:B------:R-:W-:Y:S01]  /*0a00*/  FADD.FTZ R50, R50, R85 ;  /* 0x0000005532327221 */ /* 0x000fe20000010000 */
[----:B------:R-:W-:Y:S01]  /*0a10*/  PRMT R90, RZ, 0x7610, R90 ;  /* 0x00007610ff5a7816 */ /* 0x000fe2000000005a */
[-C--:B------:R-:W-:Y:S01]  /*0a20*/  FFMA.FTZ R66, R151, R85.reuse, R66 ;  /* 0x0000005597427223 */ /* 0x080fe20000010042 */
[----:B------:R-:W-:Y:S01]  /*0a30*/  PRMT R94, RZ, 0x7610, R94 ;  /* 0x00007610ff5e7816 */ /* 0x000fe2000000005e */
[----:B------:R-:W-:Y:S02]  /*0a40*/  FFMA.FTZ R150, R96, R85, R150 ;  /* 0x0000005560967223 */ /* 0x000fe40000010096 */
[----:B------:R-:W-:-:S02]  /*0a50*/  FMUL.FTZ R85, R107, R84 ;  /* 0x000000546b557220 */ /* 0x000fc40000410000 */
[----:B------:R-:W-:Y:S02]  /*0a60*/  FADD.FTZ R12, R12, R84 ;  /* 0x000000540c0c7221 */ /* 0x000fe40000010000 */
[----:B------:R-:W-:Y:S01]  /*0a70*/  FFMA.FTZ R28, R157, R84, R28 ;  /* 0x000000549d1c7223 */ /* 0x000fe2000001001c */
[--C-:B------:R-:W-:Y:S01]  /*0a80*/  PRMT R84, RZ, 0x5410, R91.reuse ;  /* 0x00005410ff547816 */ /* 0x100fe2000000005b */
[----:B------:R-:W-:Y:S01]  /*0a90*/  FMUL.FTZ R161, R131, R158 ;  /* 0x0000009e83a17220 */ /* 0x000fe20000410000 */
[----:B------:R-:W-:Y:S01]  /*0aa0*/  PRMT R91, RZ, 0x7610, R91 ;  /* 0x00007610ff5b7816 */ /* 0x000fe2000000005b */
[----:B------:R-:W-:Y:S01]  /*0ab0*/  FADD.FTZ R44, R44, R154 ;  /* 0x0000009a2c2c7221 */ /* 0x000fe20000010000 */
[----:B------:R-:W-:Y:S01]  /*0ac0*/  PRMT R158, RZ, 0x5410, R95 ;  /* 0x00005410ff9e7816 */ /* 0x000fe2000000005f */
[-C--:B------:R-:W-:Y:S02]  /*0ad0*/  FFMA.FTZ R60, R157, R154.reuse, R60 ;  /* 0x0000009a9d3c7223 */ /* 0x080fe4000001003c */
[----:B------:R-:W-:-:S02]  /*0ae0*/  FFMA.FTZ R154, R99, R154, R85 ;  /* 0x0000009a639a7223 */ /* 0x000fc40000010055 */
[-C--:B------:R-:W-:Y:S02]  /*0af0*/  FMUL.FTZ R85, R109, R84.reuse ;  /* 0x000000546d557220 */ /* 0x080fe40000410000 */
[----:B------:R-:W-:Y:S02]  /*0b00*/  FADD.FTZ R14, R14, R84 ;  /* 0x000000540e0e7221 */ /* 0x000fe40000010000 */
[----:B------:R-:W-:Y:S01]  /*0b10*/  FFMA.FTZ R30, R161, R84, R30 ;  /* 0x00000054a11e7223 */ /* 0x000fe2000001001e */
[----:B------:R-:W-:Y:S01]  /*0b20*/  PRMT R84, RZ, 0x7610, R95 ;  /* 0x00007610ff547816 */ /* 0x000fe2000000005f */
[----:B------:R-:W-:Y:S02]  /*0b30*/  FMUL.FTZ R160, R131, R160 ;  /* 0x000000a083a07220 */ /* 0x000fe40000410000 */
[----:B------:R-:W-:Y:S02]  /*0b40*/  FMUL.FTZ R163, R110, R91 ;  /* 0x0000005b6ea37220 */ /* 0x000fe40000410000 */
[----:B------:R-:W-:-:S02]  /*0b50*/  FMUL.FTZ R149, R104, R88 ;  /* 0x0000005868957220 */ /* 0x000fc40000410000 */
[----:B------:R-:W-:Y:S02]  /*0b60*/  FADD.FTZ R46, R46, R158 ;  /* 0x0000009e2e2e7221 */ /* 0x000fe40000010000 */
[-C--:B------:R-:W-:Y:S02]  /*0b70*/  FFMA.FTZ R62, R161, R158.reuse, R62 ;  /* 0x0000009ea13e7223 */ /* 0x080fe4000001003e */
[----:B------:R-:W-:Y:S02]  /*0b80*/  FFMA.FTZ R158, R101, R158, R85 ;  /* 0x0000009e659e7223 */ /* 0x000fe40000010055 */
[----:B------:R-:W-:Y:S02]  /*0b90*/  FADD.FTZ R47, R47, R84 ;  /* 0x000000542f2f7221 */ /* 0x000fe40000010000 */
[-C--:B------:R-:W-:Y:S02]  /*0ba0*/  FFMA.FTZ R63, R160, R84.reuse, R63 ;  /* 0x00000054a03f7223 */ /* 0x080fe4000001003f */
[----:B------:R-:W-:-:S02]  /*0bb0*/  FFMA.FTZ R163, R103, R84, R163 ;  /* 0x0000005467a37223 */ /* 0x000fc400000100a3 */
[----:B------:R-:W-:Y:S02]  /*0bc0*/  FMUL.FTZ R148, R131, R148 ;  /* 0x0000009483947220 */ /* 0x000fe40000410000 */
[----:B------:R-:W-:Y:S02]  /*0bd0*/  FFMA.FTZ R149, R97, R92, R149 ;  /* 0x0000005c61957223 */ /* 0x000fe40000010095 */
[----:B------:R-:W-:Y:S02]  /*0be0*/  FADD.FTZ R84, RZ, R146 ;  /* 0x00000092ff547221 */ /* 0x000fe40000010000 */
[C---:B------:R-:W-:Y:S02]  /*0bf0*/  FFMA.FTZ R85, R145.reuse, R146, RZ ;  /* 0x0000009291557223 */ /* 0x040fe400000100ff */
[----:B------:R-:W-:Y:S02]  /*0c00*/  FADD.FTZ R16, R16, R87 ;  /* 0x0000005710107221 */ /* 0x000fe40000010000 */
[----:B------:R-:W-:-:S02]  /*0c10*/  FFMA.FTZ R32, R145, R87, R32 ;  /* 0x0000005791207223 */ /* 0x000fc40000010020 */
[----:B------:R-:W-:Y:S02]  /*0c20*/  FMUL.FTZ R155, R106, R89 ;  /* 0x000000596a9b7220 */ /* 0x000fe40000410000 */
[----:B------:R-:W-:Y:S02]  /*0c30*/  FADD.FTZ R87, R84, R149 ;  /* 0x0000009554577221 */ /* 0x000fe40000010000 */
[----:B------:R-:W-:Y:S02]  /*0c40*/  FFMA.FTZ R85, R148, R149, R85 ;  /* 0x0000009594557223 */ /* 0x000fe40000010055 */
[----:B------:R-:W-:Y:S02]  /*0c50*/  FMUL.FTZ R152, R131, R152 ;  /* 0x0000009883987220 */ /* 0x000fe40000410000 */
[----:B------:R-:W-:Y:S02]  /*0c60*/  FFMA.FTZ R155, R98, R93, R155 ;  /* 0x0000005d629b7223 */ /* 0x000fe4000001009b */
[----:B------:R-:W-:-:S02]  /*0c70*/  FADD.FTZ R84, R87, R150 ;  /* 0x0000009657547221 */ /* 0x000fc40000010000 */
[----:B------:R-:W-:Y:S02]  /*0c80*/  FFMA.FTZ R85, R151, R150, R85 ;  /* 0x0000009697557223 */ /* 0x000fe40000010055 */
[----:B------:R-:W-:Y:S02]  /*0c90*/  FMUL.FTZ R159, R108, R90 ;  /* 0x0000005a6c9f7220 */ /* 0x000fe40000410000 */
[----:B------:R-:W-:Y:S02]  /*0ca0*/  FADD.FTZ R87, R84, R155 ;  /* 0x0000009b54577221 */ /* 0x000fe40000010000 */
[----:B------:R-:W-:Y:S02]  /*0cb0*/  FFMA.FTZ R85, R152, R155, R85 ;  /* 0x0000009b98557223 */ /* 0x000fe40000010055 */
[----:B------:R-:W-:Y:S02]  /*0cc0*/  FMUL.FTZ R156, R131, R156 ;  /* 0x0000009c839c7220 */ /* 0x000fe40000410000 */
[----:B------:R-:W-:-:S02]  /*0cd0*/  FFMA.FTZ R159, R100, R94, R159 ;  /* 0x0000005e649f7223 */ /* 0x000fc4000001009f */
[----:B------:R-:W-:Y:S02]  /*0ce0*/  FADD.FTZ R84, R87, R154 ;  /* 0x0000009a57547221 */ /* 0x000fe40000010000 */
[----:B------:R-:W-:Y:S02]  /*0cf0*/  FFMA.FTZ R85, R157, R154, R85 ;  /* 0x0000009a9d557223 */ /* 0x000fe40000010055 */
[----:B------:R-:W-:Y:S02]  /*0d00*/  FADD.FTZ R87, R84, R159 ;  /* 0x0000009f54577221 */ /* 0x000fe40000010000 */
[----:B------:R-:W-:Y:S02]  /*0d10*/  FFMA.FTZ R85, R156, R159, R85 ;  /* 0x0000009f9c557223 */ /* 0x000fe40000010055 */
[----:B------:R-:W-:Y:S02]  /*0d20*/  FADD.FTZ R84, R87, R158 ;  /* 0x0000009e57547221 */ /* 0x000fe40000010000 */
[----:B------:R-:W-:-:S02]  /*0d30*/  FFMA.FTZ R85, R161, R158, R85 ;  /* 0x0000009ea1557223 */ /* 0x000fc40000010055 */
[----:B------:R-:W-:Y:S02]  /*0d40*/  FADD.FTZ R49, R49, R92 ;  /* 0x0000005c31317221 */ /* 0x000fe40000010000 */
[C---:B------:R-:W-:Y:S02]  /*0d50*/  FFMA.FTZ R65, R148.reuse, R92, R65 ;  /* 0x0000005c94417223 */ /* 0x040fe40000010041 */
[----:B------:R-:W-:Y:S02]  /*0d60*/  FADD.FTZ R17, R17, R88 ;  /* 0x0000005811117221 */ /* 0x000fe40000010000 */
[----:B------:R-:W-:Y:S02]  /*0d70*/  FFMA.FTZ R33, R148, R88, R33 ;  /* 0x0000005894217223 */ /* 0x000fe40000010021 */
[----:B------:R-:W-:Y:S02]  /*0d80*/  FADD.FTZ R51, R51, R93 ;  /* 0x0000005d33337221 */ /* 0x000fe40000010000 */
[----:B------:R-:W-:-:S02]  /*0d90*/  FFMA.FTZ R67, R152, R93, R67 ;  /* 0x0000005d98437223 */ /* 0x000fc40000010043 */
[----:B------:R-:W-:Y:S02]  /*0da0*/  FADD.FTZ R19, R19, R89 ;  /* 0x0000005913137221 */ /* 0x000fe40000010000 */
[----:B------:R-:W-:Y:S02]  /*0db0*/  FFMA.FTZ R35, R152, R89, R35 ;  /* 0x0000005998237223 */ /* 0x000fe40000010023 */
[----:B------:R-:W-:Y:S02]  /*0dc0*/  FADD.FTZ R45, R45, R94 ;  /* 0x0000005e2d2d7221 */ /* 0x000fe40000010000 */
[C---:B------:R-:W-:Y:S02]  /*0dd0*/  FFMA.FTZ R61, R156.reuse, R94, R61 ;  /* 0x0000005e9c3d7223 */ /* 0x040fe4000001003d */
[----:B------:R-:W-:Y:S02]  /*0de0*/  FADD.FTZ R13, R13, R90 ;  /* 0x0000005a0d0d7221 */ /* 0x000fe40000010000 */
[----:B------:R-:W-:-:S02]  /*0df0*/  FFMA.FTZ R29, R156, R90, R29 ;  /* 0x0000005a9c1d7223 */ /* 0x000fc4000001001d */
[----:B------:R-:W-:Y:S02]  /*0e00*/  FADD.FTZ R15, R15, R91 ;  /* 0x0000005b0f0f7221 */ /* 0x000fe40000010000 */
[----:B------:R-:W-:Y:S02]  /*0e10*/  FFMA.FTZ R31, R160, R91, R31 ;  /* 0x0000005ba01f7223 */ /* 0x000fe4000001001f */
[----:B------:R-:W-:Y:S02]  /*0e20*/  FADD.FTZ R165, R84, R163 ;  /* 0x000000a354a57221 */ /* 0x000fe40000010000 */
[----:B------:R-:W-:Y:S02]  /*0e30*/  FFMA.FTZ R162, R160, R163, R85 ;  /* 0x000000a3a0a27223 */ /* 0x000fe40000010055 */
.L_x_2:
[----:B0-----:R-:W-:Y:S05]  /*0e40*/  BSYNC B0 ;  /* 0x0000000000007941 */ /* 0x001fea0003800000 */
.L_x_1:
[----:B------:R-:W-:Y:S01]  /*0e50*/  BSSY B0, `(.L_x_3) ;  /* 0x0000079000007945 */ /* 0x000fe20003800000 */
[----:B------:R-:W-:Y:S05]  /*0e60*/  @!P4 BRA `(.L_x_4) ;  /* 0x000007700000c947 */ /* 0x000fea0003800000 */
[----:B------:R-:W-:-:S04]  /*0e70*/  LEA R92, P0, R164, c[0x0][0x188], 0x4 ;  /* 0x00006200a45c7a11 */ /* 0x000fc800078020ff */
[----:B------:R-:W-:Y:S01]  /*0e80*/  LEA.HI.X R93, R164, c[0x0][0x18c], RZ, 0x4, P0 ;  /* 0x00006300a45d7a11 */ /* 0x000fe200000f24ff */
[----:B------:R-:W-:-:S05]  /*0e90*/  IMAD.MOV.U32 R89, RZ, RZ, 0x10 ;  /* 0x00000010ff597424 */ /* 0x000fca00078e00ff */
        /* <DEDUP_REMOVED lines=10> */
[----:B------:R-:W-:-:S04]  /*0f40*/  ISETP.NE.AND P0, PT, R166, RZ, PT ;  /* 0x000000ffa600720c */ /* 0x000fc80003f05270 */
[----:B-----5:R-:W-:Y:S02]  /*0f50*/  FSEL R144, R153, RZ, !P0 ;  /* 0x000000ff99907208 */ /* 0x020fe40004000000 */
[--C-:B--2---:R-:W-:Y:S02]  /*0f60*/  PRMT R129, RZ, 0x5410, R92.reuse ;  /* 0x00005410ff817816 */ /* 0x104fe4000000005c */
[----:B------:R-:W-:Y:S02]  /*0f70*/  PRMT R130, RZ, 0x7610, R92 ;  /* 0x00007610ff827816 */ /* 0x000fe4000000005c */
[----:B0-----:R-:W-:Y:S01]  /*0f80*/  PRMT R133, RZ, 0x5410, R93 ;  /* 0x00005410ff857816 */ /* 0x001fe2000000005d */
[C---:B------:R-:W-:Y:S01]  /*0f90*/  FADD.FTZ R92, -R144.reuse, R129 ;  /* 0x00000081905c7221 */ /* 0x040fe20000010100 */
[----:B------:R-:W-:Y:S01]  /*0fa0*/  PRMT R93, RZ, 0x7610, R93 ;  /* 0x00007610ff5d7816 */ /* 0x000fe2000000005d */
[C---:B------:R-:W-:Y:S01]  /*0fb0*/  FADD.FTZ R132, -R144.reuse, R130 ;  /* 0x0000008290847221 */ /* 0x040fe20000010100 */
[----:B------:R-:W-:Y:S01]  /*0fc0*/  PRMT R134, RZ, 0x5410, R94 ;  /* 0x00005410ff867816 */ /* 0x000fe2000000005e */
[C---:B------:R-:W-:Y:S01]  /*0fd0*/  FMUL.FTZ R129, R131.reuse, R92 ;  /* 0x0000005c83817220 */ /* 0x040fe20000410000 */
[----:B---3--:R-:W-:Y:S01]  /*0fe0*/  PRMT R92, RZ, 0x5410, R84 ;  /* 0x00005410ff5c7816 */ /* 0x008fe20000000054 */
[----:B------:R-:W-:Y:S01]  /*0ff0*/  FADD.FTZ R136, -R144, R93 ;  /* 0x0000005d90887221 */ /* 0x000fe20000010100 */
[----:B----4-:R-:W-:Y:S01]  /*1000*/  PRMT R130, RZ, 0x5410, R88 ;  /* 0x00005410ff827816 */ /* 0x010fe20000000058 */
[----:B------:R-:W-:Y:S01]  /*1010*/  FMUL.FTZ R132, R131, R132 ;  /* 0x0000008483847220 */ /* 0x000fe20000410000 */
[----:B------:R-:W-:Y:S01]  /*1020*/  PRMT R135, RZ, 0x7610, R94 ;  /* 0x00007610ff877816 */ /* 0x000fe2000000005e */
[----:B------:R-:W-:Y:S01]  /*1030*/  FMUL.FTZ R93, R119, R92 ;  /* 0x0000005c775d7220 */ /* 0x000fe20000410000 */
[----:B------:R-:W-:Y:S01]  /*1040*/  PRMT R84, RZ, 0x7610, R84 ;  /* 0x00007610ff547816 */ /* 0x000fe20000000054 */
[----:B------:R-:W-:Y:S01]  /*1050*/  FADD.FTZ R40, R40, R130 ;  /* 0x0000008228287221 */ /* 0x000fe20000010000 */
[--C-:B------:R-:W-:Y:S01]  /*1060*/  PRMT R137, RZ, 0x5410, R95.reuse ;  /* 0x00005410ff897816 */ /* 0x100fe2000000005f */
[-C--:B------:R-:W-:Y:S01]  /*1070*/  FFMA.FTZ R56, R129, R130.reuse, R56 ;  /* 0x0000008281387223 */ /* 0x080fe20000010038 */
[----:B------:R-:W-:Y:S01]  /*1080*/  PRMT R95, RZ, 0x7610, R95 ;  /* 0x00007610ff5f7816 */ /* 0x000fe2000000005f */
[----:B------:R-:W-:Y:S01]  /*1090*/  FFMA.FTZ R130, R111, R130, R93 ;  /* 0x000000826f827223 */ /* 0x000fe2000001005d */
[----:B------:R-:W-:Y:S01]  /*10a0*/  PRMT R93, RZ, 0x5410, R85 ;  /* 0x00005410ff5d7816 */ /* 0x000fe20000000055 */
[C---:B------:R-:W-:Y:S01]  /*10b0*/  FADD.FTZ R94, -R144.reuse, R133 ;  /* 0x00000085905e7221 */ /* 0x040fe20000010100 */
[----:B------:R-:W-:Y:S01]  /*10c0*/  PRMT R88, RZ, 0x7610, R88 ;  /* 0x00007610ff587816 */ /* 0x000fe20000000058 */
[C---:B------:R-:W-:Y:S01]  /*10d0*/  FADD.FTZ R138, -R144.reuse, R134 ;  /* 0x00000086908a7221 */ /* 0x040fe20000010100 */
[----:B------:R-:W-:Y:S01]  /*10e0*/  PRMT R134, RZ, 0x5410, R89 ;  /* 0x00005410ff867816 */ /* 0x000fe20000000059 */
[----:B------:R-:W-:Y:S01]  /*10f0*/  FADD.FTZ R140, -R144, R135 ;  /* 0x00000087908c7221 */ /* 0x000fe20000010100 */
[----:B------:R-:W-:Y:S01]  /*1100*/  PRMT R89, RZ, 0x7610, R89 ;  /* 0x00007610ff597816 */ /* 0x000fe20000000059 */
[----:B------:R-:W-:-:S02]  /*1110*/  FMUL.FTZ R133, R121, R84 ;  /* 0x0000005479857220 */ /* 0x000fc40000410000 */
[----:B------:R-:W-:Y:S02]  /*1120*/  FADD.FTZ R9, R9, R84 ;  /* 0x0000005409097221 */ /* 0x000fe40000010000 */
[----:B------:R-:W-:Y:S02]  /*1130*/  FFMA.FTZ R25, R132, R84, R25 ;  /* 0x0000005484197223 */ /* 0x000fe40000010019 */
[----:B------:R-:W-:Y:S02]  /*1140*/  FMUL.FTZ R135, R131, R94 ;  /* 0x0000005e83877220 */ /* 0x000fe40000410000 */
[----:B------:R-:W-:Y:S02]  /*1150*/  FMUL.FTZ R84, R122, R93 ;  /* 0x0000005d7a547220 */ /* 0x000fe40000410000 */
[----:B------:R-:W-:Y:S02]  /*1160*/  FADD.FTZ R42, R42, R134 ;  /* 0x000000862a2a7221 */ /* 0x000fe40000010000 */
[----:B------:R-:W-:-:S02]  /*1170*/  FFMA.FTZ R58, R135, R134, R58 ;  /* 0x00000086873a7223 */ /* 0x000fc4000001003a */
[----:B------:R-:W-:Y:S01]  /*1180*/  FFMA.FTZ R134, R113, R134, R84 ;  /* 0x0000008671867223 */ /* 0x000fe20000010054 */
[----:B------:R-:W-:Y:S01]  /*1190*/  PRMT R84, RZ, 0x7610, R85 ;  /* 0x00007610ff547816 */ /* 0x000fe20000000055 */
[C---:B------:R-:W-:Y:S01]  /*11a0*/  FMUL.FTZ R136, R131.reuse, R136 ;  /* 0x0000008883887220 */ /* 0x040fe20000410000 */
[----:B------:R-:W-:Y:S01]  /*11b0*/  PRMT R85, RZ, 0x5410, R86 ;  /* 0x00005410ff557816 */ /* 0x000fe20000000056 */
[----:B------:R-:W-:Y:S01]  /*11c0*/  FMUL.FTZ R139, R131, R138 ;  /* 0x0000008a838b7220 */ /* 0x000fe20000410000 */
[----:B------:R-:W-:Y:S01]  /*11d0*/  PRMT R138, RZ, 0x5410, R90 ;  /* 0x00005410ff8a7816 */ /* 0x000fe2000000005a */
[----:B------:R-:W-:Y:S01]  /*11e0*/  FADD.FTZ R142, -R144, R137 ;  /* 0x00000089908e7221 */ /* 0x000fe20000010100 */
[----:B------:R-:W-:Y:S01]  /*11f0*/  PRMT R86, RZ, 0x7610, R86 ;  /* 0x00007610ff567816 */ /* 0x000fe20000000056 */
[----:B------:R-:W-:Y:S01]  /*1200*/  FMUL.FTZ R137, R123, R84 ;  /* 0x000000547b897220 */ /* 0x000fe20000410000 */
[----:B------:R-:W-:Y:S01]  /*1210*/  PRMT R90, RZ, 0x7610, R90 ;  /* 0x00007610ff5a7816 */ /* 0x000fe2000000005a */
[----:B------:R-:W-:-:S02]  /*1220*/  FADD.FTZ R11, R11, R84 ;  /* 0x000000540b0b7221 */ /* 0x000fc40000010000 */
[----:B------:R-:W-:Y:S02]  /*1230*/  FFMA.FTZ R27, R136, R84, R27 ;  /* 0x00000054881b7223 */ /* 0x000fe4000001001b */
[-C--:B------:R-:W-:Y:S02]  /*1240*/  FMUL.FTZ R84, R124, R85.reuse ;  /* 0x000000557c547220 */ /* 0x080fe40000410000 */
[----:B------:R-:W-:Y:S02]  /*1250*/  FADD.FTZ R4, R4, R85 ;  /* 0x0000005504047221 */ /* 0x000fe40000010000 */
[----:B------:R-:W-:Y:S01]  /*1260*/  FFMA.FTZ R20, R139, R85, R20 ;  /* 0x000000558b147223 */ /* 0x000fe20000010014 */
[----:B------:R-:W-:Y:S01]  /*1270*/  PRMT R85, RZ, 0x5410, R87 ;  /* 0x00005410ff557816 */ /* 0x000fe20000000057 */
[----:B------:R-:W-:Y:S01]  /*1280*/  FMUL.FTZ R143, R131, R142 ;  /* 0x0000008e838f7220 */ /* 0x000fe20000410000 */
[--C-:B------:R-:W-:Y:S01]  /*1290*/  PRMT R142, RZ, 0x5410, R91.reuse ;  /* 0x00005410ff8e7816 */ /* 0x100fe2000000005b */
[----:B------:R-:W-:Y:S01]  /*12a0*/  FADD.FTZ R36, R36, R138 ;  /* 0x0000008a24247221 */ /* 0x000fe20000010000 */
[----:B------:R-:W-:Y:S01]  /*12b0*/  PRMT R91, RZ, 0x7610, R91 ;  /* 0x00007610ff5b7816 */ /* 0x000fe2000000005b */
[----:B------:R-:W-:-:S02]  /*12c0*/  FFMA.FTZ R52, R139, R138, R52 ;  /* 0x0000008a8b347223 */ /* 0x000fc40000010034 */
[----:B------:R-:W-:Y:S02]  /*12d0*/  FFMA.FTZ R138, R115, R138, R84 ;  /* 0x0000008a738a7223 */ /* 0x000fe40000010054 */
[----:B------:R-:W-:Y:S02]  /*12e0*/  FMUL.FTZ R84, R126, R85 ;  /* 0x000000557e547220 */ /* 0x000fe40000410000 */
[----:B------:R-:W-:Y:S02]  /*12f0*/  FADD.FTZ R144, -R144, R95 ;  /* 0x0000005f90907221 */ /* 0x000fe40000010100 */
[----:B------:R-:W-:Y:S02]  /*1300*/  FADD.FTZ R38, R38, R142 ;  /* 0x0000008e26267221 */ /* 0x000fe40000010000 */
[-C--:B------:R-:W-:Y:S02]  /*1310*/  FFMA.FTZ R54, R143, R142.reuse, R54 ;  /* 0x0000008e8f367223 */ /* 0x080fe40000010036 */
[----:B------:R-:W-:Y:S01]  /*1320*/  FFMA.FTZ R142, R117, R142, R84 ;  /* 0x0000008e758e7223 */ /* 0x000fe20000010054 */
[----:B------:R-:W-:Y:S01]  /*1330*/  PRMT R84, RZ, 0x7610, R87 ;  /* 0x00007610ff547816 */ /* 0x000fe20000000057 */
[----:B------:R-:W-:-:S02]  /*1340*/  FMUL.FTZ R144, R131, R144 ;  /* 0x0000009083907220 */ /* 0x000fc40000410000 */
[----:B------:R-:W-:Y:S02]  /*1350*/  FFMA.FTZ R133, R112, R88, R133 ;  /* 0x0000005870857223 */ /* 0x000fe40000010085 */
[-C--:B------:R-:W-:Y:S02]  /*1360*/  FMUL.FTZ R147, R127, R84.reuse ;  /* 0x000000547f937220 */ /* 0x080fe40000410000 */
[----:B------:R-:W-:Y:S02]  /*1370*/  FADD.FTZ R7, R7, R84 ;  /* 0x0000005407077221 */ /* 0x000fe40000010000 */
[----:B------:R-:W-:Y:S02]  /*1380*/  FFMA.FTZ R23, R144, R84, R23 ;  /* 0x0000005490177223 */ /* 0x000fe40000010017 */
[----:B------:R-:W-:Y:S02]  /*1390*/  FADD.FTZ R84, R165, R130 ;  /* 0x00000082a5547221 */ /* 0x000fe40000010000 */
[----:B------:R-:W-:-:S02]  /*13a0*/  FFMA.FTZ R162, R129, R130, R162 ;  /* 0x0000008281a27223 */ /* 0x000fc400000100a2 */
[----:B------:R-:W-:Y:S02]  /*13b0*/  FADD.FTZ R6, R6, R85 ;  /* 0x0000005506067221 */ /* 0x000fe40000010000 */
[----:B------:R-:W-:Y:S02]  /*13c0*/  FFMA.FTZ R22, R143, R85, R22 ;  /* 0x000000558f167223 */ /* 0x000fe40000010016 */
[----:B------:R-:W-:Y:S02]  /*13d0*/  FADD.FTZ R85, R84, R133 ;  /* 0x0000008554557221 */ /* 0x000fe40000010000 */
[----:B------:R-:W-:Y:S02]  /*13e0*/  FFMA.FTZ R162, R132, R133, R162 ;  /* 0x0000008584a27223 */ /* 0x000fe400000100a2 */
        /* <DEDUP_REMOVED lines=15> */
[----:B------:R-:W-:Y:S02]  /*14e0*/  FADD.FTZ R8, R8, R92 ;  /* 0x0000005c08087221 */ /* 0x000fe40000010000 */
[----:B------:R-:W-:Y:S02]  /*14f0*/  FFMA.FTZ R24, R129, R92, R24 ;  /* 0x0000005c81187223 */ /* 0x000fe40000010018 */
[----:B------:R-:W-:Y:S02]  /*1500*/  FADD.FTZ R41, R41, R88 ;  /* 0x0000005829297221 */ /* 0x000fe40000010000 */
        /* <DEDUP_REMOVED lines=13> */
.L_x_4:
[----:B------:R-:W-:Y:S05]  /*15e0*/  BSYNC B0 ;  /* 0x0000000000007941 */ /* 0x000fea0003800000 */
.L_x_3:
[----:B------:R-:W-:Y:S02]  /*15f0*/  LOP3.LUT P1, RZ, R120, 0xff, RZ, 0xc0, !PT ;  /* 0x000000ff78ff7812 */ /* 0x000fe4000782c0ff */
[----:B------:R-:W-:-:S02]  /*1600*/  SHF.R.U32.HI R86, RZ, 0x5, R0 ;  /* 0x00000005ff567819 */ /* 0x000fc40000011600 */
[----:B------:R-:W-:Y:S02]  /*1610*/  IADD3 R3, R3, c[0x0][0x160], RZ ;  /* 0x0000580003037a10 */ /* 0x000fe40007ffe0ff */
[----:B------:R-:W-:Y:S02]  /*1620*/  LOP3.LUT R92, R86, 0x7fffff8, RZ, 0xc0, !PT ;  /* 0x07fffff8565c7812 */ /* 0x000fe400078ec0ff */
[----:B------:R-:W-:Y:S02]  /*1630*/  LOP3.LUT P0, RZ, R0, 0x1f, RZ, 0xc0, !PT ;  /* 0x0000001f00ff7812 */ /* 0x000fe4000780c0ff */
[----:B------:R-:W-:-:S03]  /*1640*/  ISETP.GE.AND P5, PT, R3, c[0x0][0x164], PT ;  /* 0x0000590003007a0c */ /* 0x000fc60003fa6270 */
[----:B------:R-:W-:Y:S01]  /*1650*/  @!P1 IADD3 R92, R92, 0x8, RZ ;  /* 0x000000085c5c9810 */ /* 0x000fe20007ffe0ff */
[----:B------:R-:W-:Y:S07]  /*1660*/  BRA.DIV ~URZ, `(.L_x_5) ;  /* 0x000011a27f007947 */ /* 0x000fee000b800000 */
[----:B------:R0:W1:Y:S02]  /*1670*/  SHFL.DOWN PT, R88, R165, 0x10, 0x1f ;  /* 0x0a001f00a5587f89 */ /* 0x00006400000e0000 */
.L_x_14:
[----:B------:R-:W-:Y:S05]  /*1680*/  BRA.DIV ~URZ, `(.L_x_6) ;  /* 0x000012027f007947 */ /* 0x000fea000b800000 */
[----:B------:R-:W2:Y:S01]  /*1690*/  SHFL.DOWN PT, R85, R162, 0x10, 0x1f ;  /* 0x0a001f00a2557f89 */ /* 0x000ea200000e0000 */
[----:B01----:R-:W-:-:S05]  /*16a0*/  FADD.FTZ R165, R88, R165 ;  /* 0x000000a558a57221 */ /* 0x003fca0000010000 */
[----:B------:R-:W0:Y:S01]  /*16b0*/  SHFL.DOWN PT, R84, R165, 0x8, 0x1f ;  /* 0x09001f00a5547f89 */ /* 0x000e2200000e0000 */
[----:B--2---:R-:W-:-:S05]  /*16c0*/  FADD.FTZ R85, R85, R162 ;  /* 0x000000a255557221 */ /* 0x004fca0000010000 */
[----:B------:R-:W1:Y:S01]  /*16d0*/  SHFL.DOWN PT, R88, R85, 0x8, 0x1f ;  /* 0x09001f0055587f89 */ /* 0x000e6200000e0000 */
[----:B0-----:R-:W-:-:S05]  /*16e0*/  FADD.FTZ R84, R84, R165 ;  /* 0x000000a554547221 */ /* 0x001fca0000010000 */
[----:B------:R-:W0:Y:S01]  /*16f0*/  SHFL.DOWN PT, R87, R84, 0x4, 0x1f ;  /* 0x08801f0054577f89 */ /* 0x000e2200000e0000 */
[----:B-1----:R-:W-:-:S05]  /*1700*/  FADD.FTZ R88, R85, R88 ;  /* 0x0000005855587221 */ /* 0x002fca0000010000 */
[----:B------:R-:W1:Y:S01]  /*1710*/  SHFL.DOWN PT, R89, R88, 0x4, 0x1f ;  /* 0x08801f0058597f89 */ /* 0x000e6200000e0000 */
[----:B0-----:R-:W-:-:S05]  /*1720*/  FADD.FTZ R87, R84, R87 ;  /* 0x0000005754577221 */ /* 0x001fca0000010000 */
[----:B------:R-:W0:Y:S01]  /*1730*/  SHFL.DOWN PT, R90, R87, 0x2, 0x1f ;  /* 0x08401f00575a7f89 */ /* 0x000e2200000e0000 */
[----:B-1----:R-:W-:-:S05]  /*1740*/  FADD.FTZ R89, R88, R89 ;  /* 0x0000005958597221 */ /* 0x002fca0000010000 */
[----:B------:R-:W1:Y:S01]  /*1750*/  SHFL.DOWN PT, R94, R89, 0x2, 0x1f ;  /* 0x08401f00595e7f89 */ /* 0x000e6200000e0000 */
[----:B0-----:R-:W-:-:S05]  /*1760*/  FADD.FTZ R90, R87, R90 ;  /* 0x0000005a575a7221 */ /* 0x001fca0000010000 */
[----:B------:R0:W2:Y:S01]  /*1770*/  SHFL.DOWN PT, R91, R90, 0x1, 0x1f ;  /* 0x08201f005a5b7f89 */ /* 0x0000a200000e0000 */
[----:B-1----:R-:W-:-:S05]  /*1780*/  FADD.FTZ R94, R89, R94 ;  /* 0x0000005e595e7221 */ /* 0x002fca0000010000 */
[----:B------:R0:W1:Y:S02]  /*1790*/  SHFL.DOWN PT, R85, R94, 0x1, 0x1f ;  /* 0x08201f005e557f89 */ /* 0x00006400000e0000 */
.L_x_15:
[----:B------:R-:W-:Y:S01]  /*17a0*/  @!P0 LOP3.LUT R87, R86, 0x7, RZ, 0xc0, !PT ;  /* 0x0000000756578812 */ /* 0x000fe200078ec0ff */
[----:B--2---:R-:W-:Y:S01]  /*17b0*/  FADD.FTZ R164, R91, R90 ;  /* 0x0000005a5ba47221 */ /* 0x004fe20000010000 */
[----:B------:R-:W-:Y:S01]  /*17c0*/  WARPSYNC 0xffffffff ;  /* 0xffffffff00007948 */ /* 0x000fe20003800000 */
[----:B-1----:R-:W-:Y:S01]  /*17d0*/  FADD.FTZ R165, R85, R94 ;  /* 0x0000005e55a57221 */ /* 0x002fe20000010000 */
[----:B------:R-:W-:Y:S01]  /*17e0*/  @!P0 IADD3 R93, R92, R87, RZ ;  /* 0x000000575c5d8210 */ /* 0x000fe20007ffe0ff */
[----:B------:R-:W-:Y:S04]  /*17f0*/  BSSY B0, `(.L_x_7) ;  /* 0x0000079000007945 */ /* 0x000fe80003800000 */
[----:B------:R-:W-:Y:S04]  /*1800*/  @!P0 STS.64 [R93.X8+0x4000], R164 ;  /* 0x004000a45d008388 */ /* 0x000fe80000008a00 */
[----:B------:R-:W-:Y:S01]  /*1810*/  BAR.SYNC.DEFER_BLOCKING 0x0 ;  /* 0x0000000000007b1d */ /* 0x000fe20000010000 */
[----:B------:R-:W-:-:S05]  /*1820*/  ISETP.NE.AND P0, PT, R166, RZ, PT ;  /* 0x000000ffa600720c */ /* 0x000fca0003f05270 */
[----:B------:R-:W1:Y:S04]  /*1830*/  LDS.128 R84, [R92.X8+0x4000] ;  /* 0x004000005c547984 */ /* 0x000e680000008c00 */
[----:B0-----:R-:W0:Y:S01]  /*1840*/  LDS.128 R88, [R92.X8+0x4010] ;  /* 0x004010005c587984 */ /* 0x001e220000008c00 */
[----:B-1----:R-:W-:Y:S02]  /*1850*/  FADD.FTZ R95, RZ, R84 ;  /* 0x00000054ff5f7221 */ /* 0x002fe40000010000 */
[----:B------:R-:W-:Y:S02]  /*1860*/  FADD.FTZ R84, RZ, R85 ;  /* 0x00000055ff547221 */ /* 0x000fe40000010000 */
[----:B------:R-:W-:Y:S02]  /*1870*/  FADD.FTZ R95, R86, R95 ;  /* 0x0000005f565f7221 */ /* 0x000fe40000010000 */
[----:B------:R-:W-:-:S02]  /*1880*/  FADD.FTZ R84, R87, R84 ;  /* 0x0000005457547221 */ /* 0x000fc40000010000 */
[----:B0-----:R-:W-:Y:S02]  /*1890*/  FADD.FTZ R95, R95, R88 ;  /* 0x000000585f5f7221 */ /* 0x001fe40000010000 */
[----:B------:R-:W-:Y:S02]  /*18a0*/  FADD.FTZ R84, R84, R89 ;  /* 0x0000005954547221 */ /* 0x000fe40000010000 */
[----:B------:R-:W-:Y:S02]  /*18b0*/  FADD.FTZ R95, R90, R95 ;  /* 0x0000005f5a5f7221 */ /* 0x000fe40000010000 */
[----:B------:R-:W-:Y:S02]  /*18c0*/  FADD.FTZ R94, R91, R84 ;  /* 0x000000545b5e7221 */ /* 0x000fe40000010000 */
[----:B------:R-:W0:Y:S04]  /*18d0*/  LDS.128 R84, [R92.X8+0x4020] ;  /* 0x004020005c547984 */ /* 0x000e280000008c00 */
[----:B------:R-:W1:Y:S01]  /*18e0*/  LDS.128 R88, [R92.X8+0x4030] ;  /* 0x004030005c587984 */ /* 0x000e620000008c00 */
[----:B0-----:R-:W-:-:S02]  /*18f0*/  FADD.FTZ R95, R95, R84 ;  /* 0x000000545f5f7221 */ /* 0x001fc40000010000 */
[----:B------:R-:W-:Y:S02]  /*1900*/  FADD.FTZ R94, R94, R85 ;  /* 0x000000555e5e7221 */ /* 0x000fe40000010000 */
[----:B------:R-:W-:Y:S02]  /*1910*/  FADD.FTZ R95, R86, R95 ;  /* 0x0000005f565f7221 */ /* 0x000fe40000010000 */
[----:B------:R-:W-:Y:S02]  /*1920*/  FADD.FTZ R94, R87, R94 ;  /* 0x0000005e575e7221 */ /* 0x000fe40000010000 */
[----:B-1----:R-:W-:Y:S02]  /*1930*/  FADD.FTZ R95, R95, R88 ;  /* 0x000000585f5f7221 */ /* 0x002fe40000010000 */
[----:B------:R-:W-:Y:S02]  /*1940*/  FADD.FTZ R94, R94, R89 ;  /* 0x000000595e5e7221 */ /* 0x000fe40000010000 */
[----:B------:R-:W-:-:S02]  /*1950*/  FADD.FTZ R90, R90, R95 ;  /* 0x0000005f5a5a7221 */ /* 0x000fc40000010000 */
[----:B------:R-:W-:Y:S02]  /*1960*/  FADD.FTZ R91, R91, R94 ;  /* 0x0000005e5b5b7221 */ /* 0x000fe40000010000 */
[----:B------:R-:W-:Y:S02]  /*1970*/  FMUL.FTZ R90, R90, c[0x0][0x1e0] ;  /* 0x000078005a5a7a20 */ /* 0x000fe40000410000 */
[----:B------:R-:W-:-:S03]  /*1980*/  FMUL.FTZ R168, R91, c[0x0][0x1e0] ;  /* 0x000078005ba87a20 */ /* 0x000fc60000410000 */
[----:B------:R-:W-:Y:S01]  /*1990*/  FSEL R95, R90, RZ, !P0 ;  /* 0x000000ff5a5f7208 */ /* 0x000fe20004000000 */
[----:B------:R-:W-:Y:S05]  /*19a0*/  @!P3 BRA `(.L_x_8) ;  /* 0x000005d00000b947 */ /* 0x000fea0003800000 */
[----:B------:R-:W-:Y:S01]  /*19b0*/  ISETP.NE.U32.AND P0, PT, RZ, c[0x0][0x218], PT ;  /* 0x00008600ff007a0c */ /* 0x000fe20003f05070 */
[-CC-:B------:R-:W-:Y:S01]  /*19c0*/  FFMA.FTZ R85, R145, R168.reuse, R95.reuse ;  /* 0x000000a891557223 */ /* 0x180fe2000001005f */
[----:B------:R-:W-:Y:S01]  /*19d0*/  ISETP.NE.U32.AND P1, PT, RZ, c[0x0][0x258], PT ;  /* 0x00009600ff007a0c */ /* 0x000fe20003f25070 */
[----:B------:R-:W-:Y:S01]  /*19e0*/  FFMA.FTZ R86, R148, R168, R95 ;  /* 0x000000a894567223 */ /* 0x000fe2000001005f */
[----:B------:R-:W-:Y:S01]  /*19f0*/  ISETP.NE.AND.EX P0, PT, RZ, c[0x0][0x21c], PT, P0 ;  /* 0x00008700ff007a0c */ /* 0x000fe20003f05300 */
[----:B------:R-:W-:Y:S01]  /*1a00*/  FADD.FTZ R84, R146, -R85 ;  /* 0x8000005592547221 */ /* 0x000fe20000010000 */
[----:B------:R-:W-:Y:S01]  /*1a10*/  ISETP.NE.U32.AND P2, PT, RZ, c[0x0][0x250], PT ;  /* 0x00009400ff007a0c */ /* 0x000fe20003f45070 */
[----:B------:R-:W-:Y:S01]  /*1a20*/  FADD.FTZ R86, R149, -R86 ;  /* 0x8000005695567221 */ /* 0x000fe20000010000 */
[----:B------:R-:W-:Y:S01]  /*1a30*/  ISETP.NE.AND.EX P1, PT, RZ, c[0x0][0x25c], PT, P1 ;  /* 0x00009700ff007a0c */ /* 0x000fe20003f25310 */
[----:B-----5:R-:W-:Y:S01]  /*1a40*/  FMUL.FTZ R84, R131, R84 ;  /* 0x0000005483547220 */ /* 0x020fe20000410000 */
[----:B------:R-:W-:Y:S01]  /*1a50*/  ISETP.NE.AND.EX P2, PT, RZ, c[0x0][0x254], PT, P2 ;  /* 0x00009500ff007a0c */ /* 0x000fe20003f45320 */
[-CC-:B------:R-:W-:Y:S01]  /*1a60*/  FFMA.FTZ R87, R151, R168.reuse, R95.reuse ;  /* 0x000000a897577223 */ /* 0x180fe2000001005f */
[----:B------:R-:W-:Y:S01]  /*1a70*/  MOV R165, 0x10 ;  /* 0x0000001000a57802 */ /* 0x000fe20000000f00 */
[----:B------:R-:W-:-:S04]  /*1a80*/  FFMA.FTZ R88, R152, R168, R95 ;  /* 0x000000a898587223 */ /* 0x000fc8000001005f */
[----:B------:R-:W-:Y:S01]  /*1a90*/  @P0 PRMT R85, RZ, 0x5410, R68 ;  /* 0x00005410ff550816 */ /* 0x000fe20000000044 */
[----:B------:R-:W-:-:S04]  /*1aa0*/  FADD.FTZ R90, R155, -R88 ;  /* 0x800000589b5a7221 */ /* 0x000fc80000010000 */
[----:B------:R-:W-:Y:S02]  /*1ab0*/  @P0 FADD.FTZ R84, R84, R85 ;  /* 0x0000005554540221 */ /* 0x000fe40000010000 */
[C---:B------:R-:W-:Y:S01]  /*1ac0*/  FMUL.FTZ R85, R131.reuse, R86 ;  /* 0x0000005683557220 */ /* 0x040fe20000410000 */
[----:B------:R-:W-:Y:S01]  /*1ad0*/  @P0 PRMT R86, RZ, 0x7610, R68 ;  /* 0x00007610ff560816 */ /* 0x000fe20000000044 */
[----:B------:R-:W-:Y:S01]  /*1ae0*/  FMUL.FTZ R91, R131, R90 ;  /* 0x0000005a835b7220 */ /* 0x000fe20000410000 */
[----:B------:R-:W-:-:S03]  /*1af0*/  @P2 F2FP.BF16.PACK_AB R93, RZ, R84 ;  /* 0x00000054ff5d223e */ /* 0x000fc600000010ff */
[----:B------:R-:W-:Y:S01]  /*1b00*/  @P0 FADD.FTZ R85, R85, R86 ;  /* 0x0000005655550221 */ /* 0x000fe20000010000 */
[----:B------:R-:W-:Y:S01]  /*1b10*/  @P2 PRMT R80, R93, 0x7610, R80 ;  /* 0x000076105d502816 */ /* 0x000fe20000000050 */
[----:B------:R-:W-:Y:S01]  /*1b20*/  FADD.FTZ R86, R150, -R87 ;  /* 0x8000005796567221 */ /* 0x000fe20000010000 */
[--C-:B------:R-:W-:Y:S02]  /*1b30*/  @P0 PRMT R87, RZ, 0x5410, R69.reuse ;  /* 0x00005410ff570816 */ /* 0x100fe40000000045 */
[-C--:B------:R-:W-:Y:S01]  /*1b40*/  @P2 F2FP.BF16.PACK_AB R153, RZ, R85.reuse ;  /* 0x00000055ff99223e */ /* 0x080fe200000010ff */
[----:B------:R-:W-:Y:S01]  /*1b50*/  FMUL.FTZ R88, R131, R86 ;  /* 0x0000005683587220 */ /* 0x000fe20000410000 */
[----:B------:R-:W-:Y:S02]  /*1b60*/  @P0 PRMT R86, RZ, 0x7610, R69 ;  /* 0x00007610ff560816 */ /* 0x000fe40000000045 */
[----:B------:R-:W-:Y:S01]  /*1b70*/  @P2 PRMT R80, R80, 0x5410, R153 ;  /* 0x0000541050502816 */ /* 0x000fe20000000099 */
[----:B------:R-:W-:Y:S01]  /*1b80*/  @P0 FADD.FTZ R88, R88, R87 ;  /* 0x0000005758580221 */ /* 0x000fe20000010000 */
[----:B------:R-:W-:Y:S01]  /*1b90*/  @P1 F2FP.BF16.PACK_AB R87, RZ, R85 ;  /* 0x00000055ff57123e */ /* 0x000fe200000010ff */
[----:B------:R-:W-:Y:S01]  /*1ba0*/  @P0 FADD.FTZ R91, R91, R86 ;  /* 0x000000565b5b0221 */ /* 0x000fe20000010000 */
[----:B------:R-:W-:-:S02]  /*1bb0*/  @P1 F2FP.BF16.PACK_AB R86, RZ, R84 ;  /* 0x00000054ff56123e */ /* 0x000fc400000010ff */
[----:B------:R-:W-:Y:S01]  /*1bc0*/  F2FP.BF16.PACK_AB R84, R85, R84 ;  /* 0x000000545554723e */ /* 0x000fe200000010ff */
[----:B------:R-:W-:Y:S01]  /*1bd0*/  FFMA.FTZ R85, R157, R168, R95 ;  /* 0x000000a89d557223 */ /* 0x000fe2000001005f */
[----:B------:R-:W-:Y:S02]  /*1be0*/  @P1 PRMT R76, R86, 0x7610, R76 ;  /* 0x00007610564c1816 */ /* 0x000fe4000000004c */
[-C--:B------:R-:W-:Y:S01]  /*1bf0*/  @P1 F2FP.BF16.PACK_AB R89, RZ, R88.reuse ;  /* 0x00000058ff59123e */ /* 0x080fe200000010ff */
[----:B------:R-:W-:Y:S01]  /*1c00*/  FADD.FTZ R92, R154, -R85 ;  /* 0x800000559a5c7221 */ /* 0x000fe20000010000 */
[----:B------:R-:W-:Y:S02]  /*1c10*/  @P0 PRMT R85, RZ, 0x5410, R70 ;  /* 0x00005410ff550816 */ /* 0x000fe40000000046 */
[----:B------:R-:W-:Y:S01]  /*1c20*/  @P2 F2FP.BF16.PACK_AB R94, RZ, R88 ;  /* 0x00000058ff5e223e */ /* 0x000fe200000010ff */
[----:B------:R-:W-:Y:S01]  /*1c30*/  FMUL.FTZ R92, R131, R92 ;  /* 0x0000005c835c7220 */ /* 0x000fe20000410000 */
[----:B------:R-:W-:-:S02]  /*1c40*/  @P1 F2FP.BF16.PACK_AB R90, RZ, R91 ;  /* 0x0000005bff5a123e */ /* 0x000fc400000010ff */
[----:B------:R-:W-:Y:S01]  /*1c50*/  @P2 F2FP.BF16.PACK_AB R162, RZ, R91 ;  /* 0x0000005bffa2223e */ /* 0x000fe200000010ff */
[----:B------:R-:W-:Y:S01]  /*1c60*/  @P0 FADD.FTZ R92, R92, R85 ;  /* 0x000000555c5c0221 */ /* 0x000fe20000010000 */
[----:B------:R-:W-:Y:S02]  /*1c70*/  F2FP.BF16.PACK_AB R85, R91, R88 ;  /* 0x000000585b55723e */ /* 0x000fe400000010ff */
[----:B------:R-:W-:Y:S01]  /*1c80*/  @P1 PRMT R77, R89, 0x7610, R77 ;  /* 0x00007610594d1816 */ /* 0x000fe2000000004d */
[--C-:B------:R-:W-:Y:S01]  /*1c90*/  FFMA.FTZ R89, R161, R168, R95.reuse ;  /* 0x000000a8a1597223 */ /* 0x100fe2000001005f */
[-C--:B------:R-:W-:Y:S02]  /*1ca0*/  @P1 F2FP.BF16.PACK_AB R86, RZ, R92.reuse ;  /* 0x0000005cff56123e */ /* 0x080fe400000010ff */
[----:B------:R-:W-:Y:S02]  /*1cb0*/  @P2 F2FP.BF16.PACK_AB R88, RZ, R92 ;  /* 0x0000005cff58223e */ /* 0x000fe400000010ff */
[----:B------:R-:W-:Y:S01]  /*1cc0*/  @P1 PRMT R78, R86, 0x7610, R78 ;  /* 0x00007610564e1816 */ /* 0x000fe2000000004e */
[----:B------:R-:W-:Y:S01]  /*1cd0*/  FFMA.FTZ R86, R156, R168, R95 ;  /* 0x000000a89c567223 */ /* 0x000fe2000001005f */
[----:B------:R-:W-:Y:S01]  /*1ce0*/  @P2 PRMT R82, R88, 0x7610, R82 ;  /* 0x0000761058522816 */ /* 0x000fe20000000052 */
[----:B------:R-:W-:Y:S01]  /*1cf0*/  FADD.FTZ R88, R158, -R89 ;  /* 0x800000599e587221 */ /* 0x000fe20000010000 */
[----:B------:R-:W-:Y:S01]  /*1d00*/  @P2 PRMT R81, R94, 0x7610, R81 ;  /* 0x000076105e512816 */ /* 0x000fe20000000051 */
[----:B------:R-:W-:Y:S01]  /*1d10*/  FADD.FTZ R86, R159, -R86 ;  /* 0x800000569f567221 */ /* 0x000fe20000010000 */
[----:B------:R-:W-:Y:S01]  /*1d20*/  @P0 PRMT R89, RZ, 0x7610, R71 ;  /* 0x00007610ff590816 */ /* 0x000fe20000000047 */
[C---:B------:R-:W-:Y:S01]  /*1d30*/  FMUL.FTZ R93, R131.reuse, R88 ;  /* 0x00000058835d7220 */ /* 0x040fe20000410000 */
[----:B------:R-:W-:Y:S01]  /*1d40*/  @P1 PRMT R76, R76, 0x5410, R87 ;  /* 0x000054104c4c1816 */ /* 0x000fe20000000057 */
[----:B------:R-:W-:Y:S01]  /*1d50*/  FMUL.FTZ R91, R131, R86 ;  /* 0x00000056835b7220 */ /* 0x000fe20000410000 */
[----:B------:R-:W-:-:S02]  /*1d60*/  @P0 PRMT R86, RZ, 0x7610, R70 ;  /* 0x00007610ff560816 */ /* 0x000fc40000000046 */
[----:B------:R-:W-:Y:S02]  /*1d70*/  @P1 PRMT R77, R77, 0x5410, R90 ;  /* 0x000054104d4d1816 */ /* 0x000fe4000000005a */
[----:B------:R-:W-:Y:S01]  /*1d80*/  @P2 PRMT R81, R81, 0x5410, R162 ;  /* 0x0000541051512816 */ /* 0x000fe200000000a2 */
[----:B------:R-:W-:Y:S01]  /*1d90*/  @P0 FADD.FTZ R91, R91, R86 ;  /* 0x000000565b5b0221 */ /* 0x000fe20000010000 */
[----:B------:R-:W-:-:S04]  /*1da0*/  @P0 PRMT R86, RZ, 0x5410, R71 ;  /* 0x00005410ff560816 */ /* 0x000fc80000000047 */
[----:B------:R-:W-:Y:S01]  /*1db0*/  @P2 F2FP.BF16.PACK_AB R153, RZ, R91 ;  /* 0x0000005bff99223e */ /* 0x000fe200000010ff */
[----:B------:R-:W-:Y:S02]  /*1dc0*/  @P0 FADD.FTZ R93, R93, R86 ;  /* 0x000000565d5d0221 */ /* 0x000fe40000010000 */
[----:B------:R-:W-:Y:S01]  /*1dd0*/  FFMA.FTZ R86, R160, R168, R95 ;  /* 0x000000a8a0567223 */ /* 0x000fe2000001005f */
[----:B------:R-:W-:Y:S02]  /*1de0*/  @P2 PRMT R82, R82, 0x5410, R153 ;  /* 0x0000541052522816 */ /* 0x000fe40000000099 */
[----:B------:R-:W-:Y:S01]  /*1df0*/  @P2 F2FP.BF16.PACK_AB R88, RZ, R93 ;  /* 0x0000005dff58223e */ /* 0x000fe200000010ff */
[----:B------:R-:W-:-:S03]  /*1e00*/  FADD.FTZ R86, R163, -R86 ;  /* 0x80000056a3567221 */ /* 0x000fc60000010000 */
[----:B------:R-:W-:Y:S01]  /*1e10*/  @P2 PRMT R83, R88, 0x7610, R83 ;  /* 0x0000761058532816 */ /* 0x000fe20000000053 */
[----:B------:R-:W-:Y:S01]  /*1e20*/  FMUL.FTZ R94, R131, R86 ;  /* 0x00000056835e7220 */ /* 0x000fe20000410000 */
[----:B------:R-:W-:-:S03]  /*1e30*/  @P1 F2FP.BF16.PACK_AB R86, RZ, R93 ;  /* 0x0000005dff56123e */ /* 0x000fc600000010ff */
[----:B------:R-:W-:Y:S01]  /*1e40*/  @P0 FADD.FTZ R94, R94, R89 ;  /* 0x000000595e5e0221 */ /* 0x000fe20000010000 */
[----:B------:R-:W-:Y:S02]  /*1e50*/  ISETP.NE.U32.AND P0, PT, RZ, c[0x0][0x258], PT ;  /* 0x00009600ff007a0c */ /* 0x000fe40003f05070 */
[----:B------:R-:W-:Y:S02]  /*1e60*/  @P1 PRMT R79, R86, 0x7610, R79 ;  /* 0x00007610564f1816 */ /* 0x000fe4000000004f */
[----:B------:R-:W-:Y:S02]  /*1e70*/  ISETP.NE.AND.EX P0, PT, RZ, c[0x0][0x25c], PT, P0 ;  /* 0x00009700ff007a0c */ /* 0x000fe40003f05300 */
[----:B------:R-:W-:Y:S02]  /*1e80*/  @P1 F2FP.BF16.PACK_AB R86, RZ, R91 ;  /* 0x0000005bff56123e */ /* 0x000fe400000010ff */
[----:B------:R-:W-:Y:S02]  /*1e90*/  @P1 F2FP.BF16.PACK_AB R87, RZ, R94 ;  /* 0x0000005eff57123e */ /* 0x000fe400000010ff */
[----:B------:R-:W-:-:S02]  /*1ea0*/  @P1 PRMT R78, R78, 0x5410, R86 ;  /* 0x000054104e4e1816 */ /* 0x000fc40000000056 */
[----:B------:R-:W-:Y:S02]  /*1eb0*/  @P1 PRMT R79, R79, 0x5410, R87 ;  /* 0x000054104f4f1816 */ /* 0x000fe40000000057 */
[----:B------:R-:W-:Y:S01]  /*1ec0*/  F2FP.BF16.PACK_AB R86, R91, R92 ;  /* 0x0000005c5b56723e */ /* 0x000fe200000010ff */
[----:B------:R-:W-:Y:S01]  /*1ed0*/  IMAD.WIDE.U32 R90, R128, R165, c[0x0][0x248] ;  /* 0x00009200805a7625 */ /* 0x000fe200078e00a5 */
[----:B------:R-:W-:-:S03]  /*1ee0*/  F2FP.BF16.PACK_AB R87, R94, R93 ;  /* 0x0000005d5e57723e */ /* 0x000fc600000010ff */
[----:B------:R-:W-:-:S05]  /*1ef0*/  @P0 IMAD.WIDE.U32 R88, R128, R165, c[0x0][0x258] ;  /* 0x0000960080580625 */ /* 0x000fca00078e00a5 */
[----:B------:R0:W-:Y:S01]  /*1f00*/  @P0 STG.E.128 [R88.64], R76 ;  /* 0x0000004c58000986 */ /* 0x0001e2000c101d04 */
[----:B------:R-:W-:-:S03]  /*1f10*/  @P2 LEA R92, P0, R128, c[0x0][0x250], 0x4 ;  /* 0x00009400805c2a11 */ /* 0x000fc600078020ff */
[----:B------:R1:W-:Y:S01]  /*1f20*/  STG.E.128 [R90.64], R84 ;  /* 0x000000545a007986 */ /* 0x0003e2000c101d04 */
[C---:B------:R-:W-:Y:S02]  /*1f30*/  @P2 LEA.HI.X R93, R128.reuse, c[0x0][0x254], RZ, 0x4, P0 ;  /* 0x00009500805d2a11 */ /* 0x040fe400000f24ff */
[----:B------:R-:W-:Y:S02]  /*1f40*/  IADD3 R128, R128, 0x100, RZ ;  /* 0x0000010080807810 */ /* 0x000fe40007ffe0ff */
[----:B0-----:R-:W-:-:S04]  /*1f50*/  @P2 F2FP.BF16.PACK_AB R89, RZ, R94 ;  /* 0x0000005eff59223e */ /* 0x001fc800000010ff */
[----:B------:R-:W-:-:S05]  /*1f60*/  @P2 PRMT R83, R83, 0x5410, R89 ;  /* 0x0000541053532816 */ /* 0x000fca0000000059 */
[----:B------:R1:W-:Y:S02]  /*1f70*/  @P2 STG.E.128 [R92.64], R80 ;  /* 0x000000505c002986 */ /* 0x0003e4000c101d04 */
.L_x_8:
[----:B------:R-:W-:Y:S05]  /*1f80*/  BSYNC B0 ;  /* 0x0000000000007941 */ /* 0x000fea0003800000 */
.L_x_7:
[----:B------:R-:W-:Y:S01]  /*1f90*/  BSSY B0, `(.L_x_9) ;  /* 0x000005e000007945 */ /* 0x000fe20003800000 */
[----:B------:R-:W-:Y:S05]  /*1fa0*/  @!P4 BRA `(.L_x_10) ;  /* 0x000005c00000c947 */ /* 0x000fea0003800000 */
[----:B------:R-:W-:Y:S01]  /*1fb0*/  ISETP.NE.U32.AND P0, PT, RZ, c[0x0][0x218], PT ;  /* 0x00008600ff007a0c */ /* 0x000fe20003f05070 */
[-CC-:B-1----:R-:W-:Y:S01]  /*1fc0*/  FFMA.FTZ R85, R129, R168.reuse, R95.reuse ;  /* 0x000000a881557223 */ /* 0x182fe2000001005f */
[----:B------:R-:W-:Y:S01]  /*1fd0*/  ISETP.NE.U32.AND P2, PT, RZ, c[0x0][0x258], PT ;  /* 0x00009600ff007a0c */ /* 0x000fe20003f45070 */
[-C--:B------:R-:W-:Y:S01]  /*1fe0*/  FFMA.FTZ R87, R135, R168.reuse, R95 ;  /* 0x000000a887577223 */ /* 0x080fe2000001005f */
[----:B------:R-:W-:Y:S01]  /*1ff0*/  ISETP.NE.AND.EX P1, PT, RZ, c[0x0][0x21c], PT, P0 ;  /* 0x00008700ff007a0c */ /* 0x000fe20003f25300 */
[----:B------:R-:W-:Y:S01]  /*2000*/  FADD.FTZ R84, R130, -R85 ;  /* 0x8000005582547221 */ /* 0x000fe20000010000 */
[----:B------:R-:W-:Y:S01]  /*2010*/  ISETP.NE.AND.EX P0, PT, RZ, c[0x0][0x25c], PT, P2 ;  /* 0x00009700ff007a0c */ /* 0x000fe20003f05320 */
[----:B------:R-:W-:Y:S01]  /*2020*/  FFMA.FTZ R90, R136, R168, R95 ;  /* 0x000000a8885a7223 */ /* 0x000fe2000001005f */
[----:B------:R-:W-:Y:S01]  /*2030*/  ISETP.NE.U32.AND P2, PT, RZ, c[0x0][0x250], PT ;  /* 0x00009400ff007a0c */ /* 0x000fe20003f45070 */
[----:B-----5:R-:W-:Y:S01]  /*2040*/  FMUL.FTZ R84, R131, R84 ;  /* 0x0000005483547220 */ /* 0x020fe20000410000 */
[----:B------:R-:W-:Y:S01]  /*2050*/  HFMA2.MMA R167, -RZ, RZ, 0, 9.5367431640625e-07 ;  /* 0x00000010ffa77435 */ /* 0x000fe200000001ff */
[----:B------:R-:W-:Y:S01]  /*2060*/  FADD.FTZ R88, R134, -R87 ;  /* 0x8000005786587221 */ /* 0x000fe20000010000 */
[----:B------:R-:W-:Y:S01]  /*2070*/  ISETP.NE.AND.EX P2, PT, RZ, c[0x0][0x254], PT, P2 ;  /* 0x00009500ff007a0c */ /* 0x000fe20003f45320 */
[----:B------:R-:W-:-:S02]  /*2080*/  FFMA.FTZ R91, R143, R168, R95 ;  /* 0x000000a88f5b7223 */ /* 0x000fc4000001005f */
[----:B------:R-:W-:Y:S02]  /*2090*/  FADD.FTZ R92, R137, -R90 ;  /* 0x8000005a895c7221 */ /* 0x000fe40000010000 */
[----:B------:R-:W-:Y:S01]  /*20a0*/  @P1 PRMT R85, RZ, 0x5410, R72 ;  /* 0x00005410ff551816 */ /* 0x000fe20000000048 */
[-CC-:B------:R-:W-:Y:S02]  /*20b0*/  FFMA.FTZ R89, R139, R168.reuse, R95.reuse ;  /* 0x000000a88b597223 */ /* 0x180fe4000001005f */
[----:B------:R-:W-:Y:S02]  /*20c0*/  FFMA.FTZ R162, R140, R168, R95 ;  /* 0x000000a88ca27223 */ /* 0x000fe4000001005f */
[----:B------:R-:W-:Y:S01]  /*20d0*/  @P1 FADD.FTZ R84, R84, R85 ;  /* 0x0000005554541221 */ /* 0x000fe20000010000 */
[--C-:B------:R-:W-:Y:S01]  /*20e0*/  @P1 PRMT R85, RZ, 0x5410, R73.reuse ;  /* 0x00005410ff551816 */ /* 0x100fe20000000049 */
[----:B------:R-:W-:Y:S01]  /*20f0*/  FMUL.FTZ R90, R131, R88 ;  /* 0x00000058835a7220 */ /* 0x000fe20000410000 */
[----:B------:R-:W-:Y:S01]  /*2100*/  @P1 PRMT R88, RZ, 0x7610, R73 ;  /* 0x00007610ff581816 */ /* 0x000fe20000000049 */
[----:B------:R-:W-:-:S02]  /*2110*/  FADD.FTZ R164, R142, -R91 ;  /* 0x8000005b8ea47221 */ /* 0x000fc40000010000 */
[----:B------:R-:W-:Y:S02]  /*2120*/  FMUL.FTZ R91, R131, R92 ;  /* 0x0000005c835b7220 */ /* 0x000fe40000410000 */
[----:B------:R-:W-:Y:S02]  /*2130*/  FADD.FTZ R94, R138, -R89 ;  /* 0x800000598a5e7221 */ /* 0x000fe40000010000 */
[-C--:B------:R-:W-:Y:S02]  /*2140*/  FFMA.FTZ R86, R132, R168.reuse, R95 ;  /* 0x000000a884567223 */ /* 0x080fe4000001005f */
[----:B------:R-:W-:Y:S02]  /*2150*/  FADD.FTZ R162, R141, -R162 ;  /* 0x800000a28da27221 */ /* 0x000fe40000010000 */
[----:B------:R-:W-:Y:S01]  /*2160*/  @P1 FADD.FTZ R90, R90, R85 ;  /* 0x000000555a5a1221 */ /* 0x000fe20000010000 */
[----:B------:R-:W-:Y:S01]  /*2170*/  @P1 PRMT R85, RZ, 0x5410, R74 ;  /* 0x00005410ff551816 */ /* 0x000fe2000000004a */
[----:B------:R-:W-:-:S02]  /*2180*/  FFMA.FTZ R168, R144, R168, R95 ;  /* 0x000000a890a87223 */ /* 0x000fc4000001005f */
[----:B------:R-:W-:Y:S01]  /*2190*/  @P1 FADD.FTZ R91, R91, R88 ;  /* 0x000000585b5b1221 */ /* 0x000fe20000010000 */
[----:B------:R-:W-:Y:S01]  /*21a0*/  @P1 PRMT R88, RZ, 0x7610, R74 ;  /* 0x00007610ff581816 */ /* 0x000fe2000000004a */
[----:B------:R-:W-:Y:S01]  /*21b0*/  FMUL.FTZ R94, R131, R94 ;  /* 0x0000005e835e7220 */ /* 0x000fe20000410000 */
[----:B------:R-:W-:Y:S01]  /*21c0*/  @P2 F2FP.BF16.PACK_AB R153, RZ, R90 ;  /* 0x0000005aff99223e */ /* 0x000fe200000010ff */
[----:B------:R-:W-:Y:S02]  /*21d0*/  FADD.FTZ R86, R133, -R86 ;  /* 0x8000005685567221 */ /* 0x000fe40000010000 */
[----:B------:R-:W-:Y:S01]  /*21e0*/  FMUL.FTZ R93, R131, R162 ;  /* 0x000000a2835d7220 */ /* 0x000fe20000410000 */
[----:B------:R-:W-:Y:S01]  /*21f0*/  @P2 F2FP.BF16.PACK_AB R162, RZ, R91 ;  /* 0x0000005bffa2223e */ /* 0x000fe200000010ff */
[----:B------:R-:W-:Y:S01]  /*2200*/  FADD.FTZ R168, R147, -R168 ;  /* 0x800000a893a87221 */ /* 0x000fe20000010000 */
[----:B------:R-:W-:Y:S01]  /*2210*/  @P2 PRMT R81, R153, 0x7610, R81 ;  /* 0x0000761099512816 */ /* 0x000fe20000000051 */
[----:B------:R-:W-:Y:S01]  /*2220*/  @P1 FADD.FTZ R94, R94, R85 ;  /* 0x000000555e5e1221 */ /* 0x000fe20000010000 */
[--C-:B------:R-:W-:Y:S01]  /*2230*/  @P1 PRMT R85, RZ, 0x5410, R75.reuse ;  /* 0x00005410ff551816 */ /* 0x100fe2000000004b */
[----:B------:R-:W-:Y:S01]  /*2240*/  FMUL.FTZ R87, R131, R86 ;  /* 0x0000005683577220 */ /* 0x000fe20000410000 */
[----:B------:R-:W-:Y:S01]  /*2250*/  @P1 PRMT R86, RZ, 0x7610, R72 ;  /* 0x00007610ff561816 */ /* 0x000fe20000000048 */
[----:B------:R-:W-:Y:S01]  /*2260*/  @P1 FADD.FTZ R93, R93, R88 ;  /* 0x000000585d5d1221 */ /* 0x000fe20000010000 */
[----:B------:R-:W-:Y:S01]  /*2270*/  @P1 PRMT R88, RZ, 0x7610, R75 ;  /* 0x00007610ff581816 */ /* 0x000fe2000000004b */
[C---:B------:R-:W-:Y:S01]  /*2280*/  FMUL.FTZ R164, R131.reuse, R164 ;  /* 0x000000a483a47220 */ /* 0x040fe20000410000 */
[----:B------:R-:W-:Y:S01]  /*2290*/  @P0 F2FP.BF16.PACK_AB R89, RZ, R94 ;  /* 0x0000005eff59023e */ /* 0x000fe200000010ff */
[----:B------:R-:W-:Y:S01]  /*22a0*/  FMUL.FTZ R131, R131, R168 ;  /* 0x000000a883837220 */ /* 0x000fe20000410000 */
[----:B------:R-:W-:Y:S01]  /*22b0*/  @P2 F2FP.BF16.PACK_AB R165, RZ, R93 ;  /* 0x0000005dffa5223e */ /* 0x000fe200000010ff */
[----:B------:R-:W-:Y:S01]  /*22c0*/  @P1 FADD.FTZ R164, R164, R85 ;  /* 0x00000055a4a41221 */ /* 0x000fe20000010000 */
[----:B------:R-:W-:Y:S01]  /*22d0*/  @P0 F2FP.BF16.PACK_AB R85, RZ, R84 ;  /* 0x00000054ff55023e */ /* 0x000fe200000010ff */
[----:B------:R-:W-:Y:S01]  /*22e0*/  @P1 FADD.FTZ R87, R87, R86 ;  /* 0x0000005657571221 */ /* 0x000fe20000010000 */
[----:B------:R-:W-:Y:S01]  /*22f0*/  @P0 F2FP.BF16.PACK_AB R86, RZ, R90 ;  /* 0x0000005aff56023e */ /* 0x000fe200000010ff */
[----:B------:R-:W-:Y:S01]  /*2300*/  @P1 FADD.FTZ R131, R131, R88 ;  /* 0x0000005883831221 */ /* 0x000fe20000010000 */
[----:B------:R-:W-:-:S02]  /*2310*/  ISETP.NE.U32.AND P1, PT, RZ, c[0x0][0x258], PT ;  /* 0x00009600ff007a0c */ /* 0x000fc40003f25070 */
[----:B------:R-:W-:Y:S02]  /*2320*/  @P0 PRMT R76, R85, 0x7610, R76 ;  /* 0x00007610554c0816 */ /* 0x000fe4000000004c */
[----:B------:R-:W-:Y:S02]  /*2330*/  @P0 F2FP.BF16.PACK_AB R85, RZ, R87 ;  /* 0x00000057ff55023e */ /* 0x000fe400000010ff */
[----:B------:R-:W-:Y:S02]  /*2340*/  ISETP.NE.AND.EX P1, PT, RZ, c[0x0][0x25c], PT, P1 ;  /* 0x00009700ff007a0c */ /* 0x000fe40003f25310 */
[----:B------:R-:W-:Y:S02]  /*2350*/  @P0 PRMT R77, R86, 0x7610, R77 ;  /* 0x00007610564d0816 */ /* 0x000fe4000000004d */
[----:B------:R-:W-:Y:S02]  /*2360*/  @P0 F2FP.BF16.PACK_AB R86, RZ, R91 ;  /* 0x0000005bff56023e */ /* 0x000fe400000010ff */
[----:B------:R-:W-:-:S02]  /*2370*/  @P0 PRMT R76, R76, 0x5410, R85 ;  /* 0x000054104c4c0816 */ /* 0x000fc40000000055 */
[----:B------:R-:W-:Y:S02]  /*2380*/  @P0 F2FP.BF16.PACK_AB R92, RZ, R164 ;  /* 0x000000a4ff5c023e */ /* 0x000fe400000010ff */
[----:B------:R-:W-:Y:S02]  /*2390*/  @P0 PRMT R78, R89, 0x7610, R78 ;  /* 0x00007610594e0816 */ /* 0x000fe4000000004e */
[----:B------:R-:W-:Y:S01]  /*23a0*/  @P0 F2FP.BF16.PACK_AB R85, RZ, R93 ;  /* 0x0000005dff55023e */ /* 0x000fe200000010ff */
[----:B------:R-:W-:Y:S01]  /*23b0*/  @P1 IMAD.WIDE.U32 R88, R128, R167, c[0x0][0x258] ;  /* 0x0000960080581625 */ /* 0x000fe200078e00a7 */
[----:B------:R-:W-:Y:S02]  /*23c0*/  @P0 PRMT R77, R77, 0x5410, R86 ;  /* 0x000054104d4d0816 */ /* 0x000fe40000000056 */
[----:B------:R-:W-:Y:S02]  /*23d0*/  @P0 PRMT R79, R92, 0x7610, R79 ;  /* 0x000076105c4f0816 */ /* 0x000fe4000000004f */
[----:B------:R-:W-:-:S02]  /*23e0*/  @P0 F2FP.BF16.PACK_AB R86, RZ, R131 ;  /* 0x00000083ff56023e */ /* 0x000fc400000010ff */
[----:B------:R-:W-:Y:S02]  /*23f0*/  @P0 PRMT R78, R78, 0x5410, R85 ;  /* 0x000054104e4e0816 */ /* 0x000fe40000000055 */
[----:B------:R-:W-:Y:S02]  /*2400*/  F2FP.BF16.PACK_AB R85, R91, R90 ;  /* 0x0000005a5b55723e */ /* 0x000fe400000010ff */
[----:B------:R-:W-:Y:S02]  /*2410*/  @P2 F2FP.BF16.PACK_AB R90, RZ, R94 ;  /* 0x0000005eff5a223e */ /* 0x000fe400000010ff */
[----:B------:R-:W-:Y:S02]  /*2420*/  @P2 F2FP.BF16.PACK_AB R92, RZ, R84 ;  /* 0x00000054ff5c223e */ /* 0x000fe400000010ff */
[----:B------:R-:W-:Y:S02]  /*2430*/  @P2 F2FP.BF16.PACK_AB R91, RZ, R164 ;  /* 0x000000a4ff5b223e */ /* 0x000fe400000010ff */
[----:B------:R-:W-:-:S02]  /*2440*/  @P0 PRMT R79, R79, 0x5410, R86 ;  /* 0x000054104f4f0816 */ /* 0x000fc40000000056 */
[----:B------:R-:W-:Y:S02]  /*2450*/  F2FP.BF16.PACK_AB R86, R93, R94 ;  /* 0x0000005e5d56723e */ /* 0x000fe400000010ff */
[----:B------:R-:W-:Y:S01]  /*2460*/  @P2 PRMT R82, R90, 0x7610, R82 ;  /* 0x000076105a522816 */ /* 0x000fe20000000052 */
[----:B------:R0:W-:Y:S01]  /*2470*/  @P1 STG.E.128 [R88.64], R76 ;  /* 0x0000004c58001986 */ /* 0x0001e2000c101d04 */
[----:B------:R-:W-:Y:S02]  /*2480*/  @P2 F2FP.BF16.PACK_AB R95, RZ, R87 ;  /* 0x00000057ff5f223e */ /* 0x000fe400000010ff */
[----:B------:R-:W-:Y:S02]  /*2490*/  @P2 F2FP.BF16.PACK_AB R93, RZ, R131 ;  /* 0x00000083ff5d223e */ /* 0x000fe400000010ff */
[----:B------:R-:W-:Y:S02]  /*24a0*/  @P2 PRMT R80, R92, 0x7610, R80 ;  /* 0x000076105c502816 */ /* 0x000fe40000000050 */
[----:B------:R-:W-:-:S02]  /*24b0*/  @P2 PRMT R83, R91, 0x7610, R83 ;  /* 0x000076105b532816 */ /* 0x000fc40000000053 */
[----:B------:R-:W-:Y:S02]  /*24c0*/  @P2 LEA R90, P0, R128, c[0x0][0x250], 0x4 ;  /* 0x00009400805a2a11 */ /* 0x000fe400078020ff */
[----:B------:R-:W-:Y:S02]  /*24d0*/  F2FP.BF16.PACK_AB R84, R87, R84 ;  /* 0x000000545754723e */ /* 0x000fe400000010ff */
[----:B------:R-:W-:Y:S02]  /*24e0*/  F2FP.BF16.PACK_AB R87, R131, R164 ;  /* 0x000000a48357723e */ /* 0x000fe400000010ff */
[----:B------:R-:W-:Y:S02]  /*24f0*/  @P2 PRMT R80, R80, 0x5410, R95 ;  /* 0x0000541050502816 */ /* 0x000fe4000000005f */
[----:B------:R-:W-:Y:S01]  /*2500*/  @P2 PRMT R81, R81, 0x5410, R162 ;  /* 0x0000541051512816 */ /* 0x000fe200000000a2 */
[C---:B0-----:R-:W-:Y:S01]  /*2510*/  IMAD.WIDE.U32 R88, R128.reuse, R167, c[0x0][0x248] ;  /* 0x0000920080587625 */ /* 0x041fe200078e00a7 */
[----:B------:R-:W-:-:S02]  /*2520*/  @P2 LEA.HI.X R91, R128, c[0x0][0x254], RZ, 0x4, P0 ;  /* 0x00009500805b2a11 */ /* 0x000fc400000f24ff */
[----:B------:R-:W-:Y:S02]  /*2530*/  @P2 PRMT R82, R82, 0x5410, R165 ;  /* 0x0000541052522816 */ /* 0x000fe400000000a5 */
[----:B------:R-:W-:Y:S01]  /*2540*/  @P2 PRMT R83, R83, 0x5410, R93 ;  /* 0x0000541053532816 */ /* 0x000fe2000000005d */
[----:B------:R0:W-:Y:S04]  /*2550*/  STG.E.128 [R88.64], R84 ;  /* 0x0000005458007986 */ /* 0x0001e8000c101d04 */
[----:B------:R0:W-:Y:S02]  /*2560*/  @P2 STG.E.128 [R90.64], R80 ;  /* 0x000000505a002986 */ /* 0x0001e4000c101d04 */
.L_x_10:
[----:B------:R-:W-:Y:S05]  /*2570*/  BSYNC B0 ;  /* 0x0000000000007941 */ /* 0x000fea0003800000 */
.L_x_9:
[----:B------:R-:W-:-:S04]  /*2580*/  LOP3.LUT P0, RZ, R120, 0xff, RZ, 0xc0, !PT ;  /* 0x000000ff78ff7812 */ /* 0x000fc8000780c0ff */
[----:B------:R-:W-:Y:S01]  /*2590*/  SEL R120, RZ, 0x1, P0 ;  /* 0x00000001ff787807 */ /* 0x000fe20000000000 */
[----:B01---5:R-:W-:Y:S01]  /*25a0*/  @P5 CALL.REL.NOINC `(.L_x_0) ;  /* 0x0000001000005944 */ /* 0x023fe20003c00000 */
[----:B------:R-:W-:Y:S05]  /*25b0*/  BRA `(.L_x_11) ;  /* 0xffffe01000007947 */ /* 0x000fea000383ffff */
.L_x_0:
[----:B------:R-:W0:Y:S01]  /*25c0*/  S2UR UR6, SR_CTAID.X ;  /* 0x00000000000679c3 */ /* 0x000e220000002500 */
[C---:B------:R-:W-:Y:S01]  /*25d0*/  LOP3.LUT R3, R0.reuse, 0xff, RZ, 0xc0, !PT ;  /* 0x000000ff00037812 */ /* 0x040fe200078ec0ff */
[----:B------:R-:W-:Y:S01]  /*25e0*/  BSSY B0, `(.L_x_12) ;  /* 0x0000013000007945 */ /* 0x000fe20003800000 */
[----:B0-----:R-:W-:-:S05]  /*25f0*/  LEA.HI R2, R0, UR6, RZ, 0x18 ;  /* 0x0000000600027c11 */ /* 0x001fca000f8fc0ff */
[----:B------:R-:W-:-:S05]  /*2600*/  IMAD R2, R2, c[0x0][0x168], RZ ;  /* 0x00005a0002027a24 */ /* 0x000fca00078e02ff */
[----:B------:R-:W-:Y:S01]  /*2610*/  LEA.HI R0, R2, R3, RZ, 0x1d ;  /* 0x0000000302007211 */ /* 0x000fe200078fe8ff */
[----:B------:R-:W-:Y:S05]  /*2620*/  @!P3 BRA `(.L_x_13) ;  /* 0x000000e00000b947 */ /* 0x000fea0003800000 */
[----:B-----5:R-:W-:-:S04]  /*2630*/  IMAD.MOV.U32 R73, RZ, RZ, 0x20 ;  /* 0x00000020ff497424 */ /* 0x020fc800078e00ff */
[----:B------:R-:W-:-:S04]  /*2640*/  IMAD.WIDE.U32 R2, R0, R73, c[0x0][0x220] ;  /* 0x0000880000027625 */ /* 0x000fc800078e0049 */
[CC--:B------:R-:W-:Y:S01]  /*2650*/  IMAD.WIDE.U32 R68, R0.reuse, R73.reuse, c[0x0][0x228] ;  /* 0x00008a0000447625 */ /* 0x0c0fe200078e0049 */
[----:B------:R0:W-:Y:S03]  /*2660*/  STG.E.128 [R2.64], R48 ;  /* 0x0000003002007986 */ /* 0x0001e6000c101d04 */
[CC--:B------:R-:W-:Y:S01]  /*2670*/  IMAD.WIDE.U32 R70, R0.reuse, R73.reuse, c[0x0][0x230] ;  /* 0x00008c0000467625 */ /* 0x0c0fe200078e0049 */
[----:B------:R0:W-:Y:S03]  /*2680*/  STG.E.128 [R2.64+0x10], R44 ;  /* 0x0000102c02007986 */ /* 0x0001e6000c101d04 */
[C---:B------:R-:W-:Y:S01]  /*2690*/  IMAD.WIDE.U32 R72, R0.reuse, R73, c[0x0][0x238] ;  /* 0x00008e0000487625 */ /* 0x040fe200078e0049 */
[----:B------:R0:W-:Y:S01]  /*26a0*/  STG.E.128 [R68.64], R64 ;  /* 0x0000004044007986 */ /* 0x0001e2000c101d04 */
[----:B------:R-:W-:-:S03]  /*26b0*/  IADD3 R0, R0, 0x100, RZ ;  /* 0x0000010000007810 */ /* 0x000fc60007ffe0ff */
[----:B------:R0:W-:Y:S04]  /*26c0*/  STG.E.128 [R68.64+0x10], R60 ;  /* 0x0000103c44007986 */ /* 0x0001e8000c101d04 */
[----:B------:R0:W-:Y:S04]  /*26d0*/  STG.E.128 [R70.64], R16 ;  /* 0x0000001046007986 */ /* 0x0001e8000c101d04 */
[----:B------:R0:W-:Y:S04]  /*26e0*/  STG.E.128 [R70.64+0x10], R12 ;  /* 0x0000100c46007986 */ /* 0x0001e8000c101d04 */
[----:B------:R0:W-:Y:S04]  /*26f0*/  STG.E.128 [R72.64], R32 ;  /* 0x0000002048007986 */ /* 0x0001e8000c101d04 */
[----:B------:R0:W-:Y:S02]  /*2700*/  STG.E.128 [R72.64+0x10], R28 ;  /* 0x0000101c48007986 */ /* 0x0001e4000c101d04 */
.L_x_13:
[----:B------:R-:W-:Y:S05]  /*2710*/  BSYNC B0 ;  /* 0x0000000000007941 */ /* 0x000fea0003800000 */
.L_x_12:
[----:B------:R-:W-:Y:S05]  /*2720*/  @!P4 EXIT ;  /* 0x000000000000c94d */ /* 0x000fea0003800000 */
[----:B0-----:R-:W-:-:S05]  /*2730*/  MOV R17, 0x20 ;  /* 0x0000002000117802 */ /* 0x001fca0000000f00 */
[----:B------:R-:W-:-:S04]  /*2740*/  IMAD.WIDE.U32 R2, R0, R17, c[0x0][0x220] ;  /* 0x0000880000027625 */ /* 0x000fc800078e0011 */
[CC--:B------:R-:W-:Y:S01]  /*2750*/  IMAD.WIDE.U32 R12, R0.reuse, R17.reuse, c[0x0][0x228] ;  /* 0x00008a00000c7625 */ /* 0x0c0fe200078e0011 */
[----:B------:R-:W-:Y:S03]  /*2760*/  STG.E.128 [R2.64], R40 ;  /* 0x0000002802007986 */ /* 0x000fe6000c101d04 */
[CC--:B------:R-:W-:Y:S01]  /*2770*/  IMAD.WIDE.U32 R14, R0.reuse, R17.reuse, c[0x0][0x230] ;  /* 0x00008c00000e7625 */ /* 0x0c0fe200078e0011 */
[----:B------:R-:W-:Y:S03]  /*2780*/  STG.E.128 [R2.64+0x10], R36 ;  /* 0x0000102402007986 */ /* 0x000fe6000c101d04 */
[----:B------:R-:W-:Y:S01]  /*2790*/  IMAD.WIDE.U32 R16, R0, R17, c[0x0][0x238] ;  /* 0x00008e0000107625 */ /* 0x000fe200078e0011 */
[----:B------:R-:W-:Y:S04]  /*27a0*/  STG.E.128 [R12.64], R56 ;  /* 0x000000380c007986 */ /* 0x000fe8000c101d04 */
[----:B------:R-:W-:Y:S04]  /*27b0*/  STG.E.128 [R12.64+0x10], R52 ;  /* 0x000010340c007986 */ /* 0x000fe8000c101d04 */
[----:B------:R-:W-:Y:S04]  /*27c0*/  STG.E.128 [R14.64], R8 ;  /* 0x000000080e007986 */ /* 0x000fe8000c101d04 */
[----:B------:R-:W-:Y:S04]  /*27d0*/  STG.E.128 [R14.64+0x10], R4 ;  /* 0x000010040e007986 */ /* 0x000fe8000c101d04 */
[----:B------:R-:W-:Y:S04]  /*27e0*/  STG.E.128 [R16.64], R24 ;  /* 0x0000001810007986 */ /* 0x000fe8000c101d04 */
[----:B------:R-:W-:Y:S01]  /*27f0*/  STG.E.128 [R16.64+0x10], R20 ;  /* 0x0000101410007986 */ /* 0x000fe2000c101d04 */
[----:B------:R-:W-:Y:S05]  /*2800*/  EXIT ;  /* 0x000000000000794d */ /* 0x000fea0003800000 */
.L_x_5:
[----:B------:R-:W-:Y:S01]  /*2810*/  HFMA2.MMA R164, -RZ, RZ, 0, 9.5367431640625e-07 ;  /* 0x00000010ffa47435 */ /* 0x000fe200000001ff */
[----:B------:R-:W-:Y:S01]  /*2820*/  MOV R89, R165 ;  /* 0x000000a500597202 */ /* 0x000fe20000000f00 */
[----:B------:R-:W-:Y:S01]  /*2830*/  IMAD.MOV.U32 R93, RZ, RZ, 0x1f ;  /* 0x0000001fff5d7424 */ /* 0x000fe200078e00ff */
[----:B------:R-:W-:-:S02]  /*2840*/  MOV R168, 0xffffffff ;  /* 0xffffffff00a87802 */ /* 0x000fc40000000f00 */
[----:B------:R-:W-:Y:S02]  /*2850*/  MOV R84, 0x2870 ;  /* 0x0000287000547802 */ /* 0x000fe40000000f00 */
[----:B-----5:R-:W-:Y:S05]  /*2860*/  CALL.REL.NOINC `($__internal_0_$__cuda_sm70_shflsync_down_p) ;  /* 0x0000046000007944 */ /* 0x020fea0003c00000 */
[----:B-1----:R-:W-:Y:S01]  /*2870*/  MOV R88, R89 ;  /* 0x0000005900587202 */ /* 0x002fe20000000f00 */
[----:B0-----:R-:W-:Y:S05]  /*2880*/  BRA `(.L_x_14) ;  /* 0xffffedf000007947 */ /* 0x001fea000383ffff */
.L_x_6:
[----:B------:R-:W-:Y:S01]  /*2890*/  HFMA2.MMA R164, -RZ, RZ, 0, 9.5367431640625e-07 ;  /* 0x00000010ffa47435 */ /* 0x000fe200000001ff */
[----:B------:R-:W-:Y:S01]  /*28a0*/  MOV R89, R162 ;  /* 0x000000a200597202 */ /* 0x000fe20000000f00 */
[----:B------:R-:W-:Y:S01]  /*28b0*/  IMAD.MOV.U32 R93, RZ, RZ, 0x1f ;  /* 0x0000001fff5d7424 */ /* 0x000fe200078e00ff */
[----:B------:R-:W-:Y:S02]  /*28c0*/  MOV R168, 0xffffffff ;  /* 0xffffffff00a87802 */ /* 0x000fe40000000f00 */
[----:B------:R-:W-:Y:S02]  /*28d0*/  MOV R84, 0x28f0 ;  /* 0x000028f000547802 */ /* 0x000fe40000000f00 */
[----:B01---5:R-:W-:Y:S05]  /*28e0*/  CALL.REL.NOINC `($__internal_0_$__cuda_sm70_shflsync_down_p) ;  /* 0x000003e000007944 */ /* 0x023fea0003c00000 */
[----:B------:R-:W-:Y:S01]  /*28f0*/  FADD.FTZ R88, R88, R165 ;  /* 0x000000a558587221 */ /* 0x000fe20000010000 */
[----:B0-----:R-:W-:Y:S01]  /*2900*/  HFMA2.MMA R164, -RZ, RZ, 0, 4.76837158203125e-07 ;  /* 0x00000008ffa47435 */ /* 0x001fe200000001ff */
[----:B-1----:R-:W-:Y:S01]  /*2910*/  FADD.FTZ R162, R162, R89 ;  /* 0x00000059a2a27221 */ /* 0x002fe20000010000 */
[----:B------:R-:W-:Y:S01]  /*2920*/  MOV R93, 0x1f ;  /* 0x0000001f005d7802 */ /* 0x000fe20000000f00 */
[----:B------:R-:W-:Y:S01]  /*2930*/  IMAD.MOV.U32 R89, RZ, RZ, R88 ;  /* 0x000000ffff597224 */ /* 0x000fe200078e0058 */
[----:B------:R-:W-:-:S02]  /*2940*/  MOV R168, 0xffffffff ;  /* 0xffffffff00a87802 */ /* 0x000fc40000000f00 */
[----:B------:R-:W-:Y:S02]  /*2950*/  MOV R84, 0x2970 ;  /* 0x0000297000547802 */ /* 0x000fe40000000f00 */
[----:B------:R-:W-:Y:S05]  /*2960*/  CALL.REL.NOINC `($__internal_0_$__cuda_sm70_shflsync_down_p) ;  /* 0x0000036000007944 */ /* 0x000fea0003c00000 */
[----:B0-----:R-:W-:Y:S01]  /*2970*/  HFMA2.MMA R164, -RZ, RZ, 0, 4.76837158203125e-07 ;  /* 0x00000008ffa47435 */ /* 0x001fe200000001ff */
[----:B-1----:R-:W-:Y:S01]  /*2980*/  MOV R87, R89 ;  /* 0x0000005900577202 */ /* 0x002fe20000000f00 */
[----:B------:R-:W-:Y:S01]  /*2990*/  IMAD.MOV.U32 R168, RZ, RZ, -0x1 ;  /* 0xffffffffffa87424 */ /* 0x000fe200078e00ff */
[----:B------:R-:W-:Y:S02]  /*29a0*/  MOV R89, R162 ;  /* 0x000000a200597202 */ /* 0x000fe40000000f00 */
[----:B------:R-:W-:Y:S02]  /*29b0*/  MOV R93, 0x1f ;  /* 0x0000001f005d7802 */ /* 0x000fe40000000f00 */
[----:B------:R-:W-:Y:S02]  /*29c0*/  MOV R84, 0x29e0 ;  /* 0x000029e000547802 */ /* 0x000fe40000000f00 */
[----:B------:R-:W-:Y:S05]  /*29d0*/  CALL.REL.NOINC `($__internal_0_$__cuda_sm70_shflsync_down_p) ;  /* 0x000002f000007944 */ /* 0x000fea0003c00000 */
[----:B------:R-:W-:Y:S01]  /*29e0*/  FADD.FTZ R88, R87, R88 ;  /* 0x0000005857587221 */ /* 0x000fe20000010000 */
[----:B0-----:R-:W-:Y:S01]  /*29f0*/  HFMA2.MMA R164, -RZ, RZ, 0, 2.384185791015625e-07 ;  /* 0x00000004ffa47435 */ /* 0x001fe200000001ff */
[----:B-1----:R-:W-:Y:S01]  /*2a00*/  FADD.FTZ R162, R162, R89 ;  /* 0x00000059a2a27221 */ /* 0x002fe20000010000 */
[----:B------:R-:W-:-:S02]  /*2a10*/  MOV R93, 0x1f ;  /* 0x0000001f005d7802 */ /* 0x000fc40000000f00 */
[----:B------:R-:W-:Y:S02]  /*2a20*/  MOV R168, 0xffffffff ;  /* 0xffffffff00a87802 */ /* 0x000fe40000000f00 */
[----:B------:R-:W-:Y:S02]  /*2a30*/  MOV R89, R88 ;  /* 0x0000005800597202 */ /* 0x000fe40000000f00 */
[----:B------:R-:W-:Y:S02]  /*2a40*/  MOV R84, 0x2a60 ;  /* 0x00002a6000547802 */ /* 0x000fe40000000f00 */
[----:B------:R-:W-:Y:S05]  /*2a50*/  CALL.REL.NOINC `($__internal_0_$__cuda_sm70_shflsync_down_p) ;  /* 0x0000027000007944 */ /* 0x000fea0003c00000 */
[----:B0-----:R-:W-:Y:S01]  /*2a60*/  HFMA2.MMA R164, -RZ, RZ, 0, 2.384185791015625e-07 ;  /* 0x00000004ffa47435 */ /* 0x001fe200000001ff */
[----:B-1----:R-:W-:Y:S01]  /*2a70*/  IMAD.MOV.U32 R87, RZ, RZ, R89 ;  /* 0x000000ffff577224 */ /* 0x002fe200078e0059 */
[----:B------:R-:W-:Y:S02]  /*2a80*/  MOV R89, R162 ;  /* 0x000000a200597202 */ /* 0x000fe40000000f00 */
[----:B------:R-:W-:Y:S02]  /*2a90*/  MOV R93, 0x1f ;  /* 0x0000001f005d7802 */ /* 0x000fe40000000f00 */
[----:B------:R-:W-:-:S02]  /*2aa0*/  MOV R168, 0xffffffff ;  /* 0xffffffff00a87802 */ /* 0x000fc40000000f00 */
[----:B------:R-:W-:Y:S02]  /*2ab0*/  MOV R84, 0x2ad0 ;  /* 0x00002ad000547802 */ /* 0x000fe40000000f00 */
[----:B------:R-:W-:Y:S05]  /*2ac0*/  CALL.REL.NOINC `($__internal_0_$__cuda_sm70_shflsync_down_p) ;  /* 0x0000020000007944 */ /* 0x000fea0003c00000 */
[----:B------:R-:W-:Y:S01]  /*2ad0*/  FADD.FTZ R88, R87, R88 ;  /* 0x0000005857587221 */ /* 0x000fe20000010000 */
[----:B0-----:R-:W-:Y:S01]  /*2ae0*/  HFMA2.MMA R93, -RZ, RZ, 0, 1.847743988037109375e-06 ;  /* 0x0000001fff5d7435 */ /* 0x001fe200000001ff */
[----:B-1----:R-:W-:Y:S01]  /*2af0*/  FADD.FTZ R94, R162, R89 ;  /* 0x00000059a25e7221 */ /* 0x002fe20000010000 */
[----:B------:R-:W-:Y:S01]  /*2b00*/  MOV R168, 0xffffffff ;  /* 0xffffffff00a87802 */ /* 0x000fe20000000f00 */
[----:B------:R-:W-:Y:S01]  /*2b10*/  IMAD.MOV.U32 R164, RZ, RZ, 0x2 ;  /* 0x00000002ffa47424 */ /* 0x000fe200078e00ff */
[----:B------:R-:W-:Y:S02]  /*2b20*/  MOV R89, R88 ;  /* 0x0000005800597202 */ /* 0x000fe40000000f00 */
[----:B------:R-:W-:Y:S02]  /*2b30*/  MOV R84, 0x2b50 ;  /* 0x00002b5000547802 */ /* 0x000fe40000000f00 */
[----:B------:R-:W-:Y:S05]  /*2b40*/  CALL.REL.NOINC `($__internal_0_$__cuda_sm70_shflsync_down_p) ;  /* 0x0000018000007944 */ /* 0x000fea0003c00000 */
[----:B0-----:R-:W-:Y:S01]  /*2b50*/  HFMA2.MMA R164, -RZ, RZ, 0, 1.1920928955078125e-07 ;  /* 0x00000002ffa47435 */ /* 0x001fe200000001ff */
[----:B-1----:R-:W-:Y:S01]  /*2b60*/  MOV R87, R89 ;  /* 0x0000005900577202 */ /* 0x002fe20000000f00 */
[----:B------:R-:W-:Y:S01]  /*2b70*/  IMAD.MOV.U32 R89, RZ, RZ, R94 ;  /* 0x000000ffff597224 */ /* 0x000fe200078e005e */
[----:B------:R-:W-:-:S02]  /*2b80*/  MOV R93, 0x1f ;  /* 0x0000001f005d7802 */ /* 0x000fc40000000f00 */
[----:B------:R-:W-:Y:S02]  /*2b90*/  MOV R168, 0xffffffff ;  /* 0xffffffff00a87802 */ /* 0x000fe40000000f00 */
[----:B------:R-:W-:Y:S02]  /*2ba0*/  MOV R84, 0x2bc0 ;  /* 0x00002bc000547802 */ /* 0x000fe40000000f00 */
[----:B------:R-:W-:Y:S05]  /*2bb0*/  CALL.REL.NOINC `($__internal_0_$__cuda_sm70_shflsync_down_p) ;  /* 0x0000011000007944 */ /* 0x000fea0003c00000 */
[----:B------:R-:W-:Y:S01]  /*2bc0*/  FADD.FTZ R90, R87, R88 ;  /* 0x00000058575a7221 */ /* 0x000fe20000010000 */
[----:B0-----:R-:W-:Y:S01]  /*2bd0*/  HFMA2.MMA R164, -RZ, RZ, 0, 5.9604644775390625e-08 ;  /* 0x00000001ffa47435 */ /* 0x001fe200000001ff */
[----:B-1----:R-:W-:Y:S01]  /*2be0*/  FADD.FTZ R94, R94, R89 ;  /* 0x000000595e5e7221 */ /* 0x002fe20000010000 */
[----:B------:R-:W-:Y:S01]  /*2bf0*/  MOV R168, 0xffffffff ;  /* 0xffffffff00a87802 */ /* 0x000fe20000000f00 */
[----:B------:R-:W-:Y:S01]  /*2c00*/  IMAD.MOV.U32 R93, RZ, RZ, 0x1f ;  /* 0x0000001fff5d7424 */ /* 0x000fe200078e00ff */
[----:B------:R-:W-:Y:S02]  /*2c10*/  MOV R89, R90 ;  /* 0x0000005a00597202 */ /* 0x000fe40000000f00 */
[----:B------:R-:W-:Y:S02]  /*2c20*/  MOV R84, 0x2c40 ;  /* 0x00002c4000547802 */ /* 0x000fe40000000f00 */
[----:B------:R-:W-:Y:S05]  /*2c30*/  CALL.REL.NOINC `($__internal_0_$__cuda_sm70_shflsync_down_p) ;  /* 0x0000009000007944 */ /* 0x000fea0003c00000 */
[----:B0-----:R-:W-:Y:S01]  /*2c40*/  HFMA2.MMA R93, -RZ, RZ, 0, 1.847743988037109375e-06 ;  /* 0x0000001fff5d7435 */ /* 0x001fe200000001ff */
[----:B-1----:R-:W-:Y:S01]  /*2c50*/  MOV R91, R89 ;  /* 0x00000059005b7202 */ /* 0x002fe20000000f00 */
[----:B------:R-:W-:Y:S01]  /*2c60*/  IMAD.MOV.U32 R164, RZ, RZ, 0x1 ;  /* 0x00000001ffa47424 */ /* 0x000fe200078e00ff */
[----:B------:R-:W-:-:S02]  /*2c70*/  MOV R89, R94 ;  /* 0x0000005e00597202 */ /* 0x000fc40000000f00 */
[----:B------:R-:W-:Y:S02]  /*2c80*/  MOV R168, 0xffffffff ;  /* 0xffffffff00a87802 */ /* 0x000fe40000000f00 */
[----:B------:R-:W-:Y:S02]  /*2c90*/  MOV R84, 0x2cb0 ;  /* 0x00002cb000547802 */ /* 0x000fe40000000f00 */
[----:B------:R-:W-:Y:S05]  /*2ca0*/  CALL.REL.NOINC `($__internal_0_$__cuda_sm70_shflsync_down_p) ;  /* 0x0000002000007944 */ /* 0x000fea0003c00000 */
[----:B-1----:R-:W-:Y:S01]  /*2cb0*/  MOV R85, R89 ;  /* 0x0000005900557202 */ /* 0x002fe20000000f00 */
[----:B0-----:R-:W-:Y:S05]  /*2cc0*/  BRA `(.L_x_15) ;  /* 0xffffead000007947 */ /* 0x001fea000383ffff */
        .weak           $__internal_0_$__cuda_sm70_shflsync_down_p
        .type           $__internal_0_$__cuda_sm70_shflsync_down_p,@function
        .size           $__internal_0_$__cuda_sm70_shflsync_down_p,(.L_x_1763 - $__internal_0_$__cuda_sm70_shflsync_down_p)
$__internal_0_$__cuda_sm70_shflsync_down_p:
[----:B------:R-:W-:Y:S01]  /*2cd0*/  HFMA2.MMA R85, -RZ, RZ, 0, 0 ;  /* 0x00000000ff557435 */ /* 0x000fe200000001ff */
[----:B------:R-:W-:Y:S04]  /*2ce0*/  WARPSYNC R168 ;  /* 0x000000a800007348 */ /* 0x000fe80003800000 */
[----:B------:R0:W1:Y:S01]  /*2cf0*/  SHFL.DOWN PT, R89, R89, R164, R93 ;  /* 0x080000a459597389 */ /* 0x00006200000e005d */
[----:B------:R-:W-:Y:S05]  /*2d00*/  RET.REL.NODEC R84 `(_ZN10layer_norm31ln_parallel_residual_bwd_kernelINS_13Kernel_traitsI13__nv_bfloat16S2_S2_S2_fjLj4096ELj1ELj1ELj8ELj16ENS_18Kernel_traits_baseILj4096ES2_S2_S2_S2_fjLj256EEEEELb0ELb0ELb0EEEvNS_9BwdParamsE) ;  /* 0xffffd2f054007950 */ /* 0x000fea0003c3ffff */
.L_x_16:
[----:B------:R-:W-:-:S00]  /*2d10*/  BRA `(.L_x_16) ;  /* 0xfffffff000007947 */ /* 0x000fc0000383ffff */
[----:B------:R-:W-:-:S00]  /*2d20*/  NOP ;  /* 0x0000000000007918 */ /* 0x000fc00000000000 */
        /* <DEDUP_REMOVED lines=13> */
.L_x_1763:


//--------------------- .text._ZN10layer_norm31ln_parallel_residual_bwd_kernelINS_13Kernel_traitsI13__nv_bfloat16S2_S2_S2_fjLj4096ELj1ELj1ELj8ELj16ENS_18Kernel_traits_baseILj4096ES2_S2_S2_S2_fjLj256EEEEELb0ELb0ELb1EEEvNS_9BwdParamsE --------------------------
	.section	.text._ZN10layer_norm31ln_parallel_residual_bwd_kernelINS_13Kernel_traitsI13__nv_bfloat16S2_S2_S2_fjLj4096ELj1ELj1ELj8ELj16ENS_18Kernel_traits_baseILj4096ES2_S2_S2_S2_fjLj256EEEEELb0ELb0ELb1EEEvNS_9BwdParamsE,"ax",@progbits
	.sectioninfo	@"SHI_REGISTERS=168"
	.align	128
        .global         _ZN10layer_norm31ln_parallel_residual_bwd_kernelINS_13Kernel_traitsI13__nv_bfloat16S2_S2_S2_fjLj4096ELj1ELj1ELj8ELj16ENS_18Kernel_traits_baseILj4096ES2_S2_S2_S2_fjLj256EEEEELb0ELb0ELb1EEEvNS_9BwdParamsE
        .type           _ZN10layer_norm31ln_parallel_residual_bwd_kernelINS_13Kernel_traitsI13__nv_bfloat16S2_S2_S2_fjLj4096ELj1ELj1ELj8ELj16ENS_18Kernel_traits_baseILj4096ES2_S2_S2_S2_fjLj256EEEEELb0ELb0ELb1EEEvNS_9BwdParamsE,@function
        .size           _ZN10layer_norm31ln_parallel_residual_bwd_kernelINS_13Kernel_traitsI13__nv_bfloat16S2_S2_S2_fjLj4096ELj1ELj1ELj8ELj16ENS_18Kernel_traits_baseILj4096ES2_S2_S2_S2_fjLj256EEEEELb0ELb0ELb1EEEvNS_9BwdParamsE,(.L_x_1764 - _ZN10layer_norm31ln_parallel_residual_bwd_kernelINS_13Kernel_traitsI13__nv_bfloat16S2_S2_S2_fjLj4096ELj1ELj1ELj8ELj16ENS_18Kernel_traits_baseILj4096ES2_S2_S2_S2_fjLj256EEEEELb0ELb0ELb1EEEvNS_9BwdParamsE)
        .other          _ZN10layer_norm31ln_parallel_residual_bwd_kernelINS_13Kernel_traitsI13__nv_bfloat16S2_S2_S2_fjLj4096ELj1ELj1ELj8ELj16ENS_18Kernel_traits_baseILj4096ES2_S2_S2_S2_fjLj256EEEEELb0ELb0ELb1EEEvNS_9BwdParamsE,@"STO_CUDA_ENTRY STV_DEFAULT"
_ZN10layer_norm31ln_parallel_residual_bwd_kernelINS_13Kernel_traitsI13__nv_bfloat16S2_S2_S2_fjLj4096ELj1ELj1ELj8ELj16ENS_18Kernel_traits_baseILj4096ES2_S2_S2_S2_fjLj256EEEEELb0ELb0ELb1EEEvNS_9BwdParamsE:
.text._ZN10layer_norm31ln_parallel_residual_bwd_kernelINS_13Kernel_traitsI13__nv_bfloat16S2_S2_S2_fjLj4096ELj1ELj1ELj8ELj16ENS_18Kernel_traits_baseILj4096ES2_S2_S2_S2_fjLj256EEEEELb0ELb0ELb1EEEvNS_9BwdParamsE:
[----:B------:R-:W-:Y:S02]  /*0000*/  MOV R1, c[0x0][0x28] ;  /* 0x00000a0000017a02 */ /* 0x000fe40000000f00 */
[----:B------:R-:W0:Y:S01]  /*0010*/  S2UR UR4, SR_CTAID.X ;  /* 0x00000000000479c3 */ /* 0x000e220000002500 */
[----:B------:R-:W0:Y:S02]  /*0020*/  S2R R0, SR_TID.X ;  /* 0x0000000000007919 */ /* 0x000e240000002100 */
[C---:B0-----:R-:W-:Y:S01]  /*0030*/  LEA.HI R97, R0.reuse, UR4, RZ, 0x18 ;  /* 0x0000000400617c11 */ /* 0x041fe2000f8fc0ff */
[----:B------:R-:W-:Y:S01]  /*0040*/  ULDC.64 UR4, c[0x0][0x118] ;  /* 0x0000460000047ab9 */ /* 0x000fe20000000a00 */
[----:B------:R-:W-:Y:S02]  /*0050*/  LOP3.LUT R44, R0, 0xff, RZ, 0xc0, !PT ;  /* 0x000000ff002c7812 */ /* 0x000fe400078ec0ff */
[----:B------:R-:W-:-:S13]  /*0060*/  ISETP.GE.AND P0, PT, R97, c[0x0][0x164], PT ;  /* 0x0000590061007a0c */ /* 0x000fda0003f06270 */
[----:B------:R-:W-:Y:S05]  /*0070*/  @!P0 BRA `(.L_x_17) ;  /* 0x0000021000008947 */ /* 0x000fea0003800000 */
        /* <DEDUP_REMOVED lines=32> */
[----:B------:R-:W-:Y:S05]  /*0280*/  BRA `(.L_x_18) ;  /* 0x0000266000007947 */ /* 0x000fea0003800000 */
.L_x_17:
[----:B------:R-:W-:-:S10]  /*0290*/  HFMA2.MMA R9, -RZ, RZ, 0, 9.5367431640625e-07 ;  /* 0x00000010ff097435 */ /* 0x000fd400000001ff */
[----:B------:R-:W-:-:S04]  /*02a0*/  IMAD.WIDE.U32 R2, R44, R9, c[0x0][0x1b0] ;  /* 0x00006c002c027625 */ /* 0x000fc800078e0009 */
[----:B------:R-:W-:Y:S01]  /*02b0*/  IMAD.WIDE.U32 R8, R44, R9, c[0x0][0x1b8] ;  /* 0x00006e002c087625 */ /* 0x000fe200078e0009 */
[----:B------:R-:W2:Y:S04]  /*02c0*/  LDG.E.128 R12, [R2.64] ;  /* 0x00000004020c7981 */ /* 0x000ea8000c1e1d00 */
[----:B------:R-:W3:Y:S04]  /*02d0*/  LDG.E.128 R16, [R8.64] ;  /* 0x0000000408107981 */ /* 0x000ee8000c1e1d00 */
[----:B------:R-:W4:Y:S04]  /*02e0*/  LDG.E.128 R20, [R2.64+0x1000] ;  /* 0x0010000402147981 */ /* 0x000f28000c1e1d00 */
[----:B------:R-:W5:Y:S01]  /*02f0*/  LDG.E.128 R4, [R8.64+0x1000] ;  /* 0x0010000408047981 */ /* 0x000f62000c1e1d00 */
[----:B------:R-:W-:Y:S01]  /*0300*/  HFMA2.MMA R125, -RZ, RZ, 0, 0 ;  /* 0x00000000ff7d7435 */ /* 0x000fe200000001ff */
[----:B------:R-:W-:Y:S01]  /*0310*/  MOV R145, 0x1 ;  /* 0x0000000100917802 */ /* 0x000fe20000000f00 */
[----:B------:R-:W-:Y:S01]  /*0320*/  HFMA2.MMA R45, -RZ, RZ, 0, 0 ;  /* 0x00000000ff2d7435 */ /* 0x000fe200000001ff */
[----:B------:R-:W-:Y:S01]  /*0330*/  IMAD.MOV.U32 R113, RZ, RZ, RZ ;  /* 0x000000ffff717224 */ /* 0x000fe200078e00ff */
[----:B------:R-:W-:Y:S01]  /*0340*/  HFMA2.MMA R110, -RZ, RZ, 0, 0 ;  /* 0x00000000ff6e7435 */ /* 0x000fe200000001ff */
[----:B------:R-:W-:Y:S01]  /*0350*/  CS2R R92, SRZ ;  /* 0x00000000005c7805 */ /* 0x000fe2000001ff00 */
[----:B------:R-:W-:Y:S01]  /*0360*/  HFMA2.MMA R122, -RZ, RZ, 0, 0 ;  /* 0x00000000ff7a7435 */ /* 0x000fe200000001ff */
[----:B------:R-:W-:Y:S01]  /*0370*/  MOV R101, RZ ;  /* 0x000000ff00657202 */ /* 0x000fe20000000f00 */
        /* <DEDUP_REMOVED lines=16> */
[----:B------:R-:W-:Y:S01]  /*0480*/  IMAD.MOV.U32 R104, RZ, RZ, RZ ;  /* 0x000000ffff687224 */ /* 0x000fe200078e00ff */
[----:B------:R-:W-:Y:S01]  /*0490*/  CS2R R94, SRZ ;  /* 0x00000000005e7805 */ /* 0x000fe2000001ff00 */
[----:B------:R-:W-:Y:S01]  /*04a0*/  CS2R R128, SRZ ;  /* 0x0000000000807805 */ /* 0x000fe2000001ff00 */
[----:B------:R-:W-:Y:S01]  /*04b0*/  CS2R R116, SRZ ;  /* 0x0000000000747805 */ /* 0x000fe2000001ff00 */
[----:B------:R-:W-:Y:S01]  /*04c0*/  CS2R R64, SRZ ;  /* 0x0000000000407805 */ /* 0x000fe2000001ff00 */
[----:B------:R-:W-:Y:S01]  /*04d0*/  CS2R R66, SRZ ;  /* 0x0000000000427805 */ /* 0x000fe2000001ff00 */
[----:B------:R-:W-:Y:S01]  /*04e0*/  CS2R R68, SRZ ;  /* 0x0000000000447805 */ /* 0x000fe2000001ff00 */
[----:B------:R-:W-:Y:S01]  /*04f0*/  CS2R R70, SRZ ;  /* 0x0000000000467805 */ /* 0x000fe2000001ff00 */
[----:B------:R-:W-:Y:S01]  /*0500*/  MOV R107, RZ ;  /* 0x000000ff006b7202 */ /* 0x000fe20000000f00 */
[----:B------:R-:W-:Y:S01]  /*0510*/  CS2R R58, SRZ ;  /* 0x00000000003a7805 */ /* 0x000fe2000001ff00 */
[----:B------:R-:W-:Y:S01]  /*0520*/  CS2R R60, SRZ ;  /* 0x00000000003c7805 */ /* 0x000fe2000001ff00 */
[----:B------:R-:W-:Y:S01]  /*0530*/  CS2R R62, SRZ ;  /* 0x00000000003e7805 */ /* 0x000fe2000001ff00 */
[----:B------:R-:W-:Y:S01]  /*0540*/  MOV R96, RZ ;  /* 0x000000ff00607202 */ /* 0x000fe20000000f00 */
[----:B------:R-:W-:Y:S01]  /*0550*/  IMAD.MOV.U32 R133, RZ, RZ, RZ ;  /* 0x000000ffff857224 */ /* 0x000fe200078e00ff */
[----:B--2---:R-:W-:-:S02]  /*0560*/  PRMT R98, RZ, 0x5410, R12 ;  /* 0x00005410ff627816 */ /* 0x004fc4000000000c */
[----:B------:R-:W-:Y:S02]  /*0570*/  PRMT R99, RZ, 0x7610, R12 ;  /* 0x00007610ff637816 */ /* 0x000fe4000000000c */
[--C-:B------:R-:W-:Y:S02]  /*0580*/  PRMT R100, RZ, 0x5410, R13.reuse ;  /* 0x00005410ff647816 */ /* 0x100fe4000000000d */
[----:B------:R-:W-:Y:S02]  /*0590*/  PRMT R102, RZ, 0x7610, R13 ;  /* 0x00007610ff667816 */ /* 0x000fe4000000000d */
[--C-:B------:R-:W-:Y:S02]  /*05a0*/  PRMT R103, RZ, 0x5410, R14.reuse ;  /* 0x00005410ff677816 */ /* 0x100fe4000000000e */
[----:B------:R-:W-:Y:S02]  /*05b0*/  PRMT R105, RZ, 0x7610, R14 ;  /* 0x00007610ff697816 */ /* 0x000fe4000000000e */
[----:B------:R-:W-:-:S02]  /*05c0*/  PRMT R106, RZ, 0x5410, R15 ;  /* 0x00005410ff6a7816 */ /* 0x000fc4000000000f */
[----:B------:R-:W-:Y:S02]  /*05d0*/  PRMT R108, RZ, 0x7610, R15 ;  /* 0x00007610ff6c7816 */ /* 0x000fe4000000000f */
[--C-:B---3--:R-:W-:Y:S02]  /*05e0*/  PRMT R109, RZ, 0x5410, R16.reuse ;  /* 0x00005410ff6d7816 */ /* 0x108fe40000000010 */
[----:B------:R-:W-:Y:S02]  /*05f0*/  PRMT R111, RZ, 0x7610, R16 ;  /* 0x00007610ff6f7816 */ /* 0x000fe40000000010 */
[--C-:B------:R-:W-:Y:S02]  /*0600*/  PRMT R112, RZ, 0x5410, R17.reuse ;  /* 0x00005410ff707816 */ /* 0x100fe40000000011 */
[----:B------:R-:W-:Y:S02]  /*0610*/  PRMT R114, RZ, 0x7610, R17 ;  /* 0x00007610ff727816 */ /* 0x000fe40000000011 */
[----:B------:R-:W-:-:S02]  /*0620*/  PRMT R115, RZ, 0x5410, R18 ;  /* 0x00005410ff737816 */ /* 0x000fc40000000012 */
[----:B------:R-:W-:Y:S02]  /*0630*/  PRMT R118, RZ, 0x7610, R18 ;  /* 0x00007610ff767816 */ /* 0x000fe40000000012 */
[--C-:B------:R-:W-:Y:S02]  /*0640*/  PRMT R119, RZ, 0x5410, R19.reuse ;  /* 0x00005410ff777816 */ /* 0x100fe40000000013 */
[----:B------:R-:W-:Y:S02]  /*0650*/  PRMT R120, RZ, 0x7610, R19 ;  /* 0x00007610ff787816 */ /* 0x000fe40000000013 */
[--C-:B----4-:R-:W-:Y:S02]  /*0660*/  PRMT R121, RZ, 0x5410, R20.reuse ;  /* 0x00005410ff797816 */ /* 0x110fe40000000014 */
[----:B------:R-:W-:Y:S02]  /*0670*/  PRMT R123, RZ, 0x7610, R20 ;  /* 0x00007610ff7b7816 */ /* 0x000fe40000000014 */
[----:B------:R-:W-:-:S02]  /*0680*/  PRMT R124, RZ, 0x5410, R21 ;  /* 0x00005410ff7c7816 */ /* 0x000fc40000000015 */
[----:B------:R-:W-:Y:S02]  /*0690*/  PRMT R126, RZ, 0x7610, R21 ;  /* 0x00007610ff7e7816 */ /* 0x000fe40000000015 */
[--C-:B------:R-:W-:Y:S02]  /*06a0*/  PRMT R127, RZ, 0x5410, R22.reuse ;  /* 0x00005410ff7f7816 */ /* 0x100fe40000000016 */
[----:B------:R-:W-:Y:S02]  /*06b0*/  PRMT R130, RZ, 0x7610, R22 ;  /* 0x00007610ff827816 */ /* 0x000fe40000000016 */
[--C-:B------:R-:W-:Y:S02]  /*06c0*/  PRMT R131, RZ, 0x5410, R23.reuse ;  /* 0x00005410ff837816 */ /* 0x100fe40000000017 */
[----:B------:R-:W-:Y:S02]  /*06d0*/  PRMT R132, RZ, 0x7610, R23 ;  /* 0x00007610ff847816 */ /* 0x000fe40000000017 */
[----:B-----5:R-:W-:-:S02]  /*06e0*/  PRMT R134, RZ, 0x5410, R4 ;  /* 0x00005410ff867816 */ /* 0x020fc40000000004 */
[----:B------:R-:W-:Y:S02]  /*06f0*/  PRMT R135, RZ, 0x7610, R4 ;  /* 0x00007610ff877816 */ /* 0x000fe40000000004 */
[--C-:B------:R-:W-:Y:S02]  /*0700*/  PRMT R136, RZ, 0x5410, R5.reuse ;  /* 0x00005410ff887816 */ /* 0x100fe40000000005 */
[----:B------:R-:W-:Y:S02]  /*0710*/  PRMT R137, RZ, 0x7610, R5 ;  /* 0x00007610ff897816 */ /* 0x000fe40000000005 */
[--C-:B------:R-:W-:Y:S02]  /*0720*/  PRMT R138, RZ, 0x5410, R6.reuse ;  /* 0x00005410ff8a7816 */ /* 0x100fe40000000006 */
[----:B------:R-:W-:Y:S02]  /*0730*/  PRMT R139, RZ, 0x7610, R6 ;  /* 0x00007610ff8b7816 */ /* 0x000fe40000000006 */
[----:B------:R-:W-:-:S02]  /*0740*/  PRMT R140, RZ, 0x5410, R7 ;  /* 0x00005410ff8c7816 */ /* 0x000fc40000000007 */
[----:B------:R-:W-:Y:S02]  /*0750*/  PRMT R141, RZ, 0x7610, R7 ;  /* 0x00007610ff8d7816 */ /* 0x000fe40000000007 */
.L_x_22:
[----:B------:R-:W-:Y:S01]  /*0760*/  IMAD R2, R97, c[0x0][0x168], RZ ;  /* 0x00005a0061027a24 */ /* 0x000fe200078e02ff */
[----:B------:R-:W-:Y:S02]  /*0770*/  MOV R148, 0x10 ;  /* 0x0000001000947802 */ /* 0x000fe40000000f00 */
[----:B------:R-:W-:Y:S02]  /*0780*/  MOV R146, 0x4 ;  /* 0x0000000400927802 */ /* 0x000fe40000000f00 */
[----:B------:R-:W-:-:S04]  /*0790*/  SHF.R.S32.HI R3, RZ, 0x1f, R2 ;  /* 0x0000001fff037819 */ /* 0x000fc80000011402 */
[----:B------:R-:W-:-:S04]  /*07a0*/  LEA.HI R3, R3, R2, RZ, 0x3 ;  /* 0x0000000203037211 */ /* 0x000fc800078f18ff */
[----:B------:R-:W-:Y:S01]  /*07b0*/  LEA.HI.SX32 R142, R3, R44, 0x1d ;  /* 0x0000002c038e7211 */ /* 0x000fe200078feaff */
[----:B------:R-:W-:-:S04]  /*07c0*/  IMAD.WIDE R2, R97, R146, c[0x0][0x1a0] ;  /* 0x0000680061027625 */ /* 0x000fc800078e0292 */
[CC--:B------:R-:W-:Y:S01]  /*07d0*/  IMAD.WIDE.U32 R20, R142.reuse, R148.reuse, c[0x0][0x188] ;  /* 0x000062008e147625 */ /* 0x0c0fe200078e0094 */
[----:B------:R0:W2:Y:S03]  /*07e0*/  LDG.E R150, [R2.64] ;  /* 0x0000000402967981 */ /* 0x0000a6000c1e1900 */
[C---:B------:R-:W-:Y:S02]  /*07f0*/  IMAD.WIDE.U32 R28, R142.reuse, R148, c[0x0][0x210] ;  /* 0x000084008e1c7625 */ /* 0x040fe400078e0094 */
[----:B------:R-:W3:Y:S02]  /*0800*/  LDG.E.128 R20, [R20.64] ;  /* 0x0000000414147981 */ /* 0x000ee4000c1e1d00 */
[----:B------:R-:W-:Y:S02]  /*0810*/  IMAD.WIDE R146, R97, R146, c[0x0][0x1a8] ;  /* 0x00006a0061927625 */ /* 0x000fe400078e0292 */
[----:B------:R-:W4:Y:S02]  /*0820*/  LDG.E.128 R28, [R28.64] ;  /* 0x000000041c1c7981 */ /* 0x000f24000c1e1d00 */
[----:B------:R-:W-:-:S02]  /*0830*/  IMAD.WIDE.U32 R24, R142, R148, c[0x0][0x208] ;  /* 0x000082008e187625 */ /* 0x000fc400078e0094 */
[----:B------:R1:W4:Y:S04]  /*0840*/  LDG.E R144, [R146.64] ;  /* 0x0000000492907981 */ /* 0x000328000c1e1900 */
[----:B------:R-:W4:Y:S01]  /*0850*/  LDG.E.128 R24, [R24.64] ;  /* 0x0000000418187981 */ /* 0x000f22000c1e1d00 */
[----:B------:R-:W-:-:S05]  /*0860*/  IADD3 R143, R142, 0x100, RZ ;  /* 0x000001008e8f7810 */ /* 0x000fca0007ffe0ff */
[----:B------:R-:W-:-:S06]  /*0870*/  IMAD.WIDE.U32 R32, R143, R148, c[0x0][0x188] ;  /* 0x000062008f207625 */ /* 0x000fcc00078e0094 */
[----:B------:R-:W4:Y:S01]  /*0880*/  LDG.E.128 R32, [R32.64] ;  /* 0x0000000420207981 */ /* 0x000f22000c1e1d00 */
[----:B------:R-:W-:-:S04]  /*0890*/  IMAD.WIDE.U32 R36, R143, R148, c[0x0][0x210] ;  /* 0x000084008f247625 */ /* 0x000fc800078e0094 */
[----:B------:R-:W-:Y:S02]  /*08a0*/  IMAD.WIDE.U32 R40, R143, R148, c[0x0][0x208] ;  /* 0x000082008f287625 */ /* 0x000fe400078e0094 */
[----:B------:R-:W4:Y:S04]  /*08b0*/  LDG.E.128 R36, [R36.64] ;  /* 0x0000000424247981 */ /* 0x000f28000c1e1d00 */
[----:B------:R-:W4:Y:S01]  /*08c0*/  LDG.E.128 R40, [R40.64] ;  /* 0x0000000428287981 */ /* 0x000f22000c1e1d00 */
[----:B------:R-:W-:-:S04]  /*08d0*/  ISETP.NE.U32.AND P1, PT, RZ, c[0x0][0x218], PT ;  /* 0x00008600ff007a0c */ /* 0x000fc80003f25070 */
[----:B------:R-:W-:Y:S01]  /*08e0*/  ISETP.NE.AND.EX P1, PT, RZ, c[0x0][0x21c], PT, P1 ;  /* 0x00008700ff007a0c */ /* 0x000fe20003f25310 */
[----:B------:R-:W-:Y:S02]  /*08f0*/  ULDC.U8 UR6, c[0x0][0x1f0] ;  /* 0x00007c0000067ab9 */ /* 0x000fe40000000000 */
[----:B------:R-:W-:-:S10]  /*0900*/  ISETP.NE.AND P0, PT, RZ, UR6, PT ;  /* 0x00000006ff007c0c */ /* 0x000fd4000bf05270 */
[----:B0-----:R-:W-:-:S05]  /*0910*/  @P1 IMAD.WIDE.U32 R2, R142, R148, c[0x0][0x218] ;  /* 0x000086008e021625 */ /* 0x001fca00078e0094 */
[----:B------:R3:W5:Y:S01]  /*0920*/  @P1 LDG.E.128 R4, [R2.64] ;  /* 0x0000000402041981 */ /* 0x000762000c1e1d00 */
[----:B------:R-:W-:-:S05]  /*0930*/  @P1 IMAD.WIDE.U32 R148, R143, R148, c[0x0][0x218] ;  /* 0x000086008f941625 */ /* 0x000fca00078e0094 */
[----:B------:R0:W5:Y:S01]  /*0940*/  @P1 LDG.E.128 R8, [R148.64] ;  /* 0x0000000494081981 */ /* 0x000162000c1e1d00 */
[----:B------:R-:W-:Y:S02]  /*0950*/  IADD3 R97, R97, c[0x0][0x160], RZ ;  /* 0x0000580061617a10 */ /* 0x000fe40007ffe0ff */
[----:B------:R-:W-:Y:S02]  /*0960*/  LOP3.LUT P4, RZ, R0, 0x1f, RZ, 0xc0, !PT ;  /* 0x0000001f00ff7812 */ /* 0x000fe4000788c0ff */
[----:B------:R-:W-:Y:S02]  /*0970*/  ISETP.GE.AND P2, PT, R97, c[0x0][0x164], PT ;  /* 0x0000590061007a0c */ /* 0x000fe40003f46270 */
[----:B--2---:R-:W-:Y:S02]  /*0980*/  FSEL R165, R150, RZ, !P0 ;  /* 0x000000ff96a57208 */ /* 0x004fe40004000000 */
[----:B---3--:R-:W-:-:S05]  /*0990*/  PRMT R2, RZ, 0x5410, R20 ;  /* 0x00005410ff027816 */ /* 0x008fca0000000014 */
[----:B-1----:R-:W-:Y:S01]  /*09a0*/  FADD.FTZ R147, R2, -R165 ;  /* 0x800000a502937221 */ /* 0x002fe20000010000 */
[----:B----4-:R-:W-:-:S03]  /*09b0*/  PRMT R3, RZ, 0x5410, R28 ;  /* 0x00005410ff037816 */ /* 0x010fc6000000001c */
[----:B------:R-:W-:Y:S01]  /*09c0*/  FMUL.FTZ R146, R144, R147 ;  /* 0x0000009390927220 */ /* 0x000fe20000410000 */
[----:B------:R-:W-:Y:S01]  /*09d0*/  PRMT R20, RZ, 0x7610, R20 ;  /* 0x00007610ff147816 */ /* 0x000fe20000000014 */
[-C--:B------:R-:W-:Y:S02]  /*09e0*/  FMUL.FTZ R147, R109, R3.reuse ;  /* 0x000000036d937220 */ /* 0x080fe40000410000 */
[----:B------:R-:W-:Y:S02]  /*09f0*/  FADD.FTZ R125, R3, R125 ;  /* 0x0000007d037d7221 */ /* 0x000fe40000010000 */
[----:B------:R-:W-:Y:S01]  /*0a00*/  FFMA.FTZ R128, R146, R3, R128 ;  /* 0x0000000392807223 */ /* 0x000fe20000010080 */
[----:B------:R-:W-:Y:S01]  /*0a10*/  PRMT R3, RZ, 0x5410, R21 ;  /* 0x00005410ff037816 */ /* 0x000fe20000000015 */
[C---:B0-----:R-:W-:Y:S01]  /*0a20*/  FADD.FTZ R149, -R165.reuse, R20 ;  /* 0x00000014a5957221 */ /* 0x041fe20000010100 */
[----:B------:R-:W-:Y:S02]  /*0a30*/  PRMT R2, RZ, 0x5410, R24 ;  /* 0x00005410ff027816 */ /* 0x000fe40000000018 */
[----:B------:R-:W-:Y:S01]  /*0a40*/  PRMT R20, RZ, 0x5410, R29 ;  /* 0x00005410ff147816 */ /* 0x000fe2000000001d */
[----:B------:R-:W-:Y:S01]  /*0a50*/  FADD.FTZ R3, -R165, R3 ;  /* 0x00000003a5037221 */ /* 0x000fe20000010100 */
[----:B------:R-:W-:Y:S01]  /*0a60*/  PRMT R21, RZ, 0x7610, R21 ;  /* 0x00007610ff157816 */ /* 0x000fe20000000015 */
[----:B------:R-:W-:Y:S01]  /*0a70*/  FADD.FTZ R129, R2, R129 ;  /* 0x0000008102817221 */ /* 0x000fe20000010000 */
[----:B------:R-:W-:Y:S01]  /*0a80*/  PRMT R148, RZ, 0x5410, R25 ;  /* 0x00005410ff947816 */ /* 0x000fe20000000019 */
[----:B------:R-:W-:-:S02]  /*0a90*/  FFMA.FTZ R133, R146, R2, R133 ;  /* 0x0000000292857223 */ /* 0x000fc40000010085 */
[----:B------:R-:W-:Y:S01]  /*0aa0*/  FFMA.FTZ R147, R98, R2, R147 ;  /* 0x0000000262937223 */ /* 0x000fe20000010093 */
[----:B------:R-:W-:Y:S01]  /*0ab0*/  PRMT R2, RZ, 0x7610, R28 ;  /* 0x00007610ff027816 */ /* 0x000fe2000000001c */
[----:B------:R-:W-:Y:S02]  /*0ac0*/  FMUL.FTZ R151, R144, R3 ;  /* 0x0000000390977220 */ /* 0x000fe40000410000 */
[----:B------:R-:W-:Y:S02]  /*0ad0*/  FMUL.FTZ R3, R112, R20 ;  /* 0x0000001470037220 */ /* 0x000fe40000410000 */
[----:B------:R-:W-:Y:S02]  /*0ae0*/  FMUL.FTZ R149, R144, R149 ;  /* 0x0000009590957220 */ /* 0x000fe40000410000 */
[----:B------:R-:W-:Y:S02]  /*0af0*/  FADD.FTZ R21, -R165, R21 ;  /* 0x00000015a5157221 */ /* 0x000fe40000010100 */
[----:B------:R-:W-:-:S02]  /*0b00*/  FADD.FTZ R107, R148, R107 ;  /* 0x0000006b946b7221 */ /* 0x000fc40000010000 */
[-C--:B------:R-:W-:Y:S02]  /*0b10*/  FFMA.FTZ R110, R151, R148.reuse, R110 ;  /* 0x00000094976e7223 */ /* 0x080fe4000001006e */
[----:B------:R-:W-:Y:S01]  /*0b20*/  FFMA.FTZ R148, R100, R148, R3 ;  /* 0x0000009464947223 */ /* 0x000fe20000010003 */
[----:B------:R-:W-:Y:S01]  /*0b30*/  PRMT R3, RZ, 0x7610, R29 ;  /* 0x00007610ff037816 */ /* 0x000fe2000000001d */
[-C--:B------:R-:W-:Y:S02]  /*0b40*/  FMUL.FTZ R28, R111, R2.reuse ;  /* 0x000000026f1c7220 */ /* 0x080fe40000410000 */
[----:B------:R-:W-:Y:S02]  /*0b50*/  FADD.FTZ R113, R2, R113 ;  /* 0x0000007102717221 */ /* 0x000fe40000010000 */
[----:B------:R-:W-:Y:S01]  /*0b60*/  FFMA.FTZ R116, R149, R2, R116 ;  /* 0x0000000295747223 */ /* 0x000fe20000010074 */
[----:B------:R-:W-:Y:S01]  /*0b70*/  PRMT R2, RZ, 0x5410, R22 ;  /* 0x00005410ff027816 */ /* 0x000fe20000000016 */
[----:B------:R-:W-:-:S02]  /*0b80*/  FMUL.FTZ R29, R144, R21 ;  /* 0x00000015901d7220 */ /* 0x000fc40000410000 */
[-C--:B------:R-:W-:Y:S02]  /*0b90*/  FMUL.FTZ R150, R114, R3.reuse ;  /* 0x0000000372967220 */ /* 0x080fe40000410000 */
[----:B------:R-:W-:Y:S02]  /*0ba0*/  FADD.FTZ R93, R3, R93 ;  /* 0x0000005d035d7221 */ /* 0x000fe40000010000 */
[----:B------:R-:W-:Y:S02]  /*0bb0*/  FFMA.FTZ R94, R29, R3, R94 ;  /* 0x000000031d5e7223 */ /* 0x000fe4000001005e */
[----:B------:R-:W-:Y:S01]  /*0bc0*/  FADD.FTZ R3, -R165, R2 ;  /* 0x00000002a5037221 */ /* 0x000fe20000010100 */
[----:B------:R-:W-:Y:S02]  /*0bd0*/  PRMT R2, RZ, 0x5410, R30 ;  /* 0x00005410ff027816 */ /* 0x000fe4000000001e */
[----:B------:R-:W-:Y:S01]  /*0be0*/  PRMT R22, RZ, 0x7610, R22 ;  /* 0x00007610ff167816 */ /* 0x000fe20000000016 */
[----:B------:R-:W-:-:S02]  /*0bf0*/  FMUL.FTZ R152, R144, R3 ;  /* 0x0000000390987220 */ /* 0x000fc40000410000 */
[----:B------:R-:W-:Y:S02]  /*0c00*/  FADD.FTZ R101, R20, R101 ;  /* 0x0000006514657221 */ /* 0x000fe40000010000 */
[----:B------:R-:W-:Y:S02]  /*0c10*/  FFMA.FTZ R104, R151, R20, R104 ;  /* 0x0000001497687223 */ /* 0x000fe40000010068 */
[-C--:B------:R-:W-:Y:S02]  /*0c20*/  FMUL.FTZ R20, R115, R2.reuse ;  /* 0x0000000273147220 */ /* 0x080fe40000410000 */
[----:B------:R-:W-:Y:S02]  /*0c30*/  FADD.FTZ R90, R2, R90 ;  /* 0x0000005a025a7221 */ /* 0x000fe40000010000 */
[----:B------:R-:W-:Y:S01]  /*0c40*/  FFMA.FTZ R89, R152, R2, R89 ;  /* 0x0000000298597223 */ /* 0x000fe20000010059 */
[----:B------:R-:W-:Y:S01]  /*0c50*/  PRMT R2, RZ, 0x5410, R23 ;  /* 0x00005410ff027816 */ /* 0x000fe20000000017 */
[----:B------:R-:W-:Y:S01]  /*0c60*/  FADD.FTZ R21, -R165, R22 ;  /* 0x00000016a5157221 */ /* 0x000fe20000010100 */
[----:B------:R-:W-:-:S03]  /*0c70*/  PRMT R3, RZ, 0x7610, R30 ;  /* 0x00007610ff037816 */ /* 0x000fc6000000001e */
[----:B------:R-:W-:Y:S02]  /*0c80*/  FMUL.FTZ R30, R144, R21 ;  /* 0x00000015901e7220 */ /* 0x000fe40000410000 */
[----:B------:R-:W-:Y:S01]  /*0c90*/  FADD.FTZ R21, -R165, R2 ;  /* 0x00000002a5157221 */ /* 0x000fe20000010100 */
[----:B------:R-:W-:Y:S02]  /*0ca0*/  PRMT R2, RZ, 0x5410, R31 ;  /* 0x00005410ff027816 */ /* 0x000fe4000000001f */
[----:B------:R-:W-:Y:S01]  /*0cb0*/  PRMT R23, RZ, 0x7610, R23 ;  /* 0x00007610ff177816 */ /* 0x000fe20000000017 */
[-C--:B------:R-:W-:Y:S01]  /*0cc0*/  FMUL.FTZ R155, R118, R3.reuse ;  /* 0x00000003769b7220 */ /* 0x080fe20000410000 */
[----:B------:R-:W-:Y:S01]  /*0cd0*/  PRMT R157, RZ, 0x5410, R27 ;  /* 0x00005410ff9d7816 */ /* 0x000fe2000000001b */
[----:B------:R-:W-:Y:S02]  /*0ce0*/  FADD.FTZ R86, R3, R86 ;  /* 0x0000005603567221 */ /* 0x000fe40000010000 */
[----:B------:R-:W-:-:S02]  /*0cf0*/  FFMA.FTZ R85, R30, R3, R85 ;  /* 0x000000031e557223 */ /* 0x000fc40000010055 */
[----:B------:R-:W-:Y:S02]  /*0d00*/  FMUL.FTZ R154, R144, R21 ;  /* 0x00000015909a7220 */ /* 0x000fe40000410000 */
[----:B------:R-:W-:Y:S02]  /*0d10*/  FMUL.FTZ R3, R119, R2 ;  /* 0x0000000277037220 */ /* 0x000fe40000410000 */
[----:B------:R-:W-:Y:S02]  /*0d20*/  FADD.FTZ R23, -R165, R23 ;  /* 0x00000017a5177221 */ /* 0x000fe40000010100 */
[----:B------:R-:W-:Y:S02]  /*0d30*/  FADD.FTZ R84, R157, R84 ;  /* 0x000000549d547221 */ /* 0x000fe40000010000 */
[-C--:B------:R-:W-:Y:S02]  /*0d40*/  FFMA.FTZ R83, R154, R157.reuse, R83 ;  /* 0x0000009d9a537223 */ /* 0x080fe40000010053 */
[----:B------:R-:W-:Y:S01]  /*0d50*/  FFMA.FTZ R157, R106, R157, R3 ;  /* 0x0000009d6a9d7223 */ /* 0x000fe20000010003 */
[----:B------:R-:W-:Y:S01]  /*0d60*/  PRMT R3, RZ, 0x7610, R31 ;  /* 0x00007610ff037816 */ /* 0x000fe2000000001f */
[----:B------:R-:W-:-:S02]  /*0d70*/  FADD.FTZ R82, R2, R82 ;  /* 0x0000005202527221 */ /* 0x000fc40000010000 */
[----:B------:R-:W-:Y:S01]  /*0d80*/  FFMA.FTZ R81, R154, R2, R81 ;  /* 0x000000029a517223 */ /* 0x000fe20000010051 */
[----:B------:R-:W-:Y:S01]  /*0d90*/  PRMT R2, RZ, 0x5410, R32 ;  /* 0x00005410ff027816 */ /* 0x000fe20000000020 */
[----:B------:R-:W-:Y:S01]  /*0da0*/  FMUL.FTZ R156, R144, R23 ;  /* 0x00000017909c7220 */ /* 0x000fe20000410000 */
[----:B------:R-:W-:Y:S01]  /*0db0*/  PRMT R153, RZ, 0x5410, R26 ;  /* 0x00005410ff997816 */ /* 0x000fe2000000001a */
[-C--:B------:R-:W-:Y:S01]  /*0dc0*/  FMUL.FTZ R31, R120, R3.reuse ;  /* 0x00000003781f7220 */ /* 0x080fe20000410000 */
[----:B------:R-:W-:Y:S01]  /*0dd0*/  PRMT R32, RZ, 0x7610, R32 ;  /* 0x00007610ff207816 */ /* 0x000fe20000000020 */
[----:B------:R-:W-:Y:S01]  /*0de0*/  FADD.FTZ R78, R3, R78 ;  /* 0x0000004e034e7221 */ /* 0x000fe20000010000 */
[----:B------:R-:W-:Y:S01]  /*0df0*/  PRMT R24, RZ, 0x7610, R24 ;  /* 0x00007610ff187816 */ /* 0x000fe20000000018 */
[----:B------:R-:W-:Y:S02]  /*0e00*/  FFMA.FTZ R77, R156, R3, R77 ;  /* 0x000000039c4d7223 */ /* 0x000fe4000001004d */
[----:B------:R-:W-:-:S02]  /*0e10*/  FADD.FTZ R3, -R165, R2 ;  /* 0x00000002a5037221 */ /* 0x000fc40000010100 */
[----:B------:R-:W-:Y:S02]  /*0e20*/  FADD.FTZ R91, R153, R91 ;  /* 0x0000005b995b7221 */ /* 0x000fe40000010000 */
[-C--:B------:R-:W-:Y:S01]  /*0e30*/  FFMA.FTZ R92, R152, R153.reuse, R92 ;  /* 0x00000099985c7223 */ /* 0x080fe2000001005c */
[----:B------:R-:W-:Y:S01]  /*0e40*/  PRMT R25, RZ, 0x7610, R25 ;  /* 0x00007610ff197816 */ /* 0x000fe20000000019 */
[----:B------:R-:W-:Y:S01]  /*0e50*/  FFMA.FTZ R153, R103, R153, R20 ;  /* 0x0000009967997223 */ /* 0x000fe20000010014 */
[--C-:B------:R-:W-:Y:S01]  /*0e60*/  PRMT R20, RZ, 0x5410, R33.reuse ;  /* 0x00005410ff147816 */ /* 0x100fe20000000021 */
[----:B------:R-:W-:Y:S01]  /*0e70*/  FADD.FTZ R21, -R165, R32 ;  /* 0x00000020a5157221 */ /* 0x000fe20000010100 */
[----:B------:R-:W-:Y:S01]  /*0e80*/  PRMT R33, RZ, 0x7610, R33 ;  /* 0x00007610ff217816 */ /* 0x000fe20000000021 */
[----:B------:R-:W-:Y:S01]  /*0e90*/  FMUL.FTZ R32, R144, R3 ;  /* 0x0000000390207220 */ /* 0x000fe20000410000 */
[----:B------:R-:W-:Y:S01]  /*0ea0*/  PRMT R27, RZ, 0x7610, R27 ;  /* 0x00007610ff1b7816 */ /* 0x000fe2000000001b */
[----:B------:R-:W-:Y:S01]  /*0eb0*/  FADD.FTZ R117, R24, R117 ;  /* 0x0000007518757221 */ /* 0x000fe20000010000 */
[----:B------:R-:W-:Y:S01]  /*0ec0*/  PRMT R22, RZ, 0x5410, R34 ;  /* 0x00005410ff167816 */ /* 0x000fe20000000022 */
[-C--:B------:R-:W-:Y:S01]  /*0ed0*/  FFMA.FTZ R122, R149, R24.reuse, R122 ;  /* 0x00000018957a7223 */ /* 0x080fe2000001007a */
[----:B------:R-:W-:Y:S01]  /*0ee0*/  PRMT R3, RZ, 0x5410, R36 ;  /* 0x00005410ff037816 */ /* 0x000fe20000000024 */
[----:B------:R-:W-:Y:S01]  /*0ef0*/  FFMA.FTZ R28, R99, R24, R28 ;  /* 0x00000018631c7223 */ /* 0x000fe2000001001c */
[----:B------:R-:W-:-:S02]  /*0f00*/  PRMT R34, RZ, 0x7610, R34 ;  /* 0x00007610ff227816 */ /* 0x000fc40000000022 */
[----:B------:R-:W-:Y:S01]  /*0f10*/  PRMT R24, RZ, 0x5410, R35 ;  /* 0x00005410ff187816 */ /* 0x000fe20000000023 */
[----:B------:R-:W-:Y:S01]  /*0f20*/  FADD.FTZ R95, R25, R95 ;  /* 0x0000005f195f7221 */ /* 0x000fe20000010000 */
[----:B------:R-:W-:Y:S01]  /*0f30*/  PRMT R35, RZ, 0x7610, R35 ;  /* 0x00007610ff237816 */ /* 0x000fe20000000023 */
[-C--:B------:R-:W-:Y:S01]  /*0f40*/  FFMA.FTZ R96, R29, R25.reuse, R96 ;  /* 0x000000191d607223 */ /* 0x080fe20000010060 */
[----:B------:R-:W-:Y:S01]  /*0f50*/  PRMT R2, RZ, 0x5410, R40 ;  /* 0x00005410ff027816 */ /* 0x000fe20000000028 */
[----:B------:R-:W-:Y:S01]  /*0f60*/  FFMA.FTZ R150, R102, R25, R150 ;  /* 0x0000001966967223 */ /* 0x000fe20000010096 */
[----:B------:R-:W-:Y:S01]  /*0f70*/  PRMT R36, RZ, 0x7610, R36 ;  /* 0x00007610ff247816 */ /* 0x000fe20000000024 */
[----:B------:R-:W-:Y:S02]  /*0f80*/  FADD.FTZ R25, -R165, R33 ;  /* 0x00000021a5197221 */ /* 0x000fe40000010100 */
[----:B------:R-:W-:Y:S02]  /*0f90*/  FADD.FTZ R80, R27, R80 ;  /* 0x000000501b507221 */ /* 0x000fe40000010000 */
[----:B------:R-:W-:-:S02]  /*0fa0*/  FFMA.FTZ R79, R156, R27, R79 ;  /* 0x0000001b9c4f7223 */ /* 0x000fc4000001004f */
[----:B------:R-:W-:Y:S02]  /*0fb0*/  FFMA.FTZ R31, R108, R27, R31 ;  /* 0x0000001b6c1f7223 */ /* 0x000fe4000001001f */
[----:B------:R-:W-:Y:S02]  /*0fc0*/  FMUL.FTZ R33, R134, R3 ;  /* 0x0000000386217220 */ /* 0x000fe40000410000 */
[C---:B------:R-:W-:Y:S02]  /*0fd0*/  FADD.FTZ R23, -R165.reuse, R20 ;  /* 0x00000014a5177221 */ /* 0x040fe40000010100 */
[C---:B------:R-:W-:Y:S02]  /*0fe0*/  FADD.FTZ R27, -R165.reuse, R22 ;  /* 0x00000016a51b7221 */ /* 0x040fe40000010100 */
[C---:B------:R-:W-:Y:S02]  /*0ff0*/  FADD.FTZ R161, -R165.reuse, R34 ;  /* 0x00000022a5a17221 */ /* 0x040fe40000010100 */
[----:B------:R-:W-:-:S02]  /*1000*/  FADD.FTZ R163, -R165, R24 ;  /* 0x00000018a5a37221 */ /* 0x000fc40000010100 */
[----:B------:R-:W-:Y:S01]  /*1010*/  FADD.FTZ R165, -R165, R35 ;  /* 0x00000023a5a57221 */ /* 0x000fe20000010100 */
[----:B------:R-:W-:Y:S01]  /*1020*/  PRMT R35, RZ, 0x7610, R40 ;  /* 0x00007610ff237816 */ /* 0x000fe20000000028 */
[----:B------:R-:W-:Y:S02]  /*1030*/  FADD.FTZ R71, R2, R71 ;  /* 0x0000004702477221 */ /* 0x000fe40000010000 */
[CC--:B------:R-:W-:Y:S02]  /*1040*/  FFMA.FTZ R63, R32.reuse, R2.reuse, R63 ;  /* 0x00000002203f7223 */ /* 0x0c0fe4000001003f */
[----:B------:R-:W-:Y:S02]  /*1050*/  FFMA.FTZ R33, R121, R2, R33 ;  /* 0x0000000279217223 */ /* 0x000fe40000010021 */
[----:B------:R-:W-:Y:S02]  /*1060*/  FADD.FTZ R56, R3, R56 ;  /* 0x0000003803387221 */ /* 0x000fe40000010000 */
[----:B------:R-:W-:Y:S01]  /*1070*/  FFMA.FTZ R46, R32, R3, R46 ;  /* 0x00000003202e7223 */ /* 0x000fe2000001002e */
[----:B------:R-:W-:Y:S01]  /*1080*/  PRMT R3, RZ, 0x5410, R37 ;  /* 0x00005410ff037816 */ /* 0x000fe20000000025 */
[----:B------:R-:W-:-:S02]  /*1090*/  FMUL.FTZ R34, R144, R21 ;  /* 0x0000001590227220 */ /* 0x000fc40000410000 */
[-C--:B------:R-:W-:Y:S01]  /*10a0*/  FMUL.FTZ R2, R135, R36.reuse ;  /* 0x0000002487027220 */ /* 0x080fe20000410000 */
[----:B------:R-:W-:Y:S01]  /*10b0*/  PRMT R159, RZ, 0x5410, R41 ;  /* 0x00005410ff9f7816 */ /* 0x000fe20000000029 */
[----:B------:R-:W-:Y:S02]  /*10c0*/  FADD.FTZ R72, R35, R72 ;  /* 0x0000004823487221 */ /* 0x000fe40000010000 */
[-C--:B------:R-:W-:Y:S02]  /*10d0*/  FFMA.FTZ R64, R34, R35.reuse, R64 ;  /* 0x0000002322407223 */ /* 0x080fe40000010040 */
[----:B------:R-:W-:Y:S02]  /*10e0*/  FADD.FTZ R76, R36, R76 ;  /* 0x0000004c244c7221 */ /* 0x000fe40000010000 */
[----:B------:R-:W-:Y:S02]  /*10f0*/  FFMA.FTZ R45, R34, R36, R45 ;  /* 0x00000024222d7223 */ /* 0x000fe4000001002d */
[----:B------:R-:W-:-:S02]  /*1100*/  FFMA.FTZ R35, R123, R35, R2 ;  /* 0x000000237b237223 */ /* 0x000fc40000010002 */
[----:B------:R-:W-:Y:S02]  /*1110*/  FMUL.FTZ R36, R144, R23 ;  /* 0x0000001790247220 */ /* 0x000fe40000410000 */
[----:B------:R-:W-:Y:S02]  /*1120*/  FMUL.FTZ R2, R136, R3 ;  /* 0x0000000388027220 */ /* 0x000fe40000410000 */
[----:B------:R-:W-:Y:S02]  /*1130*/  FADD.FTZ R69, R159, R69 ;  /* 0x000000459f457221 */ /* 0x000fe40000010000 */
[-C--:B------:R-:W-:Y:S02]  /*1140*/  FFMA.FTZ R61, R36, R159.reuse, R61 ;  /* 0x0000009f243d7223 */ /* 0x080fe4000001003d */
[----:B------:R-:W-:Y:S01]  /*1150*/  FFMA.FTZ R159, R124, R159, R2 ;  /* 0x0000009f7c9f7223 */ /* 0x000fe20000010002 */
[----:B------:R-:W-:Y:S01]  /*1160*/  PRMT R2, RZ, 0x7610, R37 ;  /* 0x00007610ff027816 */ /* 0x000fe20000000025 */
[----:B------:R-:W-:Y:S01]  /*1170*/  FMUL.FTZ R37, R144, R25 ;  /* 0x0000001990257220 */ /* 0x000fe20000410000 */
[----:B------:R-:W-:-:S03]  /*1180*/  PRMT R41, RZ, 0x7610, R41 ;  /* 0x00007610ff297816 */ /* 0x000fc60000000029 */
[-C--:B------:R-:W-:Y:S02]  /*1190*/  FMUL.FTZ R40, R137, R2.reuse ;  /* 0x0000000289287220 */ /* 0x080fe40000410000 */
[----:B------:R-:W-:Y:S02]  /*11a0*/  FADD.FTZ R74, R2, R74 ;  /* 0x0000004a024a7221 */ /* 0x000fe40000010000 */
[----:B------:R-:W-:Y:S01]  /*11b0*/  FFMA.FTZ R47, R37, R2, R47 ;  /* 0x00000002252f7223 */ /* 0x000fe2000001002f */
[----:B------:R-:W-:Y:S01]  /*11c0*/  PRMT R2, RZ, 0x5410, R38 ;  /* 0x00005410ff027816 */ /* 0x000fe20000000026 */
[----:B------:R-:W-:Y:S02]  /*11d0*/  FADD.FTZ R70, R41, R70 ;  /* 0x0000004629467221 */ /* 0x000fe40000010000 */
[-C--:B------:R-:W-:Y:S02]  /*11e0*/  FFMA.FTZ R62, R37, R41.reuse, R62 ;  /* 0x00000029253e7223 */ /* 0x080fe4000001003e */
[----:B------:R-:W-:-:S02]  /*11f0*/  FFMA.FTZ R40, R126, R41, R40 ;  /* 0x000000297e287223 */ /* 0x000fc40000010028 */
[----:B------:R-:W-:Y:S01]  /*1200*/  FMUL.FTZ R41, R144, R27 ;  /* 0x0000001b90297220 */ /* 0x000fe20000410000 */
[----:B------:R-:W-:Y:S01]  /*1210*/  PRMT R158, RZ, 0x5410, R42 ;  /* 0x00005410ff9e7816 */ /* 0x000fe2000000002a */
[----:B------:R-:W-:Y:S02]  /*1220*/  FADD.FTZ R75, R3, R75 ;  /* 0x0000004b034b7221 */ /* 0x000fe40000010000 */
[----:B------:R-:W-:Y:S02]  /*1230*/  FFMA.FTZ R48, R36, R3, R48 ;  /* 0x0000000324307223 */ /* 0x000fe40000010030 */
[-C--:B------:R-:W-:Y:S02]  /*1240*/  FMUL.FTZ R3, R138, R2.reuse ;  /* 0x000000028a037220 */ /* 0x080fe40000410000 */
[----:B------:R-:W-:Y:S02]  /*1250*/  FADD.FTZ R55, R2, R55 ;  /* 0x0000003702377221 */ /* 0x000fe40000010000 */
[----:B------:R-:W-:Y:S01]  /*1260*/  FFMA.FTZ R50, R41, R2, R50 ;  /* 0x0000000229327223 */ /* 0x000fe20000010032 */
[----:B------:R-:W-:Y:S01]  /*1270*/  PRMT R2, RZ, 0x7610, R38 ;  /* 0x00007610ff027816 */ /* 0x000fe20000000026 */
[----:B------:R-:W-:-:S02]  /*1280*/  FADD.FTZ R67, R158, R67 ;  /* 0x000000439e437221 */ /* 0x000fc40000010000 */
[-C--:B------:R-:W-:Y:S02]  /*1290*/  FFMA.FTZ R59, R41, R158.reuse, R59 ;  /* 0x0000009e293b7223 */ /* 0x080fe4000001003b */
[----:B------:R-:W-:Y:S01]  /*12a0*/  FFMA.FTZ R158, R127, R158, R3 ;  /* 0x0000009e7f9e7223 */ /* 0x000fe20000010003 */
[----:B------:R-:W-:Y:S01]  /*12b0*/  PRMT R3, RZ, 0x7610, R42 ;  /* 0x00007610ff037816 */ /* 0x000fe2000000002a */
[----:B------:R-:W-:Y:S02]  /*12c0*/  FMUL.FTZ R38, R144, R161 ;  /* 0x000000a190267220 */ /* 0x000fe40000410000 */
[----:B------:R-:W-:Y:S02]  /*12d0*/  FMUL.FTZ R161, R139, R2 ;  /* 0x000000028ba17220 */ /* 0x000fe40000410000 */
[----:B------:R-:W-:Y:S02]  /*12e0*/  FADD.FTZ R68, R3, R68 ;  /* 0x0000004403447221 */ /* 0x000fe40000010000 */
[----:B------:R-:W-:-:S02]  /*12f0*/  FFMA.FTZ R60, R38, R3, R60 ;  /* 0x00000003263c7223 */ /* 0x000fc4000001003c */
[----:B------:R-:W-:Y:S01]  /*1300*/  FFMA.FTZ R161, R130, R3, R161 ;  /* 0x0000000382a17223 */ /* 0x000fe200000100a1 */
[----:B------:R-:W-:Y:S01]  /*1310*/  PRMT R3, RZ, 0x5410, R39 ;  /* 0x00005410ff037816 */ /* 0x000fe20000000027 */
[----:B------:R-:W-:Y:S02]  /*1320*/  FADD.FTZ R53, R2, R53 ;  /* 0x0000003502357221 */ /* 0x000fe40000010000 */
[----:B------:R-:W-:Y:S01]  /*1330*/  FFMA.FTZ R49, R38, R2, R49 ;  /* 0x0000000226317223 */ /* 0x000fe20000010031 */
[----:B------:R-:W-:Y:S01]  /*1340*/  PRMT R2, RZ, 0x5410, R43 ;  /* 0x00005410ff027816 */ /* 0x000fe2000000002b */
[----:B------:R-:W-:Y:S02]  /*1350*/  FMUL.FTZ R42, R144, R163 ;  /* 0x000000a3902a7220 */ /* 0x000fe40000410000 */
[----:B------:R-:W-:Y:S02]  /*1360*/  FMUL.FTZ R163, R140, R3 ;  /* 0x000000038ca37220 */ /* 0x000fe40000410000 */
[----:B------:R-:W-:-:S02]  /*1370*/  FADD.FTZ R65, R2, R65 ;  /* 0x0000004102417221 */ /* 0x000fc40000010000 */
[-C--:B------:R-:W-:Y:S02]  /*1380*/  FFMA.FTZ R57, R42, R2.reuse, R57 ;  /* 0x000000022a397223 */ /* 0x080fe40000010039 */
[----:B------:R-:W-:Y:S01]  /*1390*/  FFMA.FTZ R163, R131, R2, R163 ;  /* 0x0000000283a37223 */ /* 0x000fe200000100a3 */
[----:B------:R-:W-:Y:S01]  /*13a0*/  PRMT R2, RZ, 0x7610, R39 ;  /* 0x00007610ff027816 */ /* 0x000fe20000000027 */
[----:B------:R-:W-:Y:S02]  /*13b0*/  FMUL.FTZ R160, R144, R165 ;  /* 0x000000a590a07220 */ /* 0x000fe40000410000 */
[----:B------:R-:W-:Y:S02]  /*13c0*/  FADD.FTZ R73, R3, R73 ;  /* 0x0000004903497221 */ /* 0x000fe40000010000 */
[----:B------:R-:W-:Y:S02]  /*13d0*/  FMUL.FTZ R39, R141, R2 ;  /* 0x000000028d277220 */ /* 0x000fe40000410000 */
[----:B------:R-:W-:-:S02]  /*13e0*/  FADD.FTZ R54, R2, R54 ;  /* 0x0000003602367221 */ /* 0x000fc40000010000 */
[----:B------:R-:W-:Y:S02]  /*13f0*/  FFMA.FTZ R51, R160, R2, R51 ;  /* 0x00000002a0337223 */ /* 0x000fe40000010033 */
[----:B------:R-:W-:Y:S02]  /*1400*/  FFMA.FTZ R52, R42, R3, R52 ;  /* 0x000000032a347223 */ /* 0x000fe40000010034 */
[----:B------:R-:W-:Y:S02]  /*1410*/  FFMA.FTZ R2, R146, R147, RZ ;  /* 0x0000009392027223 */ /* 0x000fe400000100ff */
[----:B------:R-:W-:Y:S02]  /*1420*/  FADD.FTZ R3, RZ, R147 ;  /* 0x00000093ff037221 */ /* 0x000fe40000010000 */
[----:B------:R-:W-:Y:S02]  /*1430*/  FFMA.FTZ R2, R149, R28, R2 ;  /* 0x0000001c95027223 */ /* 0x000fe40000010002 */
[----:B------:R-:W-:-:S02]  /*1440*/  FADD.FTZ R3, R28, R3 ;  /* 0x000000031c037221 */ /* 0x000fc40000010000 */
[----:B------:R-:W-:Y:S02]  /*1450*/  FFMA.FTZ R2, R151, R148, R2 ;  /* 0x0000009497027223 */ /* 0x000fe40000010002 */
[----:B------:R-:W-:Y:S01]  /*1460*/  FADD.FTZ R3, R148, R3 ;  /* 0x0000000394037221 */ /* 0x000fe20000010000 */
[----:B------:R-:W-:Y:S01]  /*1470*/  PRMT R26, RZ, 0x7610, R26 ;  /* 0x00007610ff1a7816 */ /* 0x000fe2000000001a */
[----:B------:R-:W-:Y:S02]  /*1480*/  FFMA.FTZ R2, R29, R150, R2 ;  /* 0x000000961d027223 */ /* 0x000fe40000010002 */
[----:B------:R-:W-:Y:S02]  /*1490*/  FADD.FTZ R20, R150, R3 ;  /* 0x0000000396147221 */ /* 0x000fe40000010000 */
[----:B------:R-:W-:Y:S02]  /*14a0*/  FFMA.FTZ R155, R105, R26, R155 ;  /* 0x0000001a699b7223 */ /* 0x000fe4000001009b */
        /* <DEDUP_REMOVED lines=17> */
[----:B------:R-:W-:Y:S01]  /*15c0*/  FADD.FTZ R2, R3, R158 ;  /* 0x0000009e03027221 */ /* 0x000fe20000010000 */
[----:B------:R-:W-:Y:S01]  /*15d0*/  PRMT R43, RZ, 0x7610, R43 ;  /* 0x00007610ff2b7816 */ /* 0x000fe2000000002b */
[----:B------:R-:W-:-:S02]  /*15e0*/  FFMA.FTZ R20, R38, R161, R20 ;  /* 0x000000a126147223 */ /* 0x000fc40000010014 */
[----:B------:R-:W-:Y:S02]  /*15f0*/  FADD.FTZ R2, R2, R161 ;  /* 0x000000a102027221 */ /* 0x000fe40000010000 */
[----:B------:R-:W-:Y:S02]  /*1600*/  FFMA.FTZ R39, R132, R43, R39 ;  /* 0x0000002b84277223 */ /* 0x000fe40000010027 */
[----:B------:R-:W-:Y:S02]  /*1610*/  FFMA.FTZ R20, R42, R163, R20 ;  /* 0x000000a32a147223 */ /* 0x000fe40000010014 */
[----:B------:R-:W-:Y:S02]  /*1620*/  FADD.FTZ R2, R2, R163 ;  /* 0x000000a302027221 */ /* 0x000fe40000010000 */
[----:B------:R-:W-:Y:S02]  /*1630*/  FADD.FTZ R88, R26, R88 ;  /* 0x000000581a587221 */ /* 0x000fe40000010000 */
[----:B------:R-:W-:-:S02]  /*1640*/  FFMA.FTZ R87, R30, R26, R87 ;  /* 0x0000001a1e577223 */ /* 0x000fc40000010057 */
[----:B------:R-:W-:Y:S02]  /*1650*/  FADD.FTZ R66, R43, R66 ;  /* 0x000000422b427221 */ /* 0x000fe40000010000 */
[C---:B------:R-:W-:Y:S02]  /*1660*/  FFMA.FTZ R58, R160.reuse, R43, R58 ;  /* 0x0000002ba03a7223 */ /* 0x040fe4000001003a */
[----:B------:R-:W-:Y:S02]  /*1670*/  FFMA.FTZ R24, R160, R39, R20 ;  /* 0x00000027a0187223 */ /* 0x000fe40000010014 */
[----:B------:R-:W-:Y:S01]  /*1680*/  FADD.FTZ R23, R2, R39 ;  /* 0x0000002702177221 */ /* 0x000fe20000010000 */
[----:B------:R-:W-:Y:S05]  /*1690*/  BRA.DIV ~URZ, `(.L_x_19) ;  /* 0x000013f27f007947 */ /* 0x000fea000b800000 */
[----:B------:R0:W1:Y:S02]  /*16a0*/  SHFL.DOWN PT, R20, R23, 0x10, 0x1f ;  /* 0x0a001f0017147f89 */ /* 0x00006400000e0000 */
.L_x_23:
[----:B------:R-:W-:Y:S05]  /*16b0*/  BRA.DIV ~URZ, `(.L_x_20) ;  /* 0x000014527f007947 */ /* 0x000fea000b800000 */
[----:B------:R-:W2:Y:S01]  /*16c0*/  SHFL.DOWN PT, R2, R24, 0x10, 0x1f ;  /* 0x0a001f0018027f89 */ /* 0x000ea200000e0000 */
[----:B-1----:R-:W-:-:S05]  /*16d0*/  FADD.FTZ R26, R23, R20 ;  /* 0x00000014171a7221 */ /* 0x002fca0000010000 */
[----:B------:R-:W1:Y:S01]  /*16e0*/  SHFL.DOWN PT, R3, R26, 0x8, 0x1f ;  /* 0x09001f001a037f89 */ /* 0x000e6200000e0000 */
[----:B--2---:R-:W-:-:S05]  /*16f0*/  FADD.FTZ R2, R24, R2 ;  /* 0x0000000218027221 */ /* 0x004fca0000010000 */
[----:B------:R-:W2:Y:S01]  /*1700*/  SHFL.DOWN PT, R21, R2, 0x8, 0x1f ;  /* 0x09001f0002157f89 */ /* 0x000ea200000e0000 */
[----:B-1----:R-:W-:-:S05]  /*1710*/  FADD.FTZ R3, R3, R26 ;  /* 0x0000001a03037221 */ /* 0x002fca0000010000 */
[----:B------:R-:W1:Y:S01]  /*1720*/  SHFL.DOWN PT, R20, R3, 0x4, 0x1f ;  /* 0x08801f0003147f89 */ /* 0x000e6200000e0000 */
[----:B--2---:R-:W-:-:S05]  /*1730*/  FADD.FTZ R21, R2, R21 ;  /* 0x0000001502157221 */ /* 0x004fca0000010000 */
[----:B------:R-:W2:Y:S01]  /*1740*/  SHFL.DOWN PT, R22, R21, 0x4, 0x1f ;  /* 0x08801f0015167f89 */ /* 0x000ea200000e0000 */
[----:B-1----:R-:W-:-:S05]  /*1750*/  FADD.FTZ R20, R3, R20 ;  /* 0x0000001403147221 */ /* 0x002fca0000010000 */
[----:B0-----:R-:W0:Y:S01]  /*1760*/  SHFL.DOWN PT, R23, R20, 0x2, 0x1f ;  /* 0x08401f0014177f89 */ /* 0x001e2200000e0000 */
[----:B--2---:R-:W-:-:S05]  /*1770*/  FADD.FTZ R22, R21, R22 ;  /* 0x0000001615167221 */ /* 0x004fca0000010000 */
[----:B------:R-:W1:Y:S01]  /*1780*/  SHFL.DOWN PT, R25, R22, 0x2, 0x1f ;  /* 0x08401f0016197f89 */ /* 0x000e6200000e0000 */
[----:B0-----:R-:W-:-:S05]  /*1790*/  FADD.FTZ R23, R20, R23 ;  /* 0x0000001714177221 */ /* 0x001fca0000010000 */
[----:B------:R0:W2:Y:S01]  /*17a0*/  SHFL.DOWN PT, R24, R23, 0x1, 0x1f ;  /* 0x08201f0017187f89 */ /* 0x0000a200000e0000 */
[----:B-1----:R-:W-:-:S05]  /*17b0*/  FADD.FTZ R25, R22, R25 ;  /* 0x0000001916197221 */ /* 0x002fca0000010000 */
[----:B------:R0:W1:Y:S02]  /*17c0*/  SHFL.DOWN PT, R2, R25, 0x1, 0x1f ;  /* 0x08201f0019027f89 */ /* 0x00006400000e0000 */
.L_x_24:
[----:B------:R-:W-:Y:S01]  /*17d0*/  LOP3.LUT P3, RZ, R145, 0xff, RZ, 0xc0, !PT ;  /* 0x000000ff91ff7812 */ /* 0x000fe2000786c0ff */
[----:B-1----:R-:W-:Y:S01]  /*17e0*/  FADD.FTZ R3, R2, R25 ;  /* 0x0000001902037221 */ /* 0x002fe20000010000 */
[----:B------:R-:W-:Y:S01]  /*17f0*/  PLOP3.LUT P0, PT, PT, PT, PT, 0x80, 0x0 ;  /* 0x000000000000781c */ /* 0x000fe20003f0f070 */
[----:B--2---:R-:W-:Y:S01]  /*1800*/  FADD.FTZ R2, R24, R23 ;  /* 0x0000001718027221 */ /* 0x004fe20000010000 */
[----:B------:R-:W-:Y:S01]  /*1810*/  @!P4 PLOP3.LUT P0, PT, P3, PT, PT, 0x80, 0x0 ;  /* 0x000000000000c81c */ /* 0x000fe20001f0f070 */
[----:B------:R-:W-:Y:S01]  /*1820*/  ULDC.U8 UR6, c[0x0][0x1f0] ;  /* 0x00007c0000067ab9 */ /* 0x000fe20000000000 */
[----:B------:R-:W-:-:S04]  /*1830*/  SHF.R.U32.HI R20, RZ, 0x5, R0 ;  /* 0x00000005ff147819 */ /* 0x000fc80000011600 */
[----:B------:R-:W-:-:S07]  /*1840*/  @!P4 LOP3.LUT R21, R20, 0x7fffff8, RZ, 0xc0, !PT ;  /* 0x07fffff81415c812 */ /* 0x000fce00078ec0ff */
[----:B------:R-:W-:Y:S02]  /*1850*/  @!P0 IADD3 R21, R21, 0x8, RZ ;  /* 0x0000000815158810 */ /* 0x000fe40007ffe0ff */
[----:B------:R-:W-:Y:S01]  /*1860*/  ISETP.NE.AND P0, PT, RZ, UR6, PT ;  /* 0x00000006ff007c0c */ /* 0x000fe2000bf05270 */
[----:B------:R-:W-:Y:S01]  /*1870*/  WARPSYNC 0xffffffff ;  /* 0xffffffff00007948 */ /* 0x000fe20003800000 */
[----:B------:R-:W-:Y:S02]  /*1880*/  @!P4 LOP3.LUT R43, R21, 0x7, R20, 0xf8, !PT ;  /* 0x00000007152bc812 */ /* 0x000fe400078ef814 */
[----:B------:R-:W-:-:S03]  /*1890*/  LOP3.LUT R20, R20, 0x7fffff8, RZ, 0xc0, !PT ;  /* 0x07fffff814147812 */ /* 0x000fc600078ec0ff */
[----:B------:R-:W-:Y:S01]  /*18a0*/  @!P4 STS.64 [R43.X8+0x4000], R2 ;  /* 0x004000022b00c388 */ /* 0x000fe20000008a00 */
[----:B------:R-:W-:-:S05]  /*18b0*/  @!P3 IADD3 R20, R20, 0x8, RZ ;  /* 0x000000081414b810 */ /* 0x000fca0007ffe0ff */
[----:B------:R-:W-:Y:S01]  /*18c0*/  IMAD.SHL.U32 R145, R20, 0x8, RZ ;  /* 0x0000000814917824 */ /* 0x000fe200078e00ff */
[----:B------:R-:W-:Y:S06]  /*18d0*/  BAR.SYNC.DEFER_BLOCKING 0x0 ;  /* 0x0000000000007b1d */ /* 0x000fec0000010000 */
[----:B0-----:R-:W0:Y:S04]  /*18e0*/  LDS.128 R20, [R145+0x4000] ;  /* 0x0040000091147984 */ /* 0x001e280000000c00 */
[----:B------:R-:W1:Y:S01]  /*18f0*/  LDS.128 R24, [R145+0x4010] ;  /* 0x0040100091187984 */ /* 0x000e620000000c00 */
[----:B0-----:R-:W-:-:S02]  /*1900*/  FADD.FTZ R165, RZ, R20 ;  /* 0x00000014ffa57221 */ /* 0x001fc40000010000 */
[----:B------:R-:W-:Y:S02]  /*1910*/  FADD.FTZ R2, RZ, R21 ;  /* 0x00000015ff027221 */ /* 0x000fe40000010000 */
[----:B------:R-:W-:Y:S02]  /*1920*/  FADD.FTZ R165, R22, R165 ;  /* 0x000000a516a57221 */ /* 0x000fe40000010000 */
[----:B------:R-:W-:Y:S02]  /*1930*/  FADD.FTZ R2, R23, R2 ;  /* 0x0000000217027221 */ /* 0x000fe40000010000 */
[----:B------:R-:W0:Y:S01]  /*1940*/  LDS.128 R20, [R145+0x4020] ;  /* 0x0040200091147984 */ /* 0x000e220000000c00 */
[----:B-1----:R-:W-:Y:S02]  /*1950*/  FADD.FTZ R165, R165, R24 ;  /* 0x00000018a5a57221 */ /* 0x002fe40000010000 */
[----:B------:R-:W-:Y:S02]  /*1960*/  FADD.FTZ R2, R2, R25 ;  /* 0x0000001902027221 */ /* 0x000fe40000010000 */
[----:B------:R-:W-:-:S02]  /*1970*/  FADD.FTZ R165, R26, R165 ;  /* 0x000000a51aa57221 */ /* 0x000fc40000010000 */
[----:B------:R-:W-:Y:S02]  /*1980*/  FADD.FTZ R2, R27, R2 ;  /* 0x000000021b027221 */ /* 0x000fe40000010000 */
[----:B------:R1:W2:Y:S02]  /*1990*/  LDS.128 R24, [R145+0x4030] ;  /* 0x0040300091187984 */ /* 0x0002a40000000c00 */
[----:B-1----:R-:W-:Y:S01]  /*19a0*/  SEL R145, RZ, 0x1, P3 ;  /* 0x00000001ff917807 */ /* 0x002fe20001800000 */
[----:B0-----:R-:W-:Y:S02]  /*19b0*/  FADD.FTZ R165, R165, R20 ;  /* 0x00000014a5a57221 */ /* 0x001fe40000010000 */
[----:B------:R-:W-:Y:S02]  /*19c0*/  FADD.FTZ R2, R2, R21 ;  /* 0x0000001502027221 */ /* 0x000fe40000010000 */
[----:B------:R-:W-:Y:S02]  /*19d0*/  FADD.FTZ R165, R22, R165 ;  /* 0x000000a516a57221 */ /* 0x000fe40000010000 */
[----:B------:R-:W-:-:S02]  /*19e0*/  FADD.FTZ R2, R23, R2 ;  /* 0x0000000217027221 */ /* 0x000fc40000010000 */
[----:B--2---:R-:W-:Y:S02]  /*19f0*/  FADD.FTZ R165, R165, R24 ;  /* 0x00000018a5a57221 */ /* 0x004fe40000010000 */
[----:B------:R-:W-:Y:S02]  /*1a00*/  FADD.FTZ R2, R2, R25 ;  /* 0x0000001902027221 */ /* 0x000fe40000010000 */
[----:B------:R-:W-:Y:S02]  /*1a10*/  FADD.FTZ R26, R26, R165 ;  /* 0x000000a51a1a7221 */ /* 0x000fe40000010000 */
[----:B------:R-:W-:Y:S02]  /*1a20*/  FADD.FTZ R2, R27, R2 ;  /* 0x000000021b027221 */ /* 0x000fe40000010000 */
[----:B------:R-:W-:Y:S02]  /*1a30*/  FMUL.FTZ R26, R26, c[0x0][0x1e0] ;  /* 0x000078001a1a7a20 */ /* 0x000fe40000410000 */
[----:B------:R-:W-:Y:S01]  /*1a40*/  FMUL.FTZ R3, R2, c[0x0][0x1e0] ;  /* 0x0000780002037a20 */ /* 0x000fe20000410000 */
[----:B-----5:R-:W-:-:S02]  /*1a50*/  @P1 PRMT R2, RZ, 0x5410, R7 ;  /* 0x00005410ff021816 */ /* 0x020fc40000000007 */
[----:B------:R-:W-:Y:S02]  /*1a60*/  FSEL R26, R26, RZ, !P0 ;  /* 0x000000ff1a1a7208 */ /* 0x000fe40004000000 */
[----:B------:R-:W-:-:S03]  /*1a70*/  ISETP.NE.U32.AND P0, PT, RZ, c[0x0][0x258], PT ;  /* 0x00009600ff007a0c */ /* 0x000fc60003f05070 */
[-CC-:B------:R-:W-:Y:S01]  /*1a80*/  FFMA.FTZ R154, R154, R3.reuse, R26.reuse ;  /* 0x000000039a9a7223 */ /* 0x180fe2000001001a */
[----:B------:R-:W-:Y:S01]  /*1a90*/  ISETP.NE.AND.EX P0, PT, RZ, c[0x0][0x25c], PT, P0 ;  /* 0x00009700ff007a0c */ /* 0x000fe20003f05300 */
[-CC-:B------:R-:W-:Y:S02]  /*1aa0*/  FFMA.FTZ R156, R156, R3.reuse, R26.reuse ;  /* 0x000000039c9c7223 */ /* 0x180fe4000001001a */
[-C--:B------:R-:W-:Y:S02]  /*1ab0*/  FFMA.FTZ R32, R32, R3.reuse, R26 ;  /* 0x0000000320207223 */ /* 0x080fe4000001001a */
[----:B------:R-:W-:Y:S02]  /*1ac0*/  FADD.FTZ R157, R157, -R154 ;  /* 0x8000009a9d9d7221 */ /* 0x000fe40000010000 */
[----:B------:R-:W-:Y:S02]  /*1ad0*/  FADD.FTZ R31, R31, -R156 ;  /* 0x8000009c1f1f7221 */ /* 0x000fe40000010000 */
[----:B------:R-:W-:-:S02]  /*1ae0*/  FFMA.FTZ R146, R146, R3, R26 ;  /* 0x0000000392927223 */ /* 0x000fc4000001001a */
[-CC-:B------:R-:W-:Y:S02]  /*1af0*/  FFMA.FTZ R149, R149, R3.reuse, R26.reuse ;  /* 0x0000000395957223 */ /* 0x180fe4000001001a */
[-CC-:B------:R-:W-:Y:S02]  /*1b00*/  FFMA.FTZ R151, R151, R3.reuse, R26.reuse ;  /* 0x0000000397977223 */ /* 0x180fe4000001001a */
[-CC-:B------:R-:W-:Y:S02]  /*1b10*/  FFMA.FTZ R29, R29, R3.reuse, R26.reuse ;  /* 0x000000031d1d7223 */ /* 0x180fe4000001001a */
[-CC-:B------:R-:W-:Y:S02]  /*1b20*/  FFMA.FTZ R152, R152, R3.reuse, R26.reuse ;  /* 0x0000000398987223 */ /* 0x180fe4000001001a */
[-CC-:B------:R-:W-:Y:S02]  /*1b30*/  FFMA.FTZ R30, R30, R3.reuse, R26.reuse ;  /* 0x000000031e1e7223 */ /* 0x180fe4000001001a */
[----:B------:R-:W-:-:S02]  /*1b40*/  FFMA.FTZ R34, R34, R3, R26 ;  /* 0x0000000322227223 */ /* 0x000fc4000001001a */
[-CC-:B------:R-:W-:Y:S02]  /*1b50*/  FFMA.FTZ R36, R36, R3.reuse, R26.reuse ;  /* 0x0000000324247223 */ /* 0x180fe4000001001a */
[-CC-:B------:R-:W-:Y:S02]  /*1b60*/  FFMA.FTZ R37, R37, R3.reuse, R26.reuse ;  /* 0x0000000325257223 */ /* 0x180fe4000001001a */
[-CC-:B------:R-:W-:Y:S02]  /*1b70*/  FFMA.FTZ R41, R41, R3.reuse, R26.reuse ;  /* 0x0000000329297223 */ /* 0x180fe4000001001a */
[-CC-:B------:R-:W-:Y:S02]  /*1b80*/  FFMA.FTZ R38, R38, R3.reuse, R26.reuse ;  /* 0x0000000326267223 */ /* 0x180fe4000001001a */
[-CC-:B------:R-:W-:Y:S02]  /*1b90*/  FFMA.FTZ R42, R42, R3.reuse, R26.reuse ;  /* 0x000000032a2a7223 */ /* 0x180fe4000001001a */
[----:B------:R-:W-:Y:S01]  /*1ba0*/  FFMA.FTZ R160, R160, R3, R26 ;  /* 0x00000003a0a07223 */ /* 0x000fe2000001001a */
[----:B------:R-:W-:Y:S01]  /*1bb0*/  @P1 PRMT R3, RZ, 0x7610, R7 ;  /* 0x00007610ff031816 */ /* 0x000fe20000000007 */
[----:B------:R-:W-:-:S02]  /*1bc0*/  FADD.FTZ R33, R33, -R32 ;  /* 0x8000002021217221 */ /* 0x000fc40000010000 */
[C---:B------:R-:W-:Y:S02]  /*1bd0*/  FMUL.FTZ R157, R144.reuse, R157 ;  /* 0x0000009d909d7220 */ /* 0x040fe40000410000 */
[----:B------:R-:W-:Y:S02]  /*1be0*/  FMUL.FTZ R32, R144, R31 ;  /* 0x0000001f90207220 */ /* 0x000fe40000410000 */
[----:B------:R-:W-:Y:S02]  /*1bf0*/  FADD.FTZ R153, R153, -R152 ;  /* 0x8000009899997221 */ /* 0x000fe40000010000 */
[----:B------:R-:W-:Y:S02]  /*1c00*/  FADD.FTZ R155, R155, -R30 ;  /* 0x8000001e9b9b7221 */ /* 0x000fe40000010000 */
[----:B------:R-:W-:Y:S01]  /*1c10*/  @P1 FADD.FTZ R157, R157, R2 ;  /* 0x000000029d9d1221 */ /* 0x000fe20000010000 */
[--C-:B------:R-:W-:Y:S01]  /*1c20*/  @P1 PRMT R2, RZ, 0x5410, R6.reuse ;  /* 0x00005410ff021816 */ /* 0x100fe20000000006 */
[----:B------:R-:W-:Y:S01]  /*1c30*/  @P1 FADD.FTZ R32, R32, R3 ;  /* 0x0000000320201221 */ /* 0x000fe20000010000 */
[----:B------:R-:W-:Y:S01]  /*1c40*/  @P1 PRMT R3, RZ, 0x7610, R6 ;  /* 0x00007610ff031816 */ /* 0x000fe20000000006 */
[C---:B------:R-:W-:Y:S01]  /*1c50*/  FMUL.FTZ R153, R144.reuse, R153 ;  /* 0x0000009990997220 */ /* 0x040fe20000410000 */
[----:B------:R-:W-:Y:S01]  /*1c60*/  @P0 F2FP.BF16.PACK_AB R21, RZ, R157 ;  /* 0x0000009dff15023e */ /* 0x000fe200000010ff */
[----:B------:R-:W-:Y:S01]  /*1c70*/  FMUL.FTZ R30, R144, R155 ;  /* 0x0000009b901e7220 */ /* 0x000fe20000410000 */
[----:B------:R-:W-:Y:S01]  /*1c80*/  @P0 F2FP.BF16.PACK_AB R22, RZ, R32 ;  /* 0x00000020ff16023e */ /* 0x000fe200000010ff */
[----:B------:R-:W-:Y:S01]  /*1c90*/  FADD.FTZ R151, R148, -R151 ;  /* 0x8000009794977221 */ /* 0x000fe20000010000 */
[----:B------:R-:W-:Y:S01]  /*1ca0*/  @P0 PRMT R15, R21, 0x7610, R15 ;  /* 0x00007610150f0816 */ /* 0x000fe2000000000f */
[----:B------:R-:W-:Y:S01]  /*1cb0*/  FADD.FTZ R29, R150, -R29 ;  /* 0x8000001d961d7221 */ /* 0x000fe20000010000 */
[----:B------:R-:W-:Y:S01]  /*1cc0*/  F2FP.BF16.PACK_AB R23, R32, R157 ;  /* 0x0000009d2017723e */ /* 0x000fe200000010ff */
[----:B------:R-:W-:Y:S01]  /*1cd0*/  @P1 FADD.FTZ R153, R153, R2 ;  /* 0x0000000299991221 */ /* 0x000fe20000010000 */
[----:B------:R-:W-:Y:S01]  /*1ce0*/  @P1 PRMT R2, RZ, 0x5410, R5 ;  /* 0x00005410ff021816 */ /* 0x000fe20000000005 */
[----:B------:R-:W-:Y:S01]  /*1cf0*/  @P1 FADD.FTZ R30, R30, R3 ;  /* 0x000000031e1e1221 */ /* 0x000fe20000010000 */
[----:B------:R-:W-:Y:S01]  /*1d00*/  @P1 PRMT R3, RZ, 0x7610, R5 ;  /* 0x00007610ff031816 */ /* 0x000fe20000000005 */
[----:B------:R-:W-:Y:S01]  /*1d10*/  FADD.FTZ R149, R28, -R149 ;  /* 0x800000951c957221 */ /* 0x000fe20000010000 */
[----:B------:R-:W-:Y:S01]  /*1d20*/  @P0 F2FP.BF16.PACK_AB R20, RZ, R153 ;  /* 0x00000099ff14023e */ /* 0x000fe200000010ff */
[C---:B------:R-:W-:Y:S01]  /*1d30*/  FMUL.FTZ R151, R144.reuse, R151 ;  /* 0x0000009790977220 */ /* 0x040fe20000410000 */
[----:B------:R-:W-:Y:S01]  /*1d40*/  @P0 F2FP.BF16.PACK_AB R31, RZ, R30 ;  /* 0x0000001eff1f023e */ /* 0x000fe200000010ff */
[----:B------:R-:W-:Y:S01]  /*1d50*/  FMUL.FTZ R28, R144, R29 ;  /* 0x0000001d901c7220 */ /* 0x000fe20000410000 */
[----:B------:R-:W-:Y:S01]  /*1d60*/  @P0 PRMT R14, R20, 0x7610, R14 ;  /* 0x00007610140e0816 */ /* 0x000fe2000000000e */
[----:B------:R-:W-:Y:S01]  /*1d70*/  FADD.FTZ R147, R147, -R146 ;  /* 0x8000009293937221 */ /* 0x000fe20000010000 */
[----:B------:R-:W-:Y:S01]  /*1d80*/  @P0 PRMT R15, R15, 0x5410, R22 ;  /* 0x000054100f0f0816 */ /* 0x000fe20000000016 */
[----:B------:R-:W-:Y:S01]  /*1d90*/  @P1 FADD.FTZ R151, R151, R2 ;  /* 0x0000000297971221 */ /* 0x000fe20000010000 */
[--C-:B------:R-:W-:Y:S01]  /*1da0*/  @P1 PRMT R2, RZ, 0x5410, R4.reuse ;  /* 0x00005410ff021816 */ /* 0x100fe20000000004 */
[----:B------:R-:W-:Y:S01]  /*1db0*/  @P1 FADD.FTZ R28, R28, R3 ;  /* 0x000000031c1c1221 */ /* 0x000fe20000010000 */
[----:B------:R-:W-:Y:S01]  /*1dc0*/  @P1 PRMT R3, RZ, 0x7610, R4 ;  /* 0x00007610ff031816 */ /* 0x000fe20000000004 */
[----:B------:R-:W-:Y:S01]  /*1dd0*/  FMUL.FTZ R147, R144, R147 ;  /* 0x0000009390937220 */ /* 0x000fe20000410000 */
[----:B------:R-:W-:Y:S01]  /*1de0*/  @P0 PRMT R14, R14, 0x5410, R31 ;  /* 0x000054100e0e0816 */ /* 0x000fe2000000001f */
[----:B------:R-:W-:Y:S01]  /*1df0*/  FMUL.FTZ R26, R144, R149 ;  /* 0x00000095901a7220 */ /* 0x000fe20000410000 */
[----:B------:R-:W-:Y:S01]  /*1e00*/  @P0 F2FP.BF16.PACK_AB R29, RZ, R28 ;  /* 0x0000001cff1d023e */ /* 0x000fe200000010ff */
[----:B------:R-:W-:Y:S01]  /*1e10*/  FADD.FTZ R35, R35, -R34 ;  /* 0x8000002223237221 */ /* 0x000fe20000010000 */
[----:B------:R-:W-:Y:S01]  /*1e20*/  F2FP.BF16.PACK_AB R22, R30, R153 ;  /* 0x000000991e16723e */ /* 0x000fe200000010ff */
[----:B------:R-:W-:Y:S01]  /*1e30*/  @P1 FADD.FTZ R147, R147, R2 ;  /* 0x0000000293931221 */ /* 0x000fe20000010000 */
[--C-:B------:R-:W-:Y:S01]  /*1e40*/  @P1 PRMT R2, RZ, 0x5410, R8.reuse ;  /* 0x00005410ff021816 */ /* 0x100fe20000000008 */
[----:B------:R-:W-:Y:S01]  /*1e50*/  @P1 FADD.FTZ R26, R26, R3 ;  /* 0x000000031a1a1221 */ /* 0x000fe20000010000 */
[----:B------:R-:W-:Y:S01]  /*1e60*/  @P1 PRMT R3, RZ, 0x7610, R8 ;  /* 0x00007610ff031816 */ /* 0x000fe20000000008 */
[----:B------:R-:W-:Y:S01]  /*1e70*/  FMUL.FTZ R33, R144, R33 ;  /* 0x0000002190217220 */ /* 0x000fe20000410000 */
[----:B------:R-:W-:Y:S01]  /*1e80*/  F2FP.BF16.PACK_AB R21, R28, R151 ;  /* 0x000000971c15723e */ /* 0x000fe200000010ff */
[----:B------:R-:W-:Y:S01]  /*1e90*/  FMUL.FTZ R34, R144, R35 ;  /* 0x0000002390227220 */ /* 0x000fe20000410000 */
[----:B------:R-:W-:Y:S01]  /*1ea0*/  HFMA2.MMA R35, -RZ, RZ, 0, 9.5367431640625e-07 ;  /* 0x00000010ff237435 */ /* 0x000fe200000001ff */
[----:B------:R-:W-:Y:S01]  /*1eb0*/  FADD.FTZ R159, R159, -R36 ;  /* 0x800000249f9f7221 */ /* 0x000fe20000010000 */
[----:B------:R-:W-:Y:S01]  /*1ec0*/  @P0 F2FP.BF16.PACK_AB R27, RZ, R26 ;  /* 0x0000001aff1b023e */ /* 0x000fe200000010ff */
[----:B------:R-:W-:Y:S01]  /*1ed0*/  FADD.FTZ R37, R40, -R37 ;  /* 0x8000002528257221 */ /* 0x000fe20000010000 */
[----:B------:R-:W-:Y:S01]  /*1ee0*/  F2FP.BF16.PACK_AB R20, R26, R147 ;  /* 0x000000931a14723e */ /* 0x000fe200000010ff */
[----:B------:R-:W-:Y:S01]  /*1ef0*/  @P1 FADD.FTZ R33, R33, R2 ;  /* 0x0000000221211221 */ /* 0x000fe20000010000 */
[----:B------:R-:W-:Y:S01]  /*1f00*/  @P1 PRMT R2, RZ, 0x5410, R9 ;  /* 0x00005410ff021816 */ /* 0x000fe20000000009 */
[----:B------:R-:W-:Y:S01]  /*1f10*/  @P1 FADD.FTZ R34, R34, R3 ;  /* 0x0000000322221221 */ /* 0x000fe20000010000 */
[----:B------:R-:W-:Y:S01]  /*1f20*/  @P1 PRMT R3, RZ, 0x7610, R9 ;  /* 0x00007610ff031816 */ /* 0x000fe20000000009 */
[----:B------:R-:W-:-:S02]  /*1f30*/  FMUL.FTZ R159, R144, R159 ;  /* 0x0000009f909f7220 */ /* 0x000fc40000410000 */
[----:B------:R-:W-:Y:S02]  /*1f40*/  FMUL.FTZ R36, R144, R37 ;  /* 0x0000002590247220 */ /* 0x000fe40000410000 */
[----:B------:R-:W-:Y:S02]  /*1f50*/  FADD.FTZ R41, R158, -R41 ;  /* 0x800000299e297221 */ /* 0x000fe40000010000 */
[----:B------:R-:W-:Y:S02]  /*1f60*/  FADD.FTZ R161, R161, -R38 ;  /* 0x80000026a1a17221 */ /* 0x000fe40000010000 */
[----:B------:R-:W-:Y:S01]  /*1f70*/  @P1 FADD.FTZ R159, R159, R2 ;  /* 0x000000029f9f1221 */ /* 0x000fe20000010000 */
[--C-:B------:R-:W-:Y:S01]  /*1f80*/  @P1 PRMT R2, RZ, 0x5410, R10.reuse ;  /* 0x00005410ff021816 */ /* 0x100fe2000000000a */
[----:B------:R-:W-:Y:S01]  /*1f90*/  @P1 FADD.FTZ R36, R36, R3 ;  /* 0x0000000324241221 */ /* 0x000fe20000010000 */
[----:B------:R-:W-:Y:S01]  /*1fa0*/  @P1 PRMT R3, RZ, 0x7610, R10 ;  /* 0x00007610ff031816 */ /* 0x000fe2000000000a */
[----:B------:R-:W-:-:S02]  /*1fb0*/  FMUL.FTZ R41, R144, R41 ;  /* 0x0000002990297220 */ /* 0x000fc40000410000 */
[----:B------:R-:W-:Y:S02]  /*1fc0*/  FMUL.FTZ R38, R144, R161 ;  /* 0x000000a190267220 */ /* 0x000fe40000410000 */
[----:B------:R-:W-:Y:S02]  /*1fd0*/  FADD.FTZ R163, R163, -R42 ;  /* 0x8000002aa3a37221 */ /* 0x000fe40000010000 */
[----:B------:R-:W-:Y:S02]  /*1fe0*/  FADD.FTZ R39, R39, -R160 ;  /* 0x800000a027277221 */ /* 0x000fe40000010000 */
[----:B------:R-:W-:Y:S01]  /*1ff0*/  @P1 FADD.FTZ R41, R41, R2 ;  /* 0x0000000229291221 */ /* 0x000fe20000010000 */
[----:B------:R-:W-:Y:S01]  /*2000*/  @P1 PRMT R2, RZ, 0x5410, R11 ;  /* 0x00005410ff021816 */ /* 0x000fe2000000000b */
[----:B------:R-:W-:Y:S01]  /*2010*/  @P1 FADD.FTZ R38, R38, R3 ;  /* 0x0000000326261221 */ /* 0x000fe20000010000 */
[----:B------:R-:W-:Y:S01]  /*2020*/  @P1 PRMT R3, RZ, 0x7610, R11 ;  /* 0x00007610ff031816 */ /* 0x000fe2000000000b */
[----:B------:R-:W-:-:S02]  /*2030*/  FMUL.FTZ R163, R144, R163 ;  /* 0x000000a390a37220 */ /* 0x000fc40000410000 */
[----:B------:R-:W-:Y:S02]  /*2040*/  FMUL.FTZ R144, R144, R39 ;  /* 0x0000002790907220 */ /* 0x000fe40000410000 */
[----:B------:R-:W-:Y:S01]  /*2050*/  @P1 FADD.FTZ R163, R163, R2 ;  /* 0x00000002a3a31221 */ /* 0x000fe20000010000 */
[----:B------:R-:W-:Y:S01]  /*2060*/  @P0 F2FP.BF16.PACK_AB R2, RZ, R147 ;  /* 0x00000093ff02023e */ /* 0x000fe200000010ff */
[----:B------:R-:W-:Y:S01]  /*2070*/  @P1 FADD.FTZ R144, R144, R3 ;  /* 0x0000000390901221 */ /* 0x000fe20000010000 */
[----:B------:R-:W-:Y:S01]  /*2080*/  ISETP.NE.U32.AND P1, PT, RZ, c[0x0][0x250], PT ;  /* 0x00009400ff007a0c */ /* 0x000fe20003f25070 */
[----:B------:R-:W-:Y:S01]  /*2090*/  @P0 IMAD.WIDE.U32 R24, R142, R35, c[0x0][0x258] ;  /* 0x000096008e180625 */ /* 0x000fe200078e0023 */
[----:B------:R-:W-:Y:S02]  /*20a0*/  @P0 F2FP.BF16.PACK_AB R3, RZ, R151 ;  /* 0x00000097ff03023e */ /* 0x000fe400000010ff */
[----:B------:R-:W-:Y:S02]  /*20b0*/  ISETP.NE.AND.EX P1, PT, RZ, c[0x0][0x254], PT, P1 ;  /* 0x00009500ff007a0c */ /* 0x000fe40003f25310 */
[----:B------:R-:W-:-:S02]  /*20c0*/  @P0 PRMT R13, R3, 0x7610, R13 ;  /* 0x00007610030d0816 */ /* 0x000fc4000000000d */
[----:B------:R-:W-:Y:S01]  /*20d0*/  @P0 PRMT R12, R2, 0x7610, R12 ;  /* 0x00007610020c0816 */ /* 0x000fe2000000000c */
[----:B------:R-:W-:Y:S01]  /*20e0*/  IMAD.WIDE.U32 R2, R142, R35, c[0x0][0x248] ;  /* 0x000092008e027625 */ /* 0x000fe200078e0023 */
[----:B------:R-:W-:Y:S02]  /*20f0*/  @P0 PRMT R13, R13, 0x5410, R29 ;  /* 0x000054100d0d0816 */ /* 0x000fe4000000001d */
[----:B------:R-:W-:-:S05]  /*2100*/  @P0 PRMT R12, R12, 0x5410, R27 ;  /* 0x000054100c0c0816 */ /* 0x000fca000000001b */
[----:B------:R-:W-:Y:S01]  /*2110*/  @P0 STG.E.128 [R24.64], R12 ;  /* 0x0000000c18000986 */ /* 0x000fe2000c101d04 */
[----:B------:R-:W-:Y:S02]  /*2120*/  @P1 F2FP.BF16.PACK_AB R157, RZ, R157 ;  /* 0x0000009dff9d123e */ /* 0x000fe400000010ff */
[----:B------:R-:W-:Y:S01]  /*2130*/  @P1 F2FP.BF16.PACK_AB R153, RZ, R153 ;  /* 0x00000099ff99123e */ /* 0x000fe200000010ff */
[----:B------:R0:W-:Y:S01]  /*2140*/  STG.E.128 [R2.64], R20 ;  /* 0x0000001402007986 */ /* 0x0001e2000c101d04 */
[----:B------:R-:W-:Y:S02]  /*2150*/  @P1 F2FP.BF16.PACK_AB R151, RZ, R151 ;  /* 0x00000097ff97123e */ /* 0x000fe400000010ff */
[----:B------:R-:W-:Y:S02]  /*2160*/  @P1 F2FP.BF16.PACK_AB R147, RZ, R147 ;  /* 0x00000093ff93123e */ /* 0x000fe400000010ff */
[----:B------:R-:W-:Y:S02]  /*2170*/  @P1 F2FP.BF16.PACK_AB R32, RZ, R32 ;  /* 0x00000020ff20123e */ /* 0x000fe400000010ff */
[----:B------:R-:W-:-:S02]  /*2180*/  @P1 F2FP.BF16.PACK_AB R30, RZ, R30 ;  /* 0x0000001eff1e123e */ /* 0x000fc400000010ff */
[----:B------:R-:W-:Y:S02]  /*2190*/  @P1 F2FP.BF16.PACK_AB R27, RZ, R28 ;  /* 0x0000001cff1b123e */ /* 0x000fe400000010ff */
[----:B------:R-:W-:Y:S02]  /*21a0*/  @P1 F2FP.BF16.PACK_AB R26, RZ, R26 ;  /* 0x0000001aff1a123e */ /* 0x000fe400000010ff */
[----:B------:R-:W-:Y:S02]  /*21b0*/  @P1 PRMT R19, R157, 0x7610, R19 ;  /* 0x000076109d131816 */ /* 0x000fe40000000013 */
[----:B------:R-:W-:Y:S02]  /*21c0*/  @P1 PRMT R18, R153, 0x7610, R18 ;  /* 0x0000761099121816 */ /* 0x000fe40000000012 */
[----:B------:R-:W-:Y:S02]  /*21d0*/  @P1 PRMT R17, R151, 0x7610, R17 ;  /* 0x0000761097111816 */ /* 0x000fe40000000011 */
[----:B0-----:R-:W-:-:S02]  /*21e0*/  @P0 F2FP.BF16.PACK_AB R20, RZ, R159 ;  /* 0x0000009fff14023e */ /* 0x001fc400000010ff */
[----:B------:R-:W-:Y:S02]  /*21f0*/  @P0 F2FP.BF16.PACK_AB R22, RZ, R41 ;  /* 0x00000029ff16023e */ /* 0x000fe400000010ff */
[----:B------:R-:W-:Y:S02]  /*2200*/  @P0 F2FP.BF16.PACK_AB R3, RZ, R33 ;  /* 0x00000021ff03023e */ /* 0x000fe400000010ff */
[----:B------:R-:W-:Y:S02]  /*2210*/  @P0 F2FP.BF16.PACK_AB R21, RZ, R36 ;  /* 0x00000024ff15023e */ /* 0x000fe400000010ff */
[----:B------:R-:W-:Y:S02]  /*2220*/  @P0 F2FP.BF16.PACK_AB R23, RZ, R38 ;  /* 0x00000026ff17023e */ /* 0x000fe400000010ff */
[----:B------:R-:W-:Y:S02]  /*2230*/  @P1 PRMT R16, R147, 0x7610, R16 ;  /* 0x0000761093101816 */ /* 0x000fe40000000010 */
[----:B------:R-:W-:-:S02]  /*2240*/  @P0 PRMT R13, R20, 0x7610, R13 ;  /* 0x00007610140d0816 */ /* 0x000fc4000000000d */
[----:B------:R-:W-:Y:S02]  /*2250*/  @P0 PRMT R14, R22, 0x7610, R14 ;  /* 0x00007610160e0816 */ /* 0x000fe4000000000e */
[----:B------:R-:W-:Y:S01]  /*2260*/  @P0 PRMT R12, R3, 0x7610, R12 ;  /* 0x00007610030c0816 */ /* 0x000fe2000000000c */
[----:B------:R-:W-:Y:S01]  /*2270*/  @P1 IMAD.WIDE.U32 R2, R142, R35, c[0x0][0x250] ;  /* 0x000094008e021625 */ /* 0x000fe200078e0023 */
[----:B------:R-:W-:Y:S02]  /*2280*/  @P0 F2FP.BF16.PACK_AB R25, RZ, R163 ;  /* 0x000000a3ff19023e */ /* 0x000fe400000010ff */
[----:B------:R-:W-:Y:S02]  /*2290*/  @P1 PRMT R19, R19, 0x5410, R32 ;  /* 0x0000541013131816 */ /* 0x000fe40000000020 */
[----:B------:R-:W-:Y:S02]  /*22a0*/  @P1 PRMT R18, R18, 0x5410, R30 ;  /* 0x0000541012121816 */ /* 0x000fe4000000001e */
[----:B------:R-:W-:-:S02]  /*22b0*/  @P1 PRMT R17, R17, 0x5410, R27 ;  /* 0x0000541011111816 */ /* 0x000fc4000000001b */
[----:B------:R-:W-:Y:S02]  /*22c0*/  @P1 PRMT R16, R16, 0x5410, R26 ;  /* 0x0000541010101816 */ /* 0x000fe4000000001a */
[----:B------:R-:W-:Y:S02]  /*22d0*/  @P0 PRMT R13, R13, 0x5410, R21 ;  /* 0x000054100d0d0816 */ /* 0x000fe40000000015 */
[----:B------:R-:W-:Y:S01]  /*22e0*/  @P0 PRMT R14, R14, 0x5410, R23 ;  /* 0x000054100e0e0816 */ /* 0x000fe20000000017 */
[----:B------:R0:W-:Y:S01]  /*22f0*/  @P1 STG.E.128 [R2.64], R16 ;  /* 0x0000001002001986 */ /* 0x0001e2000c101d04 */
[----:B------:R-:W-:Y:S02]  /*2300*/  F2FP.BF16.PACK_AB R23, R144, R163 ;  /* 0x000000a39017723e */ /* 0x000fe400000010ff */
[----:B------:R-:W-:Y:S02]  /*2310*/  F2FP.BF16.PACK_AB R22, R38, R41 ;  /* 0x000000292616723e */ /* 0x000fe400000010ff */
[----:B------:R-:W-:-:S02]  /*2320*/  F2FP.BF16.PACK_AB R21, R36, R159 ;  /* 0x0000009f2415723e */ /* 0x000fc400000010ff */
[----:B------:R-:W-:Y:S02]  /*2330*/  F2FP.BF16.PACK_AB R20, R34, R33 ;  /* 0x000000212214723e */ /* 0x000fe400000010ff */
[----:B------:R-:W-:Y:S02]  /*2340*/  @P1 F2FP.BF16.PACK_AB R163, RZ, R163 ;  /* 0x000000a3ffa3123e */ /* 0x000fe400000010ff */
[----:B------:R-:W-:Y:S02]  /*2350*/  @P1 F2FP.BF16.PACK_AB R41, RZ, R41 ;  /* 0x00000029ff29123e */ /* 0x000fe400000010ff */
[----:B------:R-:W-:Y:S02]  /*2360*/  @P1 F2FP.BF16.PACK_AB R159, RZ, R159 ;  /* 0x0000009fff9f123e */ /* 0x000fe400000010ff */
[----:B------:R-:W-:Y:S02]  /*2370*/  @P1 F2FP.BF16.PACK_AB R33, RZ, R33 ;  /* 0x00000021ff21123e */ /* 0x000fe400000010ff */
[----:B------:R-:W-:Y:S01]  /*2380*/  @P0 F2FP.BF16.PACK_AB R24, RZ, R34 ;  /* 0x00000022ff18023e */ /* 0x000fe200000010ff */
[----:B0-----:R-:W-:Y:S01]  /*2390*/  @P1 IMAD.WIDE.U32 R2, R143, R35, c[0x0][0x250] ;  /* 0x000094008f021625 */ /* 0x001fe200078e0023 */
[----:B------:R-:W-:-:S02]  /*23a0*/  @P0 F2FP.BF16.PACK_AB R28, RZ, R144 ;  /* 0x00000090ff1c023e */ /* 0x000fc400000010ff */
[----:B------:R-:W-:Y:S02]  /*23b0*/  @P0 PRMT R15, R25, 0x7610, R15 ;  /* 0x00007610190f0816 */ /* 0x000fe4000000000f */
[----:B------:R-:W-:Y:S02]  /*23c0*/  IADD3 R26, R142, 0x100, RZ ;  /* 0x000001008e1a7810 */ /* 0x000fe40007ffe0ff */
[----:B------:R-:W-:Y:S02]  /*23d0*/  @P1 F2FP.BF16.PACK_AB R144, RZ, R144 ;  /* 0x00000090ff90123e */ /* 0x000fe400000010ff */
[----:B------:R-:W-:Y:S01]  /*23e0*/  @P1 F2FP.BF16.PACK_AB R38, RZ, R38 ;  /* 0x00000026ff26123e */ /* 0x000fe200000010ff */
[----:B------:R-:W-:Y:S01]  /*23f0*/  IMAD.WIDE.U32 R26, R35, R26, c[0x0][0x248] ;  /* 0x00009200231a7625 */ /* 0x000fe200078e001a */
[----:B------:R-:W-:Y:S02]  /*2400*/  @P1 F2FP.BF16.PACK_AB R36, RZ, R36 ;  /* 0x00000024ff24123e */ /* 0x000fe400000010ff */
[----:B------:R-:W-:-:S02]  /*2410*/  @P1 F2FP.BF16.PACK_AB R34, RZ, R34 ;  /* 0x00000022ff22123e */ /* 0x000fc400000010ff */
[----:B------:R-:W-:Y:S02]  /*2420*/  @P1 PRMT R19, R163, 0x7610, R19 ;  /* 0x00007610a3131816 */ /* 0x000fe40000000013 */
[----:B------:R-:W-:Y:S02]  /*2430*/  @P1 PRMT R18, R41, 0x7610, R18 ;  /* 0x0000761029121816 */ /* 0x000fe40000000012 */
[----:B------:R-:W-:Y:S02]  /*2440*/  @P1 PRMT R17, R159, 0x7610, R17 ;  /* 0x000076109f111816 */ /* 0x000fe40000000011 */
[----:B------:R-:W-:Y:S02]  /*2450*/  @P1 PRMT R16, R33, 0x7610, R16 ;  /* 0x0000761021101816 */ /* 0x000fe40000000010 */
[----:B------:R-:W-:Y:S01]  /*2460*/  @P0 PRMT R12, R12, 0x5410, R24 ;  /* 0x000054100c0c0816 */ /* 0x000fe20000000018 */
[----:B------:R-:W-:Y:S01]  /*2470*/  @P0 IMAD.WIDE.U32 R24, R143, R35, c[0x0][0x258] ;  /* 0x000096008f180625 */ /* 0x000fe200078e0023 */
[----:B------:R-:W-:-:S02]  /*2480*/  @P0 PRMT R15, R15, 0x5410, R28 ;  /* 0x000054100f0f0816 */ /* 0x000fc4000000001c */
[----:B------:R-:W-:Y:S02]  /*2490*/  @P1 PRMT R19, R19, 0x5410, R144 ;  /* 0x0000541013131816 */ /* 0x000fe40000000090 */
[----:B------:R-:W-:Y:S01]  /*24a0*/  @P1 PRMT R18, R18, 0x5410, R38 ;  /* 0x0000541012121816 */ /* 0x000fe20000000026 */
[----:B------:R0:W-:Y:S01]  /*24b0*/  @P0 STG.E.128 [R24.64], R12 ;  /* 0x0000000c18000986 */ /* 0x0001e2000c101d04 */
[----:B------:R-:W-:Y:S02]  /*24c0*/  @P1 PRMT R17, R17, 0x5410, R36 ;  /* 0x0000541011111816 */ /* 0x000fe40000000024 */
[----:B------:R-:W-:Y:S01]  /*24d0*/  @P1 PRMT R16, R16, 0x5410, R34 ;  /* 0x0000541010101816 */ /* 0x000fe20000000022 */
[----:B------:R0:W-:Y:S04]  /*24e0*/  STG.E.128 [R26.64], R20 ;  /* 0x000000141a007986 */ /* 0x0001e8000c101d04 */
[----:B------:R0:W-:Y:S02]  /*24f0*/  @P1 STG.E.128 [R2.64], R16 ;  /* 0x0000001002001986 */ /* 0x0001e4000c101d04 */
[----:B0-----:R-:W-:Y:S01]  /*2500*/  @P2 CALL.REL.NOINC `(.L_x_21) ;  /* 0x0000001000002944 */ /* 0x001fe20003c00000 */
[----:B------:R-:W-:Y:S05]  /*2510*/  BRA `(.L_x_22) ;  /* 0xffffe24000007947 */ /* 0x000fea000383ffff */
.L_x_21:
[----:B------:R-:W-:Y:S01]  /*2520*/  MOV R29, R86 ;  /* 0x00000056001d7202 */ /* 0x000fe20000000f00 */
[----:B------:R-:W-:Y:S01]  /*2530*/  IMAD.MOV.U32 R15, RZ, RZ, R94 ;  /* 0x000000ffff0f7224 */ /* 0x000fe200078e005e */
        /* <DEDUP_REMOVED lines=22> */
[----:B------:R-:W-:-:S02]  /*26a0*/  MOV R22, R81 ;  /* 0x0000005100167202 */ /* 0x000fc40000000f00 */
[----:B------:R-:W-:Y:S02]  /*26b0*/  MOV R30, R82 ;  /* 0x00000052001e7202 */ /* 0x000fe40000000f00 */
[----:B------:R-:W-:Y:S02]  /*26c0*/  MOV R95, R79 ;  /* 0x0000004f005f7202 */ /* 0x000fe40000000f00 */
[----:B------:R-:W-:Y:S02]  /*26d0*/  MOV R27, R80 ;  /* 0x00000050001b7202 */ /* 0x000fe40000000f00 */
[----:B------:R-:W-:Y:S01]  /*26e0*/  MOV R31, R78 ;  /* 0x0000004e001f7202 */ /* 0x000fe20000000f00 */
[----:B------:R-:W-:Y:S01]  /*26f0*/  IMAD.MOV.U32 R78, RZ, RZ, R57 ;  /* 0x000000ffff4e7224 */ /* 0x000fe200078e0039 */
[----:B------:R-:W-:Y:S02]  /*2700*/  MOV R89, R76 ;  /* 0x0000004c00597202 */ /* 0x000fe40000000f00 */
[----:B------:R-:W-:-:S02]  /*2710*/  MOV R4, R133 ;  /* 0x0000008500047202 */ /* 0x000fc40000000f00 */
[----:B------:R-:W-:Y:S02]  /*2720*/  MOV R8, R129 ;  /* 0x0000008100087202 */ /* 0x000fe40000000f00 */
[----:B------:R-:W-:Y:S02]  /*2730*/  MOV R16, R125 ;  /* 0x0000007d00107202 */ /* 0x000fe40000000f00 */
[----:B------:R-:W-:Y:S02]  /*2740*/  MOV R5, R122 ;  /* 0x0000007a00057202 */ /* 0x000fe40000000f00 */
[----:B------:R-:W-:Y:S02]  /*2750*/  MOV R9, R117 ;  /* 0x0000007500097202 */ /* 0x000fe40000000f00 */
        /* <DEDUP_REMOVED lines=25> */
.L_x_18:
[----:B------:R-:W0:Y:S01]  /*28f0*/  S2UR UR6, SR_CTAID.X ;  /* 0x00000000000679c3 */ /* 0x000e220000002500 */
[----:B------:R-:W-:Y:S02]  /*2900*/  MOV R37, 0x20 ;  /* 0x0000002000257802 */ /* 0x000fe40000000f00 */
[----:B0-----:R-:W-:-:S05]  /*2910*/  LEA.HI R3, R0, UR6, RZ, 0x18 ;  /* 0x0000000600037c11 */ /* 0x001fca000f8fc0ff */
[----:B------:R-:W-:-:S05]  /*2920*/  IMAD R3, R3, c[0x0][0x168], RZ ;  /* 0x00005a0003037a24 */ /* 0x000fca00078e02ff */
[----:B------:R-:W-:-:S05]  /*2930*/  LEA.HI R36, R3, R44, RZ, 0x1d ;  /* 0x0000002c03247211 */ /* 0x000fca00078fe8ff */
        /* <DEDUP_REMOVED lines=11> */
[----:B------:R-:W-:Y:S04]  /*29f0*/  STG.E.128 [R36.64+0x10], R20 ;  /* 0x0000101424007986 */ /* 0x000fe8000c101d04 */
[----:B------:R-:W-:Y:S04]  /*2a00*/  STG.E.128 [R2.64+0x2000], R80 ;  /* 0x0020005002007986 */ /* 0x000fe8000c101d04 */
[----:B------:R-:W-:Y:S04]  /*2a10*/  STG.E.128 [R2.64+0x2010], R96 ;  /* 0x0020106002007986 */ /* 0x000fe8000c101d04 */
[----:B------:R-:W-:Y:S04]  /*2a20*/  STG.E.128 [R32.64+0x2000], R40 ;  /* 0x0020002820007986 */ /* 0x000fe8000c101d04 */
[----:B------:R-:W-:Y:S04]  /*2a30*/  STG.E.128 [R32.64+0x2010], R76 ;  /* 0x0020104c20007986 */ /* 0x000fe8000c101d04 */
[----:B------:R-:W-:Y:S04]  /*2a40*/  STG.E.128 [R34.64+0x2000], R88 ;  /* 0x0020005822007986 */ /* 0x000fe8000c101d04 */
[----:B------:R-:W-:Y:S04]  /*2a50*/  STG.E.128 [R34.64+0x2010], R100 ;  /* 0x0020106422007986 */ /* 0x000fe8000c101d04 */
[----:B------:R-:W-:Y:S04]  /*2a60*/  STG.E.128 [R36.64+0x2000], R84 ;  /* 0x0020005424007986 */ /* 0x000fe8000c101d04 */
[----:B------:R-:W-:Y:S01]  /*2a70*/  STG.E.128 [R36.64+0x2010], R48 ;  /* 0x0020103024007986 */ /* 0x000fe2000c101d04 */
[----:B------:R-:W-:Y:S05]  /*2a80*/  EXIT ;  /* 0x000000000000794d */ /* 0x000fea0003800000 */
.L_x_19:
[----:B------:R-:W-:Y:S01]  /*2a90*/  HFMA2.MMA R22, -RZ, RZ, 0, 9.5367431640625e-07 ;  /* 0x00000010ff167435 */ /* 0x000fe200000001ff */
[----:B------:R-:W-:Y:S01]  /*2aa0*/  MOV R21, R23 ;  /* 0x0000001700157202 */ /* 0x000fe20000000f00 */
[----:B------:R-:W-:Y:S01]  /*2ab0*/  IMAD.MOV.U32 R26, RZ, RZ, 0x1f ;  /* 0x0000001fff1a7424 */ /* 0x000fe200078e00ff */
[----:B------:R-:W-:-:S02]  /*2ac0*/  MOV R27, 0xffffffff ;  /* 0xffffffff001b7802 */ /* 0x000fc40000000f00 */
[----:B------:R-:W-:Y:S02]  /*2ad0*/  MOV R2, 0x2af0 ;  /* 0x00002af000027802 */ /* 0x000fe40000000f00 */
[----:B-----5:R-:W-:Y:S05]  /*2ae0*/  CALL.REL.NOINC `($__internal_1_$__cuda_sm70_shflsync_down_p) ;  /* 0x0000046000007944 */ /* 0x020fea0003c00000 */
[----:B-1----:R-:W-:Y:S01]  /*2af0*/  MOV R20, R21 ;  /* 0x0000001500147202 */ /* 0x002fe20000000f00 */
[----:B0-----:R-:W-:Y:S05]  /*2b00*/  BRA `(.L_x_23) ;  /* 0xffffeba000007947 */ /* 0x001fea000383ffff */
.L_x_20:
[----:B------:R-:W-:Y:S01]  /*2b10*/  HFMA2.MMA R22, -RZ, RZ, 0, 9.5367431640625e-07 ;  /* 0x00000010ff167435 */ /* 0x000fe200000001ff */
[----:B------:R-:W-:Y:S01]  /*2b20*/  MOV R21, R24 ;  /* 0x0000001800157202 */ /* 0x000fe20000000f00 */
[----:B------:R-:W-:Y:S01]  /*2b30*/  IMAD.MOV.U32 R26, RZ, RZ, 0x1f ;  /* 0x0000001fff1a7424 */ /* 0x000fe200078e00ff */
[----:B------:R-:W-:Y:S02]  /*2b40*/  MOV R27, 0xffffffff ;  /* 0xffffffff001b7802 */ /* 0x000fe40000000f00 */
[----:B------:R-:W-:Y:S02]  /*2b50*/  MOV R2, 0x2b70 ;  /* 0x00002b7000027802 */ /* 0x000fe40000000f00 */
[----:B01---5:R-:W-:Y:S05]  /*2b60*/  CALL.REL.NOINC `($__internal_1_$__cuda_sm70_shflsync_down_p) ;  /* 0x000003e000007944 */ /* 0x023fea0003c00000 */
[----:B------:R-:W-:Y:S01]  /*2b70*/  FADD.FTZ R23, R23, R20 ;  /* 0x0000001417177221 */ /* 0x000fe20000010000 */
[----:B0-----:R-:W-:Y:S01]  /*2b80*/  HFMA2.MMA R22, -RZ, RZ, 0, 4.76837158203125e-07 ;  /* 0x00000008ff167435 */ /* 0x001fe200000001ff */
[----:B-1----:R-:W-:Y:S01]  /*2b90*/  FADD.FTZ R24, R24, R21 ;  /* 0x0000001518187221 */ /* 0x002fe20000010000 */
[----:B------:R-:W-:Y:S01]  /*2ba0*/  MOV R26, 0x1f ;  /* 0x0000001f001a7802 */ /* 0x000fe20000000f00 */
[----:B------:R-:W-:Y:S01]  /*2bb0*/  IMAD.MOV.U32 R21, RZ, RZ, R23 ;  /* 0x000000ffff157224 */ /* 0x000fe200078e0017 */
[----:B------:R-:W-:-:S02]  /*2bc0*/  MOV R27, 0xffffffff ;  /* 0xffffffff001b7802 */ /* 0x000fc40000000f00 */
[----:B------:R-:W-:Y:S02]  /*2bd0*/  MOV R2, 0x2bf0 ;  /* 0x00002bf000027802 */ /* 0x000fe40000000f00 */
[----:B------:R-:W-:Y:S05]  /*2be0*/  CALL.REL.NOINC `($__internal_1_$__cuda_sm70_shflsync_down_p) ;  /* 0x0000036000007944 */ /* 0x000fea0003c00000 */
[----:B0-----:R-:W-:Y:S01]  /*2bf0*/  HFMA2.MMA R22, -RZ, RZ, 0, 4.76837158203125e-07 ;  /* 0x00000008ff167435 */ /* 0x001fe200000001ff */
[----:B-1----:R-:W-:Y:S01]  /*2c00*/  MOV R20, R21 ;  /* 0x0000001500147202 */ /* 0x002fe20000000f00 */
[----:B------:R-:W-:Y:S01]  /*2c10*/  IMAD.MOV.U32 R27, RZ, RZ, -0x1 ;  /* 0xffffffffff1b7424 */ /* 0x000fe200078e00ff */
[----:B------:R-:W-:Y:S02]  /*2c20*/  MOV R21, R24 ;  /* 0x0000001800157202 */ /* 0x000fe40000000f00 */
[----:B------:R-:W-:Y:S02]  /*2c30*/  MOV R26, 0x1f ;  /* 0x0000001f001a7802 */ /* 0x000fe40000000f00 */
[----:B------:R-:W-:Y:S02]  /*2c40*/  MOV R2, 0x2c60 ;  /* 0x00002c6000027802 */ /* 0x000fe40000000f00 */
[----:B------:R-:W-:Y:S05]  /*2c50*/  CALL.REL.NOINC `($__internal_1_$__cuda_sm70_shflsync_down_p) ;  /* 0x000002f000007944 */ /* 0x000fea0003c00000 */
[----:B------:R-:W-:Y:S01]  /*2c60*/  FADD.FTZ R23, R20, R23 ;  /* 0x0000001714177221 */ /* 0x000fe20000010000 */
[----:B0-----:R-:W-:Y:S01]  /*2c70*/  HFMA2.MMA R22, -RZ, RZ, 0, 2.384185791015625e-07 ;  /* 0x00000004ff167435 */ /* 0x001fe200000001ff */
[----:B-1----:R-:W-:Y:S01]  /*2c80*/  FADD.FTZ R24, R24, R21 ;  /* 0x0000001518187221 */ /* 0x002fe20000010000 */
[----:B------:R-:W-:-:S02]  /*2c90*/  MOV R26, 0x1f ;  /* 0x0000001f001a7802 */ /* 0x000fc40000000f00 */
[----:B------:R-:W-:Y:S02]  /*2ca0*/  MOV R27, 0xffffffff ;  /* 0xffffffff001b7802 */ /* 0x000fe40000000f00 */
[----:B------:R-:W-:Y:S02]  /*2cb0*/  MOV R21, R23 ;  /* 0x0000001700157202 */ /* 0x000fe40000000f00 */
[----:B------:R-:W-:Y:S02]  /*2cc0*/  MOV R2, 0x2ce0 ;  /* 0x00002ce000027802 */ /* 0x000fe40000000f00 */
[----:B------:R-:W-:Y:S05]  /*2cd0*/  CALL.REL.NOINC `($__internal_1_$__cuda_sm70_shflsync_down_p) ;  /* 0x0000027000007944 */ /* 0x000fea0003c00000 */
[----:B0-----:R-:W-:Y:S01]  /*2ce0*/  HFMA2.MMA R22, -RZ, RZ, 0, 2.384185791015625e-07 ;  /* 0x00000004ff167435 */ /* 0x001fe200000001ff */
[----:B-1----:R-:W-:Y:S01]  /*2cf0*/  IMAD.MOV.U32 R20, RZ, RZ, R21 ;  /* 0x000000ffff147224 */ /* 0x002fe200078e0015 */
[----:B------:R-:W-:Y:S02]  /*2d00*/  MOV R21, R24 ;  /* 0x0000001800157202 */ /* 0x000fe40000000f00 */
[----:B------:R-:W-:Y:S02]  /*2d10*/  MOV R26, 0x1f ;  /* 0x0000001f001a7802 */ /* 0x000fe40000000f00 */
[----:B------:R-:W-:-:S02]  /*2d20*/  MOV R27, 0xffffffff ;  /* 0xffffffff001b7802 */ /* 0x000fc40000000f00 */
[----:B------:R-:W-:Y:S02]  /*2d30*/  MOV R2, 0x2d50 ;  /* 0x00002d5000027802 */ /* 0x000fe40000000f00 */
[----:B------:R-:W-:Y:S05]  /*2d40*/  CALL.REL.NOINC `($__internal_1_$__cuda_sm70_shflsync_down_p) ;  /* 0x0000020000007944 */ /* 0x000fea0003c00000 */
[----:B------:R-:W-:Y:S01]  /*2d50*/  FADD.FTZ R23, R20, R23 ;  /* 0x0000001714177221 */ /* 0x000fe20000010000 */
[----:B0-----:R-:W-:Y:S01]  /*2d60*/  HFMA2.MMA R26, -RZ, RZ, 0, 1.847743988037109375e-06 ;  /* 0x0000001fff1a7435 */ /* 0x001fe200000001ff */
[----:B-1----:R-:W-:Y:S01]  /*2d70*/  FADD.FTZ R24, R24, R21 ;  /* 0x0000001518187221 */ /* 0x002fe20000010000 */
[----:B------:R-:W-:Y:S01]  /*2d80*/  MOV R27, 0xffffffff ;  /* 0xffffffff001b7802 */ /* 0x000fe20000000f00 */
[----:B------:R-:W-:Y:S01]  /*2d90*/  IMAD.MOV.U32 R22, RZ, RZ, 0x2 ;  /* 0x00000002ff167424 */ /* 0x000fe200078e00ff */
[----:B------:R-:W-:Y:S02]  /*2da0*/  MOV R21, R23 ;  /* 0x0000001700157202 */ /* 0x000fe40000000f00 */
[----:B------:R-:W-:Y:S02]  /*2db0*/  MOV R2, 0x2dd0 ;  /* 0x00002dd000027802 */ /* 0x000fe40000000f00 */
[----:B------:R-:W-:Y:S05]  /*2dc0*/  CALL.REL.NOINC `($__internal_1_$__cuda_sm70_shflsync_down_p) ;  /* 0x0000018000007944 */ /* 0x000fea0003c00000 */
[----:B0-----:R-:W-:Y:S01]  /*2dd0*/  HFMA2.MMA R22, -RZ, RZ, 0, 1.1920928955078125e-07 ;  /* 0x00000002ff167435 */ /* 0x001fe200000001ff */
[----:B-1----:R-:W-:Y:S01]  /*2de0*/  MOV R20, R21 ;  /* 0x0000001500147202 */ /* 0x002fe20000000f00 */
[----:B------:R-:W-:Y:S01]  /*2df0*/  IMAD.MOV.U32 R21, RZ, RZ, R24 ;  /* 0x000000ffff157224 */ /* 0x000fe200078e0018 */
[----:B------:R-:W-:-:S02]  /*2e00*/  MOV R26, 0x1f ;  /* 0x0000001f001a7802 */ /* 0x000fc40000000f00 */
[----:B------:R-:W-:Y:S02]  /*2e10*/  MOV R27, 0xffffffff ;  /* 0xffffffff001b7802 */ /* 0x000fe40000000f00 */
[----:B------:R-:W-:Y:S02]  /*2e20*/  MOV R2, 0x2e40 ;  /* 0x00002e4000027802 */ /* 0x000fe40000000f00 */
[----:B------:R-:W-:Y:S05]  /*2e30*/  CALL.REL.NOINC `($__internal_1_$__cuda_sm70_shflsync_down_p) ;  /* 0x0000011000007944 */ /* 0x000fea0003c00000 */
[----:B------:R-:W-:Y:S01]  /*2e40*/  FADD.FTZ R23, R20, R23 ;  /* 0x0000001714177221 */ /* 0x000fe20000010000 */
[----:B0-----:R-:W-:Y:S01]  /*2e50*/  HFMA2.MMA R22, -RZ, RZ, 0, 5.9604644775390625e-08 ;  /* 0x00000001ff167435 */ /* 0x001fe200000001ff */
[----:B-1----:R-:W-:Y:S01]  /*2e60*/  FADD.FTZ R25, R24, R21 ;  /* 0x0000001518197221 */ /* 0x002fe20000010000 */
[----:B------:R-:W-:Y:S01]  /*2e70*/  MOV R27, 0xffffffff ;  /* 0xffffffff001b7802 */ /* 0x000fe20000000f00 */
[----:B------:R-:W-:Y:S01]  /*2e80*/  IMAD.MOV.U32 R26, RZ, RZ, 0x1f ;  /* 0x0000001fff1a7424 */ /* 0x000fe200078e00ff */
[----:B------:R-:W-:Y:S02]  /*2e90*/  MOV R21, R23 ;  /* 0x0000001700157202 */ /* 0x000fe40000000f00 */
[----:B------:R-:W-:Y:S02]  /*2ea0*/  MOV R2, 0x2ec0 ;  /* 0x00002ec000027802 */ /* 0x000fe40000000f00 */
[----:B------:R-:W-:Y:S05]  /*2eb0*/  CALL.REL.NOINC `($__internal_1_$__cuda_sm70_shflsync_down_p) ;  /* 0x0000009000007944 */ /* 0x000fea0003c00000 */
[----:B0-----:R-:W-:Y:S01]  /*2ec0*/  HFMA2.MMA R26, -RZ, RZ, 0, 1.847743988037109375e-06 ;  /* 0x0000001fff1a7435 */ /* 0x001fe200000001ff */
[----:B-1----:R-:W-:Y:S01]  /*2ed0*/  MOV R24, R21 ;  /* 0x0000001500187202 */ /* 0x002fe20000000f00 */
[----:B------:R-:W-:Y:S01]  /*2ee0*/  IMAD.MOV.U32 R22, RZ, RZ, 0x1 ;  /* 0x00000001ff167424 */ /* 0x000fe200078e00ff */
[----:B------:R-:W-:-:S02]  /*2ef0*/  MOV R21, R25 ;  /* 0x0000001900157202 */ /* 0x000fc40000000f00 */
[----:B------:R-:W-:Y:S02]  /*2f00*/  MOV R27, 0xffffffff ;  /* 0xffffffff001b7802 */ /* 0x000fe40000000f00 */
[----:B------:R-:W-:Y:S02]  /*2f10*/  MOV R2, 0x2f30 ;  /* 0x00002f3000027802 */ /* 0x000fe40000000f00 */
[----:B------:R-:W-:Y:S05]  /*2f20*/  CALL.REL.NOINC `($__internal_1_$__cuda_sm70_shflsync_down_p) ;  /* 0x0000002000007944 */ /* 0x000fea0003c00000 */
[----:B-1----:R-:W-:Y:S01]  /*2f30*/  MOV R2, R21 ;  /* 0x0000001500027202 */ /* 0x002fe20000000f00 */
[----:B0-----:R-:W-:Y:S05]  /*2f40*/  BRA `(.L_x_24) ;  /* 0xffffe88000007947 */ /* 0x001fea000383ffff */
        .weak           $__internal_1_$__cuda_sm70_shflsync_down_p
        .type           $__internal_1_$__cuda_sm70_shflsync_down_p,@function
        .size           $__internal_1_$__cuda_sm70_shflsync_down_p,(.L_x_1764 - $__internal_1_$__cuda_sm70_shflsync_down_p)
$__internal_1_$__cuda_sm70_shflsync_down_p:
[----:B------:R-:W-:Y:S01]  /*2f50*/  HFMA2.MMA R3, -RZ, RZ, 0, 0 ;  /* 0x00000000ff037435 */ /* 0x000fe200000001ff */
[----:B------:R-:W-:Y:S04]  /*2f60*/  WARPSYNC R27 ;  /* 0x0000001b00007348 */ /* 0x000fe80003800000 */
[----:B------:R0:W1:Y:S01]  /*2f70*/  SHFL.DOWN PT, R21, R21, R22, R26 ;  /* 0x0800001615157389 */ /* 0x00006200000e001a */
[----:B------:R-:W-:Y:S05]  /*2f80*/  RET.REL.NODEC R2 `(_ZN10layer_norm31ln_parallel_residual_bwd_kernelINS_13Kernel_traitsI13__nv_bfloat16S2_S2_S2_fjLj4096ELj1ELj1ELj8ELj16ENS_18Kernel_traits_baseILj4096ES2_S2_S2_S2_fjLj256EEEEELb0ELb0ELb1EEEvNS_9BwdParamsE) ;  /* 0xffffd07002007950 */ /* 0x000fea0003c3ffff */
.L_x_25:
        /* <DEDUP_REMOVED lines=15> */
.L_x_1764:


//--------------------- .text._ZN10layer_norm31ln_parallel_residual_bwd_kernelINS_13Kernel_traitsI13__nv_bfloat16S2_S2_S2_fjLj4096ELj1ELj1ELj8ELj16ENS_18Kernel_traits_baseILj4096ES2_S2_S2_S2_fjLj256EEEEELb0ELb1ELb0EEEvNS_9BwdParamsE --------------------------
	.section	.text._ZN10layer_norm31ln_parallel_residual_bwd_kernelINS_13Kernel_traitsI13__nv_bfloat16S2_S2_S2_fjLj4096ELj1ELj1ELj8ELj16ENS_18Kernel_traits_baseILj4096ES2_S2_S2_S2_fjLj256EEEEELb0ELb1ELb0EEEvNS_9BwdParamsE,"ax",@progbits
	.sectioninfo	@"SHI_REGISTERS=127"
	.align	128
        .global         _ZN10layer_norm31ln_parallel_residual_bwd_kernelINS_13Kernel_traitsI13__nv_bfloat16S2_S2_S2_fjLj4096ELj1ELj1ELj8ELj16ENS_18Kernel_traits_baseILj4096ES2_S2_S2_S2_fjLj256EEEEELb0ELb1ELb0EEEvNS_9BwdParamsE
        .type           _ZN10layer_norm31ln_parallel_residual_bwd_kernelINS_13Kernel_traitsI13__nv_bfloat16S2_S2_S2_fjLj4096ELj1ELj1ELj8ELj16ENS_18Kernel_traits_baseILj4096ES2_S2_S2_S2_fjLj256EEEEELb0ELb1ELb0EEEvNS_9BwdParamsE,@function
        .size           _ZN10layer_norm31ln_parallel_residual_bwd_kernelINS_13Kernel_traitsI13__nv_bfloat16S2_S2_S2_fjLj4096ELj1ELj1ELj8ELj16ENS_18Kernel_traits_baseILj4096ES2_S2_S2_S2_fjLj256EEEEELb0ELb1ELb0EEEvNS_9BwdParamsE,(.L_x_1765 - _ZN10layer_norm31ln_parallel_residual_bwd_kernelINS_13Kernel_traitsI13__nv_bfloat16S2_S2_S2_fjLj4096ELj1ELj1ELj8ELj16ENS_18Kernel_traits_baseILj4096ES2_S2_S2_S2_fjLj256EEEEELb0ELb1ELb0EEEvNS_9BwdParamsE)
        .other          _ZN10layer_norm31ln_parallel_residual_bwd_kernelINS_13Kernel_traitsI13__nv_bfloat16S2_S2_S2_fjLj4096ELj1ELj1ELj8ELj16ENS_18Kernel_traits_baseILj4096ES2_S2_S2_S2_fjLj256EEEEELb0ELb1ELb0EEEvNS_9BwdParamsE,@"STO_CUDA_ENTRY STV_DEFAULT"
_ZN10layer_norm31ln_parallel_residual_bwd_kernelINS_13Kernel_traitsI13__nv_bfloat16S2_S2_S2_fjLj4096ELj1ELj1ELj8ELj16ENS_18Kernel_traits_baseILj4096ES2_S2_S2_S2_fjLj256EEEEELb0ELb1ELb0EEEvNS_9BwdParamsE:
.text._ZN10layer_norm31ln_parallel_residual_bwd_kernelINS_13Kernel_traitsI13__nv_bfloat16S2_S2_S2_fjLj4096ELj1ELj1ELj8ELj16ENS_18Kernel_traits_baseILj4096ES2_S2_S2_S2_fjLj256EEEEELb0ELb1ELb0EEEvNS_9BwdParamsE:
[----:B------:R-:W-:Y:S02]  /*0000*/  MOV R1, c[0x0][0x28] ;  /* 0x00000a0000017a02 */ /* 0x000fe40000000f00 */
[----:B------:R-:W0:Y:S01]  /*0010*/  S2R R0, SR_TID.X ;  /* 0x0000000000007919 */ /* 0x000e220000002100 */
[----:B------:R-:W-:Y:S01]  /*0020*/  IMAD.MOV.U32 R2, RZ, RZ, c[0x0][0x168] ;  /* 0x00005a00ff027624 */ /* 0x000fe200078e00ff */
[----:B------:R-:W-:-:S04]  /*0030*/  ULDC.64 UR4, c[0x0][0x118] ;  /* 0x0000460000047ab9 */ /* 0x000fc80000000a00 */
[----:B------:R-:W-:-:S04]  /*0040*/  SHF.R.S32.HI R2, RZ, 0x1f, R2 ;  /* 0x0000001fff027819 */ /* 0x000fc80000011402 */
[----:B------:R-:W-:Y:S02]  /*0050*/  LEA.HI R2, R2, c[0x0][0x168], RZ, 0x3 ;  /* 0x00005a0002027a11 */ /* 0x000fe400078f18ff */
[C---:B0-----:R-:W-:Y:S02]  /*0060*/  LOP3.LUT R3, R0.reuse, 0xff, RZ, 0xc, !PT ;  /* 0x000000ff00037812 */ /* 0x041fe400078e0cff */
[----:B------:R-:W-:Y:S02]  /*0070*/  LOP3.LUT R4, R0, 0xff, RZ, 0xc0, !PT ;  /* 0x000000ff00047812 */ /* 0x000fe400078ec0ff */
[----:B------:R-:W-:-:S04]  /*0080*/  LEA.HI.SX32 R2, R2, R3, 0x1d ;  /* 0x0000000302027211 */ /* 0x000fc800078feaff */
[C---:B------:R-:W-:Y:S02]  /*0090*/  LOP3.LUT P3, RZ, R2.reuse, 0xffffff00, RZ, 0xc0, !PT ;  /* 0xffffff0002ff7812 */ /* 0x040fe4000786c0ff */
[----:B------:R-:W-:-:S11]  /*00a0*/  ISETP.GE.U32.AND P4, PT, R2, 0x200, PT ;  /* 0x000002000200780c */ /* 0x000fd60003f86070 */
[----:B------:R-:W-:Y:S02]  /*00b0*/  @P3 MOV R3, 0x10 ;  /* 0x0000001000033802 */ /* 0x000fe40000000f00 */
[----:B------:R-:W-:-:S03]  /*00c0*/  @P4 IMAD.MOV.U32 R5, RZ, RZ, 0x10 ;  /* 0x00000010ff054424 */ /* 0x000fc600078e00ff */
[C---:B------:R-:W-:Y:S01]  /*00d0*/  @P3 IMAD.WIDE.U32 R2, R4.reuse, R3, c[0x0][0x1b0] ;  /* 0x00006c0004023625 */ /* 0x040fe200078e0003 */
[----:B------:R-:W-:Y:S01]  /*00e0*/  @P3 LOP3.LUT R4, R4, 0x100, RZ, 0xfc, !PT ;  /* 0x0000010004043812 */ /* 0x000fe200078efcff */
[----:B------:R-:W0:Y:S03]  /*00f0*/  S2UR UR6, SR_CTAID.X ;  /* 0x00000000000679c3 */ /* 0x000e260000002500 */
[----:B------:R0:W5:Y:S01]  /*0100*/  @P3 LDG.E.128 R8, [R2.64] ;  /* 0x0000000402083981 */ /* 0x000162000c1e1d00 */
[----:B------:R-:W-:-:S05]  /*0110*/  @P4 IMAD.WIDE.U32 R4, R4, R5, c[0x0][0x1b0] ;  /* 0x00006c0004044625 */ /* 0x000fca00078e0005 */
[----:B------:R1:W5:Y:S01]  /*0120*/  @P4 LDG.E.128 R80, [R4.64] ;  /* 0x0000000404504981 */ /* 0x000362000c1e1d00 */
[----:B0-----:R-:W-:-:S04]  /*0130*/  LEA.HI R2, R0, UR6, RZ, 0x18 ;  /* 0x0000000600027c11 */ /* 0x001fc8000f8fc0ff */
[----:B------:R-:W-:Y:S01]  /*0140*/  ISETP.GE.AND P0, PT, R2, c[0x0][0x164], PT ;  /* 0x0000590002007a0c */ /* 0x000fe20003f06270 */
        /* <DEDUP_REMOVED lines=16> */
[----:B------:R-:W-:Y:S05]  /*0250*/  @P0 BRA `(.L_x_26) ;  /* 0x00001cc000000947 */ /* 0x000fea0003800000 */
[--C-:B-1---5:R-:W-:Y:S01]  /*0260*/  PRMT R3, RZ, 0x5410, R8.reuse ;  /* 0x00005410ff037816 */ /* 0x122fe20000000008 */
[----:B------:R-:W-:Y:S01]  /*0270*/  HFMA2.MMA R12, -RZ, RZ, 0, 5.9604644775390625e-08 ;  /* 0x00000001ff0c7435 */ /* 0x000fe200000001ff */
[----:B------:R-:W-:Y:S01]  /*0280*/  PRMT R4, RZ, 0x7610, R8 ;  /* 0x00007610ff047816 */ /* 0x000fe20000000008 */
[----:B------:R-:W-:Y:S01]  /*0290*/  IMAD.MOV.U32 R45, RZ, RZ, RZ ;  /* 0x000000ffff2d7224 */ /* 0x000fe200078e00ff */
[----:B------:R-:W-:-:S02]  /*02a0*/  PRMT R5, RZ, 0x5410, R9 ;  /* 0x00005410ff057816 */ /* 0x000fc40000000009 */
[----:B------:R-:W-:Y:S02]  /*02b0*/  PRMT R6, RZ, 0x7610, R9 ;  /* 0x00007610ff067816 */ /* 0x000fe40000000009 */
[--C-:B------:R-:W-:Y:S02]  /*02c0*/  PRMT R7, RZ, 0x5410, R10.reuse ;  /* 0x00005410ff077816 */ /* 0x100fe4000000000a */
[----:B------:R-:W-:Y:S02]  /*02d0*/  PRMT R8, RZ, 0x7610, R10 ;  /* 0x00007610ff087816 */ /* 0x000fe4000000000a */
[--C-:B------:R-:W-:Y:S02]  /*02e0*/  PRMT R9, RZ, 0x5410, R11.reuse ;  /* 0x00005410ff097816 */ /* 0x100fe4000000000b */
[----:B------:R-:W-:Y:S02]  /*02f0*/  PRMT R10, RZ, 0x7610, R11 ;  /* 0x00007610ff0a7816 */ /* 0x000fe4000000000b */
        /* <DEDUP_REMOVED lines=8> */
.L_x_37:
[----:B------:R-:W-:-:S05]  /*0380*/  MOV R65, 0x4 ;  /* 0x0000000400417802 */ /* 0x000fca0000000f00 */
[----:B------:R-:W-:-:S04]  /*0390*/  IMAD.WIDE R66, R2, R65, c[0x0][0x1a0] ;  /* 0x0000680002427625 */ /* 0x000fc800078e0241 */
[C---:B------:R-:W-:Y:S02]  /*03a0*/  IMAD.WIDE R64, R2.reuse, R65, c[0x0][0x1a8] ;  /* 0x00006a0002407625 */ /* 0x040fe400078e0241 */
[----:B------:R-:W2:Y:S04]  /*03b0*/  LDG.E R66, [R66.64] ;  /* 0x0000000442427981 */ /* 0x000ea8000c1e1900 */
[----:B------:R0:W5:Y:S01]  /*03c0*/  LDG.E R85, [R64.64] ;  /* 0x0000000440557981 */ /* 0x000162000c1e1900 */
[----:B------:R-:W-:Y:S01]  /*03d0*/  IMAD R68, R2, c[0x0][0x168], RZ ;  /* 0x00005a0002447a24 */ /* 0x000fe200078e02ff */
[----:B------:R-:W-:Y:S01]  /*03e0*/  LOP3.LUT R84, R0, 0xff, RZ, 0xc0, !PT ;  /* 0x000000ff00547812 */ /* 0x000fe200078ec0ff */
[----:B------:R-:W-:Y:S01]  /*03f0*/  ULDC.U8 UR6, c[0x0][0x1f0] ;  /* 0x00007c0000067ab9 */ /* 0x000fe20000000000 */
[----:B------:R-:W-:Y:S01]  /*0400*/  IADD3 R2, R2, c[0x0][0x160], RZ ;  /* 0x0000580002027a10 */ /* 0x000fe20007ffe0ff */
[----:B------:R-:W-:Y:S01]  /*0410*/  BSSY B0, `(.L_x_27) ;  /* 0x0000062000007945 */ /* 0x000fe20003800000 */
[----:B------:R-:W-:Y:S01]  /*0420*/  SHF.R.S32.HI R69, RZ, 0x1f, R68 ;  /* 0x0000001fff457819 */ /* 0x000fe20000011444 */
[----:B------:R-:W-:Y:S01]  /*0430*/  CS2R R76, SRZ ;  /* 0x00000000004c7805 */ /* 0x000fe2000001ff00 */
[----:B------:R-:W-:-:S02]  /*0440*/  SHF.R.U32.HI R74, RZ, 0x5, R0 ;  /* 0x00000005ff4a7819 */ /* 0x000fc40000011600 */
[----:B------:R-:W-:Y:S02]  /*0450*/  LEA.HI R69, R69, R68, RZ, 0x3 ;  /* 0x0000004445457211 */ /* 0x000fe400078f18ff */
[----:B------:R-:W-:Y:S02]  /*0460*/  ISETP.NE.AND P0, PT, RZ, UR6, PT ;  /* 0x00000006ff007c0c */ /* 0x000fe4000bf05270 */
[----:B------:R-:W-:Y:S02]  /*0470*/  LEA.HI.SX32 R84, R69, R84, 0x1d ;  /* 0x0000005445547211 */ /* 0x000fe400078feaff */
[----:B------:R-:W-:Y:S02]  /*0480*/  LOP3.LUT P1, RZ, R0, 0x1f, RZ, 0xc0, !PT ;  /* 0x0000001f00ff7812 */ /* 0x000fe4000782c0ff */
[----:B------:R-:W-:Y:S01]  /*0490*/  LOP3.LUT P2, RZ, R12, 0xff, RZ, 0xc0, !PT ;  /* 0x000000ff0cff7812 */ /* 0x000fe2000784c0ff */
[----:B------:R-:W-:Y:S01]  /*04a0*/  IMAD.MOV.U32 R73, RZ, RZ, R84 ;  /* 0x000000ffff497224 */ /* 0x000fe200078e0054 */
[----:B------:R-:W-:-:S02]  /*04b0*/  ISETP.GE.AND P5, PT, R2, c[0x0][0x164], PT ;  /* 0x0000590002007a0c */ /* 0x000fc40003fa6270 */
[----:B------:R-:W-:Y:S02]  /*04c0*/  LOP3.LUT R119, R74, 0x7fffff8, RZ, 0xc0, !PT ;  /* 0x07fffff84a777812 */ /* 0x000fe400078ec0ff */
[----:B--2---:R-:W-:Y:S01]  /*04d0*/  FSEL R75, R66, RZ, !P0 ;  /* 0x000000ff424b7208 */ /* 0x004fe20004000000 */
[----:B------:R-:W-:Y:S05]  /*04e0*/  @!P3 BRA `(.L_x_28) ;  /* 0x000005400000b947 */ /* 0x000fea0003800000 */
[C---:B0-----:R-:W-:Y:S02]  /*04f0*/  LEA R64, P0, R84.reuse, c[0x0][0x188], 0x4 ;  /* 0x0000620054407a11 */ /* 0x041fe400078020ff */
[----:B------:R-:W-:Y:S02]  /*0500*/  MOV R69, 0x10 ;  /* 0x0000001000457802 */ /* 0x000fe40000000f00 */
[----:B------:R-:W-:-:S03]  /*0510*/  LEA.HI.X R65, R84, c[0x0][0x18c], RZ, 0x4, P0 ;  /* 0x0000630054417a11 */ /* 0x000fc600000f24ff */
[----:B------:R-:W-:-:S03]  /*0520*/  IMAD.WIDE.U32 R68, R84, R69, c[0x0][0x208] ;  /* 0x0000820054447625 */ /* 0x000fc600078e0045 */
[----:B------:R-:W2:Y:S04]  /*0530*/  LDG.E.128 R64, [R64.64] ;  /* 0x0000000440407981 */ /* 0x000ea8000c1e1d00 */
[----:B------:R-:W3:Y:S01]  /*0540*/  LDG.E.128 R68, [R68.64] ;  /* 0x0000000444447981 */ /* 0x000ee2000c1e1d00 */
[----:B------:R-:W-:-:S04]  /*0550*/  ISETP.NE.U32.AND P0, PT, RZ, c[0x0][0x218], PT ;  /* 0x00008600ff007a0c */ /* 0x000fc80003f05070 */
[----:B------:R-:W-:-:S13]  /*0560*/  ISETP.NE.AND.EX P0, PT, RZ, c[0x0][0x21c], PT, P0 ;  /* 0x00008700ff007a0c */ /* 0x000fda0003f05300 */
[----:B------:R-:W-:-:S04]  /*0570*/  @P0 LEA R72, P6, R84, c[0x0][0x218], 0x4 ;  /* 0x0000860054480a11 */ /* 0x000fc800078c20ff */
[----:B------:R-:W-:-:S05]  /*0580*/  @P0 LEA.HI.X R73, R84, c[0x0][0x21c], RZ, 0x4, P6 ;  /* 0x0000870054490a11 */ /* 0x000fca00030f24ff */
[----:B------:R0:W5:Y:S02]  /*0590*/  @P0 LDG.E.128 R48, [R72.64] ;  /* 0x0000000448300981 */ /* 0x000164000c1e1d00 */
[----:B0-----:R-:W-:Y:S02]  /*05a0*/  IADD3 R73, R84, 0x100, RZ ;  /* 0x0000010054497810 */ /* 0x001fe40007ffe0ff */
[--C-:B--2---:R-:W-:Y:S02]  /*05b0*/  PRMT R72, RZ, 0x5410, R64.reuse ;  /* 0x00005410ff487816 */ /* 0x104fe40000000040 */
[----:B------:R-:W-:Y:S02]  /*05c0*/  PRMT R76, RZ, 0x7610, R64 ;  /* 0x00007610ff4c7816 */ /* 0x000fe40000000040 */
[----:B------:R-:W-:Y:S01]  /*05d0*/  PRMT R78, RZ, 0x5410, R65 ;  /* 0x00005410ff4e7816 */ /* 0x000fe20000000041 */
[C---:B------:R-:W-:Y:S01]  /*05e0*/  FADD.FTZ R72, -R75.reuse, R72 ;  /* 0x000000484b487221 */ /* 0x040fe20000010100 */
[----:B---3--:R-:W-:Y:S01]  /*05f0*/  PRMT R120, RZ, 0x5410, R68 ;  /* 0x00005410ff787816 */ /* 0x008fe20000000044 */
[----:B------:R-:W-:Y:S01]  /*0600*/  FADD.FTZ R76, -R75, R76 ;  /* 0x0000004c4b4c7221 */ /* 0x000fe20000010100 */
[----:B------:R-:W-:Y:S01]  /*0610*/  PRMT R68, RZ, 0x7610, R68 ;  /* 0x00007610ff447816 */ /* 0x000fe20000000044 */
[C---:B-----5:R-:W-:Y:S01]  /*0620*/  FMUL.FTZ R89, R85.reuse, R72 ;  /* 0x0000004855597220 */ /* 0x060fe20000410000 */
[----:B------:R-:W-:Y:S01]  /*0630*/  PRMT R90, RZ, 0x5410, R66 ;  /* 0x00005410ff5a7816 */ /* 0x000fe20000000042 */
[----:B------:R-:W-:Y:S01]  /*0640*/  FADD.FTZ R28, R28, R120 ;  /* 0x000000781c1c7221 */ /* 0x000fe20000010000 */
[----:B------:R-:W-:Y:S01]  /*0650*/  PRMT R115, RZ, 0x5410, R69 ;  /* 0x00005410ff737816 */ /* 0x000fe20000000045 */
[----:B------:R-:W-:Y:S01]  /*0660*/  FMUL.FTZ R118, R85, R76 ;  /* 0x0000004c55767220 */ /* 0x000fe20000410000 */
[----:B------:R-:W-:Y:S01]  /*0670*/  PRMT R86, RZ, 0x7610, R65 ;  /* 0x00007610ff567816 */ /* 0x000fe20000000041 */
[-C--:B------:R-:W-:Y:S01]  /*0680*/  FFMA.FTZ R44, R89, R120.reuse, R44 ;  /* 0x00000078592c7223 */ /* 0x080fe2000001002c */
[----:B------:R-:W-:Y:S01]  /*0690*/  PRMT R69, RZ, 0x7610, R69 ;  /* 0x00007610ff457816 */ /* 0x000fe20000000045 */
[----:B------:R-:W-:Y:S01]  /*06a0*/  FADD.FTZ R78, -R75, R78 ;  /* 0x0000004e4b4e7221 */ /* 0x000fe20000010100 */
[----:B------:R-:W-:Y:S01]  /*06b0*/  PRMT R92, RZ, 0x7610, R66 ;  /* 0x00007610ff5c7816 */ /* 0x000fe20000000042 */
[----:B------:R-:W-:Y:S01]  /*06c0*/  FMUL.FTZ R120, R3, R120 ;  /* 0x0000007803787220 */ /* 0x000fe20000410000 */
[----:B------:R-:W-:Y:S01]  /*06d0*/  PRMT R66, RZ, 0x5410, R67 ;  /* 0x00005410ff427816 */ /* 0x000fe20000000043 */
[----:B------:R-:W-:Y:S01]  /*06e0*/  FADD.FTZ R29, R29, R68 ;  /* 0x000000441d1d7221 */ /* 0x000fe20000010000 */
[--C-:B------:R-:W-:Y:S01]  /*06f0*/  PRMT R111, RZ, 0x5410, R70.reuse ;  /* 0x00005410ff6f7816 */ /* 0x100fe20000000046 */
[-C--:B------:R-:W-:Y:S01]  /*0700*/  FFMA.FTZ R45, R118, R68.reuse, R45 ;  /* 0x00000044762d7223 */ /* 0x080fe2000001002d */
[----:B------:R-:W-:Y:S01]  /*0710*/  PRMT R70, RZ, 0x7610, R70 ;  /* 0x00007610ff467816 */ /* 0x000fe20000000046 */
[----:B------:R-:W-:Y:S01]  /*0720*/  FMUL.FTZ R117, R4, R68 ;  /* 0x0000004404757220 */ /* 0x000fe20000410000 */
[----:B------:R-:W-:Y:S01]  /*0730*/  PRMT R88, RZ, 0x5410, R71 ;  /* 0x00005410ff587816 */ /* 0x000fe20000000047 */
[----:B------:R-:W-:Y:S01]  /*0740*/  FMUL.FTZ R116, R85, R78 ;  /* 0x0000004e55747220 */ /* 0x000fe20000410000 */
[----:B------:R-:W-:Y:S01]  /*0750*/  PRMT R64, RZ, 0x7610, R67 ;  /* 0x00007610ff407816 */ /* 0x000fe20000000043 */
[----:B------:R-:W-:Y:S01]  /*0760*/  FADD.FTZ R68, RZ, R120 ;  /* 0x00000078ff447221 */ /* 0x000fe20000010000 */
[----:B------:R-:W-:Y:S01]  /*0770*/  PRMT R71, RZ, 0x7610, R71 ;  /* 0x00007610ff477816 */ /* 0x000fe20000000047 */
[----:B------:R-:W-:-:S02]  /*0780*/  FFMA.FTZ R65, R89, R120, RZ ;  /* 0x0000007859417223 */ /* 0x000fc400000100ff */
[----:B------:R-:W-:Y:S02]  /*0790*/  FADD.FTZ R30, R30, R115 ;  /* 0x000000731e1e7221 */ /* 0x000fe40000010000 */
[C---:B------:R-:W-:Y:S02]  /*07a0*/  FADD.FTZ R90, -R75.reuse, R90 ;  /* 0x0000005a4b5a7221 */ /* 0x040fe40000010100 */
[-C--:B------:R-:W-:Y:S02]  /*07b0*/  FFMA.FTZ R46, R116, R115.reuse, R46 ;  /* 0x00000073742e7223 */ /* 0x080fe4000001002e */
[----:B------:R-:W-:Y:S02]  /*07c0*/  FADD.FTZ R86, -R75, R86 ;  /* 0x000000564b567221 */ /* 0x000fe40000010100 */
[----:B------:R-:W-:Y:S02]  /*07d0*/  FMUL.FTZ R115, R5, R115 ;  /* 0x0000007305737220 */ /* 0x000fe40000410000 */
[----:B------:R-:W-:-:S02]  /*07e0*/  FADD.FTZ R68, R68, R117 ;  /* 0x0000007544447221 */ /* 0x000fc40000010000 */
[----:B------:R-:W-:Y:S02]  /*07f0*/  FFMA.FTZ R65, R118, R117, R65 ;  /* 0x0000007576417223 */ /* 0x000fe40000010041 */
[C---:B------:R-:W-:Y:S02]  /*0800*/  FMUL.FTZ R112, R85.reuse, R90 ;  /* 0x0000005a55707220 */ /* 0x040fe40000410000 */
[----:B------:R-:W-:Y:S02]  /*0810*/  FMUL.FTZ R114, R85, R86 ;  /* 0x0000005655727220 */ /* 0x000fe40000410000 */
[----:B------:R-:W-:Y:S02]  /*0820*/  FMUL.FTZ R113, R6, R69 ;  /* 0x0000004506717220 */ /* 0x000fe40000410000 */
[----:B------:R-:W-:Y:S02]  /*0830*/  FADD.FTZ R68, R68, R115 ;  /* 0x0000007344447221 */ /* 0x000fe40000010000 */
[----:B------:R-:W-:-:S02]  /*0840*/  FFMA.FTZ R65, R116, R115, R65 ;  /* 0x0000007374417223 */ /* 0x000fc40000010041 */
[----:B------:R-:W-:Y:S02]  /*0850*/  FADD.FTZ R24, R24, R111 ;  /* 0x0000006f18187221 */ /* 0x000fe40000010000 */
[-C--:B------:R-:W-:Y:S02]  /*0860*/  FFMA.FTZ R40, R112, R111.reuse, R40 ;  /* 0x0000006f70287223 */ /* 0x080fe40000010028 */
[----:B------:R-:W-:Y:S02]  /*0870*/  FADD.FTZ R66, -R75, R66 ;  /* 0x000000424b427221 */ /* 0x000fe40000010100 */
[----:B------:R-:W-:Y:S02]  /*0880*/  FMUL.FTZ R111, R7, R111 ;  /* 0x0000006f076f7220 */ /* 0x000fe40000410000 */
[----:B------:R-:W-:Y:S02]  /*0890*/  FADD.FTZ R92, -R75, R92 ;  /* 0x0000005c4b5c7221 */ /* 0x000fe40000010100 */
        /* <DEDUP_REMOVED lines=9> */
[----:B------:R-:W-:Y:S02]  /*0930*/  FMUL.FTZ R88, R9, R88 ;  /* 0x0000005809587220 */ /* 0x000fe40000410000 */
[----:B------:R-:W-:Y:S02]  /*0940*/  FADD.FTZ R64, -R75, R64 ;  /* 0x000000404b407221 */ /* 0x000fe40000010100 */
[----:B------:R-:W-:Y:S02]  /*0950*/  FADD.FTZ R67, R67, R86 ;  /* 0x0000005643437221 */ /* 0x000fe40000010000 */
[----:B------:R-:W-:-:S02]  /*0960*/  FFMA.FTZ R65, R109, R86, R65 ;  /* 0x000000566d417223 */ /* 0x000fc40000010041 */
[----:B------:R-:W-:Y:S02]  /*0970*/  FMUL.FTZ R90, R10, R71 ;  /* 0x000000470a5a7220 */ /* 0x000fe40000410000 */
[----:B------:R-:W-:Y:S02]  /*0980*/  FMUL.FTZ R92, R85, R64 ;  /* 0x00000040555c7220 */ /* 0x000fe40000410000 */
        /* <DEDUP_REMOVED lines=10> */
.L_x_28:
[----:B0-----:R-:W-:Y:S05]  /*0a30*/  BSYNC B0 ;  /* 0x0000000000007941 */ /* 0x001fea0003800000 */
.L_x_27:
[----:B------:R-:W-:Y:S01]  /*0a40*/  BSSY B0, `(.L_x_29) ;  /* 0x0000055000007945 */ /* 0x000fe20003800000 */
[----:B------:R-:W-:Y:S05]  /*0a50*/  @!P4 BRA `(.L_x_30) ;  /* 0x000005300000c947 */ /* 0x000fea0003800000 */
[----:B------:R-:W-:-:S04]  /*0a60*/  LEA R64, P0, R73, c[0x0][0x188], 0x4 ;  /* 0x0000620049407a11 */ /* 0x000fc800078020ff */
[----:B------:R-:W-:Y:S01]  /*0a70*/  LEA.HI.X R65, R73, c[0x0][0x18c], RZ, 0x4, P0 ;  /* 0x0000630049417a11 */ /* 0x000fe200000f24ff */
[----:B------:R-:W-:-:S05]  /*0a80*/  IMAD.MOV.U32 R68, RZ, RZ, 0x10 ;  /* 0x00000010ff447424 */ /* 0x000fca00078e00ff */
[----:B------:R-:W2:Y:S01]  /*0a90*/  LDG.E.128 R64, [R64.64] ;  /* 0x0000000440407981 */ /* 0x000ea2000c1e1d00 */
[----:B------:R-:W-:-:S06]  /*0aa0*/  IMAD.WIDE.U32 R68, R73, R68, c[0x0][0x208] ;  /* 0x0000820049447625 */ /* 0x000fcc00078e0044 */
[----:B------:R-:W3:Y:S01]  /*0ab0*/  LDG.E.128 R68, [R68.64] ;  /* 0x0000000444447981 */ /* 0x000ee2000c1e1d00 */
[----:B------:R-:W-:-:S04]  /*0ac0*/  ISETP.NE.U32.AND P0, PT, RZ, c[0x0][0x218], PT ;  /* 0x00008600ff007a0c */ /* 0x000fc80003f05070 */
[----:B------:R-:W-:-:S13]  /*0ad0*/  ISETP.NE.AND.EX P0, PT, RZ, c[0x0][0x21c], PT, P0 ;  /* 0x00008700ff007a0c */ /* 0x000fda0003f05300 */
[----:B------:R-:W-:-:S04]  /*0ae0*/  @P0 LEA R72, P6, R73, c[0x0][0x218], 0x4 ;  /* 0x0000860049480a11 */ /* 0x000fc800078c20ff */
[----:B------:R-:W-:-:S05]  /*0af0*/  @P0 LEA.HI.X R73, R73, c[0x0][0x21c], RZ, 0x4, P6 ;  /* 0x0000870049490a11 */ /* 0x000fca00030f24ff */
[----:B------:R2:W5:Y:S02]  /*0b00*/  @P0 LDG.E.128 R52, [R72.64] ;  /* 0x0000000448340981 */ /* 0x000564000c1e1d00 */
[--C-:B--2---:R-:W-:Y:S02]  /*0b10*/  PRMT R72, RZ, 0x5410, R64.reuse ;  /* 0x00005410ff487816 */ /* 0x104fe40000000040 */
[--C-:B------:R-:W-:Y:S02]  /*0b20*/  PRMT R96, RZ, 0x7610, R65.reuse ;  /* 0x00007610ff607816 */ /* 0x100fe40000000041 */
[----:B------:R-:W-:Y:S02]  /*0b30*/  PRMT R64, RZ, 0x7610, R64 ;  /* 0x00007610ff407816 */ /* 0x000fe40000000040 */
[----:B------:R-:W-:Y:S01]  /*0b40*/  PRMT R100, RZ, 0x5410, R66 ;  /* 0x00005410ff647816 */ /* 0x000fe20000000042 */
[C---:B------:R-:W-:Y:S01]  /*0b50*/  FADD.FTZ R98, -R75.reuse, R96 ;  /* 0x000000604b627221 */ /* 0x040fe20000010100 */
[----:B------:R-:W-:Y:S01]  /*0b60*/  PRMT R106, RZ, 0x7610, R66 ;  /* 0x00007610ff6a7816 */ /* 0x000fe20000000042 */
[C---:B------:R-:W-:Y:S01]  /*0b70*/  FADD.FTZ R66, -R75.reuse, R72 ;  /* 0x000000484b427221 */ /* 0x040fe20000010100 */
[----:B------:R-:W-:Y:S01]  /*0b80*/  PRMT R78, RZ, 0x5410, R65 ;  /* 0x00005410ff4e7816 */ /* 0x000fe20000000041 */
[----:B------:R-:W-:Y:S01]  /*0b90*/  FADD.FTZ R94, -R75, R64 ;  /* 0x000000404b5e7221 */ /* 0x000fe20000010100 */
[--C-:B---3--:R-:W-:Y:S01]  /*0ba0*/  PRMT R96, RZ, 0x5410, R68.reuse ;  /* 0x00005410ff607816 */ /* 0x108fe20000000044 */
[----:B-----5:R-:W-:Y:S01]  /*0bb0*/  FMUL.FTZ R87, R85, R66 ;  /* 0x0000004255577220 */ /* 0x020fe20000410000 */
[----:B------:R-:W-:Y:S01]  /*0bc0*/  PRMT R68, RZ, 0x7610, R68 ;  /* 0x00007610ff447816 */ /* 0x000fe20000000044 */
[----:B------:R-:W-:Y:S01]  /*0bd0*/  FADD.FTZ R78, -R75, R78 ;  /* 0x0000004e4b4e7221 */ /* 0x000fe20000010100 */
[--C-:B------:R-:W-:Y:S01]  /*0be0*/  PRMT R104, RZ, 0x5410, R67.reuse ;  /* 0x00005410ff687816 */ /* 0x100fe20000000043 */
[----:B------:R-:W-:Y:S01]  /*0bf0*/  FADD.FTZ R20, R20, R96 ;  /* 0x0000006014147221 */ /* 0x000fe20000010000 */
[----:B------:R-:W-:Y:S01]  /*0c00*/  PRMT R110, RZ, 0x7610, R67 ;  /* 0x00007610ff6e7816 */ /* 0x000fe20000000043 */
[----:B------:R-:W-:Y:S01]  /*0c10*/  FMUL.FTZ R94, R85, R94 ;  /* 0x0000005e555e7220 */ /* 0x000fe20000410000 */
[--C-:B------:R-:W-:Y:S01]  /*0c20*/  PRMT R67, RZ, 0x5410, R69.reuse ;  /* 0x00005410ff437816 */ /* 0x100fe20000000045 */
[-C--:B------:R-:W-:Y:S01]  /*0c30*/  FFMA.FTZ R36, R87, R96.reuse, R36 ;  /* 0x0000006057247223 */ /* 0x080fe20000010024 */
[----:B------:R-:W-:Y:S01]  /*0c40*/  PRMT R72, RZ, 0x7610, R69 ;  /* 0x00007610ff487816 */ /* 0x000fe20000000045 */
[----:B------:R-:W-:Y:S01]  /*0c50*/  FMUL.FTZ R96, R11, R96 ;  /* 0x000000600b607220 */ /* 0x000fe20000410000 */
[----:B------:R-:W-:Y:S01]  /*0c60*/  PRMT R69, RZ, 0x5410, R70 ;  /* 0x00005410ff457816 */ /* 0x000fe20000000046 */
[----:B------:R-:W-:Y:S01]  /*0c70*/  FADD.FTZ R21, R21, R68 ;  /* 0x0000004415157221 */ /* 0x000fe20000010000 */
[----:B------:R-:W-:Y:S01]  /*0c80*/  PRMT R70, RZ, 0x7610, R70 ;  /* 0x00007610ff467816 */ /* 0x000fe20000000046 */
[----:B------:R-:W-:Y:S01]  /*0c90*/  FMUL.FTZ R93, R85, R78 ;  /* 0x0000004e555d7220 */ /* 0x000fe20000410000 */
[----:B------:R-:W-:Y:S01]  /*0ca0*/  PRMT R65, RZ, 0x5410, R71 ;  /* 0x00005410ff417816 */ /* 0x000fe20000000047 */
[-C--:B------:R-:W-:Y:S01]  /*0cb0*/  FFMA.FTZ R37, R94, R68.reuse, R37 ;  /* 0x000000445e257223 */ /* 0x080fe20000010025 */
[----:B------:R-:W-:Y:S01]  /*0cc0*/  PRMT R66, RZ, 0x7610, R71 ;  /* 0x00007610ff427816 */ /* 0x000fe20000000047 */
[----:B------:R-:W-:-:S02]  /*0cd0*/  FMUL.FTZ R95, R13, R68 ;  /* 0x000000440d5f7220 */ /* 0x000fc40000410000 */
[----:B------:R-:W-:Y:S02]  /*0ce0*/  FADD.FTZ R68, R77, R96 ;  /* 0x000000604d447221 */ /* 0x000fe40000010000 */
[----:B------:R-:W-:Y:S02]  /*0cf0*/  FFMA.FTZ R76, R87, R96, R76 ;  /* 0x00000060574c7223 */ /* 0x000fe4000001004c */
[----:B------:R-:W-:Y:S02]  /*0d00*/  FADD.FTZ R102, -R75, R100 ;  /* 0x000000644b667221 */ /* 0x000fe40000010100 */
[----:B------:R-:W-:Y:S02]  /*0d10*/  FADD.FTZ R22, R22, R67 ;  /* 0x0000004316167221 */ /* 0x000fe40000010000 */
[-C--:B------:R-:W-:Y:S02]  /*0d20*/  FFMA.FTZ R38, R93, R67.reuse, R38 ;  /* 0x000000435d267223 */ /* 0x080fe40000010026 */
[----:B------:R-:W-:-:S02]  /*0d30*/  FMUL.FTZ R100, R14, R67 ;  /* 0x000000430e647220 */ /* 0x000fc40000410000 */
[----:B------:R-:W-:Y:S02]  /*0d40*/  FADD.FTZ R67, R68, R95 ;  /* 0x0000005f44437221 */ /* 0x000fe40000010000 */
[----:B------:R-:W-:Y:S02]  /*0d50*/  FFMA.FTZ R76, R94, R95, R76 ;  /* 0x0000005f5e4c7223 */ /* 0x000fe4000001004c */
[----:B------:R-:W-:Y:S02]  /*0d60*/  FMUL.FTZ R98, R85, R98 ;  /* 0x0000006255627220 */ /* 0x000fe40000410000 */
[----:B------:R-:W-:Y:S02]  /*0d70*/  FMUL.FTZ R97, R15, R72 ;  /* 0x000000480f617220 */ /* 0x000fe40000410000 */
[----:B------:R-:W-:Y:S02]  /*0d80*/  FADD.FTZ R68, R67, R100 ;  /* 0x0000006443447221 */ /* 0x000fe40000010000 */
[----:B------:R-:W-:-:S02]  /*0d90*/  FFMA.FTZ R76, R93, R100, R76 ;  /* 0x000000645d4c7223 */ /* 0x000fc4000001004c */
[----:B------:R-:W-:Y:S02]  /*0da0*/  FADD.FTZ R64, -R75, R104 ;  /* 0x000000684b407221 */ /* 0x000fe40000010100 */
[----:B------:R-:W-:Y:S02]  /*0db0*/  FMUL.FTZ R99, R85, R102 ;  /* 0x0000006655637220 */ /* 0x000fe40000410000 */
[----:B------:R-:W-:Y:S02]  /*0dc0*/  FADD.FTZ R106, -R75, R106 ;  /* 0x0000006a4b6a7221 */ /* 0x000fe40000010100 */
[----:B------:R-:W-:Y:S02]  /*0dd0*/  FMUL.FTZ R102, R80, R69 ;  /* 0x0000004550667220 */ /* 0x000fe40000410000 */
[----:B------:R-:W-:Y:S02]  /*0de0*/  FADD.FTZ R67, R68, R97 ;  /* 0x0000006144437221 */ /* 0x000fe40000010000 */
[----:B------:R-:W-:-:S02]  /*0df0*/  FFMA.FTZ R76, R98, R97, R76 ;  /* 0x00000061624c7223 */ /* 0x000fc4000001004c */
[C---:B------:R-:W-:Y:S02]  /*0e00*/  FMUL.FTZ R103, R85.reuse, R64 ;  /* 0x0000004055677220 */ /* 0x040fe40000410000 */
[----:B------:R-:W-:Y:S02]  /*0e10*/  FMUL.FTZ R106, R85, R106 ;  /* 0x0000006a556a7220 */ /* 0x000fe40000410000 */
[----:B------:R-:W-:Y:S02]  /*0e20*/  FMUL.FTZ R101, R81, R70 ;  /* 0x0000004651657220 */ /* 0x000fe40000410000 */
[----:B------:R-:W-:Y:S02]  /*0e30*/  FADD.FTZ R64, R67, R102 ;  /* 0x0000006643407221 */ /* 0x000fe40000010000 */
[----:B------:R-:W-:Y:S02]  /*0e40*/  FFMA.FTZ R76, R99, R102, R76 ;  /* 0x00000066634c7223 */ /* 0x000fe4000001004c */
[----:B------:R-:W-:-:S02]  /*0e50*/  FADD.FTZ R18, R18, R65 ;  /* 0x0000004112127221 */ /* 0x000fc40000010000 */
[-C--:B------:R-:W-:Y:S02]  /*0e60*/  FFMA.FTZ R34, R103, R65.reuse, R34 ;  /* 0x0000004167227223 */ /* 0x080fe40000010022 */
[----:B------:R-:W-:Y:S02]  /*0e70*/  FMUL.FTZ R108, R82, R65 ;  /* 0x00000041526c7220 */ /* 0x000fe40000410000 */
[----:B------:R-:W-:Y:S02]  /*0e80*/  FADD.FTZ R110, -R75, R110 ;  /* 0x0000006e4b6e7221 */ /* 0x000fe40000010100 */
[----:B------:R-:W-:Y:S02]  /*0e90*/  FADD.FTZ R65, R64, R101 ;  /* 0x0000006540417221 */ /* 0x000fe40000010000 */
[----:B------:R-:W-:Y:S02]  /*0ea0*/  FFMA.FTZ R76, R106, R101, R76 ;  /* 0x000000656a4c7223 */ /* 0x000fe4000001004c */
[----:B------:R-:W-:-:S02]  /*0eb0*/  FMUL.FTZ R107, R83, R66 ;  /* 0x00000042536b7220 */ /* 0x000fc40000410000 */
[----:B------:R-:W-:Y:S02]  /*0ec0*/  FMUL.FTZ R110, R85, R110 ;  /* 0x0000006e556e7220 */ /* 0x000fe40000410000 */
        /* <DEDUP_REMOVED lines=12> */
.L_x_30:
[----:B------:R-:W-:Y:S05]  /*0f90*/  BSYNC B0 ;  /* 0x0000000000007941 */ /* 0x000fea0003800000 */
.L_x_29:
[----:B------:R-:W-:Y:S01]  /*0fa0*/  @!P2 IADD3 R119, R119, 0x8, RZ ;  /* 0x000000087777a810 */ /* 0x000fe20007ffe0ff */
[----:B------:R-:W-:Y:S05]  /*0fb0*/  BRA.DIV ~URZ, `(.L_x_31) ;  /* 0x000010c27f007947 */ /* 0x000fea000b800000 */
[----:B------:R0:W1:Y:S02]  /*0fc0*/  SHFL.DOWN PT, R66, R77, 0x10, 0x1f ;  /* 0x0a001f004d427f89 */ /* 0x00006400000e0000 */
.L_x_38:
        /* <DEDUP_REMOVED lines=18> */
.L_x_39:
[----:B------:R-:W-:Y:S01]  /*10f0*/  @!P1 LOP3.LUT R74, R74, 0x7, RZ, 0xc0, !PT ;  /* 0x000000074a4a9812 */ /* 0x000fe200078ec0ff */
[----:B--2---:R-:W-:Y:S01]  /*1100*/  FADD.FTZ R104, R71, R68 ;  /* 0x0000004447687221 */ /* 0x004fe20000010000 */
[----:B------:R-:W-:Y:S01]  /*1110*/  ULDC.U8 UR6, c[0x0][0x1f0] ;  /* 0x00007c0000067ab9 */ /* 0x000fe20000000000 */
[----:B-1----:R-:W-:Y:S01]  /*1120*/  FADD.FTZ R105, R105, R70 ;  /* 0x0000004669697221 */ /* 0x002fe20000010000 */
[----:B------:R-:W-:Y:S02]  /*1130*/  @!P1 IADD3 R121, R119, R74, RZ ;  /* 0x0000004a77799210 */ /* 0x000fe40007ffe0ff */
[----:B------:R-:W-:Y:S01]  /*1140*/  ISETP.NE.AND P0, PT, RZ, UR6, PT ;  /* 0x00000006ff007c0c */ /* 0x000fe2000bf05270 */
[----:B------:R-:W-:Y:S01]  /*1150*/  WARPSYNC 0xffffffff ;  /* 0xffffffff00007948 */ /* 0x000fe20003800000 */
[----:B------:R-:W-:Y:S01]  /*1160*/  BSSY B0, `(.L_x_33) ;  /* 0x0000078000007945 */ /* 0x000fe20003800000 */
[----:B------:R-:W-:Y:S04]  /*1170*/  @!P1 STS.64 [R121.X8+0x4000], R104 ;  /* 0x0040006879009388 */ /* 0x000fe80000008a00 */
[----:B------:R-:W-:Y:S06]  /*1180*/  BAR.SYNC.DEFER_BLOCKING 0x0 ;  /* 0x0000000000007b1d */ /* 0x000fec0000010000 */
[----:B------:R-:W1:Y:S04]  /*1190*/  LDS.128 R64, [R119.X8+0x4000] ;  /* 0x0040000077407984 */ /* 0x000e680000008c00 */
[----:B0-----:R-:W0:Y:S04]  /*11a0*/  LDS.128 R68, [R119.X8+0x4010] ;  /* 0x0040100077447984 */ /* 0x001e280000008c00 */
[----:B------:R-:W2:Y:S04]  /*11b0*/  LDS.128 R72, [R119.X8+0x4020] ;  /* 0x0040200077487984 */ /* 0x000ea80000008c00 */
[----:B------:R-:W3:Y:S01]  /*11c0*/  LDS.128 R76, [R119.X8+0x4030] ;  /* 0x00403000774c7984 */ /* 0x000ee20000008c00 */
[----:B-1----:R-:W-:-:S02]  /*11d0*/  FADD.FTZ R123, RZ, R64 ;  /* 0x00000040ff7b7221 */ /* 0x002fc40000010000 */
[----:B------:R-:W-:Y:S02]  /*11e0*/  FADD.FTZ R64, RZ, R65 ;  /* 0x00000041ff407221 */ /* 0x000fe40000010000 */
[----:B------:R-:W-:Y:S02]  /*11f0*/  FADD.FTZ R123, R66, R123 ;  /* 0x0000007b427b7221 */ /* 0x000fe40000010000 */
[----:B------:R-:W-:Y:S02]  /*1200*/  FADD.FTZ R64, R67, R64 ;  /* 0x0000004043407221 */ /* 0x000fe40000010000 */
[----:B0-----:R-:W-:Y:S02]  /*1210*/  FADD.FTZ R123, R123, R68 ;  /* 0x000000447b7b7221 */ /* 0x001fe40000010000 */
[----:B------:R-:W-:Y:S02]  /*1220*/  FADD.FTZ R64, R64, R69 ;  /* 0x0000004540407221 */ /* 0x000fe40000010000 */
[----:B------:R-:W-:-:S02]  /*1230*/  FADD.FTZ R123, R70, R123 ;  /* 0x0000007b467b7221 */ /* 0x000fc40000010000 */
[----:B------:R-:W-:Y:S02]  /*1240*/  FADD.FTZ R64, R71, R64 ;  /* 0x0000004047407221 */ /* 0x000fe40000010000 */
[----:B--2---:R-:W-:Y:S02]  /*1250*/  FADD.FTZ R123, R123, R72 ;  /* 0x000000487b7b7221 */ /* 0x004fe40000010000 */
[----:B------:R-:W-:Y:S02]  /*1260*/  FADD.FTZ R64, R64, R73 ;  /* 0x0000004940407221 */ /* 0x000fe40000010000 */
[----:B------:R-:W-:Y:S02]  /*1270*/  FADD.FTZ R123, R74, R123 ;  /* 0x0000007b4a7b7221 */ /* 0x000fe40000010000 */
[----:B------:R-:W-:Y:S02]  /*1280*/  FADD.FTZ R64, R75, R64 ;  /* 0x000000404b407221 */ /* 0x000fe40000010000 */
[----:B---3--:R-:W-:-:S02]  /*1290*/  FADD.FTZ R123, R123, R76 ;  /* 0x0000004c7b7b7221 */ /* 0x008fc40000010000 */
[----:B------:R-:W-:Y:S02]  /*12a0*/  FADD.FTZ R64, R64, R77 ;  /* 0x0000004d40407221 */ /* 0x000fe40000010000 */
[----:B------:R-:W-:Y:S02]  /*12b0*/  FADD.FTZ R78, R78, R123 ;  /* 0x0000007b4e4e7221 */ /* 0x000fe40000010000 */
        /* <DEDUP_REMOVED lines=8> */
[-C--:B------:R-:W-:Y:S01]  /*1340*/  FFMA.FTZ R66, R118, R75.reuse, R74 ;  /* 0x0000004b76427223 */ /* 0x080fe2000001004a */
[----:B------:R-:W-:Y:S01]  /*1350*/  ISETP.NE.AND.EX P0, PT, RZ, c[0x0][0x21c], PT, P0 ;  /* 0x00008700ff007a0c */ /* 0x000fe20003f05300 */
[----:B------:R-:W-:Y:S01]  /*1360*/  FADD.FTZ R64, R120, -R65 ;  /* 0x8000004178407221 */ /* 0x000fe20000010000 */
[----:B------:R-:W-:Y:S01]  /*1370*/  ISETP.NE.U32.AND P2, PT, RZ, c[0x0][0x250], PT ;  /* 0x00009400ff007a0c */ /* 0x000fe20003f45070 */
[----:B------:R-:W-:Y:S01]  /*1380*/  FADD.FTZ R66, R117, -R66 ;  /* 0x8000004275427221 */ /* 0x000fe20000010000 */
[----:B------:R-:W-:Y:S01]  /*1390*/  ISETP.NE.AND.EX P1, PT, RZ, c[0x0][0x25c], PT, P1 ;  /* 0x00009700ff007a0c */ /* 0x000fe20003f25310 */
[----:B-----5:R-:W-:Y:S01]  /*13a0*/  FMUL.FTZ R64, R85, R64 ;  /* 0x0000004055407220 */ /* 0x020fe20000410000 */
[----:B------:R-:W-:Y:S01]  /*13b0*/  ISETP.NE.AND.EX P2, PT, RZ, c[0x0][0x254], PT, P2 ;  /* 0x00009500ff007a0c */ /* 0x000fe20003f45320 */
[----:B------:R-:W-:-:S02]  /*13c0*/  FFMA.FTZ R68, R116, R75, R74 ;  /* 0x0000004b74447223 */ /* 0x000fc4000001004a */
[-C--:B------:R-:W-:Y:S02]  /*13d0*/  FFMA.FTZ R70, R114, R75.reuse, R74 ;  /* 0x0000004b72467223 */ /* 0x080fe4000001004a */
[----:B------:R-:W-:Y:S02]  /*13e0*/  FADD.FTZ R68, R115, -R68 ;  /* 0x8000004473447221 */ /* 0x000fe40000010000 */
[----:B------:R-:W-:Y:S01]  /*13f0*/  @P0 PRMT R65, RZ, 0x5410, R48 ;  /* 0x00005410ff410816 */ /* 0x000fe20000000030 */
[----:B------:R-:W-:Y:S01]  /*1400*/  FADD.FTZ R70, R113, -R70 ;  /* 0x8000004671467221 */ /* 0x000fe20000010000 */
[----:B------:R-:W-:Y:S01]  /*1410*/  @P0 PRMT R69, RZ, 0x7610, R49 ;  /* 0x00007610ff450816 */ /* 0x000fe20000000031 */
[C---:B------:R-:W-:Y:S02]  /*1420*/  FMUL.FTZ R67, R85.reuse, R68 ;  /* 0x0000004455437220 */ /* 0x040fe40000410000 */
[----:B------:R-:W-:Y:S02]  /*1430*/  @P0 FADD.FTZ R64, R64, R65 ;  /* 0x0000004140400221 */ /* 0x000fe40000010000 */
[C---:B------:R-:W-:Y:S01]  /*1440*/  FMUL.FTZ R65, R85.reuse, R66 ;  /* 0x0000004255417220 */ /* 0x040fe20000410000 */
[----:B------:R-:W-:Y:S01]  /*1450*/  @P0 PRMT R66, RZ, 0x7610, R48 ;  /* 0x00007610ff420816 */ /* 0x000fe20000000030 */
[----:B------:R-:W-:Y:S01]  /*1460*/  FMUL.FTZ R76, R85, R70 ;  /* 0x00000046554c7220 */ /* 0x000fe20000410000 */
[-C--:B------:R-:W-:Y:S01]  /*1470*/  @P1 F2FP.BF16.PACK_AB R70, RZ, R64.reuse ;  /* 0x00000040ff46123e */ /* 0x080fe200000010ff */
[-C--:B------:R-:W-:Y:S01]  /*1480*/  FFMA.FTZ R79, R91, R75.reuse, R74 ;  /* 0x0000004b5b4f7223 */ /* 0x080fe2000001004a */
[-C--:B------:R-:W-:Y:S01]  /*1490*/  @P2 F2FP.BF16.PACK_AB R68, RZ, R64.reuse ;  /* 0x00000040ff44223e */ /* 0x080fe200000010ff */
[----:B------:R-:W-:Y:S01]  /*14a0*/  @P0 FADD.FTZ R65, R65, R66 ;  /* 0x0000004241410221 */ /* 0x000fe20000010000 */
[----:B------:R-:W-:Y:S01]  /*14b0*/  @P0 PRMT R66, RZ, 0x5410, R49 ;  /* 0x00005410ff420816 */ /* 0x000fe20000000031 */
[----:B------:R-:W-:Y:S01]  /*14c0*/  @P0 FADD.FTZ R76, R76, R69 ;  /* 0x000000454c4c0221 */ /* 0x000fe20000010000 */
[----:B------:R-:W-:Y:S01]  /*14d0*/  @P1 PRMT R56, R70, 0x7610, R56 ;  /* 0x0000761046381816 */ /* 0x000fe20000000038 */
[----:B------:R-:W-:Y:S01]  /*14e0*/  FFMA.FTZ R105, R92, R75, R74 ;  /* 0x0000004b5c697223 */ /* 0x000fe2000001004a */
[-C--:B------:R-:W-:Y:S01]  /*14f0*/  @P1 F2FP.BF16.PACK_AB R78, RZ, R65.reuse ;  /* 0x00000041ff4e123e */ /* 0x080fe200000010ff */
[----:B------:R-:W-:Y:S01]  /*1500*/  @P0 FADD.FTZ R67, R67, R66 ;  /* 0x0000004243430221 */ /* 0x000fe20000010000 */
[----:B------:R-:W-:Y:S01]  /*1510*/  @P2 F2FP.BF16.PACK_AB R77, RZ, R65 ;  /* 0x00000041ff4d223e */ /* 0x000fe200000010ff */
[----:B------:R-:W-:Y:S01]  /*1520*/  FFMA.FTZ R66, R112, R75, R74 ;  /* 0x0000004b70427223 */ /* 0x000fe2000001004a */
[----:B------:R-:W-:Y:S01]  /*1530*/  F2FP.BF16.PACK_AB R64, R65, R64 ;  /* 0x000000404140723e */ /* 0x000fe200000010ff */
[----:B------:R-:W-:Y:S01]  /*1540*/  FADD.FTZ R104, R88, -R79 ;  /* 0x8000004f58687221 */ /* 0x000fe20000010000 */
[-C--:B------:R-:W-:Y:S01]  /*1550*/  @P1 F2FP.BF16.PACK_AB R71, RZ, R67.reuse ;  /* 0x00000043ff47123e */ /* 0x080fe200000010ff */
[----:B------:R-:W-:Y:S01]  /*1560*/  FADD.FTZ R66, R111, -R66 ;  /* 0x800000426f427221 */ /* 0x000fe20000010000 */
[-C--:B------:R-:W-:Y:S01]  /*1570*/  @P2 F2FP.BF16.PACK_AB R69, RZ, R67.reuse ;  /* 0x00000043ff45223e */ /* 0x080fe200000010ff */
[----:B------:R-:W-:Y:S01]  /*1580*/  FADD.FTZ R122, R90, -R105 ;  /* 0x800000695a7a7221 */ /* 0x000fe20000010000 */
[----:B------:R-:W-:Y:S01]  /*1590*/  F2FP.BF16.PACK_AB R65, R76, R67 ;  /* 0x000000434c41723e */ /* 0x000fe200000010ff */
[----:B------:R-:W-:Y:S01]  /*15a0*/  FFMA.FTZ R67, R109, R75, R74 ;  /* 0x0000004b6d437223 */ /* 0x000fe2000001004a */
[----:B------:R-:W-:Y:S01]  /*15b0*/  @P1 F2FP.BF16.PACK_AB R73, RZ, R76 ;  /* 0x0000004cff49123e */ /* 0x000fe200000010ff */
[----:B------:R-:W-:Y:S01]  /*15c0*/  FMUL.FTZ R66, R85, R66 ;  /* 0x0000004255427220 */ /* 0x000fe20000410000 */
[----:B------:R-:W-:Y:S01]  /*15d0*/  @P2 F2FP.BF16.PACK_AB R72, RZ, R76 ;  /* 0x0000004cff48223e */ /* 0x000fe200000010ff */
[----:B------:R-:W-:Y:S01]  /*15e0*/  FADD.FTZ R76, R86, -R67 ;  /* 0x80000043564c7221 */ /* 0x000fe20000010000 */
[----:B------:R-:W-:-:S02]  /*15f0*/  @P0 PRMT R67, RZ, 0x5410, R50 ;  /* 0x00005410ff430816 */ /* 0x000fc40000000032 */
[----:B------:R-:W-:Y:S01]  /*1600*/  @P0 PRMT R79, RZ, 0x7610, R51 ;  /* 0x00007610ff4f0816 */ /* 0x000fe20000000033 */
[----:B------:R-:W-:Y:S01]  /*1610*/  FMUL.FTZ R123, R85, R76 ;  /* 0x0000004c557b7220 */ /* 0x000fe20000410000 */
[----:B------:R-:W-:Y:S01]  /*1620*/  @P0 PRMT R76, RZ, 0x7610, R50 ;  /* 0x00007610ff4c0816 */ /* 0x000fe20000000032 */
[----:B------:R-:W-:Y:S01]  /*1630*/  @P0 FADD.FTZ R66, R66, R67 ;  /* 0x0000004342420221 */ /* 0x000fe20000010000 */
[----:B------:R-:W-:Y:S01]  /*1640*/  @P1 PRMT R57, R71, 0x7610, R57 ;  /* 0x0000761047391816 */ /* 0x000fe20000000039 */
[----:B------:R-:W-:Y:S01]  /*1650*/  FMUL.FTZ R67, R85, R104 ;  /* 0x0000006855437220 */ /* 0x000fe20000410000 */
[----:B------:R-:W-:Y:S01]  /*1660*/  @P2 PRMT R61, R69, 0x7610, R61 ;  /* 0x00007610453d2816 */ /* 0x000fe2000000003d */
[----:B------:R-:W-:Y:S01]  /*1670*/  @P0 FADD.FTZ R123, R123, R76 ;  /* 0x0000004c7b7b0221 */ /* 0x000fe20000010000 */
[----:B------:R-:W-:Y:S01]  /*1680*/  @P0 PRMT R76, RZ, 0x5410, R51 ;  /* 0x00005410ff4c0816 */ /* 0x000fe20000000033 */
[----:B------:R-:W-:Y:S01]  /*1690*/  FMUL.FTZ R104, R85, R122 ;  /* 0x0000007a55687220 */ /* 0x000fe20000410000 */
[-C--:B------:R-:W-:Y:S01]  /*16a0*/  @P1 F2FP.BF16.PACK_AB R121, RZ, R66.reuse ;  /* 0x00000042ff79123e */ /* 0x080fe200000010ff */
[----:B------:R-:W-:Y:S01]  /*16b0*/  IMAD.MOV.U32 R71, RZ, RZ, 0x10 ;  /* 0x00000010ff477424 */ /* 0x000fe200078e00ff */
[----:B------:R-:W-:Y:S01]  /*16c0*/  @P2 F2FP.BF16.PACK_AB R119, RZ, R66 ;  /* 0x00000042ff77223e */ /* 0x000fe200000010ff */
[----:B------:R-:W-:Y:S01]  /*16d0*/  @P0 FADD.FTZ R67, R67, R76 ;  /* 0x0000004c43430221 */ /* 0x000fe20000010000 */
[----:B------:R-:W-:Y:S01]  /*16e0*/  @P2 F2FP.BF16.PACK_AB R105, RZ, R123 ;  /* 0x0000007bff69223e */ /* 0x000fe200000010ff */
[----:B------:R-:W-:Y:S01]  /*16f0*/  @P0 FADD.FTZ R104, R104, R79 ;  /* 0x0000004f68680221 */ /* 0x000fe20000010000 */
[----:B------:R-:W-:-:S02]  /*1700*/  ISETP.NE.U32.AND P0, PT, RZ, c[0x0][0x258], PT ;  /* 0x00009600ff007a0c */ /* 0x000fc40003f05070 */
[----:B------:R-:W-:Y:S02]  /*1710*/  @P1 F2FP.BF16.PACK_AB R79, RZ, R123 ;  /* 0x0000007bff4f123e */ /* 0x000fe400000010ff */
[----:B------:R-:W-:Y:S02]  /*1720*/  ISETP.NE.AND.EX P0, PT, RZ, c[0x0][0x25c], PT, P0 ;  /* 0x00009700ff007a0c */ /* 0x000fe40003f05300 */
[----:B------:R-:W-:Y:S02]  /*1730*/  F2FP.BF16.PACK_AB R66, R123, R66 ;  /* 0x000000427b42723e */ /* 0x000fe400000010ff */
[-C--:B------:R-:W-:Y:S02]  /*1740*/  @P1 F2FP.BF16.PACK_AB R123, RZ, R67.reuse ;  /* 0x00000043ff7b123e */ /* 0x080fe400000010ff */
[----:B------:R-:W-:Y:S02]  /*1750*/  @P2 F2FP.BF16.PACK_AB R124, RZ, R67 ;  /* 0x00000043ff7c223e */ /* 0x000fe400000010ff */
[----:B------:R-:W-:-:S02]  /*1760*/  @P1 F2FP.BF16.PACK_AB R122, RZ, R104 ;  /* 0x00000068ff7a123e */ /* 0x000fc400000010ff */
[----:B------:R-:W-:Y:S02]  /*1770*/  @P1 PRMT R58, R121, 0x7610, R58 ;  /* 0x00007610793a1816 */ /* 0x000fe4000000003a */
[----:B------:R-:W-:Y:S02]  /*1780*/  @P1 PRMT R59, R123, 0x7610, R59 ;  /* 0x000076107b3b1816 */ /* 0x000fe4000000003b */
[----:B------:R-:W-:Y:S02]  /*1790*/  @P2 PRMT R60, R68, 0x7610, R60 ;  /* 0x00007610443c2816 */ /* 0x000fe4000000003c */
[----:B------:R-:W-:Y:S02]  /*17a0*/  @P2 F2FP.BF16.PACK_AB R76, RZ, R104 ;  /* 0x00000068ff4c223e */ /* 0x000fe400000010ff */
[----:B------:R-:W-:Y:S02]  /*17b0*/  @P2 PRMT R62, R119, 0x7610, R62 ;  /* 0x00007610773e2816 */ /* 0x000fe4000000003e */
[----:B------:R-:W-:-:S02]  /*17c0*/  @P2 PRMT R63, R124, 0x7610, R63 ;  /* 0x000076107c3f2816 */ /* 0x000fc4000000003f */
[C---:B------:R-:W-:Y:S02]  /*17d0*/  @P2 LEA R68, P6, R84.reuse, c[0x0][0x250], 0x4 ;  /* 0x0000940054442a11 */ /* 0x040fe400078c20ff */
[----:B------:R-:W-:Y:S02]  /*17e0*/  @P1 PRMT R57, R57, 0x5410, R73 ;  /* 0x0000541039391816 */ /* 0x000fe40000000049 */
[----:B------:R-:W-:Y:S01]  /*17f0*/  @P2 PRMT R61, R61, 0x5410, R72 ;  /* 0x000054103d3d2816 */ /* 0x000fe20000000048 */
[-C--:B------:R-:W-:Y:S01]  /*1800*/  @P0 IMAD.WIDE.U32 R72, R84, R71.reuse, c[0x0][0x258] ;  /* 0x0000960054480625 */ /* 0x080fe200078e0047 */
[----:B------:R-:W-:Y:S02]  /*1810*/  @P1 PRMT R56, R56, 0x5410, R78 ;  /* 0x0000541038381816 */ /* 0x000fe4000000004e */
[----:B------:R-:W-:Y:S01]  /*1820*/  @P1 PRMT R58, R58, 0x5410, R79 ;  /* 0x000054103a3a1816 */ /* 0x000fe2000000004f */
[----:B------:R-:W-:Y:S01]  /*1830*/  IMAD.WIDE.U32 R70, R84, R71, c[0x0][0x248] ;  /* 0x0000920054467625 */ /* 0x000fe200078e0047 */
[----:B------:R-:W-:-:S02]  /*1840*/  @P1 PRMT R59, R59, 0x5410, R122 ;  /* 0x000054103b3b1816 */ /* 0x000fc4000000007a */
[----:B------:R-:W-:Y:S02]  /*1850*/  F2FP.BF16.PACK_AB R67, R104, R67 ;  /* 0x000000436843723e */ /* 0x000fe400000010ff */
[----:B------:R-:W-:Y:S01]  /*1860*/  @P2 PRMT R60, R60, 0x5410, R77 ;  /* 0x000054103c3c2816 */ /* 0x000fe2000000004d */
[----:B------:R0:W-:Y:S01]  /*1870*/  @P0 STG.E.128 [R72.64], R56 ;  /* 0x0000003848000986 */ /* 0x0001e2000c101d04 */
[----:B------:R-:W-:Y:S02]  /*1880*/  @P2 PRMT R62, R62, 0x5410, R105 ;  /* 0x000054103e3e2816 */ /* 0x000fe40000000069 */
[C---:B------:R-:W-:Y:S01]  /*1890*/  @P2 LEA.HI.X R69, R84.reuse, c[0x0][0x254], RZ, 0x4, P6 ;  /* 0x0000950054452a11 */ /* 0x040fe200030f24ff */
[----:B------:R0:W-:Y:S01]  /*18a0*/  STG.E.128 [R70.64], R64 ;  /* 0x0000004046007986 */ /* 0x0001e2000c101d04 */
[----:B------:R-:W-:Y:S02]  /*18b0*/  @P2 PRMT R63, R63, 0x5410, R76 ;  /* 0x000054103f3f2816 */ /* 0x000fe4000000004c */
[----:B------:R-:W-:-:S03]  /*18c0*/  IADD3 R84, R84, 0x100, RZ ;  /* 0x0000010054547810 */ /* 0x000fc60007ffe0ff */
[----:B------:R0:W-:Y:S04]  /*18d0*/  @P2 STG.E.128 [R68.64], R60 ;  /* 0x0000003c44002986 */ /* 0x0001e8000c101d04 */
.L_x_34:
[----:B------:R-:W-:Y:S05]  /*18e0*/  BSYNC B0 ;  /* 0x0000000000007941 */ /* 0x000fea0003800000 */
.L_x_33:
[----:B------:R-:W-:Y:S01]  /*18f0*/  BSSY B0, `(.L_x_35) ;  /* 0x000005e000007945 */ /* 0x000fe20003800000 */
[----:B------:R-:W-:Y:S05]  /*1900*/  @!P4 BRA `(.L_x_36) ;  /* 0x000005c00000c947 */ /* 0x000fea0003800000 */
[----:B------:R-:W-:Y:S01]  /*1910*/  ISETP.NE.U32.AND P0, PT, RZ, c[0x0][0x218], PT ;  /* 0x00008600ff007a0c */ /* 0x000fe20003f05070 */
[-CC-:B0-----:R-:W-:Y:S01]  /*1920*/  FFMA.FTZ R67, R93, R75.reuse, R74.reuse ;  /* 0x0000004b5d437223 */ /* 0x181fe2000001004a */
[----:B------:R-:W-:Y:S01]  /*1930*/  ISETP.NE.U32.AND P2, PT, RZ, c[0x0][0x250], PT ;  /* 0x00009400ff007a0c */ /* 0x000fe20003f45070 */
[-CC-:B------:R-:W-:Y:S01]  /*1940*/  FFMA.FTZ R65, R87, R75.reuse, R74.reuse ;  /* 0x0000004b57417223 */ /* 0x180fe2000001004a */
[----:B------:R-:W-:Y:S01]  /*1950*/  ISETP.NE.AND.EX P0, PT, RZ, c[0x0][0x21c], PT, P0 ;  /* 0x00008700ff007a0c */ /* 0x000fe20003f05300 */
[-CC-:B------:R-:W-:Y:S01]  /*1960*/  FFMA.FTZ R66, R94, R75.reuse, R74.reuse ;  /* 0x0000004b5e427223 */ /* 0x180fe2000001004a */
[----:B------:R-:W-:Y:S01]  /*1970*/  ISETP.NE.AND.EX P2, PT, RZ, c[0x0][0x254], PT, P2 ;  /* 0x00009500ff007a0c */ /* 0x000fe20003f45320 */
[----:B------:R-:W-:Y:S01]  /*1980*/  FFMA.FTZ R69, R99, R75, R74 ;  /* 0x0000004b63457223 */ /* 0x000fe2000001004a */
[----:B------:R-:W-:Y:S01]  /*1990*/  ISETP.NE.U32.AND P1, PT, RZ, c[0x0][0x258], PT ;  /* 0x00009600ff007a0c */ /* 0x000fe20003f25070 */
[----:B------:R-:W-:-:S02]  /*19a0*/  FADD.FTZ R68, R100, -R67 ;  /* 0x8000004364447221 */ /* 0x000fc40000010000 */
[----:B------:R-:W-:Y:S01]  /*19b0*/  FADD.FTZ R64, R96, -R65 ;  /* 0x8000004160407221 */ /* 0x000fe20000010000 */
[----:B------:R-:W-:Y:S01]  /*19c0*/  ISETP.NE.AND.EX P1, PT, RZ, c[0x0][0x25c], PT, P1 ;  /* 0x00009700ff007a0c */ /* 0x000fe20003f25310 */
[----:B------:R-:W-:Y:S02]  /*19d0*/  FADD.FTZ R66, R95, -R66 ;  /* 0x800000425f427221 */ /* 0x000fe40000010000 */
[-C--:B------:R-:W-:Y:S02]  /*19e0*/  FFMA.FTZ R70, R98, R75.reuse, R74 ;  /* 0x0000004b62467223 */ /* 0x080fe4000001004a */
[----:B------:R-:W-:Y:S01]  /*19f0*/  FADD.FTZ R72, R102, -R69 ;  /* 0x8000004566487221 */ /* 0x000fe20000010000 */
[--C-:B------:R-:W-:Y:S01]  /*1a00*/  @P0 PRMT R69, RZ, 0x5410, R52.reuse ;  /* 0x00005410ff450816 */ /* 0x100fe20000000034 */
[----:B-----5:R-:W-:Y:S01]  /*1a10*/  FMUL.FTZ R65, R85, R68 ;  /* 0x0000004455417220 */ /* 0x020fe20000410000 */
[----:B------:R-:W-:Y:S01]  /*1a20*/  @P0 PRMT R68, RZ, 0x7610, R52 ;  /* 0x00007610ff440816 */ /* 0x000fe20000000034 */
[----:B------:R-:W-:-:S02]  /*1a30*/  FFMA.FTZ R76, R106, R75, R74 ;  /* 0x0000004b6a4c7223 */ /* 0x000fc4000001004a */
[-CC-:B------:R-:W-:Y:S02]  /*1a40*/  FFMA.FTZ R71, R103, R75.reuse, R74.reuse ;  /* 0x0000004b67477223 */ /* 0x180fe4000001004a */
[C---:B------:R-:W-:Y:S02]  /*1a50*/  FMUL.FTZ R64, R85.reuse, R64 ;  /* 0x0000004055407220 */ /* 0x040fe40000410000 */
[----:B------:R-:W-:Y:S02]  /*1a60*/  FMUL.FTZ R79, R85, R66 ;  /* 0x00000042554f7220 */ /* 0x000fe40000410000 */
[----:B------:R-:W-:Y:S02]  /*1a70*/  FFMA.FTZ R74, R110, R75, R74 ;  /* 0x0000004b6e4a7223 */ /* 0x000fe4000001004a */
[----:B------:R-:W-:Y:S02]  /*1a80*/  FADD.FTZ R70, R97, -R70 ;  /* 0x8000004661467221 */ /* 0x000fe40000010000 */
[----:B------:R-:W-:Y:S01]  /*1a90*/  @P0 FADD.FTZ R64, R64, R69 ;  /* 0x0000004540400221 */ /* 0x000fe20000010000 */
[--C-:B------:R-:W-:Y:S01]  /*1aa0*/  @P0 PRMT R69, RZ, 0x7610, R53.reuse ;  /* 0x00007610ff450816 */ /* 0x100fe20000000035 */
[----:B------:R-:W-:Y:S01]  /*1ab0*/  @P0 FADD.FTZ R79, R79, R68 ;  /* 0x000000444f4f0221 */ /* 0x000fe20000010000 */
[----:B------:R-:W-:Y:S01]  /*1ac0*/  @P0 PRMT R68, RZ, 0x5410, R53 ;  /* 0x00005410ff440816 */ /* 0x000fe20000000035 */
[----:B------:R-:W-:-:S02]  /*1ad0*/  FADD.FTZ R104, R107, -R74 ;  /* 0x8000004a6b687221 */ /* 0x000fc40000010000 */
[----:B------:R-:W-:Y:S01]  /*1ae0*/  FMUL.FTZ R74, R85, R70 ;  /* 0x00000046554a7220 */ /* 0x000fe20000410000 */
[----:B------:R-:W-:Y:S01]  /*1af0*/  @P1 F2FP.BF16.PACK_AB R70, RZ, R64 ;  /* 0x00000040ff46123e */ /* 0x000fe200000010ff */
[----:B------:R-:W-:Y:S01]  /*1b00*/  FADD.FTZ R76, R101, -R76 ;  /* 0x8000004c654c7221 */ /* 0x000fe20000010000 */
[-C--:B------:R-:W-:Y:S01]  /*1b10*/  @P1 F2FP.BF16.PACK_AB R75, RZ, R79.reuse ;  /* 0x0000004fff4b123e */ /* 0x080fe200000010ff */
[----:B------:R-:W-:Y:S01]  /*1b20*/  @P0 FADD.FTZ R65, R65, R68 ;  /* 0x0000004441410221 */ /* 0x000fe20000010000 */
[--C-:B------:R-:W-:Y:S01]  /*1b30*/  @P0 PRMT R68, RZ, 0x7610, R54.reuse ;  /* 0x00007610ff440816 */ /* 0x100fe20000000036 */
[----:B------:R-:W-:Y:S01]  /*1b40*/  @P0 FADD.FTZ R74, R74, R69 ;  /* 0x000000454a4a0221 */ /* 0x000fe20000010000 */
[----:B------:R-:W-:Y:S01]  /*1b50*/  @P0 PRMT R69, RZ, 0x5410, R54 ;  /* 0x00005410ff450816 */ /* 0x000fe20000000036 */
[C---:B------:R-:W-:Y:S01]  /*1b60*/  FMUL.FTZ R66, R85.reuse, R72 ;  /* 0x0000004855427220 */ /* 0x040fe20000410000 */
[----:B------:R-:W-:Y:S01]  /*1b70*/  @P2 F2FP.BF16.PACK_AB R73, RZ, R79 ;  /* 0x0000004fff49223e */ /* 0x000fe200000010ff */
[----:B------:R-:W-:Y:S01]  /*1b80*/  FMUL.FTZ R105, R85, R76 ;  /* 0x0000004c55697220 */ /* 0x000fe20000410000 */
[-C--:B------:R-:W-:Y:S01]  /*1b90*/  @P1 F2FP.BF16.PACK_AB R72, RZ, R74.reuse ;  /* 0x0000004aff48123e */ /* 0x080fe200000010ff */
[----:B------:R-:W-:Y:S01]  /*1ba0*/  FADD.FTZ R78, R108, -R71 ;  /* 0x800000476c4e7221 */ /* 0x000fe20000010000 */
[----:B------:R-:W-:Y:S01]  /*1bb0*/  @P2 F2FP.BF16.PACK_AB R71, RZ, R74 ;  /* 0x0000004aff47223e */ /* 0x000fe200000010ff */
[----:B------:R-:W-:Y:S01]  /*1bc0*/  @P0 FADD.FTZ R66, R66, R69 ;  /* 0x0000004542420221 */ /* 0x000fe20000010000 */
[--C-:B------:R-:W-:Y:S01]  /*1bd0*/  @P0 PRMT R69, RZ, 0x7610, R55.reuse ;  /* 0x00007610ff450816 */ /* 0x100fe20000000037 */
[----:B------:R-:W-:Y:S01]  /*1be0*/  @P0 FADD.FTZ R105, R105, R68 ;  /* 0x0000004469690221 */ /* 0x000fe20000010000 */
[----:B------:R-:W-:Y:S01]  /*1bf0*/  @P0 PRMT R68, RZ, 0x5410, R55 ;  /* 0x00005410ff440816 */ /* 0x000fe20000000037 */
[C---:B------:R-:W-:Y:S01]  /*1c00*/  FMUL.FTZ R67, R85.reuse, R78 ;  /* 0x0000004e55437220 */ /* 0x040fe20000410000 */
[-C--:B------:R-:W-:Y:S01]  /*1c10*/  @P2 F2FP.BF16.PACK_AB R78, RZ, R65.reuse ;  /* 0x00000041ff4e223e */ /* 0x080fe200000010ff */
[----:B------:R-:W-:Y:S01]  /*1c20*/  FMUL.FTZ R104, R85, R104 ;  /* 0x0000006855687220 */ /* 0x000fe20000410000 */
[----:B------:R-:W-:Y:S01]  /*1c30*/  @P1 F2FP.BF16.PACK_AB R77, RZ, R66 ;  /* 0x00000042ff4d123e */ /* 0x000fe200000010ff */
[----:B------:R-:W-:Y:S01]  /*1c40*/  @P0 FADD.FTZ R67, R67, R68 ;  /* 0x0000004443430221 */ /* 0x000fe20000010000 */
[----:B------:R-:W-:Y:S01]  /*1c50*/  @P1 F2FP.BF16.PACK_AB R68, RZ, R65 ;  /* 0x00000041ff44123e */ /* 0x000fe200000010ff */
[----:B------:R-:W-:Y:S01]  /*1c60*/  @P0 FADD.FTZ R104, R104, R69 ;  /* 0x0000004568680221 */ /* 0x000fe20000010000 */
[----:B------:R-:W-:-:S02]  /*1c70*/  ISETP.NE.U32.AND P0, PT, RZ, c[0x0][0x258], PT ;  /* 0x00009600ff007a0c */ /* 0x000fc40003f05070 */
[----:B------:R-:W-:Y:S02]  /*1c80*/  @P2 F2FP.BF16.PACK_AB R69, RZ, R64 ;  /* 0x00000040ff45223e */ /* 0x000fe400000010ff */
[----:B------:R-:W-:Y:S02]  /*1c90*/  ISETP.NE.AND.EX P0, PT, RZ, c[0x0][0x25c], PT, P0 ;  /* 0x00009700ff007a0c */ /* 0x000fe40003f05300 */
[----:B------:R-:W-:Y:S01]  /*1ca0*/  @P2 PRMT R60, R69, 0x7610, R60 ;  /* 0x00007610453c2816 */ /* 0x000fe2000000003c */
[----:B------:R-:W-:Y:S01]  /*1cb0*/  HFMA2.MMA R69, -RZ, RZ, 0, 9.5367431640625e-07 ;  /* 0x00000010ff457435 */ /* 0x000fe200000001ff */
[----:B------:R-:W-:Y:S02]  /*1cc0*/  @P2 F2FP.BF16.PACK_AB R76, RZ, R66 ;  /* 0x00000042ff4c223e */ /* 0x000fe400000010ff */
[----:B------:R-:W-:Y:S02]  /*1cd0*/  F2FP.BF16.PACK_AB R64, R79, R64 ;  /* 0x000000404f40723e */ /* 0x000fe400000010ff */
[----:B------:R-:W-:-:S02]  /*1ce0*/  @P1 F2FP.BF16.PACK_AB R121, RZ, R67 ;  /* 0x00000043ff79123e */ /* 0x000fc400000010ff */
[-C--:B------:R-:W-:Y:S02]  /*1cf0*/  @P1 F2FP.BF16.PACK_AB R119, RZ, R105.reuse ;  /* 0x00000069ff77123e */ /* 0x080fe400000010ff */
[----:B------:R-:W-:Y:S02]  /*1d00*/  @P2 F2FP.BF16.PACK_AB R79, RZ, R105 ;  /* 0x00000069ff4f223e */ /* 0x000fe400000010ff */
[----:B------:R-:W-:Y:S02]  /*1d10*/  F2FP.BF16.PACK_AB R66, R105, R66 ;  /* 0x000000426942723e */ /* 0x000fe400000010ff */
[----:B------:R-:W-:Y:S02]  /*1d20*/  @P2 F2FP.BF16.PACK_AB R105, RZ, R67 ;  /* 0x00000043ff69223e */ /* 0x000fe400000010ff */
[----:B------:R-:W-:Y:S02]  /*1d30*/  F2FP.BF16.PACK_AB R65, R74, R65 ;  /* 0x000000414a41723e */ /* 0x000fe400000010ff */
[----:B------:R-:W-:-:S02]  /*1d40*/  @P1 PRMT R57, R68, 0x7610, R57 ;  /* 0x0000761044391816 */ /* 0x000fc40000000039 */
[-C--:B------:R-:W-:Y:S02]  /*1d50*/  @P1 F2FP.BF16.PACK_AB R74, RZ, R104.reuse ;  /* 0x00000068ff4a123e */ /* 0x080fe400000010ff */
[----:B------:R-:W-:Y:S02]  /*1d60*/  @P1 PRMT R56, R70, 0x7610, R56 ;  /* 0x0000761046381816 */ /* 0x000fe40000000038 */
[----:B------:R-:W-:Y:S02]  /*1d70*/  @P2 PRMT R61, R78, 0x7610, R61 ;  /* 0x000076104e3d2816 */ /* 0x000fe4000000003d */
[----:B------:R-:W-:Y:S02]  /*1d80*/  @P1 PRMT R58, R77, 0x7610, R58 ;  /* 0x000076104d3a1816 */ /* 0x000fe4000000003a */
[----:B------:R-:W-:Y:S02]  /*1d90*/  @P1 PRMT R59, R121, 0x7610, R59 ;  /* 0x00007610793b1816 */ /* 0x000fe4000000003b */
[----:B------:R-:W-:-:S02]  /*1da0*/  @P2 F2FP.BF16.PACK_AB R85, RZ, R104 ;  /* 0x00000068ff55223e */ /* 0x000fc400000010ff */
[----:B------:R-:W-:Y:S02]  /*1db0*/  @P2 PRMT R62, R76, 0x7610, R62 ;  /* 0x000076104c3e2816 */ /* 0x000fe4000000003e */
[----:B------:R-:W-:Y:S02]  /*1dc0*/  @P2 PRMT R63, R105, 0x7610, R63 ;  /* 0x00007610693f2816 */ /* 0x000fe4000000003f */
[----:B------:R-:W-:Y:S02]  /*1dd0*/  @P2 LEA R68, P6, R84, c[0x0][0x250], 0x4 ;  /* 0x0000940054442a11 */ /* 0x000fe400078c20ff */
[----:B------:R-:W-:Y:S02]  /*1de0*/  @P2 PRMT R60, R60, 0x5410, R73 ;  /* 0x000054103c3c2816 */ /* 0x000fe40000000049 */
[----:B------:R-:W-:Y:S01]  /*1df0*/  @P1 PRMT R57, R57, 0x5410, R72 ;  /* 0x0000541039391816 */ /* 0x000fe20000000048 */
[----:B------:R-:W-:Y:S01]  /*1e00*/  @P0 IMAD.WIDE.U32 R72, R84, R69, c[0x0][0x258] ;  /* 0x0000960054480625 */ /* 0x000fe200078e0045 */
[----:B------:R-:W-:-:S02]  /*1e10*/  @P1 PRMT R56, R56, 0x5410, R75 ;  /* 0x0000541038381816 */ /* 0x000fc4000000004b */
[----:B------:R-:W-:Y:S01]  /*1e20*/  @P2 PRMT R61, R61, 0x5410, R71 ;  /* 0x000054103d3d2816 */ /* 0x000fe20000000047 */
[----:B------:R-:W-:Y:S01]  /*1e30*/  IMAD.WIDE.U32 R70, R84, R69, c[0x0][0x248] ;  /* 0x0000920054467625 */ /* 0x000fe200078e0045 */
[----:B------:R-:W-:Y:S02]  /*1e40*/  @P1 PRMT R58, R58, 0x5410, R119 ;  /* 0x000054103a3a1816 */ /* 0x000fe40000000077 */
[----:B------:R-:W-:Y:S02]  /*1e50*/  @P1 PRMT R59, R59, 0x5410, R74 ;  /* 0x000054103b3b1816 */ /* 0x000fe4000000004a */
[----:B------:R-:W-:Y:S02]  /*1e60*/  F2FP.BF16.PACK_AB R67, R104, R67 ;  /* 0x000000436843723e */ /* 0x000fe400000010ff */
[----:B------:R-:W-:Y:S01]  /*1e70*/  @P2 PRMT R62, R62, 0x5410, R79 ;  /* 0x000054103e3e2816 */ /* 0x000fe2000000004f */
[----:B------:R0:W-:Y:S01]  /*1e80*/  @P0 STG.E.128 [R72.64], R56 ;  /* 0x0000003848000986 */ /* 0x0001e2000c101d04 */
[----:B------:R-:W-:-:S02]  /*1e90*/  @P2 LEA.HI.X R69, R84, c[0x0][0x254], RZ, 0x4, P6 ;  /* 0x0000950054452a11 */ /* 0x000fc400030f24ff */
[----:B------:R-:W-:Y:S01]  /*1ea0*/  @P2 PRMT R63, R63, 0x5410, R85 ;  /* 0x000054103f3f2816 */ /* 0x000fe20000000055 */
[----:B------:R0:W-:Y:S04]  /*1eb0*/  STG.E.128 [R70.64], R64 ;  /* 0x0000004046007986 */ /* 0x0001e8000c101d04 */
[----:B------:R0:W-:Y:S02]  /*1ec0*/  @P2 STG.E.128 [R68.64], R60 ;  /* 0x0000003c44002986 */ /* 0x0001e4000c101d04 */
.L_x_36:
[----:B------:R-:W-:Y:S05]  /*1ed0*/  BSYNC B0 ;  /* 0x0000000000007941 */ /* 0x000fea0003800000 */
.L_x_35:
[----:B------:R-:W-:-:S04]  /*1ee0*/  LOP3.LUT P0, RZ, R12, 0xff, RZ, 0xc0, !PT ;  /* 0x000000ff0cff7812 */ /* 0x000fc8000780c0ff */
[----:B------:R-:W-:Y:S01]  /*1ef0*/  SEL R12, RZ, 0x1, P0 ;  /* 0x00000001ff0c7807 */ /* 0x000fe20000000000 */
[----:B0----5:R-:W-:Y:S01]  /*1f00*/  @P5 CALL.REL.NOINC `(.L_x_26) ;  /* 0x0000001000005944 */ /* 0x021fe20003c00000 */
[----:B------:R-:W-:Y:S05]  /*1f10*/  BRA `(.L_x_37) ;  /* 0xffffe46000007947 */ /* 0x000fea000383ffff */
.L_x_26:
[----:B-1----:R-:W0:Y:S01]  /*1f20*/  S2UR UR6, SR_CTAID.X ;  /* 0x00000000000679c3 */ /* 0x002e220000002500 */
[C---:B------:R-:W-:Y:S01]  /*1f30*/  LOP3.LUT R3, R0.reuse, 0xff, RZ, 0xc0, !PT ;  /* 0x000000ff00037812 */ /* 0x040fe200078ec0ff */
[----:B------:R-:W-:Y:S01]  /*1f40*/  @P3 IMAD.MOV.U32 R5, RZ, RZ, 0x20 ;  /* 0x00000020ff053424 */ /* 0x000fe200078e00ff */
[----:B0-----:R-:W-:-:S05]  /*1f50*/  LEA.HI R2, R0, UR6, RZ, 0x18 ;  /* 0x0000000600027c11 */ /* 0x001fca000f8fc0ff */
[----:B------:R-:W-:-:S05]  /*1f60*/  IMAD R2, R2, c[0x0][0x168], RZ ;  /* 0x00005a0002027a24 */ /* 0x000fca00078e02ff */
[----:B------:R-:W-:-:S05]  /*1f70*/  LEA.HI R0, R2, R3, RZ, 0x1d ;  /* 0x0000000302007211 */ /* 0x000fca00078fe8ff */
[----:B------:R-:W-:-:S04]  /*1f80*/  @P3 IMAD.WIDE.U32 R2, R0, R5, c[0x0][0x220] ;  /* 0x0000880000023625 */ /* 0x000fc800078e0005 */
[C---:B------:R-:W-:Y:S01]  /*1f90*/  @P3 IMAD.WIDE.U32 R4, R0.reuse, R5, c[0x0][0x228] ;  /* 0x00008a0000043625 */ /* 0x040fe200078e0005 */
[----:B------:R0:W-:Y:S01]  /*1fa0*/  @P3 STG.E.128 [R2.64], R28 ;  /* 0x0000001c02003986 */ /* 0x0001e2000c101d04 */
[----:B------:R-:W-:-:S03]  /*1fb0*/  @P3 IADD3 R0, R0, 0x100, RZ ;  /* 0x0000010000003810 */ /* 0x000fc60007ffe0ff */
[----:B------:R0:W-:Y:S04]  /*1fc0*/  @P3 STG.E.128 [R2.64+0x10], R24 ;  /* 0x0000101802003986 */ /* 0x0001e8000c101d04 */
[----:B------:R0:W-:Y:S04]  /*1fd0*/  @P3 STG.E.128 [R4.64], R44 ;  /* 0x0000002c04003986 */ /* 0x0001e8000c101d04 */
[----:B------:R0:W-:Y:S01]  /*1fe0*/  @P3 STG.E.128 [R4.64+0x10], R40 ;  /* 0x0000102804003986 */ /* 0x0001e2000c101d04 */
[----:B------:R-:W-:Y:S05]  /*1ff0*/  @!P4 EXIT ;  /* 0x000000000000c94d */ /* 0x000fea0003800000 */
[----:B0-----:R-:W-:-:S05]  /*2000*/  MOV R5, 0x20 ;  /* 0x0000002000057802 */ /* 0x001fca0000000f00 */
[----:B------:R-:W-:-:S04]  /*2010*/  IMAD.WIDE.U32 R2, R0, R5, c[0x0][0x220] ;  /* 0x0000880000027625 */ /* 0x000fc800078e0005 */
[----:B------:R-:W-:Y:S01]  /*2020*/  IMAD.WIDE.U32 R4, R0, R5, c[0x0][0x228] ;  /* 0x00008a0000047625 */ /* 0x000fe200078e0005 */
[----:B------:R-:W-:Y:S04]  /*2030*/  STG.E.128 [R2.64], R20 ;  /* 0x0000001402007986 */ /* 0x000fe8000c101d04 */
[----:B------:R-:W-:Y:S04]  /*2040*/  STG.E.128 [R2.64+0x10], R16 ;  /* 0x0000101002007986 */ /* 0x000fe8000c101d04 */
[----:B------:R-:W-:Y:S04]  /*2050*/  STG.E.128 [R4.64], R36 ;  /* 0x0000002404007986 */ /* 0x000fe8000c101d04 */
[----:B------:R-:W-:Y:S01]  /*2060*/  STG.E.128 [R4.64+0x10], R32 ;  /* 0x0000102004007986 */ /* 0x000fe2000c101d04 */
[----:B------:R-:W-:Y:S05]  /*2070*/  EXIT ;  /* 0x000000000000794d */ /* 0x000fea0003800000 */
.L_x_31:
[----:B------:R-:W-:Y:S01]  /*2080*/  HFMA2.MMA R105, -RZ, RZ, 0, 1.847743988037109375e-06 ;  /* 0x0000001fff697435 */ /* 0x000fe200000001ff */
[----:B------:R-:W-:Y:S01]  /*2090*/  MOV R67, R77 ;  /* 0x0000004d00437202 */ /* 0x000fe20000000f00 */
[----:B------:R-:W-:Y:S01]  /*20a0*/  IMAD.MOV.U32 R72, RZ, RZ, 0x10 ;  /* 0x00000010ff487424 */ /* 0x000fe200078e00ff */
[----:B------:R-:W-:-:S02]  /*20b0*/  MOV R78, 0xffffffff ;  /* 0xffffffff004e7802 */ /* 0x000fc40000000f00 */
[----:B------:R-:W-:Y:S02]  /*20c0*/  MOV R64, 0x20e0 ;  /* 0x000020e000407802 */ /* 0x000fe40000000f00 */
[----:B-----5:R-:W-:Y:S05]  /*20d0*/  CALL.REL.NOINC `($__internal_2_$__cuda_sm70_shflsync_down_p) ;  /* 0x0000045000007944 */ /* 0x020fea0003c00000 */
[----:B-1----:R-:W-:Y:S01]  /*20e0*/  IMAD.MOV.U32 R66, RZ, RZ, R105 ;  /* 0x000000ffff427224 */ /* 0x002fe200078e0069 */
[----:B0-----:R-:W-:Y:S05]  /*20f0*/  BRA `(.L_x_38) ;  /* 0xffffeed000007947 */ /* 0x001fea000383ffff */
.L_x_32:
[----:B------:R-:W-:Y:S01]  /*2100*/  HFMA2.MMA R72, -RZ, RZ, 0, 9.5367431640625e-07 ;  /* 0x00000010ff487435 */ /* 0x000fe200000001ff */
[----:B------:R-:W-:Y:S01]  /*2110*/  MOV R67, R76 ;  /* 0x0000004c00437202 */ /* 0x000fe20000000f00 */
[----:B------:R-:W-:Y:S01]  /*2120*/  IMAD.MOV.U32 R105, RZ, RZ, 0x1f ;  /* 0x0000001fff697424 */ /* 0x000fe200078e00ff */
[----:B------:R-:W-:Y:S02]  /*2130*/  MOV R78, 0xffffffff ;  /* 0xffffffff004e7802 */ /* 0x000fe40000000f00 */
[----:B------:R-:W-:Y:S02]  /*2140*/  MOV R64, 0x2160 ;  /* 0x0000216000407802 */ /* 0x000fe40000000f00 */
[----:B01---5:R-:W-:Y:S05]  /*2150*/  CALL.REL.NOINC `($__internal_2_$__cuda_sm70_shflsync_down_p) ;  /* 0x000003d000007944 */ /* 0x023fea0003c00000 */
[----:B------:R-:W-:Y:S01]  /*2160*/  FADD.FTZ R77, R66, R77 ;  /* 0x0000004d424d7221 */ /* 0x000fe20000010000 */
[----:B0-----:R-:W-:Y:S01]  /*2170*/  HFMA2.MMA R72, -RZ, RZ, 0, 4.76837158203125e-07 ;  /* 0x00000008ff487435 */ /* 0x001fe200000001ff */
[----:B-1----:R-:W-:Y:S01]  /*2180*/  FADD.FTZ R76, R76, R105 ;  /* 0x000000694c4c7221 */ /* 0x002fe20000010000 */
[----:B------:R-:W-:Y:S01]  /*2190*/  MOV R78, 0xffffffff ;  /* 0xffffffff004e7802 */ /* 0x000fe20000000f00 */
[----:B------:R-:W-:Y:S01]  /*21a0*/  IMAD.MOV.U32 R105, RZ, RZ, 0x1f ;  /* 0x0000001fff697424 */ /* 0x000fe200078e00ff */
[----:B------:R-:W-:-:S02]  /*21b0*/  MOV R67, R77 ;  /* 0x0000004d00437202 */ /* 0x000fc40000000f00 */
[----:B------:R-:W-:Y:S02]  /*21c0*/  MOV R64, 0x21e0 ;  /* 0x000021e000407802 */ /* 0x000fe40000000f00 */
[----:B------:R-:W-:Y:S05]  /*21d0*/  CALL.REL.NOINC `($__internal_2_$__cuda_sm70_shflsync_down_p) ;  /* 0x0000035000007944 */ /* 0x000fea0003c00000 */
[----:B0-----:R-:W-:Y:S01]  /*21e0*/  HFMA2.MMA R72, -RZ, RZ, 0, 4.76837158203125e-07 ;  /* 0x00000008ff487435 */ /* 0x001fe200000001ff */
[----:B-1----:R-:W-:Y:S01]  /*21f0*/  IMAD.MOV.U32 R66, RZ, RZ, R105 ;  /* 0x000000ffff427224 */ /* 0x002fe200078e0069 */
[----:B------:R-:W-:Y:S01]  /*2200*/  MOV R67, R76 ;  /* 0x0000004c00437202 */ /* 0x000fe20000000f00 */
[----:B------:R-:W-:Y:S01]  /*2210*/  IMAD.MOV.U32 R105, RZ, RZ, 0x1f ;  /* 0x0000001fff697424 */ /* 0x000fe200078e00ff */
[----:B------:R-:W-:Y:S02]  /*2220*/  MOV R78, 0xffffffff ;  /* 0xffffffff004e7802 */ /* 0x000fe40000000f00 */
[----:B------:R-:W-:Y:S02]  /*2230*/  MOV R64, 0x2250 ;  /* 0x0000225000407802 */ /* 0x000fe40000000f00 */
[----:B------:R-:W-:Y:S05]  /*2240*/  CALL.REL.NOINC `($__internal_2_$__cuda_sm70_shflsync_down_p) ;  /* 0x000002e000007944 */ /* 0x000fea0003c00000 */
[----:B------:R-:W-:Y:S01]  /*2250*/  FADD.FTZ R77, R66, R77 ;  /* 0x0000004d424d7221 */ /* 0x000fe20000010000 */
[----:B0-----:R-:W-:Y:S01]  /*2260*/  HFMA2.MMA R72, -RZ, RZ, 0, 2.384185791015625e-07 ;  /* 0x00000004ff487435 */ /* 0x001fe200000001ff */
[----:B-1----:R-:W-:Y:S01]  /*2270*/  FADD.FTZ R76, R76, R105 ;  /* 0x000000694c4c7221 */ /* 0x002fe20000010000 */
[----:B------:R-:W-:Y:S01]  /*2280*/  MOV R78, 0xffffffff ;  /* 0xffffffff004e7802 */ /* 0x000fe20000000f00 */
[----:B------:R-:W-:Y:S01]  /*2290*/  IMAD.MOV.U32 R105, RZ, RZ, 0x1f ;  /* 0x0000001fff697424 */ /* 0x000fe200078e00ff */
[----:B------:R-:W-:-:S02]  /*22a0*/  MOV R67, R77 ;  /* 0x0000004d00437202 */ /* 0x000fc40000000f00 */
[----:B------:R-:W-:Y:S02]  /*22b0*/  MOV R64, 0x22d0 ;  /* 0x000022d000407802 */ /* 0x000fe40000000f00 */
[----:B------:R-:W-:Y:S05]  /*22c0*/  CALL.REL.NOINC `($__internal_2_$__cuda_sm70_shflsync_down_p) ;  /* 0x0000026000007944 */ /* 0x000fea0003c00000 */
[----:B0-----:R-:W-:Y:S01]  /*22d0*/  HFMA2.MMA R72, -RZ, RZ, 0, 2.384185791015625e-07 ;  /* 0x00000004ff487435 */ /* 0x001fe200000001ff */
[----:B-1----:R-:W-:Y:S01]  /*22e0*/  IMAD.MOV.U32 R66, RZ, RZ, R105 ;  /* 0x000000ffff427224 */ /* 0x002fe200078e0069 */
[----:B------:R-:W-:Y:S01]  /*22f0*/  MOV R67, R76 ;  /* 0x0000004c00437202 */ /* 0x000fe20000000f00 */
[----:B------:R-:W-:Y:S01]  /*2300*/  IMAD.MOV.U32 R105, RZ, RZ, 0x1f ;  /* 0x0000001fff697424 */ /* 0x000fe200078e00ff */
[----:B------:R-:W-:Y:S02]  /*2310*/  MOV R78, 0xffffffff ;  /* 0xffffffff004e7802 */ /* 0x000fe40000000f00 */
[----:B------:R-:W-:Y:S02]  /*2320*/  MOV R64, 0x2340 ;  /* 0x0000234000407802 */ /* 0x000fe40000000f00 */
[----:B------:R-:W-:Y:S05]  /*2330*/  CALL.REL.NOINC `($__internal_2_$__cuda_sm70_shflsync_down_p) ;  /* 0x000001f000007944 */ /* 0x000fea0003c00000 */
[----:B------:R-:W-:Y:S01]  /*2340*/  FADD.FTZ R77, R66, R77 ;  /* 0x0000004d424d7221 */ /* 0x000fe20000010000 */
[----:B0-----:R-:W-:Y:S01]  /*2350*/  HFMA2.MMA R72, -RZ, RZ, 0, 1.1920928955078125e-07 ;  /* 0x00000002ff487435 */ /* 0x001fe200000001ff */
[----:B-1----:R-:W-:Y:S01]  /*2360*/  FADD.FTZ R70, R76, R105 ;  /* 0x000000694c467221 */ /* 0x002fe20000010000 */
[----:B------:R-:W-:Y:S01]  /*2370*/  MOV R78, 0xffffffff ;  /* 0xffffffff004e7802 */ /* 0x000fe20000000f00 */
[----:B------:R-:W-:Y:S01]  /*2380*/  IMAD.MOV.U32 R105, RZ, RZ, 0x1f ;  /* 0x0000001fff697424 */ /* 0x000fe200078e00ff */
[----:B------:R-:W-:-:S02]  /*2390*/  MOV R67, R77 ;  /* 0x0000004d00437202 */ /* 0x000fc40000000f00 */
[----:B------:R-:W-:Y:S02]  /*23a0*/  MOV R64, 0x23c0 ;  /* 0x000023c000407802 */ /* 0x000fe40000000f00 */
[----:B------:R-:W-:Y:S05]  /*23b0*/  CALL.REL.NOINC `($__internal_2_$__cuda_sm70_shflsync_down_p) ;  /* 0x0000017000007944 */ /* 0x000fea0003c00000 */
[----:B0-----:R-:W-:Y:S01]  /*23c0*/  HFMA2.MMA R72, -RZ, RZ, 0, 1.1920928955078125e-07 ;  /* 0x00000002ff487435 */ /* 0x001fe200000001ff */
[----:B-1----:R-:W-:Y:S01]  /*23d0*/  IMAD.MOV.U32 R66, RZ, RZ, R105 ;  /* 0x000000ffff427224 */ /* 0x002fe200078e0069 */
[----:B------:R-:W-:Y:S01]  /*23e0*/  MOV R67, R70 ;  /* 0x0000004600437202 */ /* 0x000fe20000000f00 */
[----:B------:R-:W-:Y:S01]  /*23f0*/  IMAD.MOV.U32 R105, RZ, RZ, 0x1f ;  /* 0x0000001fff697424 */ /* 0x000fe200078e00ff */
[----:B------:R-:W-:Y:S02]  /*2400*/  MOV R78, 0xffffffff ;  /* 0xffffffff004e7802 */ /* 0x000fe40000000f00 */
[----:B------:R-:W-:Y:S02]  /*2410*/  MOV R64, 0x2430 ;  /* 0x0000243000407802 */ /* 0x000fe40000000f00 */
[----:B------:R-:W-:Y:S05]  /*2420*/  CALL.REL.NOINC `($__internal_2_$__cuda_sm70_shflsync_down_p) ;  /* 0x0000010000007944 */ /* 0x000fea0003c00000 */
[----:B------:R-:W-:Y:S01]  /*2430*/  FADD.FTZ R68, R66, R77 ;  /* 0x0000004d42447221 */ /* 0x000fe20000010000 */
[----:B0-----:R-:W-:Y:S01]  /*2440*/  HFMA2.MMA R72, -RZ, RZ, 0, 5.9604644775390625e-08 ;  /* 0x00000001ff487435 */ /* 0x001fe200000001ff */
[----:B-1----:R-:W-:Y:S01]  /*2450*/  FADD.FTZ R70, R70, R105 ;  /* 0x0000006946467221 */ /* 0x002fe20000010000 */
[----:B------:R-:W-:Y:S01]  /*2460*/  MOV R78, 0xffffffff ;  /* 0xffffffff004e7802 */ /* 0x000fe20000000f00 */
[----:B------:R-:W-:Y:S01]  /*2470*/  IMAD.MOV.U32 R105, RZ, RZ, 0x1f ;  /* 0x0000001fff697424 */ /* 0x000fe200078e00ff */
[----:B------:R-:W-:-:S02]  /*2480*/  MOV R67, R68 ;  /* 0x0000004400437202 */ /* 0x000fc40000000f00 */
[----:B------:R-:W-:Y:S02]  /*2490*/  MOV R64, 0x24b0 ;  /* 0x000024b000407802 */ /* 0x000fe40000000f00 */
[----:B------:R-:W-:Y:S05]  /*24a0*/  CALL.REL.NOINC `($__internal_2_$__cuda_sm70_shflsync_down_p) ;  /* 0x0000008000007944 */ /* 0x000fea0003c00000 */
[----:B0-----:R-:W-:Y:S01]  /*24b0*/  HFMA2.MMA R72, -RZ, RZ, 0, 5.9604644775390625e-08 ;  /* 0x00000001ff487435 */ /* 0x001fe200000001ff */
[----:B-1----:R-:W-:Y:S01]  /*24c0*/  IMAD.MOV.U32 R71, RZ, RZ, R105 ;  /* 0x000000ffff477224 */ /* 0x002fe200078e0069 */
[----:B------:R-:W-:Y:S01]  /*24d0*/  MOV R67, R70 ;  /* 0x0000004600437202 */ /* 0x000fe20000000f00 */
[----:B------:R-:W-:Y:S01]  /*24e0*/  IMAD.MOV.U32 R105, RZ, RZ, 0x1f ;  /* 0x0000001fff697424 */ /* 0x000fe200078e00ff */
[----:B------:R-:W-:Y:S02]  /*24f0*/  MOV R78, 0xffffffff ;  /* 0xffffffff004e7802 */ /* 0x000fe40000000f00 */
[----:B------:R-:W-:Y:S02]  /*2500*/  MOV R64, 0x2520 ;  /* 0x0000252000407802 */ /* 0x000fe40000000f00 */
[----:B------:R-:W-:Y:S05]  /*2510*/  CALL.REL.NOINC `($__internal_2_$__cuda_sm70_shflsync_down_p) ;  /* 0x0000001000007944 */ /* 0x000fea0003c00000 */
[----:B01----:R-:W-:Y:S05]  /*2520*/  BRA `(.L_x_39) ;  /* 0xffffebc000007947 */ /* 0x003fea000383ffff */
        .weak           $__internal_2_$__cuda_sm70_shflsync_down_p
        .type           $__internal_2_$__cuda_sm70_shflsync_down_p,@function
        .size           $__internal_2_$__cuda_sm70_shflsync_down_p,(.L_x_1765 - $__internal_2_$__cuda_sm70_shflsync_down_p)
$__internal_2_$__cuda_sm70_shflsync_down_p:
[----:B------:R-:W-:Y:S01]  /*2530*/  HFMA2.MMA R65, -RZ, RZ, 0, 0 ;  /* 0x00000000ff417435 */ /* 0x000fe200000001ff */
[----:B------:R-:W-:Y:S04]  /*2540*/  WARPSYNC R78 ;  /* 0x0000004e00007348 */ /* 0x000fe80003800000 */
[----:B------:R0:W1:Y:S01]  /*2550*/  SHFL.DOWN PT, R105, R67, R72, R105 ;  /* 0x0800004843697389 */ /* 0x00006200000e0069 */
[----:B------:R-:W-:Y:S05]  /*2560*/  RET.REL.NODEC R64 `(_ZN10layer_norm31ln_parallel_residual_bwd_kernelINS_13Kernel_traitsI13__nv_bfloat16S2_S2_S2_fjLj4096ELj1ELj1ELj8ELj16ENS_18Kernel_traits_baseILj4096ES2_S2_S2_S2_fjLj256EEEEELb0ELb1ELb0EEEvNS_9BwdParamsE) ;  /* 0xffffda9040007950 */ /* 0x000fea0003c3ffff */
.L_x_40:
        /* <DEDUP_REMOVED lines=9> */
.L_x_1765:


//--------------------- .text._ZN10layer_norm31ln_parallel_residual_bwd_kernelINS_13Kernel_traitsI13__nv_bfloat16S2_S2_S2_fjLj4096ELj1ELj1ELj8ELj16ENS_18Kernel_traits_baseILj4096ES2_S2_S2_S2_fjLj256EEEEELb0ELb1ELb1EEEvNS_9BwdParamsE --------------------------
	.section	.text._ZN10layer_norm31ln_parallel_residual_bwd_kernelINS_13Kernel_traitsI13__nv_bfloat16S2_S2_S2_fjLj4096ELj1ELj1ELj8ELj16ENS_18Kernel_traits_baseILj4096ES2_S2_S2_S2_fjLj256EEEEELb0ELb1ELb1EEEvNS_9BwdParamsE,"ax",@progbits
	.sectioninfo	@"SHI_REGISTERS=126"
	.align	128
        .global         _ZN10layer_norm31ln_parallel_residual_bwd_kernelINS_13Kernel_traitsI13__nv_bfloat16S2_S2_S2_fjLj4096ELj1ELj1ELj8ELj16ENS_18Kernel_traits_baseILj4096ES2_S2_S2_S2_fjLj256EEEEELb0ELb1ELb1EEEvNS_9BwdParamsE
        .type           _ZN10layer_norm31ln_parallel_residual_bwd_kernelINS_13Kernel_traitsI13__nv_bfloat16S2_S2_S2_fjLj4096ELj1ELj1ELj8ELj16ENS_18Kernel_traits_baseILj4096ES2_S2_S2_S2_fjLj256EEEEELb0ELb1ELb1EEEvNS_9BwdParamsE,@function
        .size           _ZN10layer_norm31ln_parallel_residual_bwd_kernelINS_13Kernel_traitsI13__nv_bfloat16S2_S2_S2_fjLj4096ELj1ELj1ELj8ELj16ENS_18Kernel_traits_baseILj4096ES2_S2_S2_S2_fjLj256EEEEELb0ELb1ELb1EEEvNS_9BwdParamsE,(.L_x_1766 - _ZN10layer_norm31ln_parallel_residual_bwd_kernelINS_13Kernel_traitsI13__nv_bfloat16S2_S2_S2_fjLj4096ELj1ELj1ELj8ELj16ENS_18Kernel_traits_baseILj4096ES2_S2_S2_S2_fjLj256EEEEELb0ELb1ELb1EEEvNS_9BwdParamsE)
        .other          _ZN10layer_norm31ln_parallel_residual_bwd_kernelINS_13Kernel_traitsI13__nv_bfloat16S2_S2_S2_fjLj4096ELj1ELj1ELj8ELj16ENS_18Kernel_traits_baseILj4096ES2_S2_S2_S2_fjLj256EEEEELb0ELb1ELb1EEEvNS_9BwdParamsE,@"STO_CUDA_ENTRY STV_DEFAULT"
_ZN10layer_norm31ln_parallel_residual_bwd_kernelINS_13Kernel_traitsI13__nv_bfloat16S2_S2_S2_fjLj4096ELj1ELj1ELj8ELj16ENS_18Kernel_traits_baseILj4096ES2_S2_S2_S2_fjLj256EEEEELb0ELb1ELb1EEEvNS_9BwdParamsE:
.text._ZN10layer_norm31ln_parallel_residual_bwd_kernelINS_13Kernel_traitsI13__nv_bfloat16S2_S2_S2_fjLj4096ELj1ELj1ELj8ELj16ENS_18Kernel_traits_baseILj4096ES2_S2_S2_S2_fjLj256EEEEELb0ELb1ELb1EEEvNS_9BwdParamsE:
        /* <DEDUP_REMOVED lines=25> */
.L_x_41:
[----:B------:R-:W-:-:S10]  /*0190*/  HFMA2.MMA R5, -RZ, RZ, 0, 9.5367431640625e-07 ;  /* 0x00000010ff057435 */ /* 0x000fd400000001ff */
[----:B------:R-:W-:-:S05]  /*01a0*/  IMAD.WIDE.U32 R4, R2, R5, c[0x0][0x1b0] ;  /* 0x00006c0002047625 */ /* 0x000fca00078e0005 */
[----:B------:R0:W2:Y:S04]  /*01b0*/  LDG.E.128 R8, [R4.64] ;  /* 0x0000000404087981 */ /* 0x0000a8000c1e1d00 */
[----:B------:R0:W3:Y:S01]  /*01c0*/  LDG.E.128 R24, [R4.64+0x1000] ;  /* 0x0010000404187981 */ /* 0x0000e2000c1e1d00 */
[----:B------:R-:W-:Y:S01]  /*01d0*/  HFMA2.MMA R3, -RZ, RZ, 0, 0 ;  /* 0x00000000ff037435 */ /* 0x000fe200000001ff */
[----:B------:R-:W-:Y:S01]  /*01e0*/  MOV R94, 0x1 ;  /* 0x00000001005e7802 */ /* 0x000fe20000000f00 */
        /* <DEDUP_REMOVED lines=11> */
[----:B0-----:R-:W-:Y:S01]  /*02a0*/  CS2R R4, SRZ ;  /* 0x0000000000047805 */ /* 0x001fe2000001ff00 */
[----:B------:R-:W-:Y:S01]  /*02b0*/  CS2R R6, SRZ ;  /* 0x0000000000067805 */ /* 0x000fe2000001ff00 */
[----:B------:R-:W-:Y:S01]  /*02c0*/  IMAD.MOV.U32 R75, RZ, RZ, RZ ;  /* 0x000000ffff4b7224 */ /* 0x000fe200078e00ff */
[----:B--2---:R-:W-:-:S02]  /*02d0*/  PRMT R67, RZ, 0x5410, R8 ;  /* 0x00005410ff437816 */ /* 0x004fc40000000008 */
[----:B------:R-:W-:Y:S02]  /*02e0*/  PRMT R68, RZ, 0x7610, R8 ;  /* 0x00007610ff447816 */ /* 0x000fe40000000008 */
[--C-:B------:R-:W-:Y:S02]  /*02f0*/  PRMT R69, RZ, 0x5410, R9.reuse ;  /* 0x00005410ff457816 */ /* 0x100fe40000000009 */
[----:B------:R-:W-:Y:S02]  /*0300*/  PRMT R70, RZ, 0x7610, R9 ;  /* 0x00007610ff467816 */ /* 0x000fe40000000009 */
[--C-:B------:R-:W-:Y:S01]  /*0310*/  PRMT R71, RZ, 0x5410, R10.reuse ;  /* 0x00005410ff477816 */ /* 0x100fe2000000000a */
[----:B------:R-:W-:Y:S01]  /*0320*/  CS2R R8, SRZ ;  /* 0x0000000000087805 */ /* 0x000fe2000001ff00 */
[----:B------:R-:W-:Y:S02]  /*0330*/  PRMT R72, RZ, 0x7610, R10 ;  /* 0x00007610ff487816 */ /* 0x000fe4000000000a */
[----:B------:R-:W-:-:S02]  /*0340*/  PRMT R73, RZ, 0x5410, R11 ;  /* 0x00005410ff497816 */ /* 0x000fc4000000000b */
[----:B------:R-:W-:Y:S02]  /*0350*/  PRMT R74, RZ, 0x7610, R11 ;  /* 0x00007610ff4a7816 */ /* 0x000fe4000000000b */
[----:B------:R-:W-:Y:S01]  /*0360*/  CS2R R10, SRZ ;  /* 0x00000000000a7805 */ /* 0x000fe2000001ff00 */
        /* <DEDUP_REMOVED lines=8> */
.L_x_46:
[----:B------:R-:W-:Y:S01]  /*03f0*/  IMAD R40, R66, c[0x0][0x168], RZ ;  /* 0x00005a0042287a24 */ /* 0x000fe200078e02ff */
[----:B------:R-:W-:-:S04]  /*0400*/  MOV R80, 0x10 ;  /* 0x0000001000507802 */ /* 0x000fc80000000f00 */
[----:B------:R-:W-:-:S04]  /*0410*/  SHF.R.S32.HI R41, RZ, 0x1f, R40 ;  /* 0x0000001fff297819 */ /* 0x000fc80000011428 */
[----:B------:R-:W-:Y:S02]  /*0420*/  LEA.HI R41, R41, R40, RZ, 0x3 ;  /* 0x0000002829297211 */ /* 0x000fe400078f18ff */
[----:B------:R-:W-:Y:S02]  /*0430*/  MOV R83, 0x4 ;  /* 0x0000000400537802 */ /* 0x000fe40000000f00 */
[----:B------:R-:W-:-:S03]  /*0440*/  LEA.HI.SX32 R93, R41, R2, 0x1d ;  /* 0x00000002295d7211 */ /* 0x000fc600078feaff */
[----:B------:R-:W-:-:S04]  /*0450*/  IMAD.WIDE R88, R66, R83, c[0x0][0x1a0] ;  /* 0x0000680042587625 */ /* 0x000fc800078e0253 */
[CC--:B------:R-:W-:Y:S01]  /*0460*/  IMAD.WIDE.U32 R40, R93.reuse, R80.reuse, c[0x0][0x188] ;  /* 0x000062005d287625 */ /* 0x0c0fe200078e0050 */
[C---:B------:R-:W-:Y:S01]  /*0470*/  IADD3 R92, R93.reuse, 0x100, RZ ;  /* 0x000001005d5c7810 */ /* 0x040fe20007ffe0ff */
[----:B------:R-:W2:Y:S02]  /*0480*/  LDG.E R88, [R88.64] ;  /* 0x0000000458587981 */ /* 0x000ea4000c1e1900 */
[-C--:B------:R-:W-:Y:S02]  /*0490*/  IMAD.WIDE.U32 R44, R93, R80.reuse, c[0x0][0x208] ;  /* 0x000082005d2c7625 */ /* 0x080fe400078e0050 */
[----:B------:R-:W3:Y:S02]  /*04a0*/  LDG.E.128 R40, [R40.64] ;  /* 0x0000000428287981 */ /* 0x000ee4000c1e1d00 */
[----:B------:R-:W-:Y:S02]  /*04b0*/  IMAD.WIDE R82, R66, R83, c[0x0][0x1a8] ;  /* 0x00006a0042527625 */ /* 0x000fe400078e0253 */
[----:B------:R-:W4:Y:S02]  /*04c0*/  LDG.E.128 R44, [R44.64] ;  /* 0x000000042c2c7981 */ /* 0x000f24000c1e1d00 */
[----:B------:R-:W-:-:S02]  /*04d0*/  IMAD.WIDE.U32 R48, R92, R80, c[0x0][0x188] ;  /* 0x000062005c307625 */ /* 0x000fc400078e0050 */
[----:B------:R-:W4:Y:S04]  /*04e0*/  LDG.E R82, [R82.64] ;  /* 0x0000000452527981 */ /* 0x000f28000c1e1900 */
[----:B------:R-:W4:Y:S01]  /*04f0*/  LDG.E.128 R48, [R48.64] ;  /* 0x0000000430307981 */ /* 0x000f22000c1e1d00 */
[----:B------:R-:W-:-:S06]  /*0500*/  IMAD.WIDE.U32 R52, R92, R80, c[0x0][0x208] ;  /* 0x000082005c347625 */ /* 0x000fcc00078e0050 */
[----:B------:R-:W4:Y:S01]  /*0510*/  LDG.E.128 R52, [R52.64] ;  /* 0x0000000434347981 */ /* 0x000f22000c1e1d00 */
[----:B------:R-:W-:-:S04]  /*0520*/  ISETP.NE.U32.AND P1, PT, RZ, c[0x0][0x218], PT ;  /* 0x00008600ff007a0c */ /* 0x000fc80003f25070 */
[----:B------:R-:W-:Y:S01]  /*0530*/  ISETP.NE.AND.EX P1, PT, RZ, c[0x0][0x21c], PT, P1 ;  /* 0x00008700ff007a0c */ /* 0x000fe20003f25310 */
[----:B------:R-:W-:Y:S02]  /*0540*/  ULDC.U8 UR6, c[0x0][0x1f0] ;  /* 0x00007c0000067ab9 */ /* 0x000fe40000000000 */
[----:B------:R-:W-:-:S10]  /*0550*/  ISETP.NE.AND P0, PT, RZ, UR6, PT ;  /* 0x00000006ff007c0c */ /* 0x000fd4000bf05270 */
[----:B------:R-:W-:-:S05]  /*0560*/  @P1 IMAD.WIDE.U32 R78, R93, R80, c[0x0][0x218] ;  /* 0x000086005d4e1625 */ /* 0x000fca00078e0050 */
[----:B------:R3:W5:Y:S01]  /*0570*/  @P1 LDG.E.128 R28, [R78.64] ;  /* 0x000000044e1c1981 */ /* 0x000762000c1e1d00 */
[----:B------:R-:W-:-:S05]  /*0580*/  @P1 IMAD.WIDE.U32 R80, R92, R80, c[0x0][0x218] ;  /* 0x000086005c501625 */ /* 0x000fca00078e0050 */
[----:B------:R0:W5:Y:S01]  /*0590*/  @P1 LDG.E.128 R32, [R80.64] ;  /* 0x0000000450201981 */ /* 0x000162000c1e1d00 */
[----:B------:R-:W-:Y:S02]  /*05a0*/  IADD3 R66, R66, c[0x0][0x160], RZ ;  /* 0x0000580042427a10 */ /* 0x000fe40007ffe0ff */
[----:B------:R-:W-:Y:S02]  /*05b0*/  LOP3.LUT P4, RZ, R0, 0x1f, RZ, 0xc0, !PT ;  /* 0x0000001f00ff7812 */ /* 0x000fe4000788c0ff */
[----:B------:R-:W-:Y:S02]  /*05c0*/  ISETP.GE.AND P2, PT, R66, c[0x0][0x164], PT ;  /* 0x0000590042007a0c */ /* 0x000fe40003f46270 */
[----:B--2---:R-:W-:Y:S02]  /*05d0*/  FSEL R88, R88, RZ, !P0 ;  /* 0x000000ff58587208 */ /* 0x004fe40004000000 */
[----:B---3--:R-:W-:Y:S02]  /*05e0*/  PRMT R78, RZ, 0x5410, R40 ;  /* 0x00005410ff4e7816 */ /* 0x008fe40000000028 */
[----:B------:R-:W-:-:S03]  /*05f0*/  PRMT R107, RZ, 0x7610, R43 ;  /* 0x00007610ff6b7816 */ /* 0x000fc6000000002b */
[C---:B------:R-:W-:Y:S01]  /*0600*/  FADD.FTZ R79, -R88.reuse, R78 ;  /* 0x0000004e584f7221 */ /* 0x040fe20000010100 */
[----:B0-----:R-:W-:Y:S01]  /*0610*/  PRMT R80, RZ, 0x5410, R41 ;  /* 0x00005410ff507816 */ /* 0x001fe20000000029 */
[----:B------:R-:W-:Y:S01]  /*0620*/  FADD.FTZ R107, -R88, R107 ;  /* 0x0000006b586b7221 */ /* 0x000fe20000010100 */
[----:B----4-:R-:W-:Y:S01]  /*0630*/  PRMT R118, RZ, 0x5410, R44 ;  /* 0x00005410ff767816 */ /* 0x010fe2000000002c */
[----:B------:R-:W-:Y:S01]  /*0640*/  FMUL.FTZ R120, R82, R79 ;  /* 0x0000004f52787220 */ /* 0x000fe20000410000 */
[----:B------:R-:W-:Y:S02]  /*0650*/  PRMT R40, RZ, 0x7610, R40 ;  /* 0x00007610ff287816 */ /* 0x000fe40000000028 */
[--C-:B------:R-:W-:Y:S02]  /*0660*/  PRMT R113, RZ, 0x5410, R42.reuse ;  /* 0x00005410ff717816 */ /* 0x100fe4000000002a */
[----:B------:R-:W-:Y:S02]  /*0670*/  PRMT R111, RZ, 0x7610, R42 ;  /* 0x00007610ff6f7816 */ /* 0x000fe4000000002a */
[----:B------:R-:W-:Y:S01]  /*0680*/  PRMT R106, RZ, 0x5410, R47 ;  /* 0x00005410ff6a7816 */ /* 0x000fe2000000002f */
[----:B------:R-:W-:Y:S01]  /*0690*/  FADD.FTZ R117, -R88, R80 ;  /* 0x0000005058757221 */ /* 0x000fe20000010100 */
[----:B------:R-:W-:Y:S01]  /*06a0*/  PRMT R41, RZ, 0x7610, R41 ;  /* 0x00007610ff297816 */ /* 0x000fe20000000029 */
[----:B------:R-:W-:Y:S01]  /*06b0*/  FADD.FTZ R65, R118, R65 ;  /* 0x0000004176417221 */ /* 0x000fe20000010000 */
[----:B------:R-:W-:Y:S01]  /*06c0*/  PRMT R47, RZ, 0x7610, R47 ;  /* 0x00007610ff2f7816 */ /* 0x000fe2000000002f */
[----:B------:R-:W-:Y:S01]  /*06d0*/  FFMA.FTZ R75, R120, R118, R75 ;  /* 0x00000076784b7223 */ /* 0x000fe2000001004b */
[----:B------:R-:W-:Y:S01]  /*06e0*/  PRMT R42, RZ, 0x5410, R48 ;  /* 0x00005410ff2a7816 */ /* 0x000fe20000000030 */
[----:B------:R-:W-:Y:S01]  /*06f0*/  FMUL.FTZ R107, R82, R107 ;  /* 0x0000006b526b7220 */ /* 0x000fe20000410000 */
[----:B------:R-:W-:Y:S01]  /*0700*/  PRMT R44, RZ, 0x7610, R44 ;  /* 0x00007610ff2c7816 */ /* 0x000fe2000000002c */
[----:B------:R-:W-:-:S02]  /*0710*/  FADD.FTZ R119, -R88, R40 ;  /* 0x0000002858777221 */ /* 0x000fc40000010100 */
[----:B------:R-:W-:Y:S01]  /*0720*/  FMUL.FTZ R118, R67, R118 ;  /* 0x0000007643767220 */ /* 0x000fe20000410000 */
[----:B------:R-:W-:Y:S01]  /*0730*/  PRMT R114, RZ, 0x5410, R45 ;  /* 0x00005410ff727816 */ /* 0x000fe2000000002d */
[----:B------:R-:W-:Y:S01]  /*0740*/  FADD.FTZ R115, -R88, R41 ;  /* 0x0000002958737221 */ /* 0x000fe20000010100 */
[--C-:B------:R-:W-:Y:S01]  /*0750*/  PRMT R83, RZ, 0x5410, R51.reuse ;  /* 0x00005410ff537816 */ /* 0x100fe20000000033 */
[----:B------:R-:W-:Y:S01]  /*0760*/  FMUL.FTZ R117, R82, R117 ;  /* 0x0000007552757220 */ /* 0x000fe20000410000 */
[----:B------:R-:W-:Y:S01]  /*0770*/  PRMT R121, RZ, 0x7610, R51 ;  /* 0x00007610ff797816 */ /* 0x000fe20000000033 */
[----:B------:R-:W-:Y:S02]  /*0780*/  FADD.FTZ R51, -R88, R42 ;  /* 0x0000002a58337221 */ /* 0x000fe40000010100 */
[----:B------:R-:W-:Y:S02]  /*0790*/  FADD.FTZ R57, R47, R57 ;  /* 0x000000392f397221 */ /* 0x000fe40000010000 */
[----:B------:R-:W-:-:S02]  /*07a0*/  FFMA.FTZ R10, R107, R47, R10 ;  /* 0x0000002f6b0a7223 */ /* 0x000fc4000001000a */
[----:B------:R-:W-:Y:S02]  /*07b0*/  FMUL.FTZ R105, R74, R47 ;  /* 0x0000002f4a697220 */ /* 0x000fe40000410000 */
[----:B------:R-:W-:Y:S02]  /*07c0*/  FMUL.FTZ R119, R82, R119 ;  /* 0x0000007752777220 */ /* 0x000fe40000410000 */
[----:B------:R-:W-:Y:S02]  /*07d0*/  FMUL.FTZ R116, R68, R44 ;  /* 0x0000002c44747220 */ /* 0x000fe40000410000 */
[----:B------:R-:W-:Y:S02]  /*07e0*/  FADD.FTZ R47, RZ, R118 ;  /* 0x00000076ff2f7221 */ /* 0x000fe40000010000 */
[----:B------:R-:W-:Y:S01]  /*07f0*/  FFMA.FTZ R42, R120, R118, RZ ;  /* 0x00000076782a7223 */ /* 0x000fe200000100ff */
[----:B------:R-:W-:Y:S01]  /*0800*/  PRMT R112, RZ, 0x7610, R45 ;  /* 0x00007610ff707816 */ /* 0x000fe2000000002d */
[----:B------:R-:W-:-:S02]  /*0810*/  FADD.FTZ R113, -R88, R113 ;  /* 0x0000007158717221 */ /* 0x000fc40000010100 */
[----:B------:R-:W-:Y:S02]  /*0820*/  FADD.FTZ R61, R114, R61 ;  /* 0x0000003d723d7221 */ /* 0x000fe40000010000 */
[----:B------:R-:W-:Y:S02]  /*0830*/  FMUL.FTZ R115, R82, R115 ;  /* 0x0000007352737220 */ /* 0x000fe40000410000 */
[-C--:B------:R-:W-:Y:S02]  /*0840*/  FFMA.FTZ R62, R117, R114.reuse, R62 ;  /* 0x00000072753e7223 */ /* 0x080fe4000001003e */
[----:B------:R-:W-:Y:S02]  /*0850*/  FMUL.FTZ R114, R69, R114 ;  /* 0x0000007245727220 */ /* 0x000fe40000410000 */
[----:B------:R-:W-:Y:S02]  /*0860*/  FADD.FTZ R47, R47, R116 ;  /* 0x000000742f2f7221 */ /* 0x000fe40000010000 */
[----:B------:R-:W-:Y:S01]  /*0870*/  FFMA.FTZ R42, R119, R116, R42 ;  /* 0x00000074772a7223 */ /* 0x000fe2000001002a */
[----:B------:R-:W-:Y:S01]  /*0880*/  PRMT R109, RZ, 0x5410, R43 ;  /* 0x00005410ff6d7816 */ /* 0x000fe2000000002b */
[----:B------:R-:W-:Y:S01]  /*0890*/  FADD.FTZ R59, R112, R59 ;  /* 0x0000003b703b7221 */ /* 0x000fe20000010000 */
[----:B------:R-:W-:Y:S01]  /*08a0*/  PRMT R110, RZ, 0x5410, R46 ;  /* 0x00005410ff6e7816 */ /* 0x000fe2000000002e */
[----:B------:R-:W-:-:S02]  /*08b0*/  FMUL.FTZ R113, R82, R113 ;  /* 0x0000007152717220 */ /* 0x000fc40000410000 */
[-C--:B------:R-:W-:Y:S02]  /*08c0*/  FFMA.FTZ R60, R115, R112.reuse, R60 ;  /* 0x00000070733c7223 */ /* 0x080fe4000001003c */
[----:B------:R-:W-:Y:S02]  /*08d0*/  FMUL.FTZ R112, R70, R112 ;  /* 0x0000007046707220 */ /* 0x000fe40000410000 */
[----:B------:R-:W-:Y:S02]  /*08e0*/  FADD.FTZ R47, R47, R114 ;  /* 0x000000722f2f7221 */ /* 0x000fe40000010000 */
[----:B------:R-:W-:Y:S01]  /*08f0*/  FFMA.FTZ R42, R117, R114, R42 ;  /* 0x00000072752a7223 */ /* 0x000fe2000001002a */
[----:B------:R-:W-:Y:S01]  /*0900*/  PRMT R46, RZ, 0x7610, R46 ;  /* 0x00007610ff2e7816 */ /* 0x000fe2000000002e */
[----:B------:R-:W-:Y:S02]  /*0910*/  FADD.FTZ R109, -R88, R109 ;  /* 0x0000006d586d7221 */ /* 0x000fe40000010100 */
[----:B------:R-:W-:-:S02]  /*0920*/  FADD.FTZ R19, R110, R19 ;  /* 0x000000136e137221 */ /* 0x000fc40000010000 */
[-C--:B------:R-:W-:Y:S02]  /*0930*/  FFMA.FTZ R20, R113, R110.reuse, R20 ;  /* 0x0000006e71147223 */ /* 0x080fe40000010014 */
[----:B------:R-:W-:Y:S02]  /*0940*/  FADD.FTZ R111, -R88, R111 ;  /* 0x0000006f586f7221 */ /* 0x000fe40000010100 */
[----:B------:R-:W-:Y:S02]  /*0950*/  FMUL.FTZ R110, R71, R110 ;  /* 0x0000006e476e7220 */ /* 0x000fe40000410000 */
[----:B------:R-:W-:Y:S02]  /*0960*/  FADD.FTZ R47, R47, R112 ;  /* 0x000000702f2f7221 */ /* 0x000fe40000010000 */
[----:B------:R-:W-:Y:S02]  /*0970*/  FFMA.FTZ R42, R115, R112, R42 ;  /* 0x00000070732a7223 */ /* 0x000fe4000001002a */
[----:B------:R-:W-:-:S02]  /*0980*/  FMUL.FTZ R109, R82, R109 ;  /* 0x0000006d526d7220 */ /* 0x000fc40000410000 */
[----:B------:R-:W-:Y:S02]  /*0990*/  FMUL.FTZ R111, R82, R111 ;  /* 0x0000006f526f7220 */ /* 0x000fe40000410000 */
[----:B------:R-:W-:Y:S02]  /*09a0*/  FMUL.FTZ R108, R72, R46 ;  /* 0x0000002e486c7220 */ /* 0x000fe40000410000 */
[----:B------:R-:W-:Y:S02]  /*09b0*/  FADD.FTZ R47, R47, R110 ;  /* 0x0000006e2f2f7221 */ /* 0x000fe40000010000 */
[----:B------:R-:W-:Y:S01]  /*09c0*/  FFMA.FTZ R42, R113, R110, R42 ;  /* 0x0000006e712a7223 */ /* 0x000fe2000001002a */
[----:B------:R-:W-:Y:S01]  /*09d0*/  PRMT R48, RZ, 0x7610, R48 ;  /* 0x00007610ff307816 */ /* 0x000fe20000000030 */
[----:B------:R-:W-:Y:S01]  /*09e0*/  FADD.FTZ R23, R106, R23 ;  /* 0x000000176a177221 */ /* 0x000fe20000010000 */
[----:B------:R-:W-:Y:S01]  /*09f0*/  PRMT R43, RZ, 0x7610, R49 ;  /* 0x00007610ff2b7816 */ /* 0x000fe20000000031 */
[----:B------:R-:W-:-:S02]  /*0a00*/  FFMA.FTZ R56, R109, R106, R56 ;  /* 0x0000006a6d387223 */ /* 0x000fc40000010038 */
[----:B------:R-:W-:Y:S02]  /*0a10*/  FMUL.FTZ R106, R73, R106 ;  /* 0x0000006a496a7220 */ /* 0x000fe40000410000 */
[----:B------:R-:W-:Y:S02]  /*0a20*/  FADD.FTZ R47, R47, R108 ;  /* 0x0000006c2f2f7221 */ /* 0x000fe40000010000 */
[----:B------:R-:W-:Y:S01]  /*0a30*/  FFMA.FTZ R42, R111, R108, R42 ;  /* 0x0000006c6f2a7223 */ /* 0x000fe2000001002a */
[----:B------:R-:W-:Y:S01]  /*0a40*/  PRMT R45, RZ, 0x5410, R49 ;  /* 0x00005410ff2d7816 */ /* 0x000fe20000000031 */
[C---:B------:R-:W-:Y:S01]  /*0a50*/  FADD.FTZ R49, -R88.reuse, R48 ;  /* 0x0000003058317221 */ /* 0x040fe20000010100 */
[----:B------:R-:W-:Y:S01]  /*0a60*/  PRMT R81, RZ, 0x5410, R50 ;  /* 0x00005410ff517816 */ /* 0x000fe20000000032 */
[----:B------:R-:W-:Y:S01]  /*0a70*/  FADD.FTZ R43, -R88, R43 ;  /* 0x0000002b582b7221 */ /* 0x000fe20000010100 */
[----:B------:R-:W-:Y:S01]  /*0a80*/  PRMT R103, RZ, 0x5410, R52 ;  /* 0x00005410ff677816 */ /* 0x000fe20000000034 */
[----:B------:R-:W-:-:S02]  /*0a90*/  FADD.FTZ R63, R44, R63 ;  /* 0x0000003f2c3f7221 */ /* 0x000fc40000010000 */
[----:B------:R-:W-:Y:S02]  /*0aa0*/  FFMA.FTZ R64, R119, R44, R64 ;  /* 0x0000002c77407223 */ /* 0x000fe40000010040 */
[----:B------:R-:W-:Y:S02]  /*0ab0*/  FMUL.FTZ R104, R82, R51 ;  /* 0x0000003352687220 */ /* 0x000fe40000410000 */
[----:B------:R-:W-:Y:S02]  /*0ac0*/  FADD.FTZ R44, R47, R106 ;  /* 0x0000006a2f2c7221 */ /* 0x000fe40000010000 */
[----:B------:R-:W-:Y:S01]  /*0ad0*/  FFMA.FTZ R42, R109, R106, R42 ;  /* 0x0000006a6d2a7223 */ /* 0x000fe2000001002a */
[----:B------:R-:W-:Y:S01]  /*0ae0*/  PRMT R101, RZ, 0x7610, R52 ;  /* 0x00007610ff657816 */ /* 0x000fe20000000034 */
[C---:B------:R-:W-:Y:S02]  /*0af0*/  FADD.FTZ R45, -R88.reuse, R45 ;  /* 0x0000002d582d7221 */ /* 0x040fe40000010100 */
[----:B------:R-:W-:-:S02]  /*0b00*/  FADD.FTZ R41, -R88, R81 ;  /* 0x0000005158297221 */ /* 0x000fc40000010100 */
[----:B------:R-:W-:Y:S02]  /*0b10*/  FADD.FTZ R58, R103, R58 ;  /* 0x0000003a673a7221 */ /* 0x000fe40000010000 */
[----:B------:R-:W-:Y:S02]  /*0b20*/  FFMA.FTZ R9, R104, R103, R9 ;  /* 0x0000006768097223 */ /* 0x000fe40000010009 */
[C---:B------:R-:W-:Y:S02]  /*0b30*/  FMUL.FTZ R102, R82.reuse, R49 ;  /* 0x0000003152667220 */ /* 0x040fe40000410000 */
[----:B------:R-:W-:Y:S02]  /*0b40*/  FMUL.FTZ R98, R82, R43 ;  /* 0x0000002b52627220 */ /* 0x000fe40000410000 */
[----:B------:R-:W-:Y:S02]  /*0b50*/  FMUL.FTZ R103, R76, R103 ;  /* 0x000000674c677220 */ /* 0x000fe40000410000 */
[----:B------:R-:W-:-:S02]  /*0b60*/  FADD.FTZ R44, R44, R105 ;  /* 0x000000692c2c7221 */ /* 0x000fc40000010000 */
[----:B------:R-:W-:Y:S01]  /*0b70*/  FFMA.FTZ R43, R107, R105, R42 ;  /* 0x000000696b2b7223 */ /* 0x000fe2000001002a */
[----:B------:R-:W-:Y:S01]  /*0b80*/  PRMT R99, RZ, 0x5410, R53 ;  /* 0x00005410ff637816 */ /* 0x000fe20000000035 */
[----:B------:R-:W-:Y:S02]  /*0b90*/  FADD.FTZ R12, R101, R12 ;  /* 0x0000000c650c7221 */ /* 0x000fe40000010000 */
[----:B------:R-:W-:Y:S02]  /*0ba0*/  FFMA.FTZ R7, R102, R101, R7 ;  /* 0x0000006566077223 */ /* 0x000fe40000010007 */
[C---:B------:R-:W-:Y:S02]  /*0bb0*/  FMUL.FTZ R100, R82.reuse, R45 ;  /* 0x0000002d52647220 */ /* 0x040fe40000410000 */
[----:B------:R-:W-:Y:S02]  /*0bc0*/  FMUL.FTZ R96, R82, R41 ;  /* 0x0000002952607220 */ /* 0x000fe40000410000 */
[----:B------:R-:W-:-:S02]  /*0bd0*/  FMUL.FTZ R101, R84, R101 ;  /* 0x0000006554657220 */ /* 0x000fc40000410000 */
[----:B------:R-:W-:Y:S02]  /*0be0*/  FADD.FTZ R42, R44, R103 ;  /* 0x000000672c2a7221 */ /* 0x000fe40000010000 */
[----:B------:R-:W-:Y:S01]  /*0bf0*/  FFMA.FTZ R41, R104, R103, R43 ;  /* 0x0000006768297223 */ /* 0x000fe2000001002b */
[----:B------:R-:W-:Y:S01]  /*0c00*/  PRMT R53, RZ, 0x7610, R53 ;  /* 0x00007610ff357816 */ /* 0x000fe20000000035 */
[----:B------:R-:W-:Y:S02]  /*0c10*/  FADD.FTZ R16, R99, R16 ;  /* 0x0000001063107221 */ /* 0x000fe40000010000 */
[-C--:B------:R-:W-:Y:S02]  /*0c20*/  FFMA.FTZ R8, R100, R99.reuse, R8 ;  /* 0x0000006364087223 */ /* 0x080fe40000010008 */
[----:B------:R-:W-:Y:S02]  /*0c30*/  FMUL.FTZ R99, R77, R99 ;  /* 0x000000634d637220 */ /* 0x000fe40000410000 */
[----:B------:R-:W-:-:S02]  /*0c40*/  FADD.FTZ R42, R42, R101 ;  /* 0x000000652a2a7221 */ /* 0x000fc40000010000 */
[----:B------:R-:W-:Y:S01]  /*0c50*/  FFMA.FTZ R41, R102, R101, R41 ;  /* 0x0000006566297223 */ /* 0x000fe20000010029 */
[----:B------:R-:W-:Y:S01]  /*0c60*/  PRMT R95, RZ, 0x5410, R54 ;  /* 0x00005410ff5f7816 */ /* 0x000fe20000000036 */
[----:B------:R-:W-:Y:S01]  /*0c70*/  FMUL.FTZ R97, R86, R53 ;  /* 0x0000003556617220 */ /* 0x000fe20000410000 */
[----:B------:R-:W-:Y:S01]  /*0c80*/  PRMT R89, RZ, 0x7610, R50 ;  /* 0x00007610ff597816 */ /* 0x000fe20000000032 */
        /* <DEDUP_REMOVED lines=9> */
[----:B------:R-:W-:Y:S01]  /*0d20*/  FFMA.FTZ R41, R98, R97, R41 ;  /* 0x0000006162297223 */ /* 0x000fe20000010029 */
[----:B------:R-:W-:Y:S01]  /*0d30*/  PRMT R81, RZ, 0x5410, R55 ;  /* 0x00005410ff517816 */ /* 0x000fe20000000037 */
[----:B------:R-:W-:-:S02]  /*0d40*/  FADD.FTZ R121, -R88, R121 ;  /* 0x0000007958797221 */ /* 0x000fc40000010100 */
[C---:B------:R-:W-:Y:S02]  /*0d50*/  FMUL.FTZ R83, R82.reuse, R83 ;  /* 0x0000005352537220 */ /* 0x040fe40000410000 */
[----:B------:R-:W-:Y:S02]  /*0d60*/  FMUL.FTZ R89, R82, R89 ;  /* 0x0000005952597220 */ /* 0x000fe40000410000 */
[----:B------:R-:W-:Y:S02]  /*0d70*/  FMUL.FTZ R88, R87, R54 ;  /* 0x0000003657587220 */ /* 0x000fe40000410000 */
[----:B------:R-:W-:Y:S02]  /*0d80*/  FADD.FTZ R43, R42, R95 ;  /* 0x0000005f2a2b7221 */ /* 0x000fe40000010000 */
[----:B------:R-:W-:Y:S01]  /*0d90*/  FFMA.FTZ R41, R96, R95, R41 ;  /* 0x0000005f60297223 */ /* 0x000fe20000010029 */
[----:B------:R-:W-:Y:S01]  /*0da0*/  PRMT R40, RZ, 0x7610, R55 ;  /* 0x00007610ff287816 */ /* 0x000fe20000000037 */
[----:B------:R-:W-:-:S02]  /*0db0*/  FADD.FTZ R11, R81, R11 ;  /* 0x0000000b510b7221 */ /* 0x000fc40000010000 */
[-C--:B------:R-:W-:Y:S02]  /*0dc0*/  FFMA.FTZ R18, R83, R81.reuse, R18 ;  /* 0x0000005153127223 */ /* 0x080fe40000010012 */
[----:B------:R-:W-:Y:S02]  /*0dd0*/  FMUL.FTZ R81, R90, R81 ;  /* 0x000000515a517220 */ /* 0x000fe40000410000 */
[----:B------:R-:W-:Y:S02]  /*0de0*/  FADD.FTZ R42, R43, R88 ;  /* 0x000000582b2a7221 */ /* 0x000fe40000010000 */
[----:B------:R-:W-:Y:S02]  /*0df0*/  FFMA.FTZ R44, R89, R88, R41 ;  /* 0x00000058592c7223 */ /* 0x000fe40000010029 */
[----:B------:R-:W-:Y:S02]  /*0e00*/  FMUL.FTZ R80, R91, R40 ;  /* 0x000000285b507220 */ /* 0x000fe40000410000 */
[----:B------:R-:W-:-:S02]  /*0e10*/  FMUL.FTZ R121, R82, R121 ;  /* 0x0000007952797220 */ /* 0x000fc40000410000 */
        /* <DEDUP_REMOVED lines=11> */
[----:B------:R-:W-:Y:S01]  /*0ed0*/  FFMA.FTZ R47, R121, R80, R44 ;  /* 0x00000050792f7223 */ /* 0x000fe2000001002c */
[----:B------:R-:W-:Y:S05]  /*0ee0*/  BRA.DIV ~URZ, `(.L_x_43) ;  /* 0x000011427f007947 */ /* 0x000fea000b800000 */
[----:B------:R0:W1:Y:S02]  /*0ef0*/  SHFL.DOWN PT, R42, R45, 0x10, 0x1f ;  /* 0x0a001f002d2a7f89 */ /* 0x00006400000e0000 */
.L_x_47:
        /* <DEDUP_REMOVED lines=18> */
.L_x_48:
[----:B------:R-:W-:Y:S01]  /*1020*/  LOP3.LUT P3, RZ, R94, 0xff, RZ, 0xc0, !PT ;  /* 0x000000ff5eff7812 */ /* 0x000fe2000786c0ff */
[----:B-1----:R-:W-:Y:S01]  /*1030*/  FADD.FTZ R79, R40, R47 ;  /* 0x0000002f284f7221 */ /* 0x002fe20000010000 */
[----:B------:R-:W-:Y:S01]  /*1040*/  PLOP3.LUT P0, PT, PT, PT, PT, 0x80, 0x0 ;  /* 0x000000000000781c */ /* 0x000fe20003f0f070 */
[----:B--2---:R-:W-:Y:S01]  /*1050*/  FADD.FTZ R78, R78, R45 ;  /* 0x0000002d4e4e7221 */ /* 0x004fe20000010000 */
[----:B------:R-:W-:Y:S01]  /*1060*/  @!P4 PLOP3.LUT P0, PT, P3, PT, PT, 0x80, 0x0 ;  /* 0x000000000000c81c */ /* 0x000fe20001f0f070 */
[----:B------:R-:W-:Y:S01]  /*1070*/  ULDC.U8 UR6, c[0x0][0x1f0] ;  /* 0x00007c0000067ab9 */ /* 0x000fe20000000000 */
[----:B------:R-:W-:-:S04]  /*1080*/  SHF.R.U32.HI R41, RZ, 0x5, R0 ;  /* 0x00000005ff297819 */ /* 0x000fc80000011600 */
[C---:B------:R-:W-:Y:S02]  /*1090*/  @!P4 LOP3.LUT R42, R41.reuse, 0x7fffff8, RZ, 0xc0, !PT ;  /* 0x07fffff8292ac812 */ /* 0x040fe400078ec0ff */
[----:B------:R-:W-:-:S04]  /*10a0*/  LOP3.LUT R122, R41, 0x7fffff8, RZ, 0xc0, !PT ;  /* 0x07fffff8297a7812 */ /* 0x000fc800078ec0ff */
[----:B------:R-:W-:Y:S02]  /*10b0*/  @!P3 IADD3 R122, R122, 0x8, RZ ;  /* 0x000000087a7ab810 */ /* 0x000fe40007ffe0ff */
[----:B------:R-:W-:Y:S02]  /*10c0*/  @!P0 IADD3 R42, R42, 0x8, RZ ;  /* 0x000000082a2a8810 */ /* 0x000fe40007ffe0ff */
[----:B------:R-:W-:Y:S01]  /*10d0*/  ISETP.NE.AND P0, PT, RZ, UR6, PT ;  /* 0x00000006ff007c0c */ /* 0x000fe2000bf05270 */
[----:B------:R-:W-:Y:S01]  /*10e0*/  WARPSYNC 0xffffffff ;  /* 0xffffffff00007948 */ /* 0x000fe20003800000 */
[----:B------:R-:W-:Y:S02]  /*10f0*/  @!P4 LOP3.LUT R94, R42, 0x7, R41, 0xf8, !PT ;  /* 0x000000072a5ec812 */ /* 0x000fe400078ef829 */
[----:B------:R-:W-:-:S03]  /*1100*/  SHF.L.U32 R122, R122, 0x3, RZ ;  /* 0x000000037a7a7819 */ /* 0x000fc600000006ff */
[----:B------:R-:W-:Y:S04]  /*1110*/  @!P4 STS.64 [R94.X8+0x4000], R78 ;  /* 0x0040004e5e00c388 */ /* 0x000fe80000008a00 */
[----:B------:R-:W-:Y:S06]  /*1120*/  BAR.SYNC.DEFER_BLOCKING 0x0 ;  /* 0x0000000000007b1d */ /* 0x000fec0000010000 */
[----:B------:R-:W1:Y:S04]  /*1130*/  LDS.128 R40, [R122+0x4000] ;  /* 0x004000007a287984 */ /* 0x000e680000000c00 */
[----:B0-----:R-:W0:Y:S04]  /*1140*/  LDS.128 R44, [R122+0x4010] ;  /* 0x004010007a2c7984 */ /* 0x001e280000000c00 */
[----:B------:R-:W2:Y:S04]  /*1150*/  LDS.128 R48, [R122+0x4020] ;  /* 0x004020007a307984 */ /* 0x000ea80000000c00 */
[----:B------:R-:W3:Y:S01]  /*1160*/  LDS.128 R52, [R122+0x4030] ;  /* 0x004030007a347984 */ /* 0x000ee20000000c00 */
        /* <DEDUP_REMOVED lines=18> */
[----:B------:R-:W-:Y:S02]  /*1290*/  FSEL R43, R54, RZ, !P0 ;  /* 0x000000ff362b7208 */ /* 0x000fe40004000000 */
[----:B------:R-:W-:-:S03]  /*12a0*/  ISETP.NE.U32.AND P0, PT, RZ, c[0x0][0x258], PT ;  /* 0x00009600ff007a0c */ /* 0x000fc60003f05070 */
[-CC-:B------:R-:W-:Y:S01]  /*12b0*/  FFMA.FTZ R41, R120, R44.reuse, R43.reuse ;  /* 0x0000002c78297223 */ /* 0x180fe2000001002b */
[----:B------:R-:W-:Y:S01]  /*12c0*/  ISETP.NE.AND.EX P0, PT, RZ, c[0x0][0x25c], PT, P0 ;  /* 0x00009700ff007a0c */ /* 0x000fe20003f05300 */
[-CC-:B------:R-:W-:Y:S02]  /*12d0*/  FFMA.FTZ R109, R109, R44.reuse, R43.reuse ;  /* 0x0000002c6d6d7223 */ /* 0x180fe4000001002b */
[-C--:B------:R-:W-:Y:S02]  /*12e0*/  FFMA.FTZ R40, R107, R44.reuse, R43 ;  /* 0x0000002c6b287223 */ /* 0x080fe4000001002b */
[----:B------:R-:W-:Y:S02]  /*12f0*/  FADD.FTZ R41, R118, -R41 ;  /* 0x8000002976297221 */ /* 0x000fe40000010000 */
[----:B------:R-:W-:Y:S02]  /*1300*/  FFMA.FTZ R89, R89, R44, R43 ;  /* 0x0000002c59597223 */ /* 0x000fe4000001002b */
[----:B------:R-:W-:-:S02]  /*1310*/  FADD.FTZ R109, R106, -R109 ;  /* 0x8000006d6a6d7221 */ /* 0x000fc40000010000 */
[----:B------:R-:W-:Y:S01]  /*1320*/  FADD.FTZ R105, R105, -R40 ;  /* 0x8000002869697221 */ /* 0x000fe20000010000 */
[----:B-----5:R-:W-:Y:S01]  /*1330*/  @P1 PRMT R40, RZ, 0x5410, R31 ;  /* 0x00005410ff281816 */ /* 0x020fe2000000001f */
[-CC-:B------:R-:W-:Y:S02]  /*1340*/  FFMA.FTZ R113, R113, R44.reuse, R43.reuse ;  /* 0x0000002c71717223 */ /* 0x180fe4000001002b */
[----:B------:R-:W-:Y:S02]  /*1350*/  FFMA.FTZ R111, R111, R44, R43 ;  /* 0x0000002c6f6f7223 */ /* 0x000fe4000001002b */
[----:B------:R-:W-:Y:S01]  /*1360*/  FMUL.FTZ R48, R82, R41 ;  /* 0x0000002952307220 */ /* 0x000fe20000410000 */
[----:B------:R-:W-:Y:S01]  /*1370*/  @P1 PRMT R41, RZ, 0x7610, R31 ;  /* 0x00007610ff291816 */ /* 0x000fe2000000001f */
[----:B------:R-:W-:Y:S02]  /*1380*/  FADD.FTZ R55, R88, -R89 ;  /* 0x8000005958377221 */ /* 0x000fe40000010000 */
[----:B------:R-:W-:-:S02]  /*1390*/  FMUL.FTZ R89, R82, R109 ;  /* 0x0000006d52597220 */ /* 0x000fc40000410000 */
[----:B------:R-:W-:Y:S02]  /*13a0*/  FMUL.FTZ R94, R82, R105 ;  /* 0x00000069525e7220 */ /* 0x000fe40000410000 */
[----:B------:R-:W-:Y:S02]  /*13b0*/  FADD.FTZ R113, R110, -R113 ;  /* 0x800000716e717221 */ /* 0x000fe40000010000 */
[----:B------:R-:W-:Y:S02]  /*13c0*/  FADD.FTZ R111, R108, -R111 ;  /* 0x8000006f6c6f7221 */ /* 0x000fe40000010000 */
[-CC-:B------:R-:W-:Y:S02]  /*13d0*/  FFMA.FTZ R117, R117, R44.reuse, R43.reuse ;  /* 0x0000002c75757223 */ /* 0x180fe4000001002b */
[-C--:B------:R-:W-:Y:S02]  /*13e0*/  FFMA.FTZ R115, R115, R44.reuse, R43 ;  /* 0x0000002c73737223 */ /* 0x080fe4000001002b */
[----:B------:R-:W-:Y:S01]  /*13f0*/  @P1 FADD.FTZ R89, R89, R40 ;  /* 0x0000002859591221 */ /* 0x000fe20000010000 */
[--C-:B------:R-:W-:Y:S01]  /*1400*/  @P1 PRMT R40, RZ, 0x5410, R30.reuse ;  /* 0x00005410ff281816 */ /* 0x100fe2000000001e */
[----:B------:R-:W-:Y:S01]  /*1410*/  @P1 FADD.FTZ R94, R94, R41 ;  /* 0x000000295e5e1221 */ /* 0x000fe20000010000 */
[----:B------:R-:W-:Y:S01]  /*1420*/  @P1 PRMT R41, RZ, 0x7610, R30 ;  /* 0x00007610ff291816 */ /* 0x000fe2000000001e */
[----:B------:R-:W-:-:S02]  /*1430*/  FFMA.FTZ R42, R83, R44, R43 ;  /* 0x0000002c532a7223 */ /* 0x000fc4000001002b */
[C---:B------:R-:W-:Y:S02]  /*1440*/  FMUL.FTZ R83, R82.reuse, R113 ;  /* 0x0000007152537220 */ /* 0x040fe40000410000 */
[----:B------:R-:W-:Y:S02]  /*1450*/  FMUL.FTZ R88, R82, R111 ;  /* 0x0000006f52587220 */ /* 0x000fe40000410000 */
        /* <DEDUP_REMOVED lines=8> */
[----:B------:R-:W-:Y:S01]  /*14e0*/  FFMA.FTZ R96, R96, R44, R43 ;  /* 0x0000002c60607223 */ /* 0x000fe2000001002b */
[----:B------:R-:W-:Y:S01]  /*14f0*/  @P0 F2FP.BF16.PACK_AB R44, RZ, R94 ;  /* 0x0000005eff2c023e */ /* 0x000fe200000010ff */
[----:B------:R-:W-:Y:S01]  /*1500*/  @P1 FADD.FTZ R83, R83, R40 ;  /* 0x0000002853531221 */ /* 0x000fe20000010000 */
[----:B------:R-:W-:Y:S01]  /*1510*/  @P1 PRMT R40, RZ, 0x7610, R29 ;  /* 0x00007610ff281816 */ /* 0x000fe2000000001d */
[----:B------:R-:W-:Y:S01]  /*1520*/  @P1 FADD.FTZ R88, R88, R41 ;  /* 0x0000002958581221 */ /* 0x000fe20000010000 */
[----:B------:R-:W-:Y:S01]  /*1530*/  @P1 PRMT R41, RZ, 0x5410, R29 ;  /* 0x00005410ff291816 */ /* 0x000fe2000000001d */
[----:B------:R-:W-:Y:S01]  /*1540*/  FADD.FTZ R43, R81, -R42 ;  /* 0x8000002a512b7221 */ /* 0x000fe20000010000 */
[----:B------:R-:W-:Y:S01]  /*1550*/  @P0 F2FP.BF16.PACK_AB R42, RZ, R83 ;  /* 0x00000053ff2a023e */ /* 0x000fe200000010ff */
[----:B------:R-:W-:-:S02]  /*1560*/  FADD.FTZ R121, R80, -R121 ;  /* 0x8000007950797221 */ /* 0x000fc40000010000 */
[----:B------:R-:W-:Y:S01]  /*1570*/  FMUL.FTZ R80, R82, R117 ;  /* 0x0000007552507220 */ /* 0x000fe20000410000 */
[----:B------:R-:W-:Y:S01]  /*1580*/  @P0 PRMT R38, R42, 0x7610, R38 ;  /* 0x000076102a260816 */ /* 0x000fe20000000026 */
[----:B------:R-:W-:Y:S01]  /*1590*/  FMUL.FTZ R81, R82, R115 ;  /* 0x0000007352517220 */ /* 0x000fe20000410000 */
[----:B------:R-:W-:Y:S01]  /*15a0*/  F2FP.BF16.PACK_AB R42, R88, R83 ;  /* 0x00000053582a723e */ /* 0x000fe200000010ff */
[----:B------:R-:W-:Y:S02]  /*15b0*/  FADD.FTZ R119, R116, -R119 ;  /* 0x8000007774777221 */ /* 0x000fe40000010000 */
[----:B------:R-:W-:Y:S01]  /*15c0*/  @P1 FADD.FTZ R80, R80, R41 ;  /* 0x0000002950501221 */ /* 0x000fe20000010000 */
[----:B------:R-:W-:Y:S01]  /*15d0*/  @P1 PRMT R41, RZ, 0x5410, R28 ;  /* 0x00005410ff291816 */ /* 0x000fe2000000001c */
[----:B------:R-:W-:Y:S01]  /*15e0*/  @P1 FADD.FTZ R81, R81, R40 ;  /* 0x0000002851511221 */ /* 0x000fe20000010000 */
[----:B------:R-:W-:Y:S01]  /*15f0*/  @P1 PRMT R40, RZ, 0x7610, R28 ;  /* 0x00007610ff281816 */ /* 0x000fe2000000001c */
[----:B------:R-:W-:-:S02]  /*1600*/  FMUL.FTZ R49, R82, R119 ;  /* 0x0000007752317220 */ /* 0x000fc40000410000 */
[----:B------:R-:W-:Y:S02]  /*1610*/  FADD.FTZ R103, R103, -R104 ;  /* 0x8000006867677221 */ /* 0x000fe40000010000 */
[----:B------:R-:W-:Y:S02]  /*1620*/  FADD.FTZ R51, R101, -R102 ;  /* 0x8000006665337221 */ /* 0x000fe40000010000 */
[----:B------:R-:W-:Y:S01]  /*1630*/  @P1 FADD.FTZ R48, R48, R41 ;  /* 0x0000002930301221 */ /* 0x000fe20000010000 */
[----:B------:R-:W-:Y:S01]  /*1640*/  @P1 PRMT R41, RZ, 0x5410, R32 ;  /* 0x00005410ff291816 */ /* 0x000fe20000000020 */
[----:B------:R-:W-:Y:S01]  /*1650*/  @P1 FADD.FTZ R49, R49, R40 ;  /* 0x0000002831311221 */ /* 0x000fe20000010000 */
[----:B------:R-:W-:Y:S01]  /*1660*/  @P1 PRMT R40, RZ, 0x7610, R32 ;  /* 0x00007610ff281816 */ /* 0x000fe20000000020 */
[C---:B------:R-:W-:Y:S02]  /*1670*/  FMUL.FTZ R50, R82.reuse, R103 ;  /* 0x0000006752327220 */ /* 0x040fe40000410000 */
[----:B------:R-:W-:-:S02]  /*1680*/  FMUL.FTZ R51, R82, R51 ;  /* 0x0000003352337220 */ /* 0x000fc40000410000 */
[----:B------:R-:W-:Y:S02]  /*1690*/  FADD.FTZ R53, R99, -R100 ;  /* 0x8000006463357221 */ /* 0x000fe40000010000 */
[----:B------:R-:W-:Y:S02]  /*16a0*/  FADD.FTZ R97, R97, -R98 ;  /* 0x8000006261617221 */ /* 0x000fe40000010000 */
[----:B------:R-:W-:Y:S01]  /*16b0*/  @P1 FADD.FTZ R50, R50, R41 ;  /* 0x0000002932321221 */ /* 0x000fe20000010000 */
[--C-:B------:R-:W-:Y:S01]  /*16c0*/  @P1 PRMT R41, RZ, 0x7610, R33.reuse ;  /* 0x00007610ff291816 */ /* 0x100fe20000000021 */
[----:B------:R-:W-:Y:S01]  /*16d0*/  @P1 FADD.FTZ R51, R51, R40 ;  /* 0x0000002833331221 */ /* 0x000fe20000010000 */
[----:B------:R-:W-:Y:S01]  /*16e0*/  @P1 PRMT R40, RZ, 0x5410, R33 ;  /* 0x00005410ff281816 */ /* 0x000fe20000000021 */
[C---:B------:R-:W-:Y:S02]  /*16f0*/  FMUL.FTZ R53, R82.reuse, R53 ;  /* 0x0000003552357220 */ /* 0x040fe40000410000 */
[----:B------:R-:W-:Y:S01]  /*1700*/  FMUL.FTZ R54, R82, R97 ;  /* 0x0000006152367220 */ /* 0x000fe20000410000 */
[----:B------:R-:W-:Y:S01]  /*1710*/  @P0 F2FP.BF16.PACK_AB R97, RZ, R88 ;  /* 0x00000058ff61023e */ /* 0x000fe200000010ff */
[----:B------:R-:W-:Y:S01]  /*1720*/  FADD.FTZ R95, R95, -R96 ;  /* 0x800000605f5f7221 */ /* 0x000fe20000010000 */
[----:B------:R-:W-:Y:S01]  /*1730*/  @P0 F2FP.BF16.PACK_AB R96, RZ, R81 ;  /* 0x00000051ff60023e */ /* 0x000fe200000010ff */
[----:B------:R-:W-:Y:S01]  /*1740*/  @P1 FADD.FTZ R53, R53, R40 ;  /* 0x0000002835351221 */ /* 0x000fe20000010000 */
[--C-:B------:R-:W-:Y:S01]  /*1750*/  @P1 PRMT R40, RZ, 0x7610, R34.reuse ;  /* 0x00007610ff281816 */ /* 0x100fe20000000022 */
[----:B------:R-:W-:Y:S01]  /*1760*/  @P1 FADD.FTZ R54, R54, R41 ;  /* 0x0000002936361221 */ /* 0x000fe20000010000 */
[----:B------:R-:W-:Y:S01]  /*1770*/  @P1 PRMT R41, RZ, 0x5410, R34 ;  /* 0x00005410ff291816 */ /* 0x000fe20000000022 */
[C---:B------:R-:W-:Y:S01]  /*1780*/  FMUL.FTZ R78, R82.reuse, R95 ;  /* 0x0000005f524e7220 */ /* 0x040fe20000410000 */
[----:B------:R-:W-:Y:S01]  /*1790*/  @P0 F2FP.BF16.PACK_AB R95, RZ, R49 ;  /* 0x00000031ff5f023e */ /* 0x000fe200000010ff */
[----:B------:R-:W-:Y:S01]  /*17a0*/  FMUL.FTZ R55, R82, R55 ;  /* 0x0000003752377220 */ /* 0x000fe20000410000 */
[----:B------:R-:W-:Y:S01]  /*17b0*/  @P0 PRMT R38, R38, 0x5410, R97 ;  /* 0x0000541026260816 */ /* 0x000fe20000000061 */
[----:B------:R-:W-:Y:S01]  /*17c0*/  @P1 FADD.FTZ R78, R78, R41 ;  /* 0x000000294e4e1221 */ /* 0x000fe20000010000 */
[--C-:B------:R-:W-:Y:S01]  /*17d0*/  @P1 PRMT R41, RZ, 0x5410, R35.reuse ;  /* 0x00005410ff291816 */ /* 0x100fe20000000023 */
[----:B------:R-:W-:Y:S01]  /*17e0*/  @P1 FADD.FTZ R55, R55, R40 ;  /* 0x0000002837371221 */ /* 0x000fe20000010000 */
[----:B------:R-:W-:Y:S01]  /*17f0*/  @P1 PRMT R40, RZ, 0x7610, R35 ;  /* 0x00007610ff281816 */ /* 0x000fe20000000023 */
[C---:B------:R-:W-:Y:S01]  /*1800*/  FMUL.FTZ R52, R82.reuse, R43 ;  /* 0x0000002b52347220 */ /* 0x040fe20000410000 */
[----:B------:R-:W-:Y:S01]  /*1810*/  @P0 F2FP.BF16.PACK_AB R43, RZ, R89 ;  /* 0x00000059ff2b023e */ /* 0x000fe200000010ff */
[----:B------:R-:W-:Y:S01]  /*1820*/  FMUL.FTZ R79, R82, R121 ;  /* 0x00000079524f7220 */ /* 0x000fe20000410000 */
[----:B------:R-:W-:Y:S01]  /*1830*/  HFMA2.MMA R82, -RZ, RZ, 0, 9.5367431640625e-07 ;  /* 0x00000010ff527435 */ /* 0x000fe200000001ff */
[----:B------:R-:W-:Y:S01]  /*1840*/  @P1 FADD.FTZ R52, R52, R41 ;  /* 0x0000002934341221 */ /* 0x000fe20000010000 */
[----:B------:R-:W-:Y:S01]  /*1850*/  @P0 F2FP.BF16.PACK_AB R41, RZ, R80 ;  /* 0x00000050ff29023e */ /* 0x000fe200000010ff */
[----:B------:R-:W-:Y:S01]  /*1860*/  @P1 FADD.FTZ R79, R79, R40 ;  /* 0x000000284f4f1221 */ /* 0x000fe20000010000 */
[----:B------:R-:W-:-:S02]  /*1870*/  ISETP.NE.U32.AND P1, PT, RZ, c[0x0][0x250], PT ;  /* 0x00009400ff007a0c */ /* 0x000fc40003f25070 */
[----:B------:R-:W-:Y:S02]  /*1880*/  @P0 F2FP.BF16.PACK_AB R40, RZ, R48 ;  /* 0x00000030ff28023e */ /* 0x000fe400000010ff */
[----:B------:R-:W-:Y:S02]  /*1890*/  ISETP.NE.AND.EX P1, PT, RZ, c[0x0][0x254], PT, P1 ;  /* 0x00009500ff007a0c */ /* 0x000fe40003f25310 */
[----:B------:R-:W-:Y:S01]  /*18a0*/  @P0 PRMT R39, R43, 0x7610, R39 ;  /* 0x000076102b270816 */ /* 0x000fe20000000027 */
[-C--:B------:R-:W-:Y:S01]  /*18b0*/  @P0 IMAD.WIDE.U32 R46, R93, R82.reuse, c[0x0][0x258] ;  /* 0x000096005d2e0625 */ /* 0x080fe200078e0052 */
[----:B------:R-:W-:Y:S02]  /*18c0*/  @P0 PRMT R37, R41, 0x7610, R37 ;  /* 0x0000761029250816 */ /* 0x000fe40000000025 */
[----:B------:R-:W-:Y:S02]  /*18d0*/  @P0 PRMT R36, R40, 0x7610, R36 ;  /* 0x0000761028240816 */ /* 0x000fe40000000024 */
[----:B------:R-:W-:Y:S01]  /*18e0*/  @P0 PRMT R39, R39, 0x5410, R44 ;  /* 0x0000541027270816 */ /* 0x000fe2000000002c */
[----:B------:R-:W-:Y:S01]  /*18f0*/  IMAD.WIDE.U32 R44, R93, R82, c[0x0][0x248] ;  /* 0x000092005d2c7625 */ /* 0x000fe200078e0052 */
[----:B------:R-:W-:-:S02]  /*1900*/  @P0 PRMT R37, R37, 0x5410, R96 ;  /* 0x0000541025250816 */ /* 0x000fc40000000060 */
[----:B------:R-:W-:Y:S02]  /*1910*/  @P0 PRMT R36, R36, 0x5410, R95 ;  /* 0x0000541024240816 */ /* 0x000fe4000000005f */
[-C--:B------:R-:W-:Y:S02]  /*1920*/  F2FP.BF16.PACK_AB R43, R94, R89.reuse ;  /* 0x000000595e2b723e */ /* 0x080fe400000010ff */
[----:B------:R-:W-:Y:S01]  /*1930*/  F2FP.BF16.PACK_AB R41, R81, R80 ;  /* 0x000000505129723e */ /* 0x000fe200000010ff */
[----:B------:R0:W-:Y:S01]  /*1940*/  @P0 STG.E.128 [R46.64], R36 ;  /* 0x000000242e000986 */ /* 0x0001e2000c101d04 */
[-C--:B------:R-:W-:Y:S02]  /*1950*/  F2FP.BF16.PACK_AB R40, R49, R48.reuse ;  /* 0x000000303128723e */ /* 0x080fe400000010ff */
[----:B------:R-:W-:Y:S02]  /*1960*/  @P1 F2FP.BF16.PACK_AB R48, RZ, R48 ;  /* 0x00000030ff30123e */ /* 0x000fe400000010ff */
[----:B------:R-:W-:Y:S01]  /*1970*/  @P1 F2FP.BF16.PACK_AB R89, RZ, R89 ;  /* 0x00000059ff59123e */ /* 0x000fe200000010ff */
[----:B------:R1:W-:Y:S01]  /*1980*/  STG.E.128 [R44.64], R40 ;  /* 0x000000282c007986 */ /* 0x0003e2000c101d04 */
[----:B------:R-:W-:-:S02]  /*1990*/  @P1 F2FP.BF16.PACK_AB R83, RZ, R83 ;  /* 0x00000053ff53123e */ /* 0x000fc400000010ff */
[----:B------:R-:W-:Y:S02]  /*19a0*/  @P1 F2FP.BF16.PACK_AB R49, RZ, R49 ;  /* 0x00000031ff31123e */ /* 0x000fe400000010ff */
[----:B------:R-:W-:Y:S02]  /*19b0*/  @P1 PRMT R24, R48, 0x7610, R24 ;  /* 0x0000761030181816 */ /* 0x000fe40000000018 */
[----:B------:R-:W-:Y:S02]  /*19c0*/  @P1 F2FP.BF16.PACK_AB R94, RZ, R94 ;  /* 0x0000005eff5e123e */ /* 0x000fe400000010ff */
[----:B------:R-:W-:Y:S02]  /*19d0*/  @P1 F2FP.BF16.PACK_AB R88, RZ, R88 ;  /* 0x00000058ff58123e */ /* 0x000fe400000010ff */
[----:B------:R-:W-:Y:S02]  /*19e0*/  @P1 F2FP.BF16.PACK_AB R81, RZ, R81 ;  /* 0x00000051ff51123e */ /* 0x000fe400000010ff */
[----:B0-----:R-:W-:-:S02]  /*19f0*/  @P1 F2FP.BF16.PACK_AB R47, RZ, R80 ;  /* 0x00000050ff2f123e */ /* 0x001fc400000010ff */
[----:B------:R-:W-:Y:S02]  /*1a00*/  @P1 PRMT R27, R89, 0x7610, R27 ;  /* 0x00007610591b1816 */ /* 0x000fe4000000001b */
[----:B------:R-:W-:Y:S02]  /*1a10*/  @P1 PRMT R26, R83, 0x7610, R26 ;  /* 0x00007610531a1816 */ /* 0x000fe4000000001a */
[----:B-1----:R-:W-:Y:S02]  /*1a20*/  @P0 F2FP.BF16.PACK_AB R40, RZ, R53 ;  /* 0x00000035ff28023e */ /* 0x002fe400000010ff */
[----:B------:R-:W-:Y:S02]  /*1a30*/  @P0 F2FP.BF16.PACK_AB R42, RZ, R78 ;  /* 0x0000004eff2a023e */ /* 0x000fe400000010ff */
[----:B------:R-:W-:Y:S02]  /*1a40*/  @P0 F2FP.BF16.PACK_AB R41, RZ, R54 ;  /* 0x00000036ff29023e */ /* 0x000fe400000010ff */
[----:B------:R-:W-:-:S02]  /*1a50*/  @P0 F2FP.BF16.PACK_AB R43, RZ, R55 ;  /* 0x00000037ff2b023e */ /* 0x000fc400000010ff */
[----:B------:R-:W-:Y:S02]  /*1a60*/  @P1 PRMT R25, R47, 0x7610, R25 ;  /* 0x000076102f191816 */ /* 0x000fe40000000019 */
[----:B------:R-:W-:Y:S02]  /*1a70*/  @P0 PRMT R37, R40, 0x7610, R37 ;  /* 0x0000761028250816 */ /* 0x000fe40000000025 */
[----:B------:R-:W-:Y:S02]  /*1a80*/  @P0 PRMT R38, R42, 0x7610, R38 ;  /* 0x000076102a260816 */ /* 0x000fe40000000026 */
[----:B------:R-:W-:Y:S02]  /*1a90*/  @P0 F2FP.BF16.PACK_AB R45, RZ, R50 ;  /* 0x00000032ff2d023e */ /* 0x000fe400000010ff */
[----:B------:R-:W-:Y:S01]  /*1aa0*/  @P1 PRMT R24, R24, 0x5410, R49 ;  /* 0x0000541018181816 */ /* 0x000fe20000000031 */
[----:B------:R-:W-:Y:S01]  /*1ab0*/  @P1 IMAD.WIDE.U32 R48, R93, R82, c[0x0][0x250] ;  /* 0x000094005d301625 */ /* 0x000fe200078e0052 */
[----:B------:R-:W-:-:S02]  /*1ac0*/  @P0 F2FP.BF16.PACK_AB R44, RZ, R52 ;  /* 0x00000034ff2c023e */ /* 0x000fc400000010ff */
[----:B------:R-:W-:Y:S02]  /*1ad0*/  @P1 PRMT R27, R27, 0x5410, R94 ;  /* 0x000054101b1b1816 */ /* 0x000fe4000000005e */
[----:B------:R-:W-:Y:S02]  /*1ae0*/  @P1 PRMT R26, R26, 0x5410, R88 ;  /* 0x000054101a1a1816 */ /* 0x000fe40000000058 */
[----:B------:R-:W-:Y:S02]  /*1af0*/  @P1 PRMT R25, R25, 0x5410, R81 ;  /* 0x0000541019191816 */ /* 0x000fe40000000051 */
[----:B------:R-:W-:Y:S02]  /*1b00*/  @P0 PRMT R37, R37, 0x5410, R41 ;  /* 0x0000541025250816 */ /* 0x000fe40000000029 */
[----:B------:R-:W-:Y:S01]  /*1b10*/  @P0 PRMT R38, R38, 0x5410, R43 ;  /* 0x0000541026260816 */ /* 0x000fe2000000002b */
[----:B------:R0:W-:Y:S01]  /*1b20*/  @P1 STG.E.128 [R48.64], R24 ;  /* 0x0000001830001986 */ /* 0x0001e2000c101d04 */
[----:B------:R-:W-:-:S02]  /*1b30*/  F2FP.BF16.PACK_AB R43, R79, R52 ;  /* 0x000000344f2b723e */ /* 0x000fc400000010ff */
[----:B------:R-:W-:Y:S02]  /*1b40*/  F2FP.BF16.PACK_AB R42, R55, R78 ;  /* 0x0000004e372a723e */ /* 0x000fe400000010ff */
[-C--:B------:R-:W-:Y:S02]  /*1b50*/  F2FP.BF16.PACK_AB R41, R54, R53.reuse ;  /* 0x000000353629723e */ /* 0x080fe400000010ff */
[----:B------:R-:W-:Y:S02]  /*1b60*/  F2FP.BF16.PACK_AB R40, R51, R50 ;  /* 0x000000323328723e */ /* 0x000fe400000010ff */
[----:B------:R-:W-:Y:S02]  /*1b70*/  @P1 F2FP.BF16.PACK_AB R52, RZ, R52 ;  /* 0x00000034ff34123e */ /* 0x000fe400000010ff */
[----:B------:R-:W-:Y:S02]  /*1b80*/  @P1 F2FP.BF16.PACK_AB R78, RZ, R78 ;  /* 0x0000004eff4e123e */ /* 0x000fe400000010ff */
[----:B------:R-:W-:-:S02]  /*1b90*/  @P1 F2FP.BF16.PACK_AB R53, RZ, R53 ;  /* 0x00000035ff35123e */ /* 0x000fc400000010ff */
[----:B------:R-:W-:Y:S02]  /*1ba0*/  @P1 F2FP.BF16.PACK_AB R50, RZ, R50 ;  /* 0x00000032ff32123e */ /* 0x000fe400000010ff */
[----:B------:R-:W-:Y:S02]  /*1bb0*/  @P0 F2FP.BF16.PACK_AB R46, RZ, R51 ;  /* 0x00000033ff2e023e */ /* 0x000fe400000010ff */
[----:B------:R-:W-:Y:S02]  /*1bc0*/  @P0 PRMT R36, R45, 0x7610, R36 ;  /* 0x000076102d240816 */ /* 0x000fe40000000024 */
[----:B------:R-:W-:Y:S02]  /*1bd0*/  @P0 F2FP.BF16.PACK_AB R80, RZ, R79 ;  /* 0x0000004fff50023e */ /* 0x000fe400000010ff */
[----:B------:R-:W-:Y:S02]  /*1be0*/  @P0 PRMT R39, R44, 0x7610, R39 ;  /* 0x000076102c270816 */ /* 0x000fe40000000027 */
[----:B------:R-:W-:-:S02]  /*1bf0*/  IADD3 R45, R93, 0x100, RZ ;  /* 0x000001005d2d7810 */ /* 0x000fc40007ffe0ff */
[----:B------:R-:W-:Y:S02]  /*1c00*/  @P1 F2FP.BF16.PACK_AB R79, RZ, R79 ;  /* 0x0000004fff4f123e */ /* 0x000fe400000010ff */
[----:B------:R-:W-:Y:S01]  /*1c10*/  @P1 F2FP.BF16.PACK_AB R55, RZ, R55 ;  /* 0x00000037ff37123e */ /* 0x000fe200000010ff */
[----:B------:R-:W-:Y:S01]  /*1c20*/  IMAD.WIDE.U32 R44, R82, R45, c[0x0][0x248] ;  /* 0x00009200522c7625 */ /* 0x000fe200078e002d */
[----:B------:R-:W-:Y:S02]  /*1c30*/  @P1 F2FP.BF16.PACK_AB R54, RZ, R54 ;  /* 0x00000036ff36123e */ /* 0x000fe400000010ff */
[----:B------:R-:W-:Y:S02]  /*1c40*/  @P1 F2FP.BF16.PACK_AB R51, RZ, R51 ;  /* 0x00000033ff33123e */ /* 0x000fe400000010ff */
[----:B0-----:R-:W-:Y:S02]  /*1c50*/  @P1 PRMT R27, R52, 0x7610, R27 ;  /* 0x00007610341b1816 */ /* 0x001fe4000000001b */
[----:B------:R-:W-:-:S02]  /*1c60*/  @P1 PRMT R26, R78, 0x7610, R26 ;  /* 0x000076104e1a1816 */ /* 0x000fc4000000001a */
[----:B------:R-:W-:Y:S02]  /*1c70*/  @P1 PRMT R25, R53, 0x7610, R25 ;  /* 0x0000761035191816 */ /* 0x000fe40000000019 */
[----:B------:R-:W-:Y:S02]  /*1c80*/  @P1 PRMT R24, R50, 0x7610, R24 ;  /* 0x0000761032181816 */ /* 0x000fe40000000018 */
[----:B------:R-:W-:Y:S01]  /*1c90*/  @P0 PRMT R36, R36, 0x5410, R46 ;  /* 0x0000541024240816 */ /* 0x000fe2000000002e */
[CC--:B------:R-:W-:Y:S01]  /*1ca0*/  @P0 IMAD.WIDE.U32 R46, R92.reuse, R82.reuse, c[0x0][0x258] ;  /* 0x000096005c2e0625 */ /* 0x0c0fe200078e0052 */
[----:B------:R-:W-:Y:S02]  /*1cb0*/  @P0 PRMT R39, R39, 0x5410, R80 ;  /* 0x0000541027270816 */ /* 0x000fe40000000050 */
[----:B------:R-:W-:Y:S01]  /*1cc0*/  @P1 PRMT R27, R27, 0x5410, R79 ;  /* 0x000054101b1b1816 */ /* 0x000fe2000000004f */
[----:B------:R-:W-:Y:S01]  /*1cd0*/  @P1 IMAD.WIDE.U32 R82, R92, R82, c[0x0][0x250] ;  /* 0x000094005c521625 */ /* 0x000fe200078e0052 */
[----:B------:R-:W-:Y:S01]  /*1ce0*/  @P1 PRMT R26, R26, 0x5410, R55 ;  /* 0x000054101a1a1816 */ /* 0x000fe20000000037 */
[----:B------:R0:W-:Y:S01]  /*1cf0*/  @P0 STG.E.128 [R46.64], R36 ;  /* 0x000000242e000986 */ /* 0x0001e2000c101d04 */
[----:B------:R-:W-:-:S02]  /*1d00*/  @P1 PRMT R25, R25, 0x5410, R54 ;  /* 0x0000541019191816 */ /* 0x000fc40000000036 */
[----:B------:R-:W-:Y:S01]  /*1d10*/  @P1 PRMT R24, R24, 0x5410, R51 ;  /* 0x0000541018181816 */ /* 0x000fe20000000033 */
[----:B------:R0:W-:Y:S01]  /*1d20*/  STG.E.128 [R44.64], R40 ;  /* 0x000000282c007986 */ /* 0x0001e2000c101d04 */
[----:B------:R-:W-:-:S03]  /*1d30*/  SEL R94, RZ, 0x1, P3 ;  /* 0x00000001ff5e7807 */ /* 0x000fc60001800000 */
[----:B------:R0:W-:Y:S02]  /*1d40*/  @P1 STG.E.128 [R82.64], R24 ;  /* 0x0000001852001986 */ /* 0x0001e4000c101d04 */
[----:B0-----:R-:W-:Y:S01]  /*1d50*/  @P2 CALL.REL.NOINC `(.L_x_45) ;  /* 0x0000001000002944 */ /* 0x001fe20003c00000 */
[----:B------:R-:W-:Y:S05]  /*1d60*/  BRA `(.L_x_46) ;  /* 0xffffe68000007947 */ /* 0x000fea000383ffff */
.L_x_45:
        /* <DEDUP_REMOVED lines=28> */
.L_x_42:
[----:B------:R-:W0:Y:S01]  /*1f30*/  S2UR UR6, SR_CTAID.X ;  /* 0x00000000000679c3 */ /* 0x000e220000002500 */
[----:B------:R-:W-:Y:S02]  /*1f40*/  MOV R5, 0x20 ;  /* 0x0000002000057802 */ /* 0x000fe40000000f00 */
[----:B0-----:R-:W-:-:S05]  /*1f50*/  LEA.HI R3, R0, UR6, RZ, 0x18 ;  /* 0x0000000600037c11 */ /* 0x001fca000f8fc0ff */
[----:B------:R-:W-:-:S05]  /*1f60*/  IMAD R3, R3, c[0x0][0x168], RZ ;  /* 0x00005a0003037a24 */ /* 0x000fca00078e02ff */
[----:B------:R-:W-:-:S05]  /*1f70*/  LEA.HI R4, R3, R2, RZ, 0x1d ;  /* 0x0000000203047211 */ /* 0x000fca00078fe8ff */
[----:B------:R-:W-:-:S04]  /*1f80*/  IMAD.WIDE.U32 R2, R4, R5, c[0x0][0x220] ;  /* 0x0000880004027625 */ /* 0x000fc800078e0005 */
[----:B------:R-:W-:Y:S01]  /*1f90*/  IMAD.WIDE.U32 R4, R4, R5, c[0x0][0x228] ;  /* 0x00008a0004047625 */ /* 0x000fe200078e0005 */
[----:B------:R-:W-:Y:S04]  /*1fa0*/  STG.E.128 [R2.64], R28 ;  /* 0x0000001c02007986 */ /* 0x000fe8000c101d04 */
[----:B------:R-:W-:Y:S04]  /*1fb0*/  STG.E.128 [R2.64+0x10], R20 ;  /* 0x0000101402007986 */ /* 0x000fe8000c101d04 */
[----:B------:R-:W-:Y:S04]  /*1fc0*/  STG.E.128 [R4.64], R24 ;  /* 0x0000001804007986 */ /* 0x000fe8000c101d04 */
[----:B------:R-:W-:Y:S04]  /*1fd0*/  STG.E.128 [R4.64+0x10], R32 ;  /* 0x0000102004007986 */ /* 0x000fe8000c101d04 */
[----:B------:R-:W-:Y:S04]  /*1fe0*/  STG.E.128 [R2.64+0x2000], R40 ;  /* 0x0020002802007986 */ /* 0x000fe8000c101d04 */
[----:B------:R-:W-:Y:S04]  /*1ff0*/  STG.E.128 [R2.64+0x2010], R12 ;  /* 0x0020100c02007986 */ /* 0x000fe8000c101d04 */
[----:B------:R-:W-:Y:S04]  /*2000*/  STG.E.128 [R4.64+0x2000], R36 ;  /* 0x0020002404007986 */ /* 0x000fe8000c101d04 */
[----:B------:R-:W-:Y:S01]  /*2010*/  STG.E.128 [R4.64+0x2010], R16 ;  /* 0x0020101004007986 */ /* 0x000fe2000c101d04 */
[----:B------:R-:W-:Y:S05]  /*2020*/  EXIT ;  /* 0x000000000000794d */ /* 0x000fea0003800000 */
.L_x_43:
[----:B------:R-:W-:Y:S01]  /*2030*/  HFMA2.MMA R46, -RZ, RZ, 0, 1.847743988037109375e-06 ;  /* 0x0000001fff2e7435 */ /* 0x000fe200000001ff */
[----:B------:R-:W-:Y:S01]  /*2040*/  MOV R43, R45 ;  /* 0x0000002d002b7202 */ /* 0x000fe20000000f00 */
[----:B------:R-:W-:Y:S01]  /*2050*/  IMAD.MOV.U32 R44, RZ, RZ, 0x10 ;  /* 0x00000010ff2c7424 */ /* 0x000fe200078e00ff */
[----:B------:R-:W-:-:S02]  /*2060*/  MOV R49, 0xffffffff ;  /* 0xffffffff00317802 */ /* 0x000fc40000000f00 */
[----:B------:R-:W-:Y:S02]  /*2070*/  MOV R40, 0x2090 ;  /* 0x0000209000287802 */ /* 0x000fe40000000f00 */
[----:B-----5:R-:W-:Y:S05]  /*2080*/  CALL.REL.NOINC `($__internal_3_$__cuda_sm70_shflsync_down_p) ;  /* 0x0000046000007944 */ /* 0x020fea0003c00000 */
[----:B-1----:R-:W-:Y:S01]  /*2090*/  MOV R42, R43 ;  /* 0x0000002b002a7202 */ /* 0x002fe20000000f00 */
[----:B0-----:R-:W-:Y:S05]  /*20a0*/  BRA `(.L_x_47) ;  /* 0xffffee5000007947 */ /* 0x001fea000383ffff */
.L_x_44:
[----:B------:R-:W-:Y:S01]  /*20b0*/  HFMA2.MMA R46, -RZ, RZ, 0, 1.847743988037109375e-06 ;  /* 0x0000001fff2e7435 */ /* 0x000fe200000001ff */
[----:B------:R-:W-:Y:S01]  /*20c0*/  MOV R43, R47 ;  /* 0x0000002f002b7202 */ /* 0x000fe20000000f00 */
[----:B------:R-:W-:Y:S01]  /*20d0*/  IMAD.MOV.U32 R44, RZ, RZ, 0x10 ;  /* 0x00000010ff2c7424 */ /* 0x000fe200078e00ff */
[----:B------:R-:W-:Y:S02]  /*20e0*/  MOV R49, 0xffffffff ;  /* 0xffffffff00317802 */ /* 0x000fe40000000f00 */
[----:B------:R-:W-:Y:S02]  /*20f0*/  MOV R40, 0x2110 ;  /* 0x0000211000287802 */ /* 0x000fe40000000f00 */
[----:B01---5:R-:W-:Y:S05]  /*2100*/  CALL.REL.NOINC `($__internal_3_$__cuda_sm70_shflsync_down_p) ;  /* 0x000003e000007944 */ /* 0x023fea0003c00000 */
[----:B------:R-:W-:Y:S01]  /*2110*/  FADD.FTZ R45, R45, R42 ;  /* 0x0000002a2d2d7221 */ /* 0x000fe20000010000 */
[----:B0-----:R-:W-:Y:S01]  /*2120*/  HFMA2.MMA R44, -RZ, RZ, 0, 4.76837158203125e-07 ;  /* 0x00000008ff2c7435 */ /* 0x001fe200000001ff */
[----:B-1----:R-:W-:Y:S01]  /*2130*/  FADD.FTZ R48, R47, R43 ;  /* 0x0000002b2f307221 */ /* 0x002fe20000010000 */
[----:B------:R-:W-:Y:S01]  /*2140*/  MOV R46, 0x1f ;  /* 0x0000001f002e7802 */ /* 0x000fe20000000f00 */
[----:B------:R-:W-:Y:S01]  /*2150*/  IMAD.MOV.U32 R49, RZ, RZ, -0x1 ;  /* 0xffffffffff317424 */ /* 0x000fe200078e00ff */
[----:B------:R-:W-:-:S02]  /*2160*/  MOV R43, R45 ;  /* 0x0000002d002b7202 */ /* 0x000fc40000000f00 */
[----:B------:R-:W-:Y:S02]  /*2170*/  MOV R40, 0x2190 ;  /* 0x0000219000287802 */ /* 0x000fe40000000f00 */
[----:B------:R-:W-:Y:S05]  /*2180*/  CALL.REL.NOINC `($__internal_3_$__cuda_sm70_shflsync_down_p) ;  /* 0x0000036000007944 */ /* 0x000fea0003c00000 */
[----:B0-----:R-:W-:Y:S01]  /*2190*/  HFMA2.MMA R44, -RZ, RZ, 0, 4.76837158203125e-07 ;  /* 0x00000008ff2c7435 */ /* 0x001fe200000001ff */
[----:B-1----:R-:W-:Y:S01]  /*21a0*/  MOV R42, R43 ;  /* 0x0000002b002a7202 */ /* 0x002fe20000000f00 */
[----:B------:R-:W-:Y:S01]  /*21b0*/  IMAD.MOV.U32 R46, RZ, RZ, 0x1f ;  /* 0x0000001fff2e7424 */ /* 0x000fe200078e00ff */
[----:B------:R-:W-:Y:S02]  /*21c0*/  MOV R43, R48 ;  /* 0x00000030002b7202 */ /* 0x000fe40000000f00 */
[----:B------:R-:W-:Y:S02]  /*21d0*/  MOV R49, 0xffffffff ;  /* 0xffffffff00317802 */ /* 0x000fe40000000f00 */
[----:B------:R-:W-:Y:S02]  /*21e0*/  MOV R40, 0x2200 ;  /* 0x0000220000287802 */ /* 0x000fe40000000f00 */
[----:B------:R-:W-:Y:S05]  /*21f0*/  CALL.REL.NOINC `($__internal_3_$__cuda_sm70_shflsync_down_p) ;  /* 0x000002f000007944 */ /* 0x000fea0003c00000 */
[----:B------:R-:W-:Y:S01]  /*2200*/  FADD.FTZ R45, R42, R45 ;  /* 0x0000002d2a2d7221 */ /* 0x000fe20000010000 */
[----:B0-----:R-:W-:Y:S01]  /*2210*/  HFMA2.MMA R44, -RZ, RZ, 0, 2.384185791015625e-07 ;  /* 0x00000004ff2c7435 */ /* 0x001fe200000001ff */
[----:B-1----:R-:W-:Y:S01]  /*2220*/  FADD.FTZ R48, R48, R43 ;  /* 0x0000002b30307221 */ /* 0x002fe20000010000 */
[----:B------:R-:W-:Y:S01]  /*2230*/  MOV R46, 0x1f ;  /* 0x0000001f002e7802 */ /* 0x000fe20000000f00 */
[----:B------:R-:W-:Y:S01]  /*2240*/  IMAD.MOV.U32 R43, RZ, RZ, R45 ;  /* 0x000000ffff2b7224 */ /* 0x000fe200078e002d */
[----:B------:R-:W-:-:S02]  /*2250*/  MOV R49, 0xffffffff ;  /* 0xffffffff00317802 */ /* 0x000fc40000000f00 */
[----:B------:R-:W-:Y:S02]  /*2260*/  MOV R40, 0x2280 ;  /* 0x0000228000287802 */ /* 0x000fe40000000f00 */
[----:B------:R-:W-:Y:S05]  /*2270*/  CALL.REL.NOINC `($__internal_3_$__cuda_sm70_shflsync_down_p) ;  /* 0x0000027000007944 */ /* 0x000fea0003c00000 */
[----:B0-----:R-:W-:Y:S01]  /*2280*/  HFMA2.MMA R44, -RZ, RZ, 0, 2.384185791015625e-07 ;  /* 0x00000004ff2c7435 */ /* 0x001fe200000001ff */
[----:B-1----:R-:W-:Y:S01]  /*2290*/  MOV R42, R43 ;  /* 0x0000002b002a7202 */ /* 0x002fe20000000f00 */
[----:B------:R-:W-:Y:S01]  /*22a0*/  IMAD.MOV.U32 R49, RZ, RZ, -0x1 ;  /* 0xffffffffff317424 */ /* 0x000fe200078e00ff */
[----:B------:R-:W-:Y:S02]  /*22b0*/  MOV R43, R48 ;  /* 0x00000030002b7202 */ /* 0x000fe40000000f00 */
[----:B------:R-:W-:Y:S02]  /*22c0*/  MOV R46, 0x1f ;  /* 0x0000001f002e7802 */ /* 0x000fe40000000f00 */
[----:B------:R-:W-:Y:S02]  /*22d0*/  MOV R40, 0x22f0 ;  /* 0x000022f000287802 */ /* 0x000fe40000000f00 */
[----:B------:R-:W-:Y:S05]  /*22e0*/  CALL.REL.NOINC `($__internal_3_$__cuda_sm70_shflsync_down_p) ;  /* 0x0000020000007944 */ /* 0x000fea0003c00000 */
[----:B------:R-:W-:Y:S01]  /*22f0*/  FADD.FTZ R45, R42, R45 ;  /* 0x0000002d2a2d7221 */ /* 0x000fe20000010000 */
[----:B0-----:R-:W-:Y:S01]  /*2300*/  HFMA2.MMA R44, -RZ, RZ, 0, 1.1920928955078125e-07 ;  /* 0x00000002ff2c7435 */ /* 0x001fe200000001ff */
[----:B-1----:R-:W-:Y:S01]  /*2310*/  FADD.FTZ R48, R48, R43 ;  /* 0x0000002b30307221 */ /* 0x002fe20000010000 */
[----:B------:R-:W-:-:S02]  /*2320*/  MOV R46, 0x1f ;  /* 0x0000001f002e7802 */ /* 0x000fc40000000f00 */
[----:B------:R-:W-:Y:S02]  /*2330*/  MOV R49, 0xffffffff ;  /* 0xffffffff00317802 */ /* 0x000fe40000000f00 */
[----:B------:R-:W-:Y:S02]  /*2340*/  MOV R43, R45 ;  /* 0x0000002d002b7202 */ /* 0x000fe40000000f00 */
[----:B------:R-:W-:Y:S02]  /*2350*/  MOV R40, 0x2370 ;  /* 0x0000237000287802 */ /* 0x000fe40000000f00 */
[----:B------:R-:W-:Y:S05]  /*2360*/  CALL.REL.NOINC `($__internal_3_$__cuda_sm70_shflsync_down_p) ;  /* 0x0000018000007944 */ /* 0x000fea0003c00000 */
[----:B0-----:R-:W-:Y:S01]  /*2370*/  HFMA2.MMA R44, -RZ, RZ, 0, 1.1920928955078125e-07 ;  /* 0x00000002ff2c7435 */ /* 0x001fe200000001ff */
[----:B-1----:R-:W-:Y:S01]  /*2380*/  IMAD.MOV.U32 R42, RZ, RZ, R43 ;  /* 0x000000ffff2a7224 */ /* 0x002fe200078e002b */
[----:B------:R-:W-:Y:S02]  /*2390*/  MOV R43, R48 ;  /* 0x00000030002b7202 */ /* 0x000fe40000000f00 */
[----:B------:R-:W-:Y:S02]  /*23a0*/  MOV R46, 0x1f ;  /* 0x0000001f002e7802 */ /* 0x000fe40000000f00 */
[----:B------:R-:W-:-:S02]  /*23b0*/  MOV R49, 0xffffffff ;  /* 0xffffffff00317802 */ /* 0x000fc40000000f00 */
[----:B------:R-:W-:Y:S02]  /*23c0*/  MOV R40, 0x23e0 ;  /* 0x000023e000287802 */ /* 0x000fe40000000f00 */
[----:B------:R-:W-:Y:S05]  /*23d0*/  CALL.REL.NOINC `($__internal_3_$__cuda_sm70_shflsync_down_p) ;  /* 0x0000011000007944 */ /* 0x000fea0003c00000 */
[----:B------:R-:W-:Y:S01]  /*23e0*/  FADD.FTZ R45, R42, R45 ;  /* 0x0000002d2a2d7221 */ /* 0x000fe20000010000 */
[----:B0-----:R-:W-:Y:S01]  /*23f0*/  HFMA2.MMA R46, -RZ, RZ, 0, 1.847743988037109375e-06 ;  /* 0x0000001fff2e7435 */ /* 0x001fe200000001ff */
[----:B-1----:R-:W-:Y:S01]  /*2400*/  FADD.FTZ R47, R48, R43 ;  /* 0x0000002b302f7221 */ /* 0x002fe20000010000 */
[----:B------:R-:W-:Y:S01]  /*2410*/  MOV R49, 0xffffffff ;  /* 0xffffffff00317802 */ /* 0x000fe20000000f00 */
[----:B------:R-:W-:Y:S01]  /*2420*/  IMAD.MOV.U32 R44, RZ, RZ, 0x1 ;  /* 0x00000001ff2c7424 */ /* 0x000fe200078e00ff */
[----:B------:R-:W-:Y:S02]  /*2430*/  MOV R43, R45 ;  /* 0x0000002d002b7202 */ /* 0x000fe40000000f00 */
[----:B------:R-:W-:Y:S02]  /*2440*/  MOV R40, 0x2460 ;  /* 0x0000246000287802 */ /* 0x000fe40000000f00 */
[----:B------:R-:W-:Y:S05]  /*2450*/  CALL.REL.NOINC `($__internal_3_$__cuda_sm70_shflsync_down_p) ;  /* 0x0000009000007944 */ /* 0x000fea0003c00000 */
[----:B0-----:R-:W-:Y:S01]  /*2460*/  HFMA2.MMA R44, -RZ, RZ, 0, 5.9604644775390625e-08 ;  /* 0x00000001ff2c7435 */ /* 0x001fe200000001ff */
[----:B-1----:R-:W-:Y:S01]  /*2470*/  MOV R78, R43 ;  /* 0x0000002b004e7202 */ /* 0x002fe20000000f00 */
[----:B------:R-:W-:Y:S01]  /*2480*/  IMAD.MOV.U32 R43, RZ, RZ, R47 ;  /* 0x000000ffff2b7224 */ /* 0x000fe200078e002f */
[----:B------:R-:W-:-:S02]  /*2490*/  MOV R46, 0x1f ;  /* 0x0000001f002e7802 */ /* 0x000fc40000000f00 */
[----:B------:R-:W-:Y:S02]  /*24a0*/  MOV R49, 0xffffffff ;  /* 0xffffffff00317802 */ /* 0x000fe40000000f00 */
[----:B------:R-:W-:Y:S02]  /*24b0*/  MOV R40, 0x24d0 ;  /* 0x000024d000287802 */ /* 0x000fe40000000f00 */
[----:B------:R-:W-:Y:S05]  /*24c0*/  CALL.REL.NOINC `($__internal_3_$__cuda_sm70_shflsync_down_p) ;  /* 0x0000002000007944 */ /* 0x000fea0003c00000 */
[----:B-1----:R-:W-:Y:S01]  /*24d0*/  MOV R40, R43 ;  /* 0x0000002b00287202 */ /* 0x002fe20000000f00 */
[----:B0-----:R-:W-:Y:S05]  /*24e0*/  BRA `(.L_x_48) ;  /* 0xffffeb3000007947 */ /* 0x001fea000383ffff */
        .weak           $__internal_3_$__cuda_sm70_shflsync_down_p
        .type           $__internal_3_$__cuda_sm70_shflsync_down_p,@function
        .size           $__internal_3_$__cuda_sm70_shflsync_down_p,(.L_x_1766 - $__internal_3_$__cuda_sm70_shflsync_down_p)
$__internal_3_$__cuda_sm70_shflsync_down_p:
[----:B------:R-:W-:Y:S01]  /*24f0*/  HFMA2.MMA R41, -RZ, RZ, 0, 0 ;  /* 0x00000000ff297435 */ /* 0x000fe200000001ff */
[----:B------:R-:W-:Y:S04]  /*2500*/  WARPSYNC R49 ;  /* 0x0000003100007348 */ /* 0x000fe80003800000 */
[----:B------:R0:W1:Y:S01]  /*2510*/  SHFL.DOWN PT, R43, R43, R44, R46 ;  /* 0x0800002c2b2b7389 */ /* 0x00006200000e002e */
[----:B------:R-:W-:Y:S05]  /*2520*/  RET.REL.NODEC R40 `(_ZN10layer_norm31ln_parallel_residual_bwd_kernelINS_13Kernel_traitsI13__nv_bfloat16S2_S2_S2_fjLj4096ELj1ELj1ELj8ELj16ENS_18Kernel_traits_baseILj4096ES2_S2_S2_S2_fjLj256EEEEELb0ELb1ELb1EEEvNS_9BwdParamsE) ;  /* 0xffffdad028007950 */ /* 0x000fea0003c3ffff */
.L_x_49:
        /* <DEDUP_REMOVED lines=13> */
.L_x_1766:


//--------------------- .text._ZN10layer_norm31ln_parallel_residual_bwd_kernelINS_13Kernel_traitsI13__nv_bfloat16S2_S2_S2_fjLj4096ELj1ELj1ELj8ELj16ENS_18Kernel_traits_baseILj4096ES2_S2_S2_S2_fjLj256EEEEELb1ELb0ELb0EEEvNS_9BwdParamsE --------------------------
	.section	.text._ZN10layer_norm31ln_parallel_residual_bwd_kernelINS_13Kernel_traitsI13__nv_bfloat16S2_S2_S2_fjLj4096ELj1ELj1ELj8ELj16ENS_18Kernel_traits_baseILj4096ES2_S2_S2_S2_fjLj256EEEEELb1ELb0ELb0EEEvNS_9BwdParamsE,"ax",@progbits
	.sectioninfo	@"SHI_REGISTERS=189"
	.align	128
        .global         _ZN10layer_norm31ln_parallel_residual_bwd_kernelINS_13Kernel_traitsI13__nv_bfloat16S2_S2_S2_fjLj4096ELj1ELj1ELj8ELj16ENS_18Kernel_traits_baseILj4096ES2_S2_S2_S2_fjLj256EEEEELb1ELb0ELb0EEEvNS_9BwdParamsE
        .type           _ZN10layer_norm31ln_parallel_residual_bwd_kernelINS_13Kernel_traitsI13__nv_bfloat16S2_S2_S2_fjLj4096ELj1ELj1ELj8ELj16ENS_18Kernel_traits_baseILj4096ES2_S2_S2_S2_fjLj256EEEEELb1ELb0ELb0EEEvNS_9BwdParamsE,@function
        .size           _ZN10layer_norm31ln_parallel_residual_bwd_kernelINS_13Kernel_traitsI13__nv_bfloat16S2_S2_S2_fjLj4096ELj1ELj1ELj8ELj16ENS_18Kernel_traits_baseILj4096ES2_S2_S2_S2_fjLj256EEEEELb1ELb0ELb0EEEvNS_9BwdParamsE,(.L_x_1767 - _ZN10layer_norm31ln_parallel_residual_bwd_kernelINS_13Kernel_traitsI13__nv_bfloat16S2_S2_S2_fjLj4096ELj1ELj1ELj8ELj16ENS_18Kernel_traits_baseILj4096ES2_S2_S2_S2_fjLj256EEEEELb1ELb0ELb0EEEvNS_9BwdParamsE)
        .other          _ZN10layer_norm31ln_parallel_residual_bwd_kernelINS_13Kernel_traitsI13__nv_bfloat16S2_S2_S2_fjLj4096ELj1ELj1ELj8ELj16ENS_18Kernel_traits_baseILj4096ES2_S2_S2_S2_fjLj256EEEEELb1ELb0ELb0EEEvNS_9BwdParamsE,@"STO_CUDA_ENTRY STV_DEFAULT"
_ZN10layer_norm31ln_parallel_residual_bwd_kernelINS_13Kernel_traitsI13__nv_bfloat16S2_S2_S2_fjLj4096ELj1ELj1ELj8ELj16ENS_18Kernel_traits_baseILj4096ES2_S2_S2_S2_fjLj256EEEEELb1ELb0ELb0EEEvNS_9BwdParamsE:
.text._ZN10layer_norm31ln_parallel_residual_bwd_kernelINS_13Kernel_traitsI13__nv_bfloat16S2_S2_S2_fjLj4096ELj1ELj1ELj8ELj16ENS_18Kernel_traits_baseILj4096ES2_S2_S2_S2_fjLj256EEEEELb1ELb0ELb0EEEvNS_9BwdParamsE:
[----:B------:R-:W-:Y:S02]  /*0000*/  IMAD.MOV.U32 R1, RZ, RZ, c[0x0][0x28] ;  /* 0x00000a00ff017624 */ /* 0x000fe400078e00ff */
        /* <DEDUP_REMOVED lines=10> */
[----:B------:R-:W-:Y:S01]  /*00b0*/  @P3 IMAD.MOV.U32 R5, RZ, RZ, 0x10 ;  /* 0x00000010ff053424 */ /* 0x000fe200078e00ff */
[----:B------:R-:W0:Y:S01]  /*00c0*/  S2UR UR6, SR_CTAID.X ;  /* 0x00000000000679c3 */ /* 0x000e220000002500 */
[----:B------:R-:W-:Y:S02]  /*00d0*/  @P2 MOV R9, 0x10 ;  /* 0x0000001000092802 */ /* 0x000fe40000000f00 */
[----:B------:R-:W-:-:S04]  /*00e0*/  @P3 IMAD.WIDE.U32 R2, R8, R5, c[0x0][0x1b0] ;  /* 0x00006c0008023625 */ /* 0x000fc800078e0005 */
[C---:B------:R-:W-:Y:S01]  /*00f0*/  @P3 IMAD.WIDE.U32 R4, R8.reuse, R5, c[0x0][0x1b8] ;  /* 0x00006e0008043625 */ /* 0x040fe200078e0005 */
[----:B------:R1:W5:Y:S01]  /*0100*/  @P3 LDG.E.128 R72, [R2.64] ;  /* 0x0000000402483981 */ /* 0x000362000c1e1d00 */
[----:B------:R-:W-:Y:S01]  /*0110*/  @P3 LOP3.LUT R8, R8, 0x100, RZ, 0xfc, !PT ;  /* 0x0000010008083812 */ /* 0x000fe200078efcff */
[----:B------:R-:W-:Y:S01]  /*0120*/  CS2R R64, SRZ ;  /* 0x0000000000407805 */ /* 0x000fe2000001ff00 */
[----:B------:R-:W-:Y:S01]  /*0130*/  CS2R R66, SRZ ;  /* 0x0000000000427805 */ /* 0x000fe2000001ff00 */
[----:B------:R2:W5:Y:S02]  /*0140*/  @P3 LDG.E.128 R76, [R4.64] ;  /* 0x00000004044c3981 */ /* 0x000564000c1e1d00 */
[----:B------:R-:W-:-:S04]  /*0150*/  @P2 IMAD.WIDE.U32 R6, R8, R9, c[0x0][0x1b0] ;  /* 0x00006c0008062625 */ /* 0x000fc800078e0009 */
[----:B------:R-:W-:Y:S01]  /*0160*/  @P2 IMAD.WIDE.U32 R8, R8, R9, c[0x0][0x1b8] ;  /* 0x00006e0008082625 */ /* 0x000fe200078e0009 */
[----:B------:R3:W5:Y:S01]  /*0170*/  @P2 LDG.E.128 R80, [R6.64] ;  /* 0x0000000406502981 */ /* 0x000762000c1e1d00 */
[----:B0-----:R-:W-:-:S03]  /*0180*/  LEA.HI R106, R0, UR6, RZ, 0x18 ;  /* 0x00000006006a7c11 */ /* 0x001fc6000f8fc0ff */
[----:B------:R0:W5:Y:S01]  /*0190*/  @P2 LDG.E.128 R68, [R8.64] ;  /* 0x0000000408442981 */ /* 0x000162000c1e1d00 */
        /* <DEDUP_REMOVED lines=29> */
[----:B--2---:R-:W-:Y:S01]  /*0370*/  CS2R R4, SRZ ;  /* 0x0000000000047805 */ /* 0x004fe2000001ff00 */
[----:B---3--:R-:W-:Y:S01]  /*0380*/  CS2R R6, SRZ ;  /* 0x0000000000067805 */ /* 0x008fe2000001ff00 */
[----:B------:R-:W-:Y:S05]  /*0390*/  @P0 BRA `(.L_x_50) ;  /* 0x000028d000000947 */ /* 0x000fea0003800000 */
[----:B-1----:R-:W0:Y:S01]  /*03a0*/  LDC.U8 R174, c[0x0][0x1f0] ;  /* 0x00007c00ffae7b82 */ /* 0x002e220000000000 */
[--C-:B-----5:R-:W-:Y:S01]  /*03b0*/  PRMT R107, RZ, 0x5410, R72.reuse ;  /* 0x00005410ff6b7816 */ /* 0x120fe20000000048 */
[----:B------:R-:W-:Y:S01]  /*03c0*/  IMAD.MOV.U32 R132, RZ, RZ, 0x1 ;  /* 0x00000001ff847424 */ /* 0x000fe200078e00ff */
        /* <DEDUP_REMOVED lines=31> */
[----:B0-----:R-:W-:Y:S02]  /*05c0*/  PRMT R139, RZ, 0x7610, R71 ;  /* 0x00007610ff8b7816 */ /* 0x001fe40000000047 */
.L_x_61:
[----:B------:R-:W-:-:S04]  /*05d0*/  IMAD.MOV.U32 R87, RZ, RZ, 0x4 ;  /* 0x00000004ff577424 */ /* 0x000fc800078e00ff */
[----:B------:R-:W-:-:S04]  /*05e0*/  IMAD.WIDE R84, R106, R87, c[0x0][0x1a0] ;  /* 0x000068006a547625 */ /* 0x000fc800078e0257 */
[----:B------:R-:W-:-:S04]  /*05f0*/  IMAD.WIDE R86, R106, R87, c[0x0][0x1a8] ;  /* 0x00006a006a567625 */ /* 0x000fc800078e0257 */
[----:B------:R-:W-:Y:S01]  /*0600*/  IMAD R88, R106, c[0x0][0x168], RZ ;  /* 0x00005a006a587a24 */ /* 0x000fe200078e02ff */
[----:B------:R0:W5:Y:S04]  /*0610*/  LDG.E R141, [R86.64] ;  /* 0x00000004568d7981 */ /* 0x000168000c1e1900 */
[----:B------:R-:W-:Y:S02]  /*0620*/  SHF.R.S32.HI R89, RZ, 0x1f, R88 ;  /* 0x0000001fff597819 */ /* 0x000fe40000011458 */
[----:B------:R-:W-:Y:S01]  /*0630*/  LOP3.LUT R140, R0, 0xff, RZ, 0xc0, !PT ;  /* 0x000000ff008c7812 */ /* 0x000fe200078ec0ff */
[----:B------:R-:W-:Y:S01]  /*0640*/  BSSY B0, `(.L_x_51) ;  /* 0x0000090000007945 */ /* 0x000fe20003800000 */
[----:B------:R-:W-:Y:S01]  /*0650*/  LEA.HI R89, R89, R88, RZ, 0x3 ;  /* 0x0000005859597211 */ /* 0x000fe200078f18ff */
[----:B------:R1:W5:Y:S01]  /*0660*/  LDG.E R96, [R84.64] ;  /* 0x0000000454607981 */ /* 0x000362000c1e1900 */
[----:B------:R-:W-:-:S02]  /*0670*/  IADD3 R106, R106, c[0x0][0x160], RZ ;  /* 0x000058006a6a7a10 */ /* 0x000fc40007ffe0ff */
[----:B------:R-:W-:Y:S02]  /*0680*/  LOP3.LUT P0, RZ, R0, 0x1f, RZ, 0xc0, !PT ;  /* 0x0000001f00ff7812 */ /* 0x000fe4000780c0ff */
[----:B------:R-:W-:Y:S02]  /*0690*/  SHF.R.U32.HI R97, RZ, 0x5, R0 ;  /* 0x00000005ff617819 */ /* 0x000fe40000011600 */
[----:B------:R-:W-:Y:S01]  /*06a0*/  LEA.HI.SX32 R140, R89, R140, 0x1d ;  /* 0x0000008c598c7211 */ /* 0x000fe200078feaff */
[----:B------:R-:W-:Y:S01]  /*06b0*/  CS2R R176, SRZ ;  /* 0x0000000000b07805 */ /* 0x000fe2000001ff00 */
[----:B------:R-:W-:Y:S02]  /*06c0*/  LOP3.LUT P4, RZ, R132, 0xff, RZ, 0xc0, !PT ;  /* 0x000000ff84ff7812 */ /* 0x000fe4000788c0ff */
[----:B-1----:R-:W-:Y:S02]  /*06d0*/  P2R R84, PR, RZ, 0x1 ;  /* 0x00000001ff547803 */ /* 0x002fe40000000000 */
[----:B------:R-:W-:-:S02]  /*06e0*/  ISETP.GE.AND P5, PT, R106, c[0x0][0x164], PT ;  /* 0x000059006a007a0c */ /* 0x000fc40003fa6270 */
[----:B------:R-:W-:Y:S02]  /*06f0*/  LOP3.LUT R160, R97, 0x7fffff8, RZ, 0xc0, !PT ;  /* 0x07fffff861a07812 */ /* 0x000fe400078ec0ff */
[----:B------:R-:W-:Y:S01]  /*0700*/  MOV R88, R140 ;  /* 0x0000008c00587202 */ /* 0x000fe20000000f00 */
[----:B------:R-:W-:Y:S05]  /*0710*/  @!P3 BRA `(.L_x_52) ;  /* 0x000008200000b947 */ /* 0x000fea0003800000 */
[----:B0-----:R-:W-:Y:S01]  /*0720*/  LEA R84, P0, R140, c[0x0][0x188], 0x4 ;  /* 0x000062008c547a11 */ /* 0x001fe200078020ff */
[----:B------:R-:W-:-:S03]  /*0730*/  IMAD.MOV.U32 R93, RZ, RZ, 0x10 ;  /* 0x00000010ff5d7424 */ /* 0x000fc600078e00ff */
[C---:B------:R-:W-:Y:S01]  /*0740*/  LEA.HI.X R85, R140.reuse, c[0x0][0x18c], RZ, 0x4, P0 ;  /* 0x000063008c557a11 */ /* 0x040fe200000f24ff */
[----:B------:R-:W-:-:S04]  /*0750*/  IMAD.WIDE.U32 R88, R140, R93, c[0x0][0x208] ;  /* 0x000082008c587625 */ /* 0x000fc800078e005d */
[C---:B------:R-:W-:Y:S01]  /*0760*/  IMAD.WIDE.U32 R92, R140.reuse, R93, c[0x0][0x210] ;  /* 0x000084008c5c7625 */ /* 0x040fe200078e005d */
[----:B------:R-:W2:Y:S04]  /*0770*/  LDG.E.128 R84, [R84.64] ;  /* 0x0000000454547981 */ /* 0x000ea8000c1e1d00 */
[----:B------:R-:W3:Y:S04]  /*0780*/  LDG.E.128 R88, [R88.64] ;  /* 0x0000000458587981 */ /* 0x000ee8000c1e1d00 */
[----:B------:R-:W4:Y:S01]  /*0790*/  LDG.E.128 R92, [R92.64] ;  /* 0x000000045c5c7981 */ /* 0x000f22000c1e1d00 */
[C---:B------:R-:W-:Y:S01]  /*07a0*/  IMAD.SHL.U32 R158, R140.reuse, 0x8, RZ ;  /* 0x000000088c9e7824 */ /* 0x040fe200078e00ff */
[----:B------:R-:W-:-:S02]  /*07b0*/  SHF.L.U64.HI R98, R140, 0x3, RZ ;  /* 0x000000038c627819 */ /* 0x000fc400000102ff */
[----:B------:R-:W-:Y:S02]  /*07c0*/  ISETP.NE.U32.AND P0, PT, RZ, c[0x0][0x250], PT ;  /* 0x00009400ff007a0c */ /* 0x000fe40003f05070 */
[----:B------:R-:W-:Y:S02]  /*07d0*/  IADD3 R2, P1, R158, c[0x0][0x190], RZ ;  /* 0x000064009e027a10 */ /* 0x000fe40007f3e0ff */
[----:B------:R-:W-:Y:S02]  /*07e0*/  ISETP.NE.AND.EX P0, PT, RZ, c[0x0][0x254], PT, P0 ;  /* 0x00009500ff007a0c */ /* 0x000fe40003f05300 */
[----:B------:R-:W-:-:S06]  /*07f0*/  IADD3.X R3, R98, c[0x0][0x194], RZ, P1, !PT ;  /* 0x0000650062037a10 */ /* 0x000fcc0000ffe4ff */
[----:B------:R-:W5:Y:S05]  /*0800*/  LDG.E.64 R2, [R2.64] ;  /* 0x0000000402027981 */ /* 0x000f6a000c1e1b00 */
[----:B------:R-:W-:-:S04]  /*0810*/  @P0 IADD3 R158, P1, R158, c[0x0][0x198], RZ ;  /* 0x000066009e9e0a10 */ /* 0x000fc80007f3e0ff */
[----:B------:R-:W-:Y:S02]  /*0820*/  @P0 IADD3.X R159, R98, c[0x0][0x19c], RZ, P1, !PT ;  /* 0x00006700629f0a10 */ /* 0x000fe40000ffe4ff */
[----:B------:R-:W-:-:S03]  /*0830*/  ISETP.NE.U32.AND P1, PT, RZ, c[0x0][0x218], PT ;  /* 0x00008600ff007a0c */ /* 0x000fc60003f25070 */
[----:B------:R0:W5:Y:S01]  /*0840*/  @P0 LDG.E.64 R100, [R158.64] ;  /* 0x000000049e640981 */ /* 0x000162000c1e1b00 */
[----:B------:R-:W-:-:S13]  /*0850*/  ISETP.NE.AND.EX P1, PT, RZ, c[0x0][0x21c], PT, P1 ;  /* 0x00008700ff007a0c */ /* 0x000fda0003f25310 */
[----:B------:R-:W-:-:S04]  /*0860*/  @P1 LEA R98, P0, R140, c[0x0][0x218], 0x4 ;  /* 0x000086008c621a11 */ /* 0x000fc800078020ff */
[----:B------:R-:W-:Y:S02]  /*0870*/  @P1 LEA.HI.X R99, R140, c[0x0][0x21c], RZ, 0x4, P0 ;  /* 0x000087008c631a11 */ /* 0x000fe400000f24ff */
[----:B------:R-:W-:-:S03]  /*0880*/  ISETP.NE.AND P0, PT, R174, RZ, PT ;  /* 0x000000ffae00720c */ /* 0x000fc60003f05270 */
[----:B------:R2:W5:Y:S02]  /*0890*/  @P1 LDG.E.128 R68, [R98.64] ;  /* 0x0000000462441981 */ /* 0x000564000c1e1d00 */
[----:B-----5:R-:W-:Y:S02]  /*08a0*/  FSEL R161, R96, RZ, !P0 ;  /* 0x000000ff60a17208 */ /* 0x020fe40004000000 */
[--C-:B--2---:R-:W-:Y:S02]  /*08b0*/  PRMT R98, RZ, 0x5410, R84.reuse ;  /* 0x00005410ff627816 */ /* 0x104fe40000000054 */
[----:B------:R-:W-:Y:S02]  /*08c0*/  PRMT R84, RZ, 0x7610, R84 ;  /* 0x00007610ff547816 */ /* 0x000fe40000000054 */
[--C-:B0-----:R-:W-:Y:S02]  /*08d0*/  PRMT R158, RZ, 0x5410, R85.reuse ;  /* 0x00005410ff9e7816 */ /* 0x101fe40000000055 */
[----:B------:R-:W-:Y:S01]  /*08e0*/  PRMT R164, RZ, 0x7610, R85 ;  /* 0x00007610ffa47816 */ /* 0x000fe20000000055 */
[----:B------:R-:W-:Y:S01]  /*08f0*/  FADD.FTZ R98, R98, -R161 ;  /* 0x800000a162627221 */ /* 0x000fe20000010000 */
[----:B----4-:R-:W-:Y:S01]  /*0900*/  PRMT R85, RZ, 0x5410, R92 ;  /* 0x00005410ff557816 */ /* 0x010fe2000000005c */
[----:B------:R-:W-:Y:S01]  /*0910*/  FADD.FTZ R162, -R161, R84 ;  /* 0x00000054a1a27221 */ /* 0x000fe20000010100 */
[----:B------:R-:W-:-:S02]  /*0920*/  PRMT R168, RZ, 0x5410, R86 ;  /* 0x00005410ffa87816 */ /* 0x000fc40000000056 */
[----:B------:R-:W-:Y:S01]  /*0930*/  PRMT R170, RZ, 0x7610, R86 ;  /* 0x00007610ffaa7816 */ /* 0x000fe20000000056 */
[----:B------:R-:W-:Y:S01]  /*0940*/  FADD.FTZ R86, -R161, R158 ;  /* 0x0000009ea1567221 */ /* 0x000fe20000010100 */
[----:B---3--:R-:W-:Y:S01]  /*0950*/  PRMT R84, RZ, 0x5410, R88 ;  /* 0x00005410ff547816 */ /* 0x008fe20000000058 */
[----:B------:R-:W-:Y:S01]  /*0960*/  FMUL.FTZ R158, R115, R85 ;  /* 0x00000055739e7220 */ /* 0x000fe20000410000 */
[--C-:B------:R-:W-:Y:S01]  /*0970*/  PRMT R169, RZ, 0x5410, R90.reuse ;  /* 0x00005410ffa97816 */ /* 0x100fe2000000005a */
[----:B------:R-:W-:Y:S01]  /*0980*/  FMUL.FTZ R159, R141, R98 ;  /* 0x000000628d9f7220 */ /* 0x000fe20000410000 */
[----:B------:R-:W-:Y:S02]  /*0990*/  PRMT R171, RZ, 0x7610, R90 ;  /* 0x00007610ffab7816 */ /* 0x000fe4000000005a */
[----:B------:R-:W-:Y:S01]  /*09a0*/  PRMT R90, RZ, 0x5410, R94 ;  /* 0x00005410ff5a7816 */ /* 0x000fe2000000005e */
[----:B------:R-:W-:Y:S01]  /*09b0*/  FADD.FTZ R168, -R161, R168 ;  /* 0x000000a8a1a87221 */ /* 0x000fe20000010100 */
[--C-:B------:R-:W-:Y:S01]  /*09c0*/  PRMT R175, RZ, 0x5410, R91.reuse ;  /* 0x00005410ffaf7816 */ /* 0x100fe2000000005b */
[----:B------:R-:W-:Y:S01]  /*09d0*/  FADD.FTZ R48, R48, R84 ;  /* 0x0000005430307221 */ /* 0x000fe20000010000 */
[----:B------:R-:W-:Y:S01]  /*09e0*/  PRMT R177, RZ, 0x7610, R91 ;  /* 0x00007610ffb17816 */ /* 0x000fe2000000005b */
[-C--:B------:R-:W-:Y:S01]  /*09f0*/  FFMA.FTZ R158, R107, R84.reuse, R158 ;  /* 0x000000546b9e7223 */ /* 0x080fe2000001009e */
[----:B------:R-:W-:Y:S01]  /*0a00*/  PRMT R94, RZ, 0x7610, R94 ;  /* 0x00007610ff5e7816 */ /* 0x000fe2000000005e */
[----:B------:R-:W-:Y:S01]  /*0a10*/  FFMA.FTZ R64, R159, R84, R64 ;  /* 0x000000549f407223 */ /* 0x000fe20000010040 */
[--C-:B------:R-:W-:Y:S01]  /*0a20*/  PRMT R172, RZ, 0x5410, R87.reuse ;  /* 0x00005410ffac7816 */ /* 0x100fe20000000057 */
[----:B------:R-:W-:Y:S01]  /*0a30*/  FADD.FTZ R170, -R161, R170 ;  /* 0x000000aaa1aa7221 */ /* 0x000fe20000010100 */
[----:B------:R-:W-:Y:S01]  /*0a40*/  PRMT R176, RZ, 0x7610, R87 ;  /* 0x00007610ffb07816 */ /* 0x000fe20000000057 */
[----:B------:R-:W-:Y:S01]  /*0a50*/  FMUL.FTZ R84, R119, R90 ;  /* 0x0000005a77547220 */ /* 0x000fe20000410000 */
[----:B------:R-:W-:-:S02]  /*0a60*/  PRMT R91, RZ, 0x5410, R95 ;  /* 0x00005410ff5b7816 */ /* 0x000fc4000000005f */
[----:B------:R-:W-:Y:S01]  /*0a70*/  PRMT R92, RZ, 0x7610, R92 ;  /* 0x00007610ff5c7816 */ /* 0x000fe2000000005c */
[C---:B------:R-:W-:Y:S01]  /*0a80*/  FMUL.FTZ R163, R141.reuse, R86 ;  /* 0x000000568da37220 */ /* 0x040fe20000410000 */
[--C-:B------:R-:W-:Y:S01]  /*0a90*/  PRMT R87, RZ, 0x5410, R89.reuse ;  /* 0x00005410ff577816 */ /* 0x100fe20000000059 */
[----:B------:R-:W-:Y:S01]  /*0aa0*/  FMUL.FTZ R167, R141, R168 ;  /* 0x000000a88da77220 */ /* 0x000fe20000410000 */
[----:B------:R-:W-:Y:S01]  /*0ab0*/  PRMT R99, RZ, 0x7610, R89 ;  /* 0x00007610ff637816 */ /* 0x000fe20000000059 */
[----:B------:R-:W-:Y:S01]  /*0ac0*/  FMUL.FTZ R86, R120, R94 ;  /* 0x0000005e78567220 */ /* 0x000fe20000410000 */
[----:B------:R-:W-:Y:S01]  /*0ad0*/  PRMT R89, RZ, 0x5410, R93 ;  /* 0x00005410ff597816 */ /* 0x000fe2000000005d */
[----:B------:R-:W-:Y:S01]  /*0ae0*/  FFMA.FTZ R168, R111, R169, R84 ;  /* 0x000000a96fa87223 */ /* 0x000fe20000010054 */
[----:B------:R-:W-:Y:S01]  /*0af0*/  PRMT R88, RZ, 0x7610, R88 ;  /* 0x00007610ff587816 */ /* 0x000fe20000000058 */
[----:B------:R-:W-:Y:S02]  /*0b00*/  FMUL.FTZ R170, R141, R170 ;  /* 0x000000aa8daa7220 */ /* 0x000fe40000410000 */
[----:B------:R-:W-:-:S02]  /*0b10*/  FADD.FTZ R166, -R161, R164 ;  /* 0x000000a4a1a67221 */ /* 0x000fc40000010100 */
[C---:B------:R-:W-:Y:S02]  /*0b20*/  FADD.FTZ R172, -R161.reuse, R172 ;  /* 0x000000aca1ac7221 */ /* 0x040fe40000010100 */
[----:B------:R-:W-:Y:S02]  /*0b30*/  FADD.FTZ R176, -R161, R176 ;  /* 0x000000b0a1b07221 */ /* 0x000fe40000010100 */
[----:B------:R-:W-:Y:S02]  /*0b40*/  FMUL.FTZ R84, R121, R91 ;  /* 0x0000005b79547220 */ /* 0x000fe40000410000 */
[----:B------:R-:W-:Y:S02]  /*0b50*/  FMUL.FTZ R161, R116, R92 ;  /* 0x0000005c74a17220 */ /* 0x000fe40000410000 */
[----:B------:R-:W-:Y:S02]  /*0b60*/  FADD.FTZ R44, R44, R169 ;  /* 0x000000a92c2c7221 */ /* 0x000fe40000010000 */
[----:B------:R-:W-:Y:S01]  /*0b70*/  FFMA.FTZ R60, R167, R169, R60 ;  /* 0x000000a9a73c7223 */ /* 0x000fe2000001003c */
[----:B------:R-:W-:Y:S01]  /*0b80*/  PRMT R93, RZ, 0x7610, R93 ;  /* 0x00007610ff5d7816 */ /* 0x000fe2000000005d */
[----:B------:R-:W-:-:S02]  /*0b90*/  FADD.FTZ R45, R45, R171 ;  /* 0x000000ab2d2d7221 */ /* 0x000fc40000010000 */
[-C--:B------:R-:W-:Y:S02]  /*0ba0*/  FFMA.FTZ R169, R112, R171.reuse, R86 ;  /* 0x000000ab70a97223 */ /* 0x080fe40000010056 */
[----:B------:R-:W-:Y:S02]  /*0bb0*/  FFMA.FTZ R61, R170, R171, R61 ;  /* 0x000000abaa3d7223 */ /* 0x000fe4000001003d */
[----:B------:R-:W-:Y:S02]  /*0bc0*/  FMUL.FTZ R164, R117, R89 ;  /* 0x0000005975a47220 */ /* 0x000fe40000410000 */
[----:B------:R-:W-:Y:S02]  /*0bd0*/  FFMA.FTZ R171, R113, R175, R84 ;  /* 0x000000af71ab7223 */ /* 0x000fe40000010054 */
[----:B------:R-:W-:Y:S02]  /*0be0*/  FADD.FTZ R16, R16, R85 ;  /* 0x0000005510107221 */ /* 0x000fe40000010000 */
[----:B------:R-:W-:-:S02]  /*0bf0*/  FFMA.FTZ R32, R159, R85, R32 ;  /* 0x000000559f207223 */ /* 0x000fc40000010020 */
[----:B------:R-:W-:Y:S02]  /*0c00*/  FMUL.FTZ R162, R141, R162 ;  /* 0x000000a28da27220 */ /* 0x000fe40000410000 */
[----:B------:R-:W-:Y:S02]  /*0c10*/  FFMA.FTZ R161, R108, R88, R161 ;  /* 0x000000586ca17223 */ /* 0x000fe400000100a1 */
[----:B------:R-:W-:Y:S02]  /*0c20*/  FADD.FTZ R84, RZ, R158 ;  /* 0x0000009eff547221 */ /* 0x000fe40000010000 */
[----:B------:R-:W-:Y:S02]  /*0c30*/  FFMA.FTZ R85, R159, R158, RZ ;  /* 0x0000009e9f557223 */ /* 0x000fe400000100ff */
[----:B------:R-:W-:Y:S02]  /*0c40*/  FADD.FTZ R50, R50, R87 ;  /* 0x0000005732327221 */ /* 0x000fe40000010000 */
[----:B------:R-:W-:-:S02]  /*0c50*/  FFMA.FTZ R164, R109, R87, R164 ;  /* 0x000000576da47223 */ /* 0x000fc400000100a4 */
[----:B------:R-:W-:Y:S02]  /*0c60*/  FFMA.FTZ R66, R163, R87, R66 ;  /* 0x00000057a3427223 */ /* 0x000fe40000010042 */
[----:B------:R-:W-:Y:S02]  /*0c70*/  FMUL.FTZ R165, R118, R93 ;  /* 0x0000005d76a57220 */ /* 0x000fe40000410000 */
[----:B------:R-:W-:Y:S02]  /*0c80*/  FADD.FTZ R87, R84, R161 ;  /* 0x000000a154577221 */ /* 0x000fe40000010000 */
[----:B------:R-:W-:Y:S02]  /*0c90*/  FFMA.FTZ R85, R162, R161, R85 ;  /* 0x000000a1a2557223 */ /* 0x000fe40000010055 */
[----:B------:R-:W-:Y:S02]  /*0ca0*/  FMUL.FTZ R166, R141, R166 ;  /* 0x000000a68da67220 */ /* 0x000fe40000410000 */
[----:B------:R-:W-:-:S02]  /*0cb0*/  FFMA.FTZ R165, R110, R99, R165 ;  /* 0x000000636ea57223 */ /* 0x000fc400000100a5 */
[----:B------:R-:W-:Y:S02]  /*0cc0*/  FADD.FTZ R84, R87, R164 ;  /* 0x000000a457547221 */ /* 0x000fe40000010000 */
[----:B------:R-:W-:Y:S01]  /*0cd0*/  FFMA.FTZ R85, R163, R164, R85 ;  /* 0x000000a4a3557223 */ /* 0x000fe20000010055 */
[----:B------:R-:W-:Y:S01]  /*0ce0*/  PRMT R95, RZ, 0x7610, R95 ;  /* 0x00007610ff5f7816 */ /* 0x000fe2000000005f */
        /* <DEDUP_REMOVED lines=14> */
[----:B------:R-:W-:Y:S02]  /*0dd0*/  FADD.FTZ R49, R49, R88 ;  /* 0x0000005831317221 */ /* 0x000fe40000010000 */
[----:B------:R-:W-:Y:S01]  /*0de0*/  FFMA.FTZ R65, R162, R88, R65 ;  /* 0x00000058a2417223 */ /* 0x000fe20000010041 */
[----:B------:R-:W-:Y:S01]  /*0df0*/  IADD3 R88, R140, 0x100, RZ ;  /* 0x000001008c587810 */ /* 0x000fe20007ffe0ff */
        /* <DEDUP_REMOVED lines=20> */
.L_x_52:
[----:B0-----:R-:W-:Y:S05]  /*0f40*/  BSYNC B0 ;  /* 0x0000000000007941 */ /* 0x001fea0003800000 */
.L_x_51:
[----:B------:R-:W-:Y:S01]  /*0f50*/  BSSY B0, `(.L_x_53) ;  /* 0x0000083000007945 */ /* 0x000fe20003800000 */
[----:B------:R-:W-:Y:S05]  /*0f60*/  @!P2 BRA `(.L_x_54) ;  /* 0x000008100000a947 */ /* 0x000fea0003800000 */
[----:B------:R-:W-:Y:S01]  /*0f70*/  ISETP.NE.U32.AND P0, PT, RZ, c[0x0][0x250], PT ;  /* 0x00009400ff007a0c */ /* 0x000fe20003f05070 */
[C---:B------:R-:W-:Y:S01]  /*0f80*/  IMAD.SHL.U32 R142, R88.reuse, 0x8, RZ ;  /* 0x00000008588e7824 */ /* 0x040fe200078e00ff */
[C---:B------:R-:W-:Y:S01]  /*0f90*/  LEA R92, P1, R88.reuse, c[0x0][0x188], 0x4 ;  /* 0x00006200585c7a11 */ /* 0x040fe200078220ff */
[----:B------:R-:W-:Y:S01]  /*0fa0*/  HFMA2.MMA R89, -RZ, RZ, 0, 9.5367431640625e-07 ;  /* 0x00000010ff597435 */ /* 0x000fe200000001ff */
[----:B------:R-:W-:Y:S02]  /*0fb0*/  ISETP.NE.AND.EX P0, PT, RZ, c[0x0][0x254], PT, P0 ;  /* 0x00009500ff007a0c */ /* 0x000fe40003f05300 */
[----:B------:R-:W-:Y:S02]  /*0fc0*/  LEA.HI.X R93, R88, c[0x0][0x18c], RZ, 0x4, P1 ;  /* 0x00006300585d7a11 */ /* 0x000fe400008f24ff */
[----:B------:R-:W-:Y:S02]  /*0fd0*/  SHF.R.U32.HI R84, RZ, 0x1d, R88 ;  /* 0x0000001dff547819 */ /* 0x000fe40000011658 */
[----:B------:R-:W-:-:S02]  /*0fe0*/  IADD3 R104, P1, R142, c[0x0][0x190], RZ ;  /* 0x000064008e687a10 */ /* 0x000fc40007f3e0ff */
[----:B------:R-:W2:Y:S02]  /*0ff0*/  LDG.E.128 R92, [R92.64] ;  /* 0x000000045c5c7981 */ /* 0x000ea4000c1e1d00 */
[----:B------:R-:W-:-:S03]  /*1000*/  IADD3.X R105, R84, c[0x0][0x194], RZ, P1, !PT ;  /* 0x0000650054697a10 */ /* 0x000fc60000ffe4ff */
[----:B------:R-:W-:-:S03]  /*1010*/  @P0 IADD3 R142, P1, R142, c[0x0][0x198], RZ ;  /* 0x000066008e8e0a10 */ /* 0x000fc60007f3e0ff */
[----:B------:R-:W5:Y:S01]  /*1020*/  LDG.E.64 R104, [R104.64] ;  /* 0x0000000468687981 */ /* 0x000f62000c1e1b00 */
[----:B------:R-:W-:Y:S01]  /*1030*/  @P0 IADD3.X R143, R84, c[0x0][0x19c], RZ, P1, !PT ;  /* 0x00006700548f0a10 */ /* 0x000fe20000ffe4ff */
[----:B------:R-:W-:Y:S01]  /*1040*/  IMAD.WIDE.U32 R84, R88, R89, c[0x0][0x208] ;  /* 0x0000820058547625 */ /* 0x000fe200078e0059 */
[----:B------:R-:W-:-:S03]  /*1050*/  ISETP.NE.U32.AND P1, PT, RZ, c[0x0][0x218], PT ;  /* 0x00008600ff007a0c */ /* 0x000fc60003f25070 */
[----:B------:R0:W5:Y:S01]  /*1060*/  @P0 LDG.E.64 R102, [R142.64] ;  /* 0x000000048e660981 */ /* 0x000162000c1e1b00 */
[----:B------:R-:W-:-:S03]  /*1070*/  ISETP.NE.AND.EX P1, PT, RZ, c[0x0][0x21c], PT, P1 ;  /* 0x00008700ff007a0c */ /* 0x000fc60003f25310 */
[----:B------:R-:W3:Y:S10]  /*1080*/  LDG.E.128 R84, [R84.64] ;  /* 0x0000000454547981 */ /* 0x000ef4000c1e1d00 */
[----:B------:R-:W-:-:S04]  /*1090*/  @P1 LEA R98, P6, R88, c[0x0][0x218], 0x4 ;  /* 0x0000860058621a11 */ /* 0x000fc800078c20ff */
[C---:B------:R-:W-:Y:S01]  /*10a0*/  @P1 LEA.HI.X R99, R88.reuse, c[0x0][0x21c], RZ, 0x4, P6 ;  /* 0x0000870058631a11 */ /* 0x040fe200030f24ff */
[----:B------:R-:W-:Y:S01]  /*10b0*/  IMAD.WIDE.U32 R88, R88, R89, c[0x0][0x210] ;  /* 0x0000840058587625 */ /* 0x000fe200078e0059 */
[----:B------:R-:W-:-:S03]  /*10c0*/  ISETP.NE.AND P0, PT, R174, RZ, PT ;  /* 0x000000ffae00720c */ /* 0x000fc60003f05270 */
[----:B------:R3:W5:Y:S04]  /*10d0*/  @P1 LDG.E.128 R72, [R98.64] ;  /* 0x0000000462481981 */ /* 0x000768000c1e1d00 */
[----:B------:R-:W4:Y:S01]  /*10e0*/  LDG.E.128 R88, [R88.64] ;  /* 0x0000000458587981 */ /* 0x000f22000c1e1d00 */
[----:B-----5:R-:W-:Y:S02]  /*10f0*/  FSEL R178, R96, RZ, !P0 ;  /* 0x000000ff60b27208 */ /* 0x020fe40004000000 */
[--C-:B---3--:R-:W-:Y:S02]  /*1100*/  PRMT R98, RZ, 0x5410, R84.reuse ;  /* 0x00005410ff627816 */ /* 0x108fe40000000054 */
[----:B------:R-:W-:Y:S02]  /*1110*/  PRMT R99, RZ, 0x7610, R84 ;  /* 0x00007610ff637816 */ /* 0x000fe40000000054 */
[----:B--2---:R-:W-:-:S02]  /*1120*/  PRMT R84, RZ, 0x5410, R92 ;  /* 0x00005410ff547816 */ /* 0x004fc4000000005c */
[--C-:B------:R-:W-:Y:S02]  /*1130*/  PRMT R153, RZ, 0x5410, R86.reuse ;  /* 0x00005410ff997816 */ /* 0x100fe40000000056 */
[----:B------:R-:W-:Y:S01]  /*1140*/  PRMT R154, RZ, 0x7610, R86 ;  /* 0x00007610ff9a7816 */ /* 0x000fe20000000056 */
[----:B------:R-:W-:Y:S01]  /*1150*/  FADD.FTZ R84, -R178, R84 ;  /* 0x00000054b2547221 */ /* 0x000fe20000010100 */
[--C-:B------:R-:W-:Y:S02]  /*1160*/  PRMT R86, RZ, 0x5410, R93.reuse ;  /* 0x00005410ff567816 */ /* 0x100fe4000000005d */
[----:B------:R-:W-:Y:S02]  /*1170*/  PRMT R93, RZ, 0x7610, R93 ;  /* 0x00007610ff5d7816 */ /* 0x000fe4000000005d */
[--C-:B------:R-:W-:Y:S02]  /*1180*/  PRMT R149, RZ, 0x5410, R85.reuse ;  /* 0x00005410ff957816 */ /* 0x100fe40000000055 */
[----:B------:R-:W-:-:S02]  /*1190*/  PRMT R150, RZ, 0x7610, R85 ;  /* 0x00007610ff967816 */ /* 0x000fc40000000055 */
[--C-:B------:R-:W-:Y:S02]  /*11a0*/  PRMT R157, RZ, 0x5410, R87.reuse ;  /* 0x00005410ff9d7816 */ /* 0x100fe40000000057 */
[----:B------:R-:W-:Y:S01]  /*11b0*/  PRMT R180, RZ, 0x7610, R87 ;  /* 0x00007610ffb47816 */ /* 0x000fe20000000057 */
[C---:B------:R-:W-:Y:S01]  /*11c0*/  FADD.FTZ R86, -R178.reuse, R86 ;  /* 0x00000056b2567221 */ /* 0x040fe20000010100 */
[----:B----4-:R-:W-:Y:S01]  /*11d0*/  PRMT R85, RZ, 0x5410, R88 ;  /* 0x00005410ff557816 */ /* 0x010fe20000000058 */
[----:B0-----:R-:W-:Y:S01]  /*11e0*/  FMUL.FTZ R143, R141, R84 ;  /* 0x000000548d8f7220 */ /* 0x001fe20000410000 */
[----:B------:R-:W-:Y:S01]  /*11f0*/  PRMT R87, RZ, 0x5410, R89 ;  /* 0x00005410ff577816 */ /* 0x000fe20000000059 */
[----:B------:R-:W-:Y:S01]  /*1200*/  FADD.FTZ R148, -R178, R93 ;  /* 0x0000005db2947221 */ /* 0x000fe20000010100 */
[----:B------:R-:W-:Y:S02]  /*1210*/  PRMT R152, RZ, 0x7610, R89 ;  /* 0x00007610ff987816 */ /* 0x000fe40000000059 */
[----:B------:R-:W-:Y:S01]  /*1220*/  PRMT R89, RZ, 0x5410, R94 ;  /* 0x00005410ff597816 */ /* 0x000fe2000000005e */
[-C--:B------:R-:W-:Y:S01]  /*1230*/  FMUL.FTZ R142, R131, R85.reuse ;  /* 0x00000055838e7220 */ /* 0x080fe20000410000 */
[----:B------:R-:W-:Y:S01]  /*1240*/  PRMT R88, RZ, 0x7610, R88 ;  /* 0x00007610ff587816 */ /* 0x000fe20000000058 */
[----:B------:R-:W-:Y:S01]  /*1250*/  FADD.FTZ R8, R8, R85 ;  /* 0x0000005508087221 */ /* 0x000fe20000010000 */
[----:B------:R-:W-:Y:S01]  /*1260*/  PRMT R92, RZ, 0x7610, R92 ;  /* 0x00007610ff5c7816 */ /* 0x000fe2000000005c */
[----:B------:R-:W-:Y:S01]  /*1270*/  FFMA.FTZ R24, R143, R85, R24 ;  /* 0x000000558f187223 */ /* 0x000fe20000010018 */
[--C-:B------:R-:W-:Y:S01]  /*1280*/  PRMT R155, RZ, 0x5410, R90.reuse ;  /* 0x00005410ff9b7816 */ /* 0x100fe2000000005a */
[----:B------:R-:W-:Y:S01]  /*1290*/  FMUL.FTZ R146, R134, R87 ;  /* 0x0000005786927220 */ /* 0x000fe20000410000 */
[----:B------:R-:W-:Y:S01]  /*12a0*/  PRMT R156, RZ, 0x7610, R90 ;  /* 0x00007610ff9c7816 */ /* 0x000fe2000000005a */
[----:B------:R-:W-:-:S02]  /*12b0*/  FMUL.FTZ R147, R141, R86 ;  /* 0x000000568d937220 */ /* 0x000fc40000410000 */
[----:B------:R-:W-:Y:S02]  /*12c0*/  FMUL.FTZ R85, R135, R152 ;  /* 0x0000009887557220 */ /* 0x000fe40000410000 */
[----:B------:R-:W-:Y:S02]  /*12d0*/  FMUL.FTZ R148, R141, R148 ;  /* 0x000000948d947220 */ /* 0x000fe40000410000 */
[C---:B------:R-:W-:Y:S02]  /*12e0*/  FADD.FTZ R90, -R178.reuse, R89 ;  /* 0x00000059b25a7221 */ /* 0x040fe40000010100 */
[----:B------:R-:W-:Y:S02]  /*12f0*/  FADD.FTZ R92, -R178, R92 ;  /* 0x0000005cb25c7221 */ /* 0x000fe40000010100 */
[----:B------:R-:W-:Y:S02]  /*1300*/  FFMA.FTZ R142, R123, R98, R142 ;  /* 0x000000627b8e7223 */ /* 0x000fe4000001008e */
        /* <DEDUP_REMOVED lines=8> */
[----:B------:R-:W-:Y:S02]  /*1390*/  FMUL.FTZ R151, R141, R90 ;  /* 0x0000005a8d977220 */ /* 0x000fe40000410000 */
[----:B------:R-:W-:Y:S01]  /*13a0*/  FMUL.FTZ R85, R137, R156 ;  /* 0x0000009c89557220 */ /* 0x000fe20000410000 */
[----:B------:R-:W-:Y:S01]  /*13b0*/  PRMT R94, RZ, 0x7610, R94 ;  /* 0x00007610ff5e7816 */ /* 0x000fe2000000005e */
[----:B------:R-:W-:Y:S02]  /*13c0*/  FMUL.FTZ R144, R141, R92 ;  /* 0x0000005c8d907220 */ /* 0x000fe40000410000 */
[----:B------:R-:W-:Y:S02]  /*13d0*/  FFMA.FTZ R145, R124, R99, R145 ;  /* 0x000000637c917223 */ /* 0x000fe40000010091 */
[----:B------:R-:W-:-:S02]  /*13e0*/  FADD.FTZ R84, R177, R142 ;  /* 0x0000008eb1547221 */ /* 0x000fc40000010000 */
[----:B------:R-:W-:Y:S02]  /*13f0*/  FFMA.FTZ R176, R143, R142, R176 ;  /* 0x0000008e8fb07223 */ /* 0x000fe400000100b0 */
[----:B------:R-:W-:Y:S02]  /*1400*/  FADD.FTZ R36, R36, R153 ;  /* 0x0000009924247221 */ /* 0x000fe40000010000 */
[-C--:B------:R-:W-:Y:S02]  /*1410*/  FFMA.FTZ R150, R127, R153.reuse, R150 ;  /* 0x000000997f967223 */ /* 0x080fe40000010096 */
[----:B------:R-:W-:Y:S02]  /*1420*/  FFMA.FTZ R52, R151, R153, R52 ;  /* 0x0000009997347223 */ /* 0x000fe40000010034 */
[----:B------:R-:W-:Y:S01]  /*1430*/  FFMA.FTZ R153, R128, R154, R85 ;  /* 0x0000009a80997223 */ /* 0x000fe20000010055 */
[----:B------:R-:W-:Y:S01]  /*1440*/  PRMT R179, RZ, 0x5410, R91 ;  /* 0x00005410ffb37816 */ /* 0x000fe2000000005b */
[----:B------:R-:W-:Y:S01]  /*1450*/  FADD.FTZ R85, R84, R145 ;  /* 0x0000009154557221 */ /* 0x000fe20000010000 */
[----:B------:R-:W-:Y:S01]  /*1460*/  PRMT R182, RZ, 0x7610, R91 ;  /* 0x00007610ffb67816 */ /* 0x000fe2000000005b */
[----:B------:R-:W-:Y:S01]  /*1470*/  FFMA.FTZ R176, R144, R145, R176 ;  /* 0x0000009190b07223 */ /* 0x000fe200000100b0 */
[----:B------:R-:W-:Y:S01]  /*1480*/  PRMT R91, RZ, 0x5410, R95 ;  /* 0x00005410ff5b7816 */ /* 0x000fe2000000005f */
[----:B------:R-:W-:-:S02]  /*1490*/  FADD.FTZ R94, -R178, R94 ;  /* 0x0000005eb25e7221 */ /* 0x000fc40000010100 */
[----:B------:R-:W-:Y:S02]  /*14a0*/  FADD.FTZ R84, R85, R146 ;  /* 0x0000009255547221 */ /* 0x000fe40000010000 */
[----:B------:R-:W-:Y:S02]  /*14b0*/  FFMA.FTZ R176, R147, R146, R176 ;  /* 0x0000009293b07223 */ /* 0x000fe400000100b0 */
[----:B------:R-:W-:Y:S02]  /*14c0*/  FADD.FTZ R11, R11, R152 ;  /* 0x000000980b0b7221 */ /* 0x000fe40000010000 */
[----:B------:R-:W-:Y:S02]  /*14d0*/  FFMA.FTZ R27, R148, R152, R27 ;  /* 0x00000098941b7223 */ /* 0x000fe4000001001b */
[----:B------:R-:W-:Y:S02]  /*14e0*/  FMUL.FTZ R152, R141, R94 ;  /* 0x0000005e8d987220 */ /* 0x000fe40000410000 */
[----:B------:R-:W-:-:S02]  /*14f0*/  FADD.FTZ R96, -R178, R91 ;  /* 0x0000005bb2607221 */ /* 0x000fc40000010100 */
[----:B------:R-:W-:Y:S02]  /*1500*/  FADD.FTZ R85, R84, R149 ;  /* 0x0000009554557221 */ /* 0x000fe40000010000 */
[----:B------:R-:W-:Y:S01]  /*1510*/  FFMA.FTZ R176, R148, R149, R176 ;  /* 0x0000009594b07223 */ /* 0x000fe200000100b0 */
[----:B------:R-:W-:Y:S01]  /*1520*/  PRMT R95, RZ, 0x7610, R95 ;  /* 0x00007610ff5f7816 */ /* 0x000fe2000000005f */
[----:B------:R-:W-:Y:S02]  /*1530*/  FADD.FTZ R37, R37, R154 ;  /* 0x0000009a25257221 */ /* 0x000fe40000010000 */
[----:B------:R-:W-:Y:S02]  /*1540*/  FFMA.FTZ R53, R152, R154, R53 ;  /* 0x0000009a98357223 */ /* 0x000fe40000010035 */
        /* <DEDUP_REMOVED lines=8> */
[----:B------:R-:W-:Y:S02]  /*15d0*/  FFMA.FTZ R54, R155, R157, R54 ;  /* 0x0000009d9b367223 */ /* 0x000fe40000010036 */
[----:B------:R-:W-:Y:S02]  /*15e0*/  FADD.FTZ R178, -R178, R95 ;  /* 0x0000005fb2b27221 */ /* 0x000fe40000010100 */
[----:B------:R-:W-:Y:S02]  /*15f0*/  FMUL.FTZ R157, R139, R182 ;  /* 0x000000b68b9d7220 */ /* 0x000fe40000410000 */
[----:B------:R-:W-:Y:S02]  /*1600*/  FADD.FTZ R85, R84, R153 ;  /* 0x0000009954557221 */ /* 0x000fe40000010000 */
[----:B------:R-:W-:Y:S02]  /*1610*/  FFMA.FTZ R176, R152, R153, R176 ;  /* 0x0000009998b07223 */ /* 0x000fe400000100b0 */
[----:B------:R-:W-:-:S02]  /*1620*/  FADD.FTZ R5, R5, R156 ;  /* 0x0000009c05057221 */ /* 0x000fc40000010000 */
[----:B------:R-:W-:Y:S02]  /*1630*/  FFMA.FTZ R21, R152, R156, R21 ;  /* 0x0000009c98157223 */ /* 0x000fe40000010015 */
[----:B------:R-:W-:Y:S02]  /*1640*/  FMUL.FTZ R156, R141, R178 ;  /* 0x000000b28d9c7220 */ /* 0x000fe40000410000 */
[----:B------:R-:W-:Y:S02]  /*1650*/  FFMA.FTZ R157, R130, R180, R157 ;  /* 0x000000b4829d7223 */ /* 0x000fe4000001009d */
[----:B------:R-:W-:Y:S02]  /*1660*/  FADD.FTZ R84, R85, R154 ;  /* 0x0000009a55547221 */ /* 0x000fe40000010000 */
[----:B------:R-:W-:Y:S02]  /*1670*/  FFMA.FTZ R176, R155, R154, R176 ;  /* 0x0000009a9bb07223 */ /* 0x000fe400000100b0 */
[----:B------:R-:W-:-:S02]  /*1680*/  FADD.FTZ R40, R40, R98 ;  /* 0x0000006228287221 */ /* 0x000fc40000010000 */
[----:B------:R-:W-:Y:S02]  /*1690*/  FFMA.FTZ R56, R143, R98, R56 ;  /* 0x000000628f387223 */ /* 0x000fe40000010038 */
[----:B------:R-:W-:Y:S02]  /*16a0*/  FADD.FTZ R41, R41, R99 ;  /* 0x0000006329297221 */ /* 0x000fe40000010000 */
[C---:B------:R-:W-:Y:S02]  /*16b0*/  FFMA.FTZ R57, R144.reuse, R99, R57 ;  /* 0x0000006390397223 */ /* 0x040fe40000010039 */
        /* <DEDUP_REMOVED lines=12> */
.L_x_54:
[----:B------:R-:W-:Y:S05]  /*1780*/  BSYNC B0 ;  /* 0x0000000000007941 */ /* 0x000fea0003800000 */
.L_x_53:
[----:B------:R-:W-:Y:S01]  /*1790*/  @!P4 IADD3 R160, R160, 0x8, RZ ;  /* 0x00000008a0a0c810 */ /* 0x000fe20007ffe0ff */
[----:B------:R-:W-:Y:S05]  /*17a0*/  BRA.DIV ~URZ, `(.L_x_55) ;  /* 0x000017127f007947 */ /* 0x000fea000b800000 */
[----:B------:R0:W1:Y:S02]  /*17b0*/  SHFL.DOWN PT, R86, R177, 0x10, 0x1f ;  /* 0x0a001f00b1567f89 */ /* 0x00006400000e0000 */
.L_x_64:
        /* <DEDUP_REMOVED lines=18> */
.L_x_65:
[----:B------:R-:W-:Y:S01]  /*18e0*/  LOP3.LUT P0, RZ, R0, 0x1f, RZ, 0xc0, !PT ;  /* 0x0000001f00ff7812 */ /* 0x000fe2000780c0ff */
[----:B--2---:R-:W-:Y:S01]  /*18f0*/  FADD.FTZ R178, R91, R88 ;  /* 0x000000585bb27221 */ /* 0x004fe20000010000 */
[----:B------:R-:W-:Y:S01]  /*1900*/  WARPSYNC 0xffffffff ;  /* 0xffffffff00007948 */ /* 0x000fe20003800000 */
[----:B-1----:R-:W-:Y:S01]  /*1910*/  FADD.FTZ R179, R85, R90 ;  /* 0x0000005a55b37221 */ /* 0x002fe20000010000 */
[----:B------:R-:W-:Y:S09]  /*1920*/  BSSY B0, `(.L_x_57) ;  /* 0x00000a5000007945 */ /* 0x000ff20003800000 */
[----:B------:R-:W-:-:S05]  /*1930*/  @!P0 LOP3.LUT R97, R97, 0x7, RZ, 0xc0, !PT ;  /* 0x0000000761618812 */ /* 0x000fca00078ec0ff */
[----:B------:R-:W-:-:S05]  /*1940*/  @!P0 IMAD.IADD R176, R160, 0x1, R97 ;  /* 0x00000001a0b08824 */ /* 0x000fca00078e0261 */
[----:B------:R-:W-:Y:S04]  /*1950*/  @!P0 STS.64 [R176.X8+0x4000], R178 ;  /* 0x004000b2b0008388 */ /* 0x000fe80000008a00 */
[----:B------:R-:W-:Y:S06]  /*1960*/  BAR.SYNC.DEFER_BLOCKING 0x0 ;  /* 0x0000000000007b1d */ /* 0x000fec0000010000 */
[----:B------:R-:W1:Y:S04]  /*1970*/  LDS.128 R84, [R160.X8+0x4000] ;  /* 0x00400000a0547984 */ /* 0x000e680000008c00 */
[----:B0-----:R-:W0:Y:S04]  /*1980*/  LDS.128 R88, [R160.X8+0x4010] ;  /* 0x00401000a0587984 */ /* 0x001e280000008c00 */
[----:B------:R-:W2:Y:S04]  /*1990*/  LDS.128 R92, [R160.X8+0x4020] ;  /* 0x00402000a05c7984 */ /* 0x000ea80000008c00 */
[----:B-----5:R-:W3:Y:S01]  /*19a0*/  LDS.128 R96, [R160.X8+0x4030] ;  /* 0x00403000a0607984 */ /* 0x020ee20000008c00 */
        /* <DEDUP_REMOVED lines=17> */
[----:B------:R-:W-:Y:S01]  /*1ac0*/  FMUL.FTZ R92, R84, c[0x0][0x1e0] ;  /* 0x00007800545c7a20 */ /* 0x000fe20000410000 */
[----:B------:R-:W-:Y:S05]  /*1ad0*/  @!P3 BRA `(.L_x_58) ;  /* 0x000008900000b947 */ /* 0x000fea0003800000 */
[----:B------:R-:W-:Y:S01]  /*1ae0*/  ISETP.NE.U32.AND P1, PT, RZ, c[0x0][0x218], PT ;  /* 0x00008600ff007a0c */ /* 0x000fe20003f25070 */
[----:B------:R-:W-:Y:S01]  /*1af0*/  IMAD.MOV.U32 R86, RZ, RZ, R2 ;  /* 0x000000ffff567224 */ /* 0x000fe200078e0002 */
[----:B------:R-:W-:-:S02]  /*1b00*/  ISETP.NE.AND P0, PT, R174, RZ, PT ;  /* 0x000000ffae00720c */ /* 0x000fc40003f05270 */
[----:B------:R-:W-:Y:S02]  /*1b10*/  ISETP.NE.AND.EX P1, PT, RZ, c[0x0][0x21c], PT, P1 ;  /* 0x00008700ff007a0c */ /* 0x000fe40003f25310 */
[----:B------:R-:W-:Y:S02]  /*1b20*/  FSEL R89, R97, RZ, !P0 ;  /* 0x000000ff61597208 */ /* 0x000fe40004000000 */
[----:B------:R-:W-:Y:S02]  /*1b30*/  LOP3.LUT P4, RZ, R86, 0xff, RZ, 0xc0, !PT ;  /* 0x000000ff56ff7812 */ /* 0x000fe4000788c0ff */
[----:B------:R-:W-:Y:S01]  /*1b40*/  ISETP.NE.U32.AND P0, PT, RZ, c[0x0][0x250], PT ;  /* 0x00009400ff007a0c */ /* 0x000fe20003f05070 */
[-CC-:B------:R-:W-:Y:S01]  /*1b50*/  FFMA.FTZ R85, R159, R92.reuse, R89.reuse ;  /* 0x0000005c9f557223 */ /* 0x180fe20000010059 */
[----:B------:R-:W-:Y:S01]  /*1b60*/  LOP3.LUT P6, RZ, R2, 0xff00, RZ, 0xc0, !PT ;  /* 0x0000ff0002ff7812 */ /* 0x000fe200078cc0ff */
[----:B------:R-:W-:Y:S01]  /*1b70*/  FFMA.FTZ R88, R162, R92, R89 ;  /* 0x0000005ca2587223 */ /* 0x000fe20000010059 */
[----:B------:R-:W-:Y:S01]  /*1b80*/  ISETP.NE.AND.EX P0, PT, RZ, c[0x0][0x254], PT, P0 ;  /* 0x00009500ff007a0c */ /* 0x000fe20003f05300 */
[----:B------:R-:W-:-:S02]  /*1b90*/  FADD.FTZ R84, R158, -R85 ;  /* 0x800000559e547221 */ /* 0x000fc40000010000 */
[----:B------:R-:W-:Y:S01]  /*1ba0*/  @P1 PRMT R85, RZ, 0x5410, R68 ;  /* 0x00005410ff551816 */ /* 0x000fe20000000044 */
[----:B------:R-:W-:Y:S02]  /*1bb0*/  FADD.FTZ R88, R161, -R88 ;  /* 0x80000058a1587221 */ /* 0x000fe40000010000 */
[----:B------:R-:W-:Y:S02]  /*1bc0*/  FMUL.FTZ R84, R141, R84 ;  /* 0x000000548d547220 */ /* 0x000fe40000410000 */
[----:B------:R-:W-:Y:S02]  /*1bd0*/  FFMA.FTZ R87, R163, R92, R89 ;  /* 0x0000005ca3577223 */ /* 0x000fe40000010059 */
[----:B------:R-:W-:Y:S01]  /*1be0*/  @P1 FADD.FTZ R84, R84, R85 ;  /* 0x0000005554541221 */ /* 0x000fe20000010000 */
[----:B------:R-:W-:Y:S01]  /*1bf0*/  @P1 PRMT R85, RZ, 0x7610, R68 ;  /* 0x00007610ff551816 */ /* 0x000fe20000000044 */
[----:B------:R-:W-:Y:S02]  /*1c00*/  FMUL.FTZ R88, R141, R88 ;  /* 0x000000588d587220 */ /* 0x000fe40000410000 */
[----:B------:R-:W-:-:S02]  /*1c10*/  FADD.FTZ R86, R164, -R87 ;  /* 0x80000057a4567221 */ /* 0x000fc40000010000 */
[----:B------:R-:W-:Y:S01]  /*1c20*/  @P1 FADD.FTZ R88, R88, R85 ;  /* 0x0000005558581221 */ /* 0x000fe20000010000 */
[----:B------:R-:W-:Y:S01]  /*1c30*/  @P1 PRMT R85, RZ, 0x5410, R69 ;  /* 0x00005410ff551816 */ /* 0x000fe20000000045 */
[--C-:B------:R-:W-:Y:S02]  /*1c40*/  FFMA.FTZ R90, R166, R92, R89.reuse ;  /* 0x0000005ca65a7223 */ /* 0x100fe40000010059 */
[----:B------:R-:W-:Y:S02]  /*1c50*/  FMUL.FTZ R86, R141, R86 ;  /* 0x000000568d567220 */ /* 0x000fe40000410000 */
[----:B------:R-:W-:Y:S02]  /*1c60*/  FADD.FTZ R90, R165, -R90 ;  /* 0x8000005aa55a7221 */ /* 0x000fe40000010000 */
[----:B------:R-:W-:Y:S02]  /*1c70*/  FFMA.FTZ R87, R167, R92, R89 ;  /* 0x0000005ca7577223 */ /* 0x000fe40000010059 */
[----:B------:R-:W-:Y:S01]  /*1c80*/  @P1 FADD.FTZ R86, R86, R85 ;  /* 0x0000005556561221 */ /* 0x000fe20000010000 */
[----:B------:R-:W-:Y:S01]  /*1c90*/  @P1 PRMT R85, RZ, 0x7610, R69 ;  /* 0x00007610ff551816 */ /* 0x000fe20000000045 */
[----:B------:R-:W-:-:S02]  /*1ca0*/  FMUL.FTZ R90, R141, R90 ;  /* 0x0000005a8d5a7220 */ /* 0x000fc40000410000 */
[----:B------:R-:W-:Y:S02]  /*1cb0*/  FADD.FTZ R94, R168, -R87 ;  /* 0x80000057a85e7221 */ /* 0x000fe40000010000 */
[----:B------:R-:W-:Y:S02]  /*1cc0*/  FFMA.FTZ R96, R170, R92, R89 ;  /* 0x0000005caa607223 */ /* 0x000fe40000010059 */
[----:B------:R-:W-:Y:S01]  /*1cd0*/  @P1 FADD.FTZ R90, R90, R85 ;  /* 0x000000555a5a1221 */ /* 0x000fe20000010000 */
[----:B------:R-:W-:Y:S01]  /*1ce0*/  @P1 PRMT R85, RZ, 0x5410, R70 ;  /* 0x00005410ff551816 */ /* 0x000fe20000000046 */
[----:B------:R-:W-:Y:S02]  /*1cf0*/  FMUL.FTZ R95, R88, c[0x0][0x1e8] ;  /* 0x00007a00585f7a20 */ /* 0x000fe40000410000 */
[----:B------:R-:W-:Y:S02]  /*1d00*/  FMUL.FTZ R94, R141, R94 ;  /* 0x0000005e8d5e7220 */ /* 0x000fe40000410000 */
[----:B------:R-:W-:Y:S01]  /*1d10*/  FADD.FTZ R96, R169, -R96 ;  /* 0x80000060a9607221 */ /* 0x000fe20000010000 */
[----:B------:R-:W-:Y:S01]  /*1d20*/  FSEL R176, R95, RZ, P6 ;  /* 0x000000ff5fb07208 */ /* 0x000fe20003000000 */
[----:B------:R-:W-:Y:S01]  /*1d30*/  @P1 FADD.FTZ R94, R94, R85 ;  /* 0x000000555e5e1221 */ /* 0x000fe20000010000 */
[----:B------:R-:W-:Y:S01]  /*1d40*/  @P1 PRMT R85, RZ, 0x7610, R70 ;  /* 0x00007610ff551816 */ /* 0x000fe20000000046 */
[----:B------:R-:W-:Y:S01]  /*1d50*/  FMUL.FTZ R177, R90, c[0x0][0x1e8] ;  /* 0x00007a005ab17a20 */ /* 0x000fe20000410000 */
[----:B------:R-:W-:Y:S01]  /*1d60*/  LOP3.LUT P6, RZ, R2, 0xff000000, RZ, 0xc0, !PT ;  /* 0xff00000002ff7812 */ /* 0x000fe200078cc0ff */
[----:B------:R-:W-:-:S02]  /*1d70*/  FMUL.FTZ R96, R141, R96 ;  /* 0x000000608d607220 */ /* 0x000fc40000410000 */
[----:B------:R-:W-:Y:S01]  /*1d80*/  FMUL.FTZ R179, R94, c[0x0][0x1e8] ;  /* 0x00007a005eb37a20 */ /* 0x000fe20000410000 */
[----:B------:R-:W-:Y:S01]  /*1d90*/  FSEL R178, R177, RZ, P6 ;  /* 0x000000ffb1b27208 */ /* 0x000fe20003000000 */
[----:B------:R-:W-:Y:S01]  /*1da0*/  @P1 FADD.FTZ R96, R96, R85 ;  /* 0x0000005560601221 */ /* 0x000fe20000010000 */
[----:B------:R-:W-:Y:S01]  /*1db0*/  LOP3.LUT P6, RZ, R3, 0xff, RZ, 0xc0, !PT ;  /* 0x000000ff03ff7812 */ /* 0x000fe200078cc0ff */
[-CC-:B------:R-:W-:Y:S02]  /*1dc0*/  FFMA.FTZ R98, R173, R92.reuse, R89.reuse ;  /* 0x0000005cad627223 */ /* 0x180fe40000010059 */
[----:B------:R-:W-:Y:S01]  /*1dd0*/  FFMA.FTZ R160, R172, R92, R89 ;  /* 0x0000005caca07223 */ /* 0x000fe20000010059 */
[----:B------:R-:W-:Y:S01]  /*1de0*/  FSEL R89, R179, RZ, P6 ;  /* 0x000000ffb3597208 */ /* 0x000fe20003000000 */
[----:B------:R-:W-:Y:S01]  /*1df0*/  FMUL.FTZ R180, R96, c[0x0][0x1e8] ;  /* 0x00007a0060b47a20 */ /* 0x000fe20000410000 */
[----:B------:R-:W-:Y:S01]  /*1e00*/  LOP3.LUT P6, RZ, R3, 0xff00, RZ, 0xc0, !PT ;  /* 0x0000ff0003ff7812 */ /* 0x000fe200078cc0ff */
[----:B------:R-:W-:-:S02]  /*1e10*/  @P0 IMAD.MOV.U32 R85, RZ, RZ, R100 ;  /* 0x000000ffff550224 */ /* 0x000fc400078e0064 */
[----:B------:R-:W-:Y:S01]  /*1e20*/  FADD.FTZ R98, R171, -R98 ;  /* 0x80000062ab627221 */ /* 0x000fe20000010000 */
[----:B------:R-:W-:Y:S01]  /*1e30*/  FSEL R182, R180, RZ, P6 ;  /* 0x000000ffb4b67208 */ /* 0x000fe20003000000 */
[----:B------:R-:W-:Y:S01]  /*1e40*/  FMUL.FTZ R93, R84, c[0x0][0x1e8] ;  /* 0x00007a00545d7a20 */ /* 0x000fe20000410000 */
[----:B------:R-:W-:Y:S01]  /*1e50*/  @P0 LOP3.LUT P6, RZ, R85, 0xff, RZ, 0xc0, !PT ;  /* 0x000000ff55ff0812 */ /* 0x000fe200078cc0ff */
[----:B------:R-:W-:Y:S01]  /*1e60*/  FMUL.FTZ R98, R141, R98 ;  /* 0x000000628d627220 */ /* 0x000fe20000410000 */
[----:B------:R-:W-:Y:S01]  /*1e70*/  @P1 PRMT R85, RZ, 0x5410, R71 ;  /* 0x00005410ff551816 */ /* 0x000fe20000000047 */
[----:B------:R-:W-:Y:S01]  /*1e80*/  FADD.FTZ R160, R175, -R160 ;  /* 0x800000a0afa07221 */ /* 0x000fe20000010000 */
[----:B------:R-:W-:Y:S01]  /*1e90*/  FSEL R87, R93, RZ, P4 ;  /* 0x000000ff5d577208 */ /* 0x000fe20002000000 */
[----:B------:R-:W-:Y:S01]  /*1ea0*/  FMUL.FTZ R99, R86, c[0x0][0x1e8] ;  /* 0x00007a0056637a20 */ /* 0x000fe20000410000 */
[----:B------:R-:W-:Y:S01]  /*1eb0*/  LOP3.LUT P4, RZ, R2, 0xff0000, RZ, 0xc0, !PT ;  /* 0x00ff000002ff7812 */ /* 0x000fe2000788c0ff */
[----:B------:R-:W-:Y:S01]  /*1ec0*/  @P1 FADD.FTZ R98, R98, R85 ;  /* 0x0000005562621221 */ /* 0x000fe20000010000 */
[----:B------:R-:W-:Y:S01]  /*1ed0*/  @P1 PRMT R85, RZ, 0x7610, R71 ;  /* 0x00007610ff551816 */ /* 0x000fe20000000047 */
[----:B------:R-:W-:Y:S01]  /*1ee0*/  FMUL.FTZ R160, R141, R160 ;  /* 0x000000a08da07220 */ /* 0x000fe20000410000 */
[----:B------:R-:W-:Y:S01]  /*1ef0*/  FSEL R91, R99, RZ, P4 ;  /* 0x000000ff635b7208 */ /* 0x000fe20002000000 */
[----:B------:R-:W-:Y:S01]  /*1f00*/  FMUL.FTZ R181, R98, c[0x0][0x1e8] ;  /* 0x00007a0062b57a20 */ /* 0x000fe20000410000 */
[----:B------:R-:W-:Y:S01]  /*1f10*/  ISETP.NE.U32.AND P4, PT, RZ, c[0x0][0x258], PT ;  /* 0x00009600ff007a0c */ /* 0x000fe20003f85070 */
[----:B------:R-:W-:Y:S01]  /*1f20*/  @P1 FADD.FTZ R160, R160, R85 ;  /* 0x00000055a0a01221 */ /* 0x000fe20000010000 */
[----:B------:R-:W-:-:S02]  /*1f30*/  LOP3.LUT P1, RZ, R3, 0xff0000, RZ, 0xc0, !PT ;  /* 0x00ff000003ff7812 */ /* 0x000fc4000782c0ff */
[----:B------:R-:W-:Y:S01]  /*1f40*/  ISETP.NE.AND.EX P4, PT, RZ, c[0x0][0x25c], PT, P4 ;  /* 0x00009700ff007a0c */ /* 0x000fe20003f85340 */
[----:B------:R-:W-:Y:S01]  /*1f50*/  FMUL.FTZ R184, R160, c[0x0][0x1e8] ;  /* 0x00007a00a0b87a20 */ /* 0x000fe20000410000 */
[----:B------:R-:W-:Y:S02]  /*1f60*/  FSEL R183, R181, RZ, P1 ;  /* 0x000000ffb5b77208 */ /* 0x000fe40000800000 */
[----:B------:R-:W-:Y:S02]  /*1f70*/  LOP3.LUT P1, RZ, R3, 0xff000000, RZ, 0xc0, !PT ;  /* 0xff00000003ff7812 */ /* 0x000fe4000782c0ff */
[----:B------:R-:W-:Y:S02]  /*1f80*/  F2FP.BF16.PACK_AB R85, R178, R91 ;  /* 0x0000005bb255723e */ /* 0x000fe400000010ff */
[----:B------:R-:W-:Y:S02]  /*1f90*/  FSEL R186, R184, RZ, P1 ;  /* 0x000000ffb8ba7208 */ /* 0x000fe40000800000 */
[----:B------:R-:W-:-:S02]  /*1fa0*/  ISETP.NE.U32.AND P1, PT, RZ, c[0x0][0x258], PT ;  /* 0x00009600ff007a0c */ /* 0x000fc40003f25070 */
[----:B------:R-:W-:Y:S02]  /*1fb0*/  MOV R91, 0x10 ;  /* 0x00000010005b7802 */ /* 0x000fe40000000f00 */
[----:B------:R-:W-:Y:S02]  /*1fc0*/  ISETP.NE.AND.EX P1, PT, RZ, c[0x0][0x25c], PT, P1 ;  /* 0x00009700ff007a0c */ /* 0x000fe40003f25310 */
[----:B------:R-:W-:Y:S02]  /*1fd0*/  @P4 F2FP.BF16.PACK_AB R84, RZ, R84 ;  /* 0x00000054ff54423e */ /* 0x000fe400000010ff */
[----:B------:R-:W-:Y:S02]  /*1fe0*/  @P4 F2FP.BF16.PACK_AB R86, RZ, R86 ;  /* 0x00000056ff56423e */ /* 0x000fe400000010ff */
[----:B------:R-:W-:Y:S02]  /*1ff0*/  @P4 F2FP.BF16.PACK_AB R94, RZ, R94 ;  /* 0x0000005eff5e423e */ /* 0x000fe400000010ff */
[----:B------:R-:W-:-:S02]  /*2000*/  @P4 F2FP.BF16.PACK_AB R98, RZ, R98 ;  /* 0x00000062ff62423e */ /* 0x000fc400000010ff */
[----:B------:R-:W-:Y:S02]  /*2010*/  @P4 F2FP.BF16.PACK_AB R88, RZ, R88 ;  /* 0x00000058ff58423e */ /* 0x000fe400000010ff */
[----:B------:R-:W-:Y:S02]  /*2020*/  @P4 PRMT R76, R84, 0x7610, R76 ;  /* 0x00007610544c4816 */ /* 0x000fe4000000004c */
[----:B------:R-:W-:Y:S02]  /*2030*/  @P4 F2FP.BF16.PACK_AB R90, RZ, R90 ;  /* 0x0000005aff5a423e */ /* 0x000fe400000010ff */
[----:B------:R-:W-:Y:S02]  /*2040*/  @P4 PRMT R77, R86, 0x7610, R77 ;  /* 0x00007610564d4816 */ /* 0x000fe4000000004d */
[----:B------:R-:W-:Y:S02]  /*2050*/  @P4 F2FP.BF16.PACK_AB R96, RZ, R96 ;  /* 0x00000060ff60423e */ /* 0x000fe400000010ff */
[----:B------:R-:W-:-:S02]  /*2060*/  @P4 F2FP.BF16.PACK_AB R160, RZ, R160 ;  /* 0x000000a0ffa0423e */ /* 0x000fc400000010ff */
[----:B------:R-:W-:Y:S02]  /*2070*/  @P4 PRMT R78, R94, 0x7610, R78 ;  /* 0x000076105e4e4816 */ /* 0x000fe4000000004e */
[----:B------:R-:W-:Y:S02]  /*2080*/  @P4 PRMT R79, R98, 0x7610, R79 ;  /* 0x00007610624f4816 */ /* 0x000fe4000000004f */
[----:B------:R-:W-:Y:S02]  /*2090*/  @P0 FSEL R93, R93, RZ, P6 ;  /* 0x000000ff5d5d0208 */ /* 0x000fe40003000000 */
[----:B------:R-:W-:Y:S02]  /*20a0*/  @P0 LOP3.LUT P6, RZ, R100, 0xff00, RZ, 0xc0, !PT ;  /* 0x0000ff0064ff0812 */ /* 0x000fe400078cc0ff */
[----:B------:R-:W-:Y:S02]  /*20b0*/  F2FP.BF16.PACK_AB R86, R182, R89 ;  /* 0x00000059b656723e */ /* 0x000fe400000010ff */
[----:B------:R-:W-:Y:S01]  /*20c0*/  @P4 PRMT R76, R76, 0x5410, R88 ;  /* 0x000054104c4c4816 */ /* 0x000fe20000000058 */
[----:B------:R-:W-:Y:S01]  /*20d0*/  IMAD.WIDE.U32 R88, R140, R91, c[0x0][0x248] ;  /* 0x000092008c587625 */ /* 0x000fe200078e005b */
[----:B------:R-:W-:-:S02]  /*20e0*/  @P4 PRMT R77, R77, 0x5410, R90 ;  /* 0x000054104d4d4816 */ /* 0x000fc4000000005a */
[----:B------:R-:W-:Y:S01]  /*20f0*/  @P4 PRMT R78, R78, 0x5410, R96 ;  /* 0x000054104e4e4816 */ /* 0x000fe20000000060 */
[----:B------:R-:W-:Y:S01]  /*2100*/  @P1 IMAD.WIDE.U32 R90, R140, R91, c[0x0][0x258] ;  /* 0x000096008c5a1625 */ /* 0x000fe200078e005b */
[----:B------:R-:W-:Y:S02]  /*2110*/  @P4 PRMT R79, R79, 0x5410, R160 ;  /* 0x000054104f4f4816 */ /* 0x000fe400000000a0 */
[----:B------:R-:W-:Y:S02]  /*2120*/  @P0 FSEL R94, R95, RZ, P6 ;  /* 0x000000ff5f5e0208 */ /* 0x000fe40003000000 */
[----:B------:R-:W-:Y:S01]  /*2130*/  @P0 LOP3.LUT P6, RZ, R100, 0xff000000, RZ, 0xc0, !PT ;  /* 0xff00000064ff0812 */ /* 0x000fe200078cc0ff */
[----:B------:R0:W-:Y:S01]  /*2140*/  @P1 STG.E.128 [R90.64], R76 ;  /* 0x0000004c5a001986 */ /* 0x0001e2000c101d04 */
[----:B------:R-:W-:Y:S02]  /*2150*/  F2FP.BF16.PACK_AB R84, R176, R87 ;  /* 0x00000057b054723e */ /* 0x000fe400000010ff */
[----:B------:R-:W-:-:S02]  /*2160*/  F2FP.BF16.PACK_AB R87, R186, R183 ;  /* 0x000000b7ba57723e */ /* 0x000fc400000010ff */
[----:B------:R-:W-:Y:S02]  /*2170*/  @P0 LOP3.LUT P4, RZ, R100, 0xff0000, RZ, 0xc0, !PT ;  /* 0x00ff000064ff0812 */ /* 0x000fe4000788c0ff */
[----:B------:R-:W-:Y:S01]  /*2180*/  @P0 LOP3.LUT P1, RZ, R101, 0xff, RZ, 0xc0, !PT ;  /* 0x000000ff65ff0812 */ /* 0x000fe2000782c0ff */
[----:B------:R1:W-:Y:S01]  /*2190*/  STG.E.128 [R88.64], R84 ;  /* 0x0000005458007986 */ /* 0x0003e2000c101d04 */
[----:B------:R-:W-:Y:S02]  /*21a0*/  @P0 FSEL R96, R177, RZ, P6 ;  /* 0x000000ffb1600208 */ /* 0x000fe40003000000 */
[----:B------:R-:W-:Y:S02]  /*21b0*/  @P0 LOP3.LUT P6, RZ, R101, 0xff0000, RZ, 0xc0, !PT ;  /* 0x00ff000065ff0812 */ /* 0x000fe400078cc0ff */
[----:B------:R-:W-:Y:S02]  /*21c0*/  @P0 FSEL R95, R99, RZ, P4 ;  /* 0x000000ff635f0208 */ /* 0x000fe40002000000 */
[----:B------:R-:W-:-:S02]  /*21d0*/  @P0 LOP3.LUT P4, RZ, R101, 0xff00, RZ, 0xc0, !PT ;  /* 0x0000ff0065ff0812 */ /* 0x000fc4000788c0ff */
[----:B------:R-:W-:Y:S02]  /*21e0*/  @P0 F2FP.BF16.PACK_AB R93, RZ, R93 ;  /* 0x0000005dff5d023e */ /* 0x000fe400000010ff */
[----:B0-----:R-:W-:Y:S02]  /*21f0*/  @P0 FSEL R90, R179, RZ, P1 ;  /* 0x000000ffb35a0208 */ /* 0x001fe40000800000 */
[----:B------:R-:W-:Y:S02]  /*2200*/  @P0 LOP3.LUT P1, RZ, R101, 0xff000000, RZ, 0xc0, !PT ;  /* 0xff00000065ff0812 */ /* 0x000fe4000782c0ff */
[----:B------:R-:W-:Y:S02]  /*2210*/  @P0 F2FP.BF16.PACK_AB R95, RZ, R95 ;  /* 0x0000005fff5f023e */ /* 0x000fe400000010ff */
[----:B------:R-:W-:Y:S02]  /*2220*/  @P0 F2FP.BF16.PACK_AB R90, RZ, R90 ;  /* 0x0000005aff5a023e */ /* 0x000fe400000010ff */
[----:B-1----:R-:W-:-:S02]  /*2230*/  @P0 FSEL R85, R181, RZ, P6 ;  /* 0x000000ffb5550208 */ /* 0x002fc40003000000 */
[----:B------:R-:W-:Y:S02]  /*2240*/  @P0 FSEL R84, R180, RZ, P4 ;  /* 0x000000ffb4540208 */ /* 0x000fe40002000000 */
[----:B------:R-:W-:Y:S02]  /*2250*/  @P0 FSEL R87, R184, RZ, P1 ;  /* 0x000000ffb8570208 */ /* 0x000fe40000800000 */
[----:B------:R-:W-:Y:S02]  /*2260*/  @P0 F2FP.BF16.PACK_AB R85, RZ, R85 ;  /* 0x00000055ff55023e */ /* 0x000fe400000010ff */
[----:B------:R-:W-:Y:S02]  /*2270*/  @P0 F2FP.BF16.PACK_AB R86, RZ, R84 ;  /* 0x00000054ff56023e */ /* 0x000fe400000010ff */
[----:B------:R-:W-:Y:S02]  /*2280*/  @P0 F2FP.BF16.PACK_AB R94, RZ, R94 ;  /* 0x0000005eff5e023e */ /* 0x000fe400000010ff */
[----:B------:R-:W-:-:S02]  /*2290*/  @P0 F2FP.BF16.PACK_AB R96, RZ, R96 ;  /* 0x00000060ff60023e */ /* 0x000fc400000010ff */
[----:B------:R-:W-:Y:S02]  /*22a0*/  @P0 F2FP.BF16.PACK_AB R87, RZ, R87 ;  /* 0x00000057ff57023e */ /* 0x000fe400000010ff */
[----:B------:R-:W-:Y:S02]  /*22b0*/  @P0 PRMT R80, R93, 0x7610, R80 ;  /* 0x000076105d500816 */ /* 0x000fe40000000050 */
[----:B------:R-:W-:Y:S02]  /*22c0*/  @P0 LEA R84, P1, R140, c[0x0][0x250], 0x4 ;  /* 0x000094008c540a11 */ /* 0x000fe400078220ff */
[----:B------:R-:W-:Y:S02]  /*22d0*/  @P0 PRMT R81, R95, 0x7610, R81 ;  /* 0x000076105f510816 */ /* 0x000fe40000000051 */
[----:B------:R-:W-:Y:S02]  /*22e0*/  @P0 PRMT R82, R90, 0x7610, R82 ;  /* 0x000076105a520816 */ /* 0x000fe40000000052 */
[----:B------:R-:W-:-:S02]  /*22f0*/  @P0 PRMT R83, R85, 0x7610, R83 ;  /* 0x0000761055530816 */ /* 0x000fc40000000053 */
[----:B------:R-:W-:Y:S02]  /*2300*/  @P0 LEA.HI.X R85, R140, c[0x0][0x254], RZ, 0x4, P1 ;  /* 0x000095008c550a11 */ /* 0x000fe400008f24ff */
[----:B------:R-:W-:Y:S02]  /*2310*/  @P0 PRMT R80, R80, 0x5410, R94 ;  /* 0x0000541050500816 */ /* 0x000fe4000000005e */
[----:B------:R-:W-:Y:S02]  /*2320*/  @P0 PRMT R81, R81, 0x5410, R96 ;  /* 0x0000541051510816 */ /* 0x000fe40000000060 */
[----:B------:R-:W-:Y:S02]  /*2330*/  @P0 PRMT R82, R82, 0x5410, R86 ;  /* 0x0000541052520816 */ /* 0x000fe40000000056 */
[----:B------:R-:W-:Y:S02]  /*2340*/  @P0 PRMT R83, R83, 0x5410, R87 ;  /* 0x0000541053530816 */ /* 0x000fe40000000057 */
[----:B------:R-:W-:-:S03]  /*2350*/  IADD3 R140, R140, 0x100, RZ ;  /* 0x000001008c8c7810 */ /* 0x000fc60007ffe0ff */
[----:B------:R0:W-:Y:S04]  /*2360*/  @P0 STG.E.128 [R84.64], R80 ;  /* 0x0000005054000986 */ /* 0x0001e8000c101d04 */
.L_x_58:
[----:B------:R-:W-:Y:S05]  /*2370*/  BSYNC B0 ;  /* 0x0000000000007941 */ /* 0x000fea0003800000 */
.L_x_57:
[----:B------:R-:W-:Y:S01]  /*2380*/  BSSY B0, `(.L_x_59) ;  /* 0x000008a000007945 */ /* 0x000fe20003800000 */
[----:B------:R-:W-:Y:S05]  /*2390*/  @!P2 BRA `(.L_x_60) ;  /* 0x000008800000a947 */ /* 0x000fea0003800000 */
[----:B------:R-:W-:Y:S01]  /*23a0*/  ISETP.NE.U32.AND P1, PT, RZ, c[0x0][0x218], PT ;  /* 0x00008600ff007a0c */ /* 0x000fe20003f25070 */
[----:B0-----:R-:W-:Y:S01]  /*23b0*/  IMAD.MOV.U32 R84, RZ, RZ, R104 ;  /* 0x000000ffff547224 */ /* 0x001fe200078e0068 */
[----:B------:R-:W-:Y:S02]  /*23c0*/  ISETP.NE.AND P0, PT, R174, RZ, PT ;  /* 0x000000ffae00720c */ /* 0x000fe40003f05270 */
        /* <DEDUP_REMOVED lines=9> */
[----:B------:R-:W-:Y:S01]  /*2460*/  FFMA.FTZ R86, R144, R92, R97 ;  /* 0x0000005c90567223 */ /* 0x000fe20000010061 */
[----:B------:R-:W-:Y:S01]  /*2470*/  @P1 PRMT R85, RZ, 0x5410, R72 ;  /* 0x00005410ff551816 */ /* 0x000fe20000000048 */
[----:B------:R-:W-:Y:S02]  /*2480*/  FMUL.FTZ R84, R141, R84 ;  /* 0x000000548d547220 */ /* 0x000fe40000410000 */
[----:B------:R-:W-:Y:S02]  /*2490*/  FADD.FTZ R88, R146, -R87 ;  /* 0x8000005792587221 */ /* 0x000fe40000010000 */
[----:B------:R-:W-:Y:S02]  /*24a0*/  FADD.FTZ R86, R145, -R86 ;  /* 0x8000005691567221 */ /* 0x000fe40000010000 */
[----:B------:R-:W-:Y:S02]  /*24b0*/  FFMA.FTZ R90, R148, R92, R97 ;  /* 0x0000005c945a7223 */ /* 0x000fe40000010061 */
[----:B------:R-:W-:Y:S01]  /*24c0*/  @P1 FADD.FTZ R84, R84, R85 ;  /* 0x0000005554541221 */ /* 0x000fe20000010000 */
[----:B------:R-:W-:Y:S01]  /*24d0*/  @P1 PRMT R85, RZ, 0x7610, R72 ;  /* 0x00007610ff551816 */ /* 0x000fe20000000048 */
[C---:B------:R-:W-:Y:S01]  /*24e0*/  FMUL.FTZ R87, R141.reuse, R88 ;  /* 0x000000588d577220 */ /* 0x040fe20000410000 */
[----:B------:R-:W-:Y:S01]  /*24f0*/  @P1 PRMT R88, RZ, 0x5410, R73 ;  /* 0x00005410ff581816 */ /* 0x000fe20000000049 */
[----:B------:R-:W-:-:S02]  /*2500*/  FMUL.FTZ R86, R141, R86 ;  /* 0x000000568d567220 */ /* 0x000fc40000410000 */
[----:B------:R-:W-:Y:S02]  /*2510*/  FFMA.FTZ R89, R151, R92, R97 ;  /* 0x0000005c97597223 */ /* 0x000fe40000010061 */
[----:B------:R-:W-:Y:S02]  /*2520*/  FADD.FTZ R90, R149, -R90 ;  /* 0x8000005a955a7221 */ /* 0x000fe40000010000 */
[----:B------:R-:W-:Y:S01]  /*2530*/  @P1 FADD.FTZ R86, R86, R85 ;  /* 0x0000005556561221 */ /* 0x000fe20000010000 */
[----:B------:R-:W-:Y:S01]  /*2540*/  @P1 PRMT R85, RZ, 0x7610, R73 ;  /* 0x00007610ff551816 */ /* 0x000fe20000000049 */
[----:B------:R-:W-:Y:S02]  /*2550*/  @P1 FADD.FTZ R87, R87, R88 ;  /* 0x0000005857571221 */ /* 0x000fe40000010000 */
[----:B------:R-:W-:Y:S02]  /*2560*/  FADD.FTZ R88, R150, -R89 ;  /* 0x8000005996587221 */ /* 0x000fe40000010000 */
[----:B------:R-:W-:-:S02]  /*2570*/  FMUL.FTZ R90, R141, R90 ;  /* 0x0000005a8d5a7220 */ /* 0x000fc40000410000 */
[-CC-:B------:R-:W-:Y:S02]  /*2580*/  FFMA.FTZ R94, R152, R92.reuse, R97.reuse ;  /* 0x0000005c985e7223 */ /* 0x180fe40000010061 */
[-CC-:B------:R-:W-:Y:S02]  /*2590*/  FFMA.FTZ R91, R155, R92.reuse, R97.reuse ;  /* 0x0000005c9b5b7223 */ /* 0x180fe40000010061 */
[----:B------:R-:W-:Y:S02]  /*25a0*/  FFMA.FTZ R92, R156, R92, R97 ;  /* 0x0000005c9c5c7223 */ /* 0x000fe40000010061 */
[----:B------:R-:W-:Y:S01]  /*25b0*/  FMUL.FTZ R89, R141, R88 ;  /* 0x000000588d597220 */ /* 0x000fe20000410000 */
[--C-:B------:R-:W-:Y:S01]  /*25c0*/  @P1 PRMT R88, RZ, 0x5410, R74.reuse ;  /* 0x00005410ff581816 */ /* 0x100fe2000000004a */
[----:B------:R-:W-:Y:S02]  /*25d0*/  FMUL.FTZ R97, R86, c[0x0][0x1e8] ;  /* 0x00007a0056617a20 */ /* 0x000fe40000410000 */
[----:B------:R-:W-:Y:S01]  /*25e0*/  @P1 FADD.FTZ R90, R90, R85 ;  /* 0x000000555a5a1221 */ /* 0x000fe20000010000 */
[----:B------:R-:W-:Y:S01]  /*25f0*/  @P1 PRMT R85, RZ, 0x7610, R74 ;  /* 0x00007610ff551816 */ /* 0x000fe2000000004a */
[----:B------:R-:W-:Y:S01]  /*2600*/  FADD.FTZ R94, R153, -R94 ;  /* 0x8000005e995e7221 */ /* 0x000fe20000010000 */
[----:B------:R-:W-:Y:S01]  /*2610*/  FSEL R99, R97, RZ, P6 ;  /* 0x000000ff61637208 */ /* 0x000fe20003000000 */
[----:B------:R-:W-:Y:S01]  /*2620*/  FMUL.FTZ R176, R90, c[0x0][0x1e8] ;  /* 0x00007a005ab07a20 */ /* 0x000fe20000410000 */
[----:B------:R-:W-:Y:S01]  /*2630*/  LOP3.LUT P6, RZ, R104, 0xff000000, RZ, 0xc0, !PT ;  /* 0xff00000068ff7812 */ /* 0x000fe200078cc0ff */
[----:B------:R-:W-:-:S02]  /*2640*/  @P1 FADD.FTZ R89, R89, R88 ;  /* 0x0000005859591221 */ /* 0x000fc40000010000 */
[----:B------:R-:W-:Y:S01]  /*2650*/  FMUL.FTZ R94, R141, R94 ;  /* 0x0000005e8d5e7220 */ /* 0x000fe20000410000 */
[----:B------:R-:W-:Y:S01]  /*2660*/  FSEL R177, R176, RZ, P6 ;  /* 0x000000ffb0b17208 */ /* 0x000fe20003000000 */
[----:B------:R-:W-:Y:S01]  /*2670*/  FMUL.FTZ R178, R89, c[0x0][0x1e8] ;  /* 0x00007a0059b27a20 */ /* 0x000fe20000410000 */
[----:B------:R-:W-:Y:S01]  /*2680*/  LOP3.LUT P6, RZ, R105, 0xff, RZ, 0xc0, !PT ;  /* 0x000000ff69ff7812 */ /* 0x000fe200078cc0ff */
[----:B------:R-:W-:Y:S02]  /*2690*/  FMUL.FTZ R95, R84, c[0x0][0x1e8] ;  /* 0x00007a00545f7a20 */ /* 0x000fe40000410000 */
[----:B------:R-:W-:Y:S01]  /*26a0*/  @P1 FADD.FTZ R94, R94, R85 ;  /* 0x000000555e5e1221 */ /* 0x000fe20000010000 */
[----:B------:R-:W-:Y:S01]  /*26b0*/  FSEL R179, R178, RZ, P6 ;  /* 0x000000ffb2b37208 */ /* 0x000fe20003000000 */
[----:B------:R-:W-:Y:S01]  /*26c0*/  FADD.FTZ R88, R154, -R91 ;  /* 0x8000005b9a587221 */ /* 0x000fe20000010000 */
[----:B------:R-:W-:Y:S01]  /*26d0*/  FSEL R96, R95, RZ, P4 ;  /* 0x000000ff5f607208 */ /* 0x000fe20002000000 */
[----:B------:R-:W-:Y:S01]  /*26e0*/  FMUL.FTZ R180, R94, c[0x0][0x1e8] ;  /* 0x00007a005eb47a20 */ /* 0x000fe20000410000 */
[----:B------:R-:W-:Y:S01]  /*26f0*/  LOP3.LUT P6, RZ, R105, 0xff00, RZ, 0xc0, !PT ;  /* 0x0000ff0069ff7812 */ /* 0x000fe200078cc0ff */
[----:B------:R-:W-:Y:S01]  /*2700*/  FMUL.FTZ R98, R87, c[0x0][0x1e8] ;  /* 0x00007a0057627a20 */ /* 0x000fe20000410000 */
[----:B------:R-:W-:Y:S01]  /*2710*/  LOP3.LUT P4, RZ, R104, 0xff0000, RZ, 0xc0, !PT ;  /* 0x00ff000068ff7812 */ /* 0x000fe2000788c0ff */
[----:B------:R-:W-:Y:S01]  /*2720*/  @P0 IMAD.MOV.U32 R85, RZ, RZ, R102 ;  /* 0x000000ffff550224 */ /* 0x000fe200078e0066 */
[----:B------:R-:W-:Y:S01]  /*2730*/  FSEL R182, R180, RZ, P6 ;  /* 0x000000ffb4b67208 */ /* 0x000fe20003000000 */
[----:B------:R-:W-:Y:S01]  /*2740*/  FMUL.FTZ R91, R141, R88 ;  /* 0x000000588d5b7220 */ /* 0x000fe20000410000 */
[----:B------:R-:W-:Y:S01]  /*2750*/  @P1 PRMT R88, RZ, 0x5410, R75 ;  /* 0x00005410ff581816 */ /* 0x000fe2000000004b */
[----:B------:R-:W-:Y:S01]  /*2760*/  FADD.FTZ R92, R157, -R92 ;  /* 0x8000005c9d5c7221 */ /* 0x000fe20000010000 */
[----:B------:R-:W-:-:S02]  /*2770*/  FSEL R160, R98, RZ, P4 ;  /* 0x000000ff62a07208 */ /* 0x000fc40002000000 */
[----:B------:R-:W-:Y:S01]  /*2780*/  @P0 LOP3.LUT P6, RZ, R85, 0xff, RZ, 0xc0, !PT ;  /* 0x000000ff55ff0812 */ /* 0x000fe200078cc0ff */
[----:B------:R-:W-:Y:S01]  /*2790*/  FMUL.FTZ R92, R141, R92 ;  /* 0x0000005c8d5c7220 */ /* 0x000fe20000410000 */
[----:B------:R-:W-:Y:S01]  /*27a0*/  ISETP.NE.U32.AND P4, PT, RZ, c[0x0][0x258], PT ;  /* 0x00009600ff007a0c */ /* 0x000fe20003f85070 */
[----:B------:R-:W-:Y:S01]  /*27b0*/  @P1 FADD.FTZ R91, R91, R88 ;  /* 0x000000585b5b1221 */ /* 0x000fe20000010000 */
[----:B------:R-:W-:Y:S02]  /*27c0*/  @P1 PRMT R85, RZ, 0x7610, R75 ;  /* 0x00007610ff551816 */ /* 0x000fe4000000004b */
[----:B------:R-:W-:Y:S01]  /*27d0*/  ISETP.NE.AND.EX P4, PT, RZ, c[0x0][0x25c], PT, P4 ;  /* 0x00009700ff007a0c */ /* 0x000fe20003f85340 */
[----:B------:R-:W-:Y:S02]  /*27e0*/  FMUL.FTZ R141, R91, c[0x0][0x1e8] ;  /* 0x00007a005b8d7a20 */ /* 0x000fe40000410000 */
[----:B------:R-:W-:Y:S01]  /*27f0*/  @P1 FADD.FTZ R92, R92, R85 ;  /* 0x000000555c5c1221 */ /* 0x000fe20000010000 */
[----:B------:R-:W-:-:S02]  /*2800*/  LOP3.LUT P1, RZ, R105, 0xff0000, RZ, 0xc0, !PT ;  /* 0x00ff000069ff7812 */ /* 0x000fc4000782c0ff */
[----:B------:R-:W-:Y:S01]  /*2810*/  F2FP.BF16.PACK_AB R85, R177, R160 ;  /* 0x000000a0b155723e */ /* 0x000fe200000010ff */
[----:B------:R-:W-:Y:S01]  /*2820*/  FMUL.FTZ R183, R92, c[0x0][0x1e8] ;  /* 0x00007a005cb77a20 */ /* 0x000fe20000410000 */
[----:B------:R-:W-:Y:S02]  /*2830*/  FSEL R181, R141, RZ, P1 ;  /* 0x000000ff8db57208 */ /* 0x000fe40000800000 */
[----:B------:R-:W-:-:S03]  /*2840*/  LOP3.LUT P1, RZ, R105, 0xff000000, RZ, 0xc0, !PT ;  /* 0xff00000069ff7812 */ /* 0x000fc6000782c0ff */
[----:B------:R-:W-:Y:S02]  /*2850*/  @P4 F2FP.BF16.PACK_AB R91, RZ, R91 ;  /* 0x0000005bff5b423e */ /* 0x000fe400000010ff */
[----:B------:R-:W-:Y:S02]  /*2860*/  FSEL R184, R183, RZ, P1 ;  /* 0x000000ffb7b87208 */ /* 0x000fe40000800000 */
[----:B------:R-:W-:Y:S02]  /*2870*/  ISETP.NE.U32.AND P1, PT, RZ, c[0x0][0x258], PT ;  /* 0x00009600ff007a0c */ /* 0x000fe40003f25070 */
[----:B------:R-:W-:Y:S01]  /*2880*/  @P4 PRMT R79, R91, 0x7610, R79 ;  /* 0x000076105b4f4816 */ /* 0x000fe2000000004f */
[----:B------:R-:W-:Y:S01]  /*2890*/  HFMA2.MMA R91, -RZ, RZ, 0, 9.5367431640625e-07 ;  /* 0x00000010ff5b7435 */ /* 0x000fe200000001ff */
[----:B------:R-:W-:Y:S02]  /*28a0*/  ISETP.NE.AND.EX P1, PT, RZ, c[0x0][0x25c], PT, P1 ;  /* 0x00009700ff007a0c */ /* 0x000fe40003f25310 */
[----:B------:R-:W-:-:S02]  /*28b0*/  @P4 F2FP.BF16.PACK_AB R84, RZ, R84 ;  /* 0x00000054ff54423e */ /* 0x000fc400000010ff */
[----:B------:R-:W-:Y:S02]  /*28c0*/  @P4 F2FP.BF16.PACK_AB R87, RZ, R87 ;  /* 0x00000057ff57423e */ /* 0x000fe400000010ff */
[----:B------:R-:W-:Y:S02]  /*28d0*/  @P4 F2FP.BF16.PACK_AB R89, RZ, R89 ;  /* 0x00000059ff59423e */ /* 0x000fe400000010ff */
[----:B------:R-:W-:Y:S02]  /*28e0*/  @P4 F2FP.BF16.PACK_AB R88, RZ, R86 ;  /* 0x00000056ff58423e */ /* 0x000fe400000010ff */
[----:B------:R-:W-:Y:S02]  /*28f0*/  @P4 PRMT R76, R84, 0x7610, R76 ;  /* 0x00007610544c4816 */ /* 0x000fe4000000004c */
[----:B------:R-:W-:Y:S02]  /*2900*/  @P4 F2FP.BF16.PACK_AB R90, RZ, R90 ;  /* 0x0000005aff5a423e */ /* 0x000fe400000010ff */
[----:B------:R-:W-:-:S02]  /*2910*/  @P4 F2FP.BF16.PACK_AB R93, RZ, R92 ;  /* 0x0000005cff5d423e */ /* 0x000fc400000010ff */
[----:B------:R-:W-:Y:S02]  /*2920*/  @P4 PRMT R77, R87, 0x7610, R77 ;  /* 0x00007610574d4816 */ /* 0x000fe4000000004d */
[----:B------:R-:W-:Y:S02]  /*2930*/  @P4 F2FP.BF16.PACK_AB R94, RZ, R94 ;  /* 0x0000005eff5e423e */ /* 0x000fe400000010ff */
[----:B------:R-:W-:Y:S02]  /*2940*/  @P4 PRMT R78, R89, 0x7610, R78 ;  /* 0x00007610594e4816 */ /* 0x000fe4000000004e */
[----:B------:R-:W-:Y:S02]  /*2950*/  @P0 FSEL R92, R95, RZ, P6 ;  /* 0x000000ff5f5c0208 */ /* 0x000fe40003000000 */
[----:B------:R-:W-:Y:S02]  /*2960*/  @P0 LOP3.LUT P6, RZ, R102, 0xff00, RZ, 0xc0, !PT ;  /* 0x0000ff0066ff0812 */ /* 0x000fe400078cc0ff */
        /* <DEDUP_REMOVED lines=11> */
[----:B------:R-:W-:Y:S02]  /*2a20*/  F2FP.BF16.PACK_AB R87, R184, R181 ;  /* 0x000000b5b857723e */ /* 0x000fe400000010ff */
[----:B------:R-:W-:Y:S02]  /*2a30*/  @P0 LOP3.LUT P4, RZ, R102, 0xff0000, RZ, 0xc0, !PT ;  /* 0x00ff000066ff0812 */ /* 0x000fe4000788c0ff */
[C---:B------:R-:W-:Y:S01]  /*2a40*/  @P0 LOP3.LUT P1, RZ, R103.reuse, 0xff, RZ, 0xc0, !PT ;  /* 0x000000ff67ff0812 */ /* 0x040fe2000782c0ff */
[----:B------:R1:W-:Y:S01]  /*2a50*/  STG.E.128 [R88.64], R84 ;  /* 0x0000005458007986 */ /* 0x0003e2000c101d04 */
[----:B------:R-:W-:Y:S02]  /*2a60*/  @P0 FSEL R95, R176, RZ, P6 ;  /* 0x000000ffb05f0208 */ /* 0x000fe40003000000 */
[----:B------:R-:W-:Y:S02]  /*2a70*/  @P0 LOP3.LUT P6, RZ, R103, 0xff0000, RZ, 0xc0, !PT ;  /* 0x00ff000067ff0812 */ /* 0x000fe400078cc0ff */
[----:B------:R-:W-:-:S02]  /*2a80*/  @P0 FSEL R94, R98, RZ, P4 ;  /* 0x000000ff625e0208 */ /* 0x000fc40002000000 */
[C---:B------:R-:W-:Y:S02]  /*2a90*/  @P0 LOP3.LUT P4, RZ, R103.reuse, 0xff00, RZ, 0xc0, !PT ;  /* 0x0000ff0067ff0812 */ /* 0x040fe4000788c0ff */
[----:B0-----:R-:W-:Y:S02]  /*2aa0*/  @P0 FSEL R90, R178, RZ, P1 ;  /* 0x000000ffb25a0208 */ /* 0x001fe40000800000 */
[----:B------:R-:W-:Y:S02]  /*2ab0*/  @P0 LOP3.LUT P1, RZ, R103, 0xff000000, RZ, 0xc0, !PT ;  /* 0xff00000067ff0812 */ /* 0x000fe4000782c0ff */
[----:B------:R-:W-:Y:S02]  /*2ac0*/  @P0 F2FP.BF16.PACK_AB R92, RZ, R92 ;  /* 0x0000005cff5c023e */ /* 0x000fe400000010ff */
[----:B------:R-:W-:Y:S02]  /*2ad0*/  @P0 F2FP.BF16.PACK_AB R94, RZ, R94 ;  /* 0x0000005eff5e023e */ /* 0x000fe400000010ff */
[----:B------:R-:W-:-:S02]  /*2ae0*/  @P0 F2FP.BF16.PACK_AB R90, RZ, R90 ;  /* 0x0000005aff5a023e */ /* 0x000fc400000010ff */
[----:B-1----:R-:W-:Y:S02]  /*2af0*/  @P0 FSEL R85, R141, RZ, P6 ;  /* 0x000000ff8d550208 */ /* 0x002fe40003000000 */
[----:B------:R-:W-:Y:S02]  /*2b00*/  @P0 FSEL R84, R180, RZ, P4 ;  /* 0x000000ffb4540208 */ /* 0x000fe40002000000 */
[----:B------:R-:W-:Y:S02]  /*2b10*/  @P0 FSEL R87, R183, RZ, P1 ;  /* 0x000000ffb7570208 */ /* 0x000fe40000800000 */
[----:B------:R-:W-:Y:S02]  /*2b20*/  @P0 F2FP.BF16.PACK_AB R85, RZ, R85 ;  /* 0x00000055ff55023e */ /* 0x000fe400000010ff */
[----:B------:R-:W-:Y:S02]  /*2b30*/  @P0 F2FP.BF16.PACK_AB R86, RZ, R84 ;  /* 0x00000054ff56023e */ /* 0x000fe400000010ff */
[----:B------:R-:W-:-:S02]  /*2b40*/  @P0 F2FP.BF16.PACK_AB R93, RZ, R93 ;  /* 0x0000005dff5d023e */ /* 0x000fc400000010ff */
[----:B------:R-:W-:Y:S02]  /*2b50*/  @P0 F2FP.BF16.PACK_AB R95, RZ, R95 ;  /* 0x0000005fff5f023e */ /* 0x000fe400000010ff */
[----:B------:R-:W-:Y:S02]  /*2b60*/  @P0 F2FP.BF16.PACK_AB R87, RZ, R87 ;  /* 0x00000057ff57023e */ /* 0x000fe400000010ff */
[----:B------:R-:W-:Y:S02]  /*2b70*/  @P0 PRMT R80, R92, 0x7610, R80 ;  /* 0x000076105c500816 */ /* 0x000fe40000000050 */
[----:B------:R-:W-:Y:S02]  /*2b80*/  @P0 LEA R84, P1, R140, c[0x0][0x250], 0x4 ;  /* 0x000094008c540a11 */ /* 0x000fe400078220ff */
[----:B------:R-:W-:Y:S02]  /*2b90*/  @P0 PRMT R81, R94, 0x7610, R81 ;  /* 0x000076105e510816 */ /* 0x000fe40000000051 */
[----:B------:R-:W-:-:S02]  /*2ba0*/  @P0 PRMT R82, R90, 0x7610, R82 ;  /* 0x000076105a520816 */ /* 0x000fc40000000052 */
[----:B------:R-:W-:Y:S02]  /*2bb0*/  @P0 PRMT R83, R85, 0x7610, R83 ;  /* 0x0000761055530816 */ /* 0x000fe40000000053 */
[----:B------:R-:W-:Y:S02]  /*2bc0*/  @P0 LEA.HI.X R85, R140, c[0x0][0x254], RZ, 0x4, P1 ;  /* 0x000095008c550a11 */ /* 0x000fe400008f24ff */
[----:B------:R-:W-:Y:S02]  /*2bd0*/  @P0 PRMT R80, R80, 0x5410, R93 ;  /* 0x0000541050500816 */ /* 0x000fe4000000005d */
[----:B------:R-:W-:Y:S02]  /*2be0*/  @P0 PRMT R81, R81, 0x5410, R95 ;  /* 0x0000541051510816 */ /* 0x000fe4000000005f */
[----:B------:R-:W-:Y:S02]  /*2bf0*/  @P0 PRMT R82, R82, 0x5410, R86 ;  /* 0x0000541052520816 */ /* 0x000fe40000000056 */
[----:B------:R-:W-:-:S05]  /*2c00*/  @P0 PRMT R83, R83, 0x5410, R87 ;  /* 0x0000541053530816 */ /* 0x000fca0000000057 */
[----:B------:R0:W-:Y:S02]  /*2c10*/  @P0 STG.E.128 [R84.64], R80 ;  /* 0x0000005054000986 */ /* 0x0001e4000c101d04 */
.L_x_60:
[----:B------:R-:W-:Y:S05]  /*2c20*/  BSYNC B0 ;  /* 0x0000000000007941 */ /* 0x000fea0003800000 */
.L_x_59:
[----:B------:R-:W-:-:S04]  /*2c30*/  LOP3.LUT P0, RZ, R132, 0xff, RZ, 0xc0, !PT ;  /* 0x000000ff84ff7812 */ /* 0x000fc8000780c0ff */
[----:B------:R-:W-:Y:S01]  /*2c40*/  SEL R132, RZ, 0x1, P0 ;  /* 0x00000001ff847807 */ /* 0x000fe20000000000 */
[----:B0-----:R-:W-:Y:S01]  /*2c50*/  @P5 CALL.REL.NOINC `(.L_x_50) ;  /* 0x0000001000005944 */ /* 0x001fe20003c00000 */
[----:B------:R-:W-:Y:S05]  /*2c60*/  BRA `(.L_x_61) ;  /* 0xffffd96000007947 */ /* 0x000fea000383ffff */
.L_x_50:
[----:B-1----:R-:W0:Y:S01]  /*2c70*/  S2UR UR6, SR_CTAID.X ;  /* 0x00000000000679c3 */ /* 0x002e220000002500 */
        /* <DEDUP_REMOVED lines=20> */
.L_x_63:
[----:B------:R-:W-:Y:S05]  /*2dc0*/  BSYNC B0 ;  /* 0x0000000000007941 */ /* 0x000fea0003800000 */
.L_x_62:
[----:B------:R-:W-:Y:S05]  /*2dd0*/  @!P2 EXIT ;  /* 0x000000000000a94d */ /* 0x000fea0003800000 */
[----:B0-----:R-:W-:-:S04]  /*2de0*/  IMAD.MOV.U32 R17, RZ, RZ, 0x20 ;  /* 0x00000020ff117424 */ /* 0x001fc800078e00ff */
        /* <DEDUP_REMOVED lines=13> */
.L_x_55:
[----:B------:R-:W-:Y:S01]  /*2ec0*/  MOV R87, R177 ;  /* 0x000000b100577202 */ /* 0x000fe20000000f00 */
[----:B------:R-:W-:Y:S01]  /*2ed0*/  IMAD.MOV.U32 R92, RZ, RZ, 0x10 ;  /* 0x00000010ff5c7424 */ /* 0x000fe200078e00ff */
[----:B------:R-:W-:Y:S01]  /*2ee0*/  MOV R94, 0xffffffff ;  /* 0xffffffff005e7802 */ /* 0x000fe20000000f00 */
[----:B------:R-:W-:Y:S01]  /*2ef0*/  IMAD.MOV.U32 R89, RZ, RZ, 0x1f ;  /* 0x0000001fff597424 */ /* 0x000fe200078e00ff */
[----:B------:R-:W-:-:S02]  /*2f00*/  MOV R84, 0x2f20 ;  /* 0x00002f2000547802 */ /* 0x000fc40000000f00 */
[----:B-----5:R-:W-:Y:S05]  /*2f10*/  CALL.REL.NOINC `($__internal_4_$__cuda_sm70_shflsync_down_p) ;  /* 0x0000046000007944 */ /* 0x020fea0003c00000 */
[----:B-1----:R-:W-:Y:S01]  /*2f20*/  IMAD.MOV.U32 R86, RZ, RZ, R87 ;  /* 0x000000ffff567224 */ /* 0x002fe200078e0057 */
[----:B0-----:R-:W-:Y:S05]  /*2f30*/  BRA `(.L_x_64) ;  /* 0xffffe88000007947 */ /* 0x001fea000383ffff */
.L_x_56:
[----:B------:R-:W-:Y:S01]  /*2f40*/  HFMA2.MMA R92, -RZ, RZ, 0, 9.5367431640625e-07 ;  /* 0x00000010ff5c7435 */ /* 0x000fe200000001ff */
[----:B------:R-:W-:Y:S01]  /*2f50*/  IMAD.MOV.U32 R87, RZ, RZ, R176 ;  /* 0x000000ffff577224 */ /* 0x000fe200078e00b0 */
[----:B------:R-:W-:Y:S01]  /*2f60*/  MOV R84, 0x2fa0 ;  /* 0x00002fa000547802 */ /* 0x000fe20000000f00 */
[----:B------:R-:W-:-:S02]  /*2f70*/  IMAD.MOV.U32 R89, RZ, RZ, 0x1f ;  /* 0x0000001fff597424 */ /* 0x000fc400078e00ff */
[----:B------:R-:W-:Y:S02]  /*2f80*/  IMAD.MOV.U32 R94, RZ, RZ, -0x1 ;  /* 0xffffffffff5e7424 */ /* 0x000fe400078e00ff */
[----:B01---5:R-:W-:Y:S05]  /*2f90*/  CALL.REL.NOINC `($__internal_4_$__cuda_sm70_shflsync_down_p) ;  /* 0x000003e000007944 */ /* 0x023fea0003c00000 */
[----:B------:R-:W-:Y:S01]  /*2fa0*/  FADD.FTZ R177, R86, R177 ;  /* 0x000000b156b17221 */ /* 0x000fe20000010000 */
[----:B0-----:R-:W-:Y:S01]  /*2fb0*/  MOV R92, 0x8 ;  /* 0x00000008005c7802 */ /* 0x001fe20000000f00 */
[----:B-1----:R-:W-:Y:S01]  /*2fc0*/  FADD.FTZ R176, R176, R87 ;  /* 0x00000057b0b07221 */ /* 0x002fe20000010000 */
[----:B------:R-:W-:Y:S01]  /*2fd0*/  MOV R84, 0x3020 ;  /* 0x0000302000547802 */ /* 0x000fe20000000f00 */
[----:B------:R-:W-:Y:S01]  /*2fe0*/  IMAD.MOV.U32 R89, RZ, RZ, 0x1f ;  /* 0x0000001fff597424 */ /* 0x000fe200078e00ff */
[----:B------:R-:W-:Y:S01]  /*2ff0*/  MOV R87, R177 ;  /* 0x000000b100577202 */ /* 0x000fe20000000f00 */
[----:B------:R-:W-:Y:S02]  /*3000*/  IMAD.MOV.U32 R94, RZ, RZ, -0x1 ;  /* 0xffffffffff5e7424 */ /* 0x000fe400078e00ff */
[----:B------:R-:W-:Y:S05]  /*3010*/  CALL.REL.NOINC `($__internal_4_$__cuda_sm70_shflsync_down_p) ;  /* 0x0000036000007944 */ /* 0x000fea0003c00000 */
[----:B0-----:R-:W-:Y:S01]  /*3020*/  HFMA2.MMA R92, -RZ, RZ, 0, 4.76837158203125e-07 ;  /* 0x00000008ff5c7435 */ /* 0x001fe200000001ff */
[----:B-1----:R-:W-:Y:S01]  /*3030*/  IMAD.MOV.U32 R86, RZ, RZ, R87 ;  /* 0x000000ffff567224 */ /* 0x002fe200078e0057 */
[----:B------:R-:W-:Y:S01]  /*3040*/  MOV R84, 0x3090 ;  /* 0x0000309000547802 */ /* 0x000fe20000000f00 */
[----:B------:R-:W-:Y:S02]  /*3050*/  IMAD.MOV.U32 R87, RZ, RZ, R176 ;  /* 0x000000ffff577224 */ /* 0x000fe400078e00b0 */
[----:B------:R-:W-:-:S02]  /*3060*/  IMAD.MOV.U32 R89, RZ, RZ, 0x1f ;  /* 0x0000001fff597424 */ /* 0x000fc400078e00ff */
[----:B------:R-:W-:Y:S02]  /*3070*/  IMAD.MOV.U32 R94, RZ, RZ, -0x1 ;  /* 0xffffffffff5e7424 */ /* 0x000fe400078e00ff */
[----:B------:R-:W-:Y:S05]  /*3080*/  CALL.REL.NOINC `($__internal_4_$__cuda_sm70_shflsync_down_p) ;  /* 0x000002f000007944 */ /* 0x000fea0003c00000 */
        /* <DEDUP_REMOVED lines=8> */
[----:B0-----:R-:W-:Y:S01]  /*3110*/  HFMA2.MMA R92, -RZ, RZ, 0, 2.384185791015625e-07 ;  /* 0x00000004ff5c7435 */ /* 0x001fe200000001ff */
        /* <DEDUP_REMOVED lines=14> */
[----:B0-----:R-:W-:Y:S01]  /*3200*/  HFMA2.MMA R92, -RZ, RZ, 0, 1.1920928955078125e-07 ;  /* 0x00000002ff5c7435 */ /* 0x001fe200000001ff */
        /* <DEDUP_REMOVED lines=14> */
[----:B0-----:R-:W-:Y:S01]  /*32f0*/  HFMA2.MMA R92, -RZ, RZ, 0, 5.9604644775390625e-08 ;  /* 0x00000001ff5c7435 */ /* 0x001fe200000001ff */
[----:B-1----:R-:W-:Y:S01]  /*3300*/  IMAD.MOV.U32 R91, RZ, RZ, R87 ;  /* 0x000000ffff5b7224 */ /* 0x002fe200078e0057 */
[----:B------:R-:W-:Y:S01]  /*3310*/  MOV R84, 0x3360 ;  /* 0x0000336000547802 */ /* 0x000fe20000000f00 */
[----:B------:R-:W-:Y:S02]  /*3320*/  IMAD.MOV.U32 R87, RZ, RZ, R90 ;  /* 0x000000ffff577224 */ /* 0x000fe400078e005a */
[----:B------:R-:W-:-:S02]  /*3330*/  IMAD.MOV.U32 R89, RZ, RZ, 0x1f ;  /* 0x0000001fff597424 */ /* 0x000fc400078e00ff */
[----:B------:R-:W-:Y:S02]  /*3340*/  IMAD.MOV.U32 R94, RZ, RZ, -0x1 ;  /* 0xffffffffff5e7424 */ /* 0x000fe400078e00ff */
[----:B------:R-:W-:Y:S05]  /*3350*/  CALL.REL.NOINC `($__internal_4_$__cuda_sm70_shflsync_down_p) ;  /* 0x0000002000007944 */ /* 0x000fea0003c00000 */
[----:B-1----:R-:W-:Y:S01]  /*3360*/  MOV R85, R87 ;  /* 0x0000005700557202 */ /* 0x002fe20000000f00 */
[----:B0-----:R-:W-:Y:S05]  /*3370*/  BRA `(.L_x_65) ;  /* 0xffffe56000007947 */ /* 0x001fea000383ffff */
        .weak           $__internal_4_$__cuda_sm70_shflsync_down_p
        .type           $__internal_4_$__cuda_sm70_shflsync_down_p,@function
        .size           $__internal_4_$__cuda_sm70_shflsync_down_p,(.L_x_1767 - $__internal_4_$__cuda_sm70_shflsync_down_p)
$__internal_4_$__cuda_sm70_shflsync_down_p:
[----:B------:R-:W-:Y:S01]  /*3380*/  IMAD.MOV.U32 R85, RZ, RZ, 0x0 ;  /* 0x00000000ff557424 */ /* 0x000fe200078e00ff */
[----:B------:R-:W-:Y:S04]  /*3390*/  WARPSYNC R94 ;  /* 0x0000005e00007348 */ /* 0x000fe80003800000 */
[----:B------:R0:W1:Y:S01]  /*33a0*/  SHFL.DOWN PT, R87, R87, R92, R89 ;  /* 0x0800005c57577389 */ /* 0x00006200000e0059 */
[----:B------:R-:W-:Y:S05]  /*33b0*/  RET.REL.NODEC R84 `(_ZN10layer_norm31ln_parallel_residual_bwd_kernelINS_13Kernel_traitsI13__nv_bfloat16S2_S2_S2_fjLj4096ELj1ELj1ELj8ELj16ENS_18Kernel_traits_baseILj4096ES2_S2_S2_S2_fjLj256EEEEELb1ELb0ELb0EEEvNS_9BwdParamsE) ;  /* 0xffffcc4054007950 */ /* 0x000fea0003c3ffff */
.L_x_66:
        /* <DEDUP_REMOVED lines=12> */
.L_x_1767:


//--------------------- .text._ZN10layer_norm31ln_parallel_residual_bwd_kernelINS_13Kernel_traitsI13__nv_bfloat16S2_S2_S2_fjLj4096ELj1ELj1ELj8ELj16ENS_18Kernel_traits_baseILj4096ES2_S2_S2_S2_fjLj256EEEEELb1ELb0ELb1EEEvNS_9BwdParamsE --------------------------
	.section	.text._ZN10layer_norm31ln_parallel_residual_bwd_kernelINS_13Kernel_traitsI13__nv_bfloat16S2_S2_S2_fjLj4096ELj1ELj1ELj8ELj16ENS_18Kernel_traits_baseILj4096ES2_S2_S2_S2_fjLj256EEEEELb1ELb0ELb1EEEvNS_9BwdParamsE,"ax",@progbits
	.sectioninfo	@"SHI_REGISTERS=173"
	.align	128
        .global         _ZN10layer_norm31ln_parallel_residual_bwd_kernelINS_13Kernel_traitsI13__nv_bfloat16S2_S2_S2_fjLj4096ELj1ELj1ELj8ELj16ENS_18Kernel_traits_baseILj4096ES2_S2_S2_S2_fjLj256EEEEELb1ELb0ELb1EEEvNS_9BwdParamsE
        .type           _ZN10layer_norm31ln_parallel_residual_bwd_kernelINS_13Kernel_traitsI13__nv_bfloat16S2_S2_S2_fjLj4096ELj1ELj1ELj8ELj16ENS_18Kernel_traits_baseILj4096ES2_S2_S2_S2_fjLj256EEEEELb1ELb0ELb1EEEvNS_9BwdParamsE,@function
        .size           _ZN10layer_norm31ln_parallel_residual_bwd_kernelINS_13Kernel_traitsI13__nv_bfloat16S2_S2_S2_fjLj4096ELj1ELj1ELj8ELj16ENS_18Kernel_traits_baseILj4096ES2_S2_S2_S2_fjLj256EEEEELb1ELb0ELb1EEEvNS_9BwdParamsE,(.L_x_1768 - _ZN10layer_norm31ln_parallel_residual_bwd_kernelINS_13Kernel_traitsI13__nv_bfloat16S2_S2_S2_fjLj4096ELj1ELj1ELj8ELj16ENS_18Kernel_traits_baseILj4096ES2_S2_S2_S2_fjLj256EEEEELb1ELb0ELb1EEEvNS_9BwdParamsE)
        .other          _ZN10layer_norm31ln_parallel_residual_bwd_kernelINS_13Kernel_traitsI13__nv_bfloat16S2_S2_S2_fjLj4096ELj1ELj1ELj8ELj16ENS_18Kernel_traits_baseILj4096ES2_S2_S2_S2_fjLj256EEEEELb1ELb0ELb1EEEvNS_9BwdParamsE,@"STO_CUDA_ENTRY STV_DEFAULT"
_ZN10layer_norm31ln_parallel_residual_bwd_kernelINS_13Kernel_traitsI13__nv_bfloat16S2_S2_S2_fjLj4096ELj1ELj1ELj8ELj16ENS_18Kernel_traits_baseILj4096ES2_S2_S2_S2_fjLj256EEEEELb1ELb0ELb1EEEvNS_9BwdParamsE:
.text._ZN10layer_norm31ln_parallel_residual_bwd_kernelINS_13Kernel_traitsI13__nv_bfloat16S2_S2_S2_fjLj4096ELj1ELj1ELj8ELj16ENS_18Kernel_traits_baseILj4096ES2_S2_S2_S2_fjLj256EEEEELb1ELb0ELb1EEEvNS_9BwdParamsE:
[----:B------:R-:W-:Y:S02]  /*0000*/  MOV R1, c[0x0][0x28] ;  /* 0x00000a0000017a02 */ /* 0x000fe40000000f00 */
[----:B------:R-:W0:Y:S01]  /*0010*/  S2UR UR4, SR_CTAID.X ;  /* 0x00000000000479c3 */ /* 0x000e220000002500 */
[----:B------:R-:W0:Y:S02]  /*0020*/  S2R R0, SR_TID.X ;  /* 0x0000000000007919 */ /* 0x000e240000002100 */
[----:B0-----:R-:W-:Y:S01]  /*0030*/  LEA.HI R110, R0, UR4, RZ, 0x18 ;  /* 0x00000004006e7c11 */ /* 0x001fe2000f8fc0ff */
[----:B------:R-:W-:-:S03]  /*0040*/  ULDC.64 UR4, c[0x0][0x118] ;  /* 0x0000460000047ab9 */ /* 0x000fc60000000a00 */
        /* <DEDUP_REMOVED lines=35> */
.L_x_67:
[----:B------:R-:W-:-:S04]  /*0280*/  SHF.L.U32 R2, R0, 0x4, RZ ;  /* 0x0000000400027819 */ /* 0x000fc800000006ff */
[----:B------:R-:W-:-:S04]  /*0290*/  LOP3.LUT R8, R2, 0xff0, RZ, 0xc0, !PT ;  /* 0x00000ff002087812 */ /* 0x000fc800078ec0ff */
[----:B------:R-:W-:-:S05]  /*02a0*/  IADD3 R2, P0, R8, c[0x0][0x1b0], RZ ;  /* 0x00006c0008027a10 */ /* 0x000fca0007f1e0ff */
[----:B------:R-:W-:Y:S01]  /*02b0*/  IMAD.X R3, RZ, RZ, c[0x0][0x1b4], P0 ;  /* 0x00006d00ff037624 */ /* 0x000fe200000e06ff */
[----:B------:R-:W-:-:S04]  /*02c0*/  IADD3 R8, P0, R8, c[0x0][0x1b8], RZ ;  /* 0x00006e0008087a10 */ /* 0x000fc80007f1e0ff */
[----:B------:R-:W-:Y:S01]  /*02d0*/  IADD3.X R9, RZ, c[0x0][0x1bc], RZ, P0, !PT ;  /* 0x00006f00ff097a10 */ /* 0x000fe200007fe4ff */
[----:B------:R-:W2:Y:S04]  /*02e0*/  LDG.E.128 R12, [R2.64] ;  /* 0x00000004020c7981 */ /* 0x000ea8000c1e1d00 */
[----:B------:R-:W3:Y:S04]  /*02f0*/  LDG.E.128 R16, [R8.64] ;  /* 0x0000000408107981 */ /* 0x000ee8000c1e1d00 */
[----:B------:R-:W4:Y:S04]  /*0300*/  LDG.E.128 R20, [R2.64+0x1000] ;  /* 0x0010000402147981 */ /* 0x000f28000c1e1d00 */
[----:B------:R-:W5:Y:S01]  /*0310*/  LDG.E.128 R4, [R8.64+0x1000] ;  /* 0x0010000408047981 */ /* 0x000f62000c1e1d00 */
[----:B------:R-:W-:Y:S01]  /*0320*/  HFMA2.MMA R112, -RZ, RZ, 0, 0 ;  /* 0x00000000ff707435 */ /* 0x000fe200000001ff */
[----:B------:R-:W-:Y:S01]  /*0330*/  IMAD.MOV.U32 R152, RZ, RZ, 0x1 ;  /* 0x00000001ff987424 */ /* 0x000fe200078e00ff */
        /* <DEDUP_REMOVED lines=31> */
[----:B------:R-:W-:Y:S01]  /*0530*/  CS2R R82, SRZ ;  /* 0x0000000000527805 */ /* 0x000fe2000001ff00 */
        /* <DEDUP_REMOVED lines=33> */
.L_x_72:
[----:B------:R-:W-:Y:S01]  /*0750*/  IMAD R20, R110, c[0x0][0x168], RZ ;  /* 0x00005a006e147a24 */ /* 0x000fe200078e02ff */
[----:B------:R-:W-:Y:S01]  /*0760*/  LOP3.LUT R22, R0, 0xff, RZ, 0xc0, !PT ;  /* 0x000000ff00167812 */ /* 0x000fe200078ec0ff */
[----:B------:R-:W-:Y:S01]  /*0770*/  IMAD.MOV.U32 R46, RZ, RZ, 0x10 ;  /* 0x00000010ff2e7424 */ /* 0x000fe200078e00ff */
[----:B------:R-:W-:Y:S02]  /*0780*/  MOV R151, 0x4 ;  /* 0x0000000400977802 */ /* 0x000fe40000000f00 */
[----:B------:R-:W-:-:S04]  /*0790*/  SHF.R.S32.HI R21, RZ, 0x1f, R20 ;  /* 0x0000001fff157819 */ /* 0x000fc80000011414 */
[----:B------:R-:W-:-:S04]  /*07a0*/  LEA.HI R21, R21, R20, RZ, 0x3 ;  /* 0x0000001415157211 */ /* 0x000fc800078f18ff */
[----:B------:R-:W-:Y:S01]  /*07b0*/  LEA.HI.SX32 R147, R21, R22, 0x1d ;  /* 0x0000001615937211 */ /* 0x000fe200078feaff */
[----:B------:R-:W-:-:S04]  /*07c0*/  IMAD.WIDE R20, R110, R151, c[0x0][0x1a0] ;  /* 0x000068006e147625 */ /* 0x000fc800078e0297 */
[CC--:B------:R-:W-:Y:S01]  /*07d0*/  IMAD.WIDE.U32 R28, R147.reuse, R46.reuse, c[0x0][0x188] ;  /* 0x00006200931c7625 */ /* 0x0c0fe200078e002e */
[----:B------:R0:W2:Y:S03]  /*07e0*/  LDG.E R153, [R20.64] ;  /* 0x0000000414997981 */ /* 0x0000a6000c1e1900 */
[CC--:B------:R-:W-:Y:S02]  /*07f0*/  IMAD.WIDE.U32 R32, R147.reuse, R46.reuse, c[0x0][0x210] ;  /* 0x0000840093207625 */ /* 0x0c0fe400078e002e */
[----:B------:R-:W3:Y:S02]  /*0800*/  LDG.E.128 R28, [R28.64] ;  /* 0x000000041c1c7981 */ /* 0x000ee4000c1e1d00 */
[----:B------:R-:W-:Y:S02]  /*0810*/  IMAD.WIDE.U32 R36, R147, R46, c[0x0][0x208] ;  /* 0x0000820093247625 */ /* 0x000fe400078e002e */
[----:B------:R-:W4:Y:S02]  /*0820*/  LDG.E.128 R32, [R32.64] ;  /* 0x0000000420207981 */ /* 0x000f24000c1e1d00 */
[----:B------:R-:W-:-:S02]  /*0830*/  IMAD.WIDE R150, R110, R151, c[0x0][0x1a8] ;  /* 0x00006a006e967625 */ /* 0x000fc400078e0297 */
[----:B------:R-:W4:Y:S04]  /*0840*/  LDG.E.128 R36, [R36.64] ;  /* 0x0000000424247981 */ /* 0x000f28000c1e1d00 */
[----:B------:R1:W4:Y:S01]  /*0850*/  LDG.E R150, [R150.64] ;  /* 0x0000000496967981 */ /* 0x000322000c1e1900 */
[----:B------:R-:W-:-:S04]  /*0860*/  IADD3 R154, R147, 0x100, RZ ;  /* 0x00000100939a7810 */ /* 0x000fc80007ffe0ff */
[----:B------:R-:W-:Y:S02]  /*0870*/  SHF.L.U32 R149, R154, 0x4, RZ ;  /* 0x000000049a957819 */ /* 0x000fe400000006ff */
[----:B------:R-:W-:Y:S02]  /*0880*/  SHF.R.U32.HI R148, RZ, 0x1c, R154 ;  /* 0x0000001cff947819 */ /* 0x000fe4000001169a */
[----:B------:R-:W-:-:S04]  /*0890*/  IADD3 R40, P0, R149, c[0x0][0x188], RZ ;  /* 0x0000620095287a10 */ /* 0x000fc80007f1e0ff */
[----:B------:R-:W-:Y:S01]  /*08a0*/  IADD3.X R41, R148, c[0x0][0x18c], RZ, P0, !PT ;  /* 0x0000630094297a10 */ /* 0x000fe200007fe4ff */
[----:B0-----:R-:W-:-:S05]  /*08b0*/  IMAD.WIDE.U32 R20, R154, R46, c[0x0][0x210] ;  /* 0x000084009a147625 */ /* 0x001fca00078e002e */
[----:B------:R-:W4:Y:S01]  /*08c0*/  LDG.E.128 R40, [R40.64] ;  /* 0x0000000428287981 */ /* 0x000f22000c1e1d00 */
[----:B------:R-:W-:-:S03]  /*08d0*/  IMAD.WIDE.U32 R24, R154, R46, c[0x0][0x208] ;  /* 0x000082009a187625 */ /* 0x000fc600078e002e */
[----:B------:R-:W4:Y:S04]  /*08e0*/  LDG.E.128 R20, [R20.64] ;  /* 0x0000000414147981 */ /* 0x000f28000c1e1d00 */
[----:B------:R-:W4:Y:S01]  /*08f0*/  LDG.E.128 R24, [R24.64] ;  /* 0x0000000418187981 */ /* 0x000f22000c1e1d00 */
[----:B------:R-:W-:-:S04]  /*0900*/  ISETP.NE.U32.AND P1, PT, RZ, c[0x0][0x218], PT ;  /* 0x00008600ff007a0c */ /* 0x000fc80003f25070 */
[----:B------:R-:W-:Y:S01]  /*0910*/  ISETP.NE.AND.EX P1, PT, RZ, c[0x0][0x21c], PT, P1 ;  /* 0x00008700ff007a0c */ /* 0x000fe20003f25310 */
[----:B------:R-:W-:-:S12]  /*0920*/  ULDC.U8 UR6, c[0x0][0x1f0] ;  /* 0x00007c0000067ab9 */ /* 0x000fd80000000000 */
[----:B------:R-:W-:Y:S01]  /*0930*/  @P1 LEA R48, P0, R154, c[0x0][0x218], 0x4 ;  /* 0x000086009a301a11 */ /* 0x000fe200078020ff */
[----:B------:R-:W-:-:S03]  /*0940*/  @P1 IMAD.WIDE.U32 R46, R147, R46, c[0x0][0x218] ;  /* 0x00008600932e1625 */ /* 0x000fc600078e002e */
[----:B------:R-:W-:Y:S02]  /*0950*/  @P1 LEA.HI.X R49, R154, c[0x0][0x21c], RZ, 0x4, P0 ;  /* 0x000087009a311a11 */ /* 0x000fe400000f24ff */
[----:B------:R-:W-:Y:S01]  /*0960*/  ISETP.NE.AND P0, PT, RZ, UR6, PT ;  /* 0x00000006ff007c0c */ /* 0x000fe2000bf05270 */
[----:B------:R3:W5:Y:S04]  /*0970*/  @P1 LDG.E.128 R4, [R46.64] ;  /* 0x000000042e041981 */ /* 0x000768000c1e1d00 */
[----:B------:R0:W5:Y:S01]  /*0980*/  @P1 LDG.E.128 R8, [R48.64] ;  /* 0x0000000430081981 */ /* 0x000162000c1e1d00 */
[----:B------:R-:W-:Y:S02]  /*0990*/  LOP3.LUT P3, RZ, R152, 0xff, RZ, 0xc0, !PT ;  /* 0x000000ff98ff7812 */ /* 0x000fe4000786c0ff */
[----:B------:R-:W-:-:S04]  /*09a0*/  ISETP.NE.U32.AND P2, PT, RZ, c[0x0][0x250], PT ;  /* 0x00009400ff007a0c */ /* 0x000fc80003f45070 */
[----:B------:R-:W-:Y:S02]  /*09b0*/  ISETP.NE.AND.EX P2, PT, RZ, c[0x0][0x254], PT, P2 ;  /* 0x00009500ff007a0c */ /* 0x000fe40003f45320 */
[----:B--2---:R-:W-:Y:S02]  /*09c0*/  FSEL R163, R153, RZ, !P0 ;  /* 0x000000ff99a37208 */ /* 0x004fe40004000000 */
[--C-:B---3--:R-:W-:Y:S02]  /*09d0*/  PRMT R46, RZ, 0x5410, R28.reuse ;  /* 0x00005410ff2e7816 */ /* 0x108fe4000000001c */
[----:B------:R-:W-:-:S03]  /*09e0*/  PRMT R28, RZ, 0x7610, R28 ;  /* 0x00007610ff1c7816 */ /* 0x000fc6000000001c */
[----:B-1----:R-:W-:Y:S02]  /*09f0*/  FADD.FTZ R151, R46, -R163 ;  /* 0x800000a32e977221 */ /* 0x002fe40000010000 */
[----:B0-----:R-:W-:Y:S01]  /*0a00*/  FADD.FTZ R49, -R163, R28 ;  /* 0x0000001ca3317221 */ /* 0x001fe20000010100 */
[----:B----4-:R-:W-:Y:S02]  /*0a10*/  PRMT R28, RZ, 0x7610, R32 ;  /* 0x00007610ff1c7816 */ /* 0x010fe40000000020 */
[--C-:B------:R-:W-:Y:S01]  /*0a20*/  PRMT R47, RZ, 0x5410, R36.reuse ;  /* 0x00005410ff2f7816 */ /* 0x100fe20000000024 */
[C---:B------:R-:W-:Y:S01]  /*0a30*/  FMUL.FTZ R152, R150.reuse, R151 ;  /* 0x0000009796987220 */ /* 0x040fe20000410000 */
[----:B------:R-:W-:Y:S01]  /*0a40*/  PRMT R36, RZ, 0x7610, R36 ;  /* 0x00007610ff247816 */ /* 0x000fe20000000024 */
[----:B------:R-:W-:Y:S02]  /*0a50*/  FMUL.FTZ R49, R150, R49 ;  /* 0x0000003196317220 */ /* 0x000fe40000410000 */
[----:B------:R-:W-:Y:S01]  /*0a60*/  FMUL.FTZ R151, R122, R28 ;  /* 0x0000001c7a977220 */ /* 0x000fe20000410000 */
[----:B------:R-:W-:Y:S01]  /*0a70*/  PRMT R46, RZ, 0x5410, R32 ;  /* 0x00005410ff2e7816 */ /* 0x000fe20000000020 */
[----:B------:R-:W-:-:S02]  /*0a80*/  FADD.FTZ R109, R36, R109 ;  /* 0x0000006d246d7221 */ /* 0x000fc40000010000 */
[CC--:B------:R-:W-:Y:S02]  /*0a90*/  FFMA.FTZ R108, R49.reuse, R36.reuse, R108 ;  /* 0x00000024316c7223 */ /* 0x0c0fe4000001006c */
[----:B------:R-:W-:Y:S01]  /*0aa0*/  FFMA.FTZ R32, R114, R36, R151 ;  /* 0x0000002472207223 */ /* 0x000fe20000010097 */
[----:B------:R-:W-:Y:S01]  /*0ab0*/  PRMT R36, RZ, 0x5410, R29 ;  /* 0x00005410ff247816 */ /* 0x000fe2000000001d */
[----:B------:R-:W-:Y:S02]  /*0ac0*/  FADD.FTZ R107, R28, R107 ;  /* 0x0000006b1c6b7221 */ /* 0x000fe40000010000 */
[----:B------:R-:W-:Y:S01]  /*0ad0*/  FFMA.FTZ R106, R49, R28, R106 ;  /* 0x0000001c316a7223 */ /* 0x000fe2000001006a */
[----:B------:R-:W-:Y:S01]  /*0ae0*/  PRMT R28, RZ, 0x5410, R33 ;  /* 0x00005410ff1c7816 */ /* 0x000fe20000000021 */
[----:B------:R-:W-:Y:S01]  /*0af0*/  FADD.FTZ R151, -R163, R36 ;  /* 0x00000024a3977221 */ /* 0x000fe20000010100 */
[----:B------:R-:W-:Y:S01]  /*0b00*/  PRMT R29, RZ, 0x7610, R29 ;  /* 0x00007610ff1d7816 */ /* 0x000fe2000000001d */
[-C--:B------:R-:W-:Y:S01]  /*0b10*/  FMUL.FTZ R156, R121, R46.reuse ;  /* 0x0000002e799c7220 */ /* 0x080fe20000410000 */
[----:B------:R-:W-:Y:S01]  /*0b20*/  PRMT R36, RZ, 0x5410, R37 ;  /* 0x00005410ff247816 */ /* 0x000fe20000000025 */
[----:B------:R-:W-:Y:S01]  /*0b30*/  FADD.FTZ R112, R46, R112 ;  /* 0x000000702e707221 */ /* 0x000fe20000010000 */
[----:B------:R-:W-:Y:S01]  /*0b40*/  PRMT R153, RZ, 0x7610, R33 ;  /* 0x00007610ff997816 */ /* 0x000fe20000000021 */
[----:B------:R-:W-:-:S02]  /*0b50*/  FFMA.FTZ R111, R152, R46, R111 ;  /* 0x0000002e986f7223 */ /* 0x000fc4000001006f */
[----:B------:R-:W-:Y:S02]  /*0b60*/  FMUL.FTZ R151, R150, R151 ;  /* 0x0000009796977220 */ /* 0x000fe40000410000 */
[----:B------:R-:W-:Y:S02]  /*0b70*/  FMUL.FTZ R46, R123, R28 ;  /* 0x0000001c7b2e7220 */ /* 0x000fe40000410000 */
[----:B------:R-:W-:Y:S01]  /*0b80*/  FADD.FTZ R29, -R163, R29 ;  /* 0x0000001da31d7221 */ /* 0x000fe20000010100 */
[----:B------:R-:W-:Y:S01]  /*0b90*/  PRMT R37, RZ, 0x7610, R37 ;  /* 0x00007610ff257816 */ /* 0x000fe20000000025 */
[----:B------:R-:W-:Y:S02]  /*0ba0*/  FADD.FTZ R105, R36, R105 ;  /* 0x0000006924697221 */ /* 0x000fe40000010000 */
[-C--:B------:R-:W-:Y:S02]  /*0bb0*/  FFMA.FTZ R104, R151, R36.reuse, R104 ;  /* 0x0000002497687223 */ /* 0x080fe40000010068 */
[----:B------:R-:W-:-:S02]  /*0bc0*/  FFMA.FTZ R36, R115, R36, R46 ;  /* 0x0000002473247223 */ /* 0x000fc4000001002e */
[----:B------:R-:W-:Y:S02]  /*0bd0*/  FADD.FTZ R103, R28, R103 ;  /* 0x000000671c677221 */ /* 0x000fe40000010000 */
[----:B------:R-:W-:Y:S01]  /*0be0*/  FFMA.FTZ R102, R151, R28, R102 ;  /* 0x0000001c97667223 */ /* 0x000fe20000010066 */
[----:B------:R-:W-:Y:S01]  /*0bf0*/  PRMT R28, RZ, 0x5410, R30 ;  /* 0x00005410ff1c7816 */ /* 0x000fe2000000001e */
[----:B------:R-:W-:Y:S02]  /*0c00*/  FMUL.FTZ R46, R150, R29 ;  /* 0x0000001d962e7220 */ /* 0x000fe40000410000 */
[----:B------:R-:W-:Y:S02]  /*0c10*/  FMUL.FTZ R33, R124, R153 ;  /* 0x000000997c217220 */ /* 0x000fe40000410000 */
[----:B------:R-:W-:Y:S02]  /*0c20*/  FADD.FTZ R100, R37, R100 ;  /* 0x0000006425647221 */ /* 0x000fe40000010000 */
[----:B------:R-:W-:-:S02]  /*0c30*/  FFMA.FTZ R101, R46, R37, R101 ;  /* 0x000000252e657223 */ /* 0x000fc40000010065 */
[----:B------:R-:W-:Y:S02]  /*0c40*/  FFMA.FTZ R33, R116, R37, R33 ;  /* 0x0000002574217223 */ /* 0x000fe40000010021 */
[----:B------:R-:W-:Y:S01]  /*0c50*/  FADD.FTZ R37, -R163, R28 ;  /* 0x0000001ca3257221 */ /* 0x000fe20000010100 */
[----:B------:R-:W-:Y:S02]  /*0c60*/  PRMT R28, RZ, 0x5410, R34 ;  /* 0x00005410ff1c7816 */ /* 0x000fe40000000022 */
[----:B------:R-:W-:Y:S01]  /*0c70*/  PRMT R48, RZ, 0x5410, R38 ;  /* 0x00005410ff307816 */ /* 0x000fe20000000026 */
[----:B------:R-:W-:Y:S01]  /*0c80*/  FMUL.FTZ R37, R150, R37 ;  /* 0x0000002596257220 */ /* 0x000fe20000410000 */
[----:B------:R-:W-:Y:S01]  /*0c90*/  PRMT R30, RZ, 0x7610, R30 ;  /* 0x00007610ff1e7816 */ /* 0x000fe2000000001e */
[----:B------:R-:W-:Y:S02]  /*0ca0*/  FMUL.FTZ R29, R125, R28 ;  /* 0x0000001c7d1d7220 */ /* 0x000fe40000410000 */
[----:B------:R-:W-:-:S02]  /*0cb0*/  FADD.FTZ R97, R48, R97 ;  /* 0x0000006130617221 */ /* 0x000fc40000010000 */
[-C--:B------:R-:W-:Y:S02]  /*0cc0*/  FFMA.FTZ R96, R37, R48.reuse, R96 ;  /* 0x0000003025607223 */ /* 0x080fe40000010060 */
[----:B------:R-:W-:Y:S02]  /*0cd0*/  FFMA.FTZ R48, R117, R48, R29 ;  /* 0x0000003075307223 */ /* 0x000fe4000001001d */
[----:B------:R-:W-:Y:S02]  /*0ce0*/  FADD.FTZ R93, R28, R93 ;  /* 0x0000005d1c5d7221 */ /* 0x000fe40000010000 */
[----:B------:R-:W-:Y:S01]  /*0cf0*/  FFMA.FTZ R94, R37, R28, R94 ;  /* 0x0000001c255e7223 */ /* 0x000fe2000001005e */
[----:B------:R-:W-:Y:S01]  /*0d00*/  PRMT R28, RZ, 0x5410, R31 ;  /* 0x00005410ff1c7816 */ /* 0x000fe2000000001f */
[----:B------:R-:W-:Y:S01]  /*0d10*/  FADD.FTZ R29, -R163, R30 ;  /* 0x0000001ea31d7221 */ /* 0x000fe20000010100 */
[----:B------:R-:W-:-:S03]  /*0d20*/  PRMT R155, RZ, 0x7610, R34 ;  /* 0x00007610ff9b7816 */ /* 0x000fc60000000022 */
[----:B------:R-:W-:Y:S01]  /*0d30*/  FMUL.FTZ R30, R150, R29 ;  /* 0x0000001d961e7220 */ /* 0x000fe20000410000 */
[----:B------:R-:W-:Y:S01]  /*0d40*/  PRMT R31, RZ, 0x7610, R31 ;  /* 0x00007610ff1f7816 */ /* 0x000fe2000000001f */
[----:B------:R-:W-:Y:S01]  /*0d50*/  FADD.FTZ R29, -R163, R28 ;  /* 0x0000001ca31d7221 */ /* 0x000fe20000010100 */
[----:B------:R-:W-:Y:S01]  /*0d60*/  PRMT R28, RZ, 0x5410, R35 ;  /* 0x00005410ff1c7816 */ /* 0x000fe20000000023 */
[----:B------:R-:W-:Y:S02]  /*0d70*/  FADD.FTZ R98, R153, R98 ;  /* 0x0000006299627221 */ /* 0x000fe40000010000 */
[----:B------:R-:W-:Y:S01]  /*0d80*/  FFMA.FTZ R99, R46, R153, R99 ;  /* 0x000000992e637223 */ /* 0x000fe20000010063 */
[----:B------:R-:W-:Y:S01]  /*0d90*/  PRMT R38, RZ, 0x7610, R38 ;  /* 0x00007610ff267816 */ /* 0x000fe20000000026 */
[----:B------:R-:W-:Y:S02]  /*0da0*/  FMUL.FTZ R153, R126, R155 ;  /* 0x0000009b7e997220 */ /* 0x000fe40000410000 */
[----:B------:R-:W-:-:S02]  /*0db0*/  FADD.FTZ R89, R155, R89 ;  /* 0x000000599b597221 */ /* 0x000fc40000010000 */
[----:B------:R-:W-:Y:S01]  /*0dc0*/  FFMA.FTZ R90, R30, R155, R90 ;  /* 0x0000009b1e5a7223 */ /* 0x000fe2000001005a */
[----:B------:R-:W-:Y:S01]  /*0dd0*/  PRMT R35, RZ, 0x7610, R35 ;  /* 0x00007610ff237816 */ /* 0x000fe20000000023 */
[----:B------:R-:W-:Y:S02]  /*0de0*/  FMUL.FTZ R155, R150, R29 ;  /* 0x0000001d969b7220 */ /* 0x000fe40000410000 */
[----:B------:R-:W-:Y:S01]  /*0df0*/  FADD.FTZ R31, -R163, R31 ;  /* 0x0000001fa31f7221 */ /* 0x000fe20000010100 */
[--C-:B------:R-:W-:Y:S01]  /*0e00*/  PRMT R34, RZ, 0x5410, R39.reuse ;  /* 0x00005410ff227816 */ /* 0x100fe20000000027 */
[-C--:B------:R-:W-:Y:S01]  /*0e10*/  FMUL.FTZ R29, R127, R28.reuse ;  /* 0x0000001c7f1d7220 */ /* 0x080fe20000410000 */
[----:B------:R-:W-:Y:S01]  /*0e20*/  PRMT R39, RZ, 0x7610, R39 ;  /* 0x00007610ff277816 */ /* 0x000fe20000000027 */
[----:B------:R-:W-:Y:S02]  /*0e30*/  FADD.FTZ R85, R28, R85 ;  /* 0x000000551c557221 */ /* 0x000fe40000010000 */
[----:B------:R-:W-:Y:S01]  /*0e40*/  FFMA.FTZ R86, R155, R28, R86 ;  /* 0x0000001c9b567223 */ /* 0x000fe20000010056 */
[--C-:B------:R-:W-:Y:S01]  /*0e50*/  PRMT R28, RZ, 0x5410, R40.reuse ;  /* 0x00005410ff1c7816 */ /* 0x100fe20000000028 */
[----:B------:R-:W-:Y:S01]  /*0e60*/  FADD.FTZ R91, R38, R91 ;  /* 0x0000005b265b7221 */ /* 0x000fe20000010000 */
[----:B------:R-:W-:Y:S01]  /*0e70*/  PRMT R40, RZ, 0x7610, R40 ;  /* 0x00007610ff287816 */ /* 0x000fe20000000028 */
[----:B------:R-:W-:-:S02]  /*0e80*/  FFMA.FTZ R95, R30, R38, R95 ;  /* 0x000000261e5f7223 */ /* 0x000fc4000001005f */
[----:B------:R-:W-:Y:S02]  /*0e90*/  FFMA.FTZ R153, R118, R38, R153 ;  /* 0x0000002676997223 */ /* 0x000fe40000010099 */
[----:B------:R-:W-:Y:S02]  /*0ea0*/  FMUL.FTZ R31, R150, R31 ;  /* 0x0000001f961f7220 */ /* 0x000fe40000410000 */
[----:B------:R-:W-:Y:S02]  /*0eb0*/  FMUL.FTZ R38, R128, R35 ;  /* 0x0000002380267220 */ /* 0x000fe40000410000 */
[----:B------:R-:W-:Y:S02]  /*0ec0*/  FADD.FTZ R87, R34, R87 ;  /* 0x0000005722577221 */ /* 0x000fe40000010000 */
[----:B------:R-:W-:Y:S02]  /*0ed0*/  FFMA.FTZ R92, R155, R34, R92 ;  /* 0x000000229b5c7223 */ /* 0x000fe4000001005c */
[----:B------:R-:W-:-:S02]  /*0ee0*/  FADD.FTZ R76, R39, R76 ;  /* 0x0000004c274c7221 */ /* 0x000fc40000010000 */
[-C--:B------:R-:W-:Y:S02]  /*0ef0*/  FFMA.FTZ R88, R31, R39.reuse, R88 ;  /* 0x000000271f587223 */ /* 0x080fe40000010058 */
[----:B------:R-:W-:Y:S02]  /*0f00*/  FFMA.FTZ R38, R120, R39, R38 ;  /* 0x0000002778267223 */ /* 0x000fe40000010026 */
[----:B------:R-:W-:Y:S02]  /*0f10*/  FADD.FTZ R50, R35, R50 ;  /* 0x0000003223327221 */ /* 0x000fe40000010000 */
[----:B------:R-:W-:Y:S01]  /*0f20*/  FFMA.FTZ R67, R31, R35, R67 ;  /* 0x000000231f437223 */ /* 0x000fe20000010043 */
[----:B------:R-:W-:Y:S01]  /*0f30*/  PRMT R35, RZ, 0x5410, R41 ;  /* 0x00005410ff237816 */ /* 0x000fe20000000029 */
[----:B------:R-:W-:Y:S01]  /*0f40*/  FFMA.FTZ R34, R119, R34, R29 ;  /* 0x0000002277227223 */ /* 0x000fe2000001001d */
[----:B------:R-:W-:Y:S01]  /*0f50*/  PRMT R157, RZ, 0x5410, R42 ;  /* 0x00005410ff9d7816 */ /* 0x000fe2000000002a */
[C---:B------:R-:W-:Y:S01]  /*0f60*/  FADD.FTZ R39, -R163.reuse, R40 ;  /* 0x00000028a3277221 */ /* 0x040fe20000010100 */
        /* <DEDUP_REMOVED lines=8> */
[C---:B------:R-:W-:Y:S02]  /*0ff0*/  FMUL.FTZ R39, R150.reuse, R39 ;  /* 0x0000002796277220 */ /* 0x040fe40000410000 */
[C---:B------:R-:W-:Y:S01]  /*1000*/  FADD.FTZ R41, -R163.reuse, R35 ;  /* 0x00000023a3297221 */ /* 0x040fe20000010100 */
[----:B------:R-:W-:Y:S01]  /*1010*/  PRMT R35, RZ, 0x5410, R24 ;  /* 0x00005410ff237816 */ /* 0x000fe20000000018 */
[----:B------:R-:W-:Y:S01]  /*1020*/  FADD.FTZ R159, -R163, R42 ;  /* 0x0000002aa39f7221 */ /* 0x000fe20000010100 */
[--C-:B------:R-:W-:Y:S01]  /*1030*/  PRMT R158, RZ, 0x5410, R43.reuse ;  /* 0x00005410ff9e7816 */ /* 0x100fe2000000002b */
[----:B------:R-:W-:Y:S01]  /*1040*/  FMUL.FTZ R40, R150, R29 ;  /* 0x0000001d96287220 */ /* 0x000fe20000410000 */
[----:B------:R-:W-:Y:S01]  /*1050*/  PRMT R160, RZ, 0x7610, R43 ;  /* 0x00007610ffa07816 */ /* 0x000fe2000000002b */
[----:B------:R-:W-:Y:S01]  /*1060*/  FMUL.FTZ R42, R139, R28 ;  /* 0x0000001c8b2a7220 */ /* 0x000fe20000410000 */
[----:B------:R-:W-:Y:S01]  /*1070*/  PRMT R24, RZ, 0x7610, R24 ;  /* 0x00007610ff187816 */ /* 0x000fe20000000018 */
[----:B------:R-:W-:-:S02]  /*1080*/  FMUL.FTZ R29, R140, R20 ;  /* 0x000000148c1d7220 */ /* 0x000fc40000410000 */
[----:B------:R-:W-:Y:S02]  /*1090*/  FADD.FTZ R51, R20, R51 ;  /* 0x0000003314337221 */ /* 0x000fe40000010000 */
[----:B------:R-:W-:Y:S01]  /*10a0*/  FFMA.FTZ R66, R39, R20, R66 ;  /* 0x0000001427427223 */ /* 0x000fe20000010042 */
[----:B------:R-:W-:Y:S01]  /*10b0*/  PRMT R20, RZ, 0x5410, R21 ;  /* 0x00005410ff147816 */ /* 0x000fe20000000015 */
[----:B------:R-:W-:Y:S02]  /*10c0*/  FADD.FTZ R43, -R163, R156 ;  /* 0x0000009ca32b7221 */ /* 0x000fe40000010100 */
[----:B------:R-:W-:Y:S02]  /*10d0*/  FMUL.FTZ R156, R150, R41 ;  /* 0x00000029969c7220 */ /* 0x000fe40000410000 */
[----:B------:R-:W-:Y:S02]  /*10e0*/  FADD.FTZ R74, R35, R74 ;  /* 0x0000004a234a7221 */ /* 0x000fe40000010000 */
[----:B------:R-:W-:-:S02]  /*10f0*/  FFMA.FTZ R83, R40, R35, R83 ;  /* 0x0000002328537223 */ /* 0x000fc40000010053 */
[----:B------:R-:W-:Y:S02]  /*1100*/  FFMA.FTZ R35, R129, R35, R42 ;  /* 0x0000002381237223 */ /* 0x000fe4000001002a */
[----:B------:R-:W-:Y:S02]  /*1110*/  FADD.FTZ R75, R24, R75 ;  /* 0x0000004b184b7221 */ /* 0x000fe40000010000 */
[-C--:B------:R-:W-:Y:S02]  /*1120*/  FFMA.FTZ R84, R39, R24.reuse, R84 ;  /* 0x0000001827547223 */ /* 0x080fe40000010054 */
[----:B------:R-:W-:Y:S01]  /*1130*/  FFMA.FTZ R42, R130, R24, R29 ;  /* 0x00000018822a7223 */ /* 0x000fe2000001001d */
[----:B------:R-:W-:Y:S01]  /*1140*/  PRMT R41, RZ, 0x5410, R25 ;  /* 0x00005410ff297816 */ /* 0x000fe20000000019 */
[----:B------:R-:W-:Y:S01]  /*1150*/  FMUL.FTZ R24, R141, R20 ;  /* 0x000000148d187220 */ /* 0x000fe20000410000 */
[----:B------:R-:W-:Y:S01]  /*1160*/  PRMT R21, RZ, 0x7610, R21 ;  /* 0x00007610ff157816 */ /* 0x000fe20000000015 */
[----:B------:R-:W-:-:S02]  /*1170*/  FADD.FTZ R54, R20, R54 ;  /* 0x0000003614367221 */ /* 0x000fc40000010000 */
[----:B------:R-:W-:Y:S01]  /*1180*/  FFMA.FTZ R63, R156, R20, R63 ;  /* 0x000000149c3f7223 */ /* 0x000fe2000001003f */
[--C-:B------:R-:W-:Y:S01]  /*1190*/  PRMT R20, RZ, 0x5410, R22.reuse ;  /* 0x00005410ff147816 */ /* 0x100fe20000000016 */
[C---:B------:R-:W-:Y:S01]  /*11a0*/  FADD.FTZ R157, -R163.reuse, R157 ;  /* 0x0000009da39d7221 */ /* 0x040fe20000010100 */
[----:B------:R-:W-:Y:S01]  /*11b0*/  PRMT R22, RZ, 0x7610, R22 ;  /* 0x00007610ff167816 */ /* 0x000fe20000000016 */
[C---:B------:R-:W-:Y:S02]  /*11c0*/  FMUL.FTZ R43, R150.reuse, R43 ;  /* 0x0000002b962b7220 */ /* 0x040fe40000410000 */
[C---:B------:R-:W-:Y:S02]  /*11d0*/  FADD.FTZ R161, -R163.reuse, R158 ;  /* 0x0000009ea3a17221 */ /* 0x040fe40000010100 */
[----:B------:R-:W-:Y:S02]  /*11e0*/  FMUL.FTZ R159, R150, R159 ;  /* 0x0000009f969f7220 */ /* 0x000fe40000410000 */
[----:B------:R-:W-:-:S02]  /*11f0*/  FADD.FTZ R163, -R163, R160 ;  /* 0x000000a0a3a37221 */ /* 0x000fc40000010100 */
[----:B------:R-:W-:Y:S01]  /*1200*/  FMUL.FTZ R160, R150, R157 ;  /* 0x0000009d96a07220 */ /* 0x000fe20000410000 */
[----:B------:R-:W-:Y:S01]  /*1210*/  PRMT R157, RZ, 0x5410, R26 ;  /* 0x00005410ff9d7816 */ /* 0x000fe2000000001a */
[----:B------:R-:W-:Y:S02]  /*1220*/  FADD.FTZ R72, R41, R72 ;  /* 0x0000004829487221 */ /* 0x000fe40000010000 */
[----:B------:R-:W-:Y:S02]  /*1230*/  FFMA.FTZ R81, R156, R41, R81 ;  /* 0x000000299c517223 */ /* 0x000fe40000010051 */
[-C--:B------:R-:W-:Y:S02]  /*1240*/  FMUL.FTZ R158, R142, R21.reuse ;  /* 0x000000158e9e7220 */ /* 0x080fe40000410000 */
[----:B------:R-:W-:Y:S02]  /*1250*/  FADD.FTZ R53, R21, R53 ;  /* 0x0000003515357221 */ /* 0x000fe40000010000 */
[----:B------:R-:W-:-:S02]  /*1260*/  FFMA.FTZ R64, R43, R21, R64 ;  /* 0x000000152b407223 */ /* 0x000fc40000010040 */
[----:B------:R-:W-:Y:S02]  /*1270*/  FFMA.FTZ R41, R131, R41, R24 ;  /* 0x0000002983297223 */ /* 0x000fe40000010018 */
[-C--:B------:R-:W-:Y:S02]  /*1280*/  FMUL.FTZ R21, R144, R22.reuse ;  /* 0x0000001690157220 */ /* 0x080fe40000410000 */
[----:B------:R-:W-:Y:S02]  /*1290*/  FADD.FTZ R55, R22, R55 ;  /* 0x0000003716377221 */ /* 0x000fe40000010000 */
[----:B------:R-:W-:Y:S01]  /*12a0*/  FFMA.FTZ R62, R159, R22, R62 ;  /* 0x000000169f3e7223 */ /* 0x000fe2000001003e */
[----:B------:R-:W-:Y:S01]  /*12b0*/  PRMT R22, RZ, 0x5410, R23 ;  /* 0x00005410ff167816 */ /* 0x000fe20000000017 */
[----:B------:R-:W-:Y:S02]  /*12c0*/  FMUL.FTZ R24, R143, R20 ;  /* 0x000000148f187220 */ /* 0x000fe40000410000 */
[----:B------:R-:W-:Y:S01]  /*12d0*/  FMUL.FTZ R164, R150, R161 ;  /* 0x000000a196a47220 */ /* 0x000fe20000410000 */
[----:B------:R-:W-:Y:S01]  /*12e0*/  PRMT R161, RZ, 0x5410, R27 ;  /* 0x00005410ffa17816 */ /* 0x000fe2000000001b */
[----:B------:R-:W-:Y:S01]  /*12f0*/  FADD.FTZ R70, R157, R70 ;  /* 0x000000469d467221 */ /* 0x000fe20000010000 */
[----:B------:R-:W-:Y:S01]  /*1300*/  PRMT R25, RZ, 0x7610, R25 ;  /* 0x00007610ff197816 */ /* 0x000fe20000000019 */
[----:B------:R-:W-:-:S02]  /*1310*/  FFMA.FTZ R79, R160, R157, R79 ;  /* 0x0000009da04f7223 */ /* 0x000fc4000001004f */
[----:B------:R-:W-:Y:S02]  /*1320*/  FFMA.FTZ R157, R133, R157, R24 ;  /* 0x0000009d859d7223 */ /* 0x000fe40000010018 */
[----:B------:R-:W-:Y:S02]  /*1330*/  FADD.FTZ R56, R20, R56 ;  /* 0x0000003814387221 */ /* 0x000fe40000010000 */
[----:B------:R-:W-:Y:S02]  /*1340*/  FFMA.FTZ R61, R160, R20, R61 ;  /* 0x00000014a03d7223 */ /* 0x000fe4000001003d */
[----:B------:R-:W-:Y:S02]  /*1350*/  FMUL.FTZ R20, R145, R22 ;  /* 0x0000001691147220 */ /* 0x000fe40000410000 */
[----:B------:R-:W-:Y:S01]  /*1360*/  IMAD.SHL.U32 R24, R154, 0x8, RZ ;  /* 0x000000089a187824 */ /* 0x000fe200078e00ff */
[----:B------:R-:W-:Y:S01]  /*1370*/  PRMT R26, RZ, 0x7610, R26 ;  /* 0x00007610ff1a7816 */ /* 0x000fe2000000001a */
[----:B------:R-:W-:-:S02]  /*1380*/  FADD.FTZ R68, R161, R68 ;  /* 0x00000044a1447221 */ /* 0x000fc40000010000 */
[----:B------:R-:W-:Y:S02]  /*1390*/  FFMA.FTZ R77, R164, R161, R77 ;  /* 0x000000a1a44d7223 */ /* 0x000fe4000001004d */
[----:B------:R-:W-:Y:S02]  /*13a0*/  FADD.FTZ R73, R25, R73 ;  /* 0x0000004919497221 */ /* 0x000fe40000010000 */
[-C--:B------:R-:W-:Y:S02]  /*13b0*/  FFMA.FTZ R82, R43, R25.reuse, R82 ;  /* 0x000000192b527223 */ /* 0x080fe40000010052 */
[----:B------:R-:W-:Y:S01]  /*13c0*/  FFMA.FTZ R158, R132, R25, R158 ;  /* 0x00000019849e7223 */ /* 0x000fe2000001009e */
[----:B------:R-:W-:Y:S01]  /*13d0*/  SHF.R.U32.HI R25, RZ, 0x1d, R154 ;  /* 0x0000001dff197819 */ /* 0x000fe2000001169a */
[----:B------:R-:W-:Y:S01]  /*13e0*/  FFMA.FTZ R161, R135, R161, R20 ;  /* 0x000000a187a17223 */ /* 0x000fe20000010014 */
[----:B------:R-:W-:Y:S02]  /*13f0*/  @P2 IADD3 R20, P0, R24, c[0x0][0x198], RZ ;  /* 0x0000660018142a10 */ /* 0x000fe40007f1e0ff */
[----:B------:R-:W-:Y:S01]  /*1400*/  PRMT R23, RZ, 0x7610, R23 ;  /* 0x00007610ff177816 */ /* 0x000fe20000000017 */
[-C--:B------:R-:W-:Y:S01]  /*1410*/  FFMA.FTZ R162, R134, R26.reuse, R21 ;  /* 0x0000001a86a27223 */ /* 0x080fe20000010015 */
[----:B------:R-:W-:Y:S01]  /*1420*/  @P2 IADD3.X R21, R25, c[0x0][0x19c], RZ, P0, !PT ;  /* 0x0000670019152a10 */ /* 0x000fe200007fe4ff */
[----:B------:R-:W-:Y:S01]  /*1430*/  FADD.FTZ R71, R26, R71 ;  /* 0x000000471a477221 */ /* 0x000fe20000010000 */
[----:B------:R-:W-:Y:S01]  /*1440*/  PRMT R27, RZ, 0x7610, R27 ;  /* 0x00007610ff1b7816 */ /* 0x000fe2000000001b */
[----:B------:R-:W-:Y:S01]  /*1450*/  FFMA.FTZ R80, R159, R26, R80 ;  /* 0x0000001a9f507223 */ /* 0x000fe20000010050 */
[----:B------:R-:W-:Y:S01]  /*1460*/  MOV R26, 0x8 ;  /* 0x00000008001a7802 */ /* 0x000fe20000000f00 */
[----:B------:R-:W-:Y:S01]  /*1470*/  FMUL.FTZ R163, R150, R163 ;  /* 0x000000a396a37220 */ /* 0x000fe20000410000 */
[----:B------:R-:W-:Y:S01]  /*1480*/  IADD3 R24, P0, R24, c[0x0][0x190], RZ ;  /* 0x0000640018187a10 */ /* 0x000fe20007f1e0ff */
[----:B------:R-:W-:Y:S01]  /*1490*/  FMUL.FTZ R154, R146, R23 ;  /* 0x00000017929a7220 */ /* 0x000fe20000410000 */
[----:B------:R0:W5:Y:S01]  /*14a0*/  @P2 LDG.E.64 R2, [R20.64] ;  /* 0x0000000414022981 */ /* 0x000162000c1e1b00 */
[----:B------:R-:W-:Y:S01]  /*14b0*/  FADD.FTZ R69, R27, R69 ;  /* 0x000000451b457221 */ /* 0x000fe20000010000 */
[----:B------:R-:W-:Y:S01]  /*14c0*/  IADD3.X R25, R25, c[0x0][0x194], RZ, P0, !PT ;  /* 0x0000650019197a10 */ /* 0x000fe200007fe4ff */
[----:B------:R-:W-:-:S02]  /*14d0*/  FFMA.FTZ R78, R163, R27, R78 ;  /* 0x0000001ba34e7223 */ /* 0x000fc4000001004e */
[----:B------:R-:W-:-:S03]  /*14e0*/  FFMA.FTZ R154, R136, R27, R154 ;  /* 0x0000001b889a7223 */ /* 0x000fc6000001009a */
[----:B------:R-:W5:Y:S01]  /*14f0*/  LDG.E.64 R24, [R24.64] ;  /* 0x0000000418187981 */ /* 0x000f62000c1e1b00 */
[----:B0-----:R-:W-:-:S04]  /*1500*/  @P2 IMAD.WIDE.U32 R20, R147, R26, c[0x0][0x198] ;  /* 0x0000660093142625 */ /* 0x001fc800078e001a */
[----:B------:R-:W-:Y:S01]  /*1510*/  IMAD.WIDE.U32 R26, R147, R26, c[0x0][0x190] ;  /* 0x00006400931a7625 */ /* 0x000fe200078e001a */
[----:B------:R0:W5:Y:S05]  /*1520*/  @P2 LDG.E.64 R44, [R20.64] ;  /* 0x00000004142c2981 */ /* 0x00016a000c1e1b00 */
[----:B------:R-:W5:Y:S01]  /*1530*/  LDG.E.64 R26, [R26.64] ;  /* 0x000000041a1a7981 */ /* 0x000f62000c1e1b00 */
[----:B------:R-:W-:Y:S02]  /*1540*/  FADD.FTZ R58, R22, R58 ;  /* 0x0000003a163a7221 */ /* 0x000fe40000010000 */
[----:B------:R-:W-:Y:S02]  /*1550*/  FFMA.FTZ R59, R164, R22, R59 ;  /* 0x00000016a43b7223 */ /* 0x000fe4000001003b */
[----:B------:R-:W-:-:S02]  /*1560*/  FADD.FTZ R57, R23, R57 ;  /* 0x0000003917397221 */ /* 0x000fc40000010000 */
[----:B------:R-:W-:Y:S02]  /*1570*/  FFMA.FTZ R60, R163, R23, R60 ;  /* 0x00000017a33c7223 */ /* 0x000fe4000001003c */
[----:B------:R-:W-:Y:S02]  /*1580*/  FFMA.FTZ R22, R152, R47, RZ ;  /* 0x0000002f98167223 */ /* 0x000fe400000100ff */
[----:B------:R-:W-:Y:S02]  /*1590*/  FADD.FTZ R23, RZ, R47 ;  /* 0x0000002fff177221 */ /* 0x000fe40000010000 */
[----:B------:R-:W-:Y:S02]  /*15a0*/  FFMA.FTZ R22, R49, R32, R22 ;  /* 0x0000002031167223 */ /* 0x000fe40000010016 */
[----:B------:R-:W-:Y:S02]  /*15b0*/  FADD.FTZ R23, R32, R23 ;  /* 0x0000001720177221 */ /* 0x000fe40000010000 */
[----:B------:R-:W-:-:S02]  /*15c0*/  FFMA.FTZ R22, R151, R36, R22 ;  /* 0x0000002497167223 */ /* 0x000fc40000010016 */
[----:B0-----:R-:W-:Y:S02]  /*15d0*/  FADD.FTZ R20, R36, R23 ;  /* 0x0000001724147221 */ /* 0x001fe40000010000 */
        /* <DEDUP_REMOVED lines=22> */
[----:B------:R-:W-:Y:S01]  /*1740*/  IADD3 R110, R110, c[0x0][0x160], RZ ;  /* 0x000058006e6e7a10 */ /* 0x000fe20007ffe0ff */
[----:B------:R-:W-:-:S02]  /*1750*/  FFMA.FTZ R22, R164, R161, R22 ;  /* 0x000000a1a4167223 */ /* 0x000fc40000010016 */
[----:B------:R-:W-:Y:S01]  /*1760*/  FADD.FTZ R21, R20, R161 ;  /* 0x000000a114157221 */ /* 0x000fe20000010000 */
[----:B------:R-:W-:Y:S01]  /*1770*/  LOP3.LUT P5, RZ, R0, 0x1f, RZ, 0xc0, !PT ;  /* 0x0000001f00ff7812 */ /* 0x000fe200078ac0ff */
[----:B------:R-:W-:Y:S01]  /*1780*/  FADD.FTZ R52, R28, R52 ;  /* 0x000000341c347221 */ /* 0x000fe20000010000 */
[----:B------:R-:W-:Y:S01]  /*1790*/  ISETP.GE.AND P4, PT, R110, c[0x0][0x164], PT ;  /* 0x000059006e007a0c */ /* 0x000fe20003f86270 */
[----:B------:R-:W-:Y:S02]  /*17a0*/  FFMA.FTZ R65, R40, R28, R65 ;  /* 0x0000001c28417223 */ /* 0x000fe40000010041 */
[----:B------:R-:W-:Y:S02]  /*17b0*/  FFMA.FTZ R165, R163, R154, R22 ;  /* 0x0000009aa3a57223 */ /* 0x000fe40000010016 */
[----:B------:R-:W-:Y:S01]  /*17c0*/  FADD.FTZ R29, R21, R154 ;  /* 0x0000009a151d7221 */ /* 0x000fe20000010000 */
[----:B------:R-:W-:Y:S05]  /*17d0*/  BRA.DIV ~URZ, `(.L_x_69) ;  /* 0x000019527f007947 */ /* 0x000fea000b800000 */
[----:B------:R0:W1:Y:S02]  /*17e0*/  SHFL.DOWN PT, R22, R29, 0x10, 0x1f ;  /* 0x0a001f001d167f89 */ /* 0x00006400000e0000 */
.L_x_73:
[----:B------:R-:W-:Y:S05]  /*17f0*/  BRA.DIV ~URZ, `(.L_x_70) ;  /* 0x000019b27f007947 */ /* 0x000fea000b800000 */
[----:B-1----:R-:W-:Y:S01]  /*1800*/  FADD.FTZ R168, R29, R22 ;  /* 0x000000161da87221 */ /* 0x002fe20000010000 */
[----:B------:R-:W1:Y:S04]  /*1810*/  SHFL.DOWN PT, R20, R165, 0x10, 0x1f ;  /* 0x0a001f00a5147f89 */ /* 0x000e6800000e0000 */
[----:B------:R-:W2:Y:S01]  /*1820*/  SHFL.DOWN PT, R21, R168, 0x8, 0x1f ;  /* 0x09001f00a8157f89 */ /* 0x000ea200000e0000 */
[----:B-1----:R-:W-:-:S02]  /*1830*/  FADD.FTZ R20, R165, R20 ;  /* 0x00000014a5147221 */ /* 0x002fc40000010000 */
[----:B--2---:R-:W-:-:S03]  /*1840*/  FADD.FTZ R22, R21, R168 ;  /* 0x000000a815167221 */ /* 0x004fc60000010000 */
[----:B------:R-:W1:Y:S04]  /*1850*/  SHFL.DOWN PT, R21, R20, 0x8, 0x1f ;  /* 0x09001f0014157f89 */ /* 0x000e6800000e0000 */
[----:B------:R-:W2:Y:S01]  /*1860*/  SHFL.DOWN PT, R23, R22, 0x4, 0x1f ;  /* 0x08801f0016177f89 */ /* 0x000ea200000e0000 */
[----:B-1----:R-:W-:Y:S02]  /*1870*/  FADD.FTZ R21, R20, R21 ;  /* 0x0000001514157221 */ /* 0x002fe40000010000 */
[----:B--2---:R-:W-:-:S03]  /*1880*/  FADD.FTZ R23, R22, R23 ;  /* 0x0000001716177221 */ /* 0x004fc60000010000 */
[----:B------:R-:W1:Y:S04]  /*1890*/  SHFL.DOWN PT, R28, R21, 0x4, 0x1f ;  /* 0x08801f00151c7f89 */ /* 0x000e6800000e0000 */
[----:B------:R-:W2:Y:S01]  /*18a0*/  SHFL.DOWN PT, R166, R23, 0x2, 0x1f ;  /* 0x08401f0017a67f89 */ /* 0x000ea200000e0000 */
[----:B-1----:R-:W-:Y:S02]  /*18b0*/  FADD.FTZ R28, R21, R28 ;  /* 0x0000001c151c7221 */ /* 0x002fe40000010000 */
[----:B--2---:R-:W-:-:S03]  /*18c0*/  FADD.FTZ R166, R23, R166 ;  /* 0x000000a617a67221 */ /* 0x004fc60000010000 */
[----:B0-----:R-:W0:Y:S04]  /*18d0*/  SHFL.DOWN PT, R29, R28, 0x2, 0x1f ;  /* 0x08401f001c1d7f89 */ /* 0x001e2800000e0000 */
[----:B------:R1:W2:Y:S01]  /*18e0*/  SHFL.DOWN PT, R165, R166, 0x1, 0x1f ;  /* 0x08201f00a6a57f89 */ /* 0x0002a200000e0000 */
[----:B0-----:R-:W-:-:S05]  /*18f0*/  FADD.FTZ R29, R28, R29 ;  /* 0x0000001d1c1d7221 */ /* 0x001fca0000010000 */
[----:B------:R1:W0:Y:S02]  /*1900*/  SHFL.DOWN PT, R20, R29, 0x1, 0x1f ;  /* 0x08201f001d147f89 */ /* 0x00022400000e0000 */
.L_x_74:
[----:B--2---:R-:W-:Y:S01]  /*1910*/  PLOP3.LUT P0, PT, PT, PT, PT, 0x80, 0x0 ;  /* 0x000000000000781c */ /* 0x004fe20003f0f070 */
[----:B01----:R-:W-:Y:S01]  /*1920*/  FADD.FTZ R29, R20, R29 ;  /* 0x0000001d141d7221 */ /* 0x003fe20000010000 */
[----:B------:R-:W-:Y:S01]  /*1930*/  @!P5 PLOP3.LUT P0, PT, P3, PT, PT, 0x80, 0x0 ;  /* 0x000000000000d81c */ /* 0x000fe20001f0f070 */
[----:B------:R-:W-:Y:S01]  /*1940*/  FADD.FTZ R28, R165, R166 ;  /* 0x000000a6a51c7221 */ /* 0x000fe20000010000 */
[----:B------:R-:W-:Y:S01]  /*1950*/  SHF.R.U32.HI R20, RZ, 0x5, R0 ;  /* 0x00000005ff147819 */ /* 0x000fe20000011600 */
[----:B------:R-:W-:-:S03]  /*1960*/  ULDC.U8 UR6, c[0x0][0x1f0] ;  /* 0x00007c0000067ab9 */ /* 0x000fc60000000000 */
        /* <DEDUP_REMOVED lines=10> */
[----:B------:R-:W0:Y:S02]  /*1a10*/  LDS.128 R20, [R166+0x4000] ;  /* 0x00400000a6147984 */ /* 0x000e240000000c00 */
[----:B0-----:R-:W-:Y:S02]  /*1a20*/  FADD.FTZ R167, RZ, R20 ;  /* 0x00000014ffa77221 */ /* 0x001fe40000010000 */
[----:B------:R-:W-:-:S02]  /*1a30*/  FADD.FTZ R20, RZ, R21 ;  /* 0x00000015ff147221 */ /* 0x000fc40000010000 */
[----:B------:R-:W-:Y:S02]  /*1a40*/  FADD.FTZ R167, R22, R167 ;  /* 0x000000a716a77221 */ /* 0x000fe40000010000 */
[----:B------:R-:W-:Y:S02]  /*1a50*/  FADD.FTZ R28, R23, R20 ;  /* 0x00000014171c7221 */ /* 0x000fe40000010000 */
[----:B------:R-:W0:Y:S02]  /*1a60*/  LDS.128 R20, [R166+0x4010] ;  /* 0x00401000a6147984 */ /* 0x000e240000000c00 */
[----:B0-----:R-:W-:Y:S02]  /*1a70*/  FADD.FTZ R167, R167, R20 ;  /* 0x00000014a7a77221 */ /* 0x001fe40000010000 */
[----:B------:R-:W-:Y:S02]  /*1a80*/  FADD.FTZ R28, R28, R21 ;  /* 0x000000151c1c7221 */ /* 0x000fe40000010000 */
[----:B------:R-:W-:-:S02]  /*1a90*/  FADD.FTZ R167, R22, R167 ;  /* 0x000000a716a77221 */ /* 0x000fc40000010000 */
[----:B------:R-:W-:Y:S02]  /*1aa0*/  FADD.FTZ R28, R23, R28 ;  /* 0x0000001c171c7221 */ /* 0x000fe40000010000 */
[----:B------:R-:W0:Y:S02]  /*1ab0*/  LDS.128 R20, [R166+0x4020] ;  /* 0x00402000a6147984 */ /* 0x000e240000000c00 */
[----:B0-----:R-:W-:Y:S02]  /*1ac0*/  FADD.FTZ R167, R167, R20 ;  /* 0x00000014a7a77221 */ /* 0x001fe40000010000 */
[----:B------:R-:W-:Y:S02]  /*1ad0*/  FADD.FTZ R28, R28, R21 ;  /* 0x000000151c1c7221 */ /* 0x000fe40000010000 */
[----:B------:R-:W-:Y:S02]  /*1ae0*/  FADD.FTZ R167, R22, R167 ;  /* 0x000000a716a77221 */ /* 0x000fe40000010000 */
[----:B------:R-:W-:-:S02]  /*1af0*/  FADD.FTZ R28, R23, R28 ;  /* 0x0000001c171c7221 */ /* 0x000fc40000010000 */
[----:B------:R-:W0:Y:S02]  /*1b00*/  LDS.128 R20, [R166+0x4030] ;  /* 0x00403000a6147984 */ /* 0x000e240000000c00 */
[----:B0-----:R-:W-:Y:S01]  /*1b10*/  FADD.FTZ R167, R167, R20 ;  /* 0x00000014a7a77221 */ /* 0x001fe20000010000 */
[----:B-----5:R-:W-:Y:S01]  /*1b20*/  @P1 PRMT R20, RZ, 0x5410, R4 ;  /* 0x00005410ff141816 */ /* 0x020fe20000000004 */
[----:B------:R-:W-:Y:S02]  /*1b30*/  FADD.FTZ R28, R28, R21 ;  /* 0x000000151c1c7221 */ /* 0x000fe40000010000 */
[----:B------:R-:W-:Y:S02]  /*1b40*/  FADD.FTZ R22, R22, R167 ;  /* 0x000000a716167221 */ /* 0x000fe40000010000 */
[----:B------:R-:W-:Y:S02]  /*1b50*/  FADD.FTZ R23, R23, R28 ;  /* 0x0000001c17177221 */ /* 0x000fe40000010000 */
[----:B------:R-:W-:-:S02]  /*1b60*/  FMUL.FTZ R22, R22, c[0x0][0x1e0] ;  /* 0x0000780016167a20 */ /* 0x000fc40000410000 */
[----:B------:R-:W-:-:S03]  /*1b70*/  FMUL.FTZ R168, R23, c[0x0][0x1e0] ;  /* 0x0000780017a87a20 */ /* 0x000fc60000410000 */
[----:B------:R-:W-:Y:S02]  /*1b80*/  FSEL R29, R22, RZ, !P0 ;  /* 0x000000ff161d7208 */ /* 0x000fe40004000000 */
[----:B------:R-:W-:-:S03]  /*1b90*/  ISETP.NE.U32.AND P0, PT, RZ, c[0x0][0x258], PT ;  /* 0x00009600ff007a0c */ /* 0x000fc60003f05070 */
[-CC-:B------:R-:W-:Y:S01]  /*1ba0*/  FFMA.FTZ R152, R152, R168.reuse, R29.reuse ;  /* 0x000000a898987223 */ /* 0x180fe2000001001d */
[----:B------:R-:W-:Y:S01]  /*1bb0*/  ISETP.NE.AND.EX P0, PT, RZ, c[0x0][0x25c], PT, P0 ;  /* 0x00009700ff007a0c */ /* 0x000fe20003f05300 */
[-C--:B------:R-:W-:Y:S02]  /*1bc0*/  FFMA.FTZ R49, R49, R168.reuse, R29 ;  /* 0x000000a831317223 */ /* 0x080fe4000001001d */
[----:B------:R-:W-:Y:S02]  /*1bd0*/  FADD.FTZ R47, R47, -R152 ;  /* 0x800000982f2f7221 */ /* 0x000fe40000010000 */
[----:B------:R-:W-:Y:S02]  /*1be0*/  FADD.FTZ R49, R32, -R49 ;  /* 0x8000003120317221 */ /* 0x000fe40000010000 */
[----:B------:R-:W-:Y:S02]  /*1bf0*/  FMUL.FTZ R47, R150, R47 ;  /* 0x0000002f962f7220 */ /* 0x000fe40000410000 */
[----:B------:R-:W-:-:S02]  /*1c00*/  FFMA.FTZ R151, R151, R168, R29 ;  /* 0x000000a897977223 */ /* 0x000fc4000001001d */
[----:B------:R-:W-:Y:S02]  /*1c10*/  @P1 FADD.FTZ R47, R47, R20 ;  /* 0x000000142f2f1221 */ /* 0x000fe40000010000 */
[----:B------:R-:W-:Y:S02]  /*1c20*/  FMUL.FTZ R49, R150, R49 ;  /* 0x0000003196317220 */ /* 0x000fe40000410000 */
[----:B------:R-:W-:Y:S01]  /*1c30*/  FADD.FTZ R151, R36, -R151 ;  /* 0x8000009724977221 */ /* 0x000fe20000010000 */
[----:B------:R-:W-:Y:S01]  /*1c40*/  @P0 F2FP.BF16.PACK_AB R20, RZ, R47 ;  /* 0x0000002fff14023e */ /* 0x000fe200000010ff */
[-C--:B------:R-:W-:Y:S02]  /*1c50*/  FFMA.FTZ R37, R37, R168.reuse, R29 ;  /* 0x000000a825257223 */ /* 0x080fe4000001001d */
[----:B------:R-:W-:Y:S01]  /*1c60*/  FMUL.FTZ R151, R150, R151 ;  /* 0x0000009796977220 */ /* 0x000fe20000410000 */
[----:B------:R-:W-:Y:S01]  /*1c70*/  @P0 PRMT R12, R20, 0x7610, R12 ;  /* 0x00007610140c0816 */ /* 0x000fe2000000000c */
[----:B------:R-:W-:Y:S01]  /*1c80*/  FADD.FTZ R37, R48, -R37 ;  /* 0x8000002530257221 */ /* 0x000fe20000010000 */
[----:B------:R-:W-:Y:S01]  /*1c90*/  @P1 PRMT R20, RZ, 0x7610, R4 ;  /* 0x00007610ff141816 */ /* 0x000fe20000000004 */
[----:B------:R-:W-:-:S02]  /*1ca0*/  FFMA.FTZ R46, R46, R168, R29 ;  /* 0x000000a82e2e7223 */ /* 0x000fc4000001001d */
[----:B------:R-:W-:Y:S02]  /*1cb0*/  FMUL.FTZ R37, R150, R37 ;  /* 0x0000002596257220 */ /* 0x000fe40000410000 */
[----:B------:R-:W-:Y:S01]  /*1cc0*/  @P1 FADD.FTZ R49, R49, R20 ;  /* 0x0000001431311221 */ /* 0x000fe20000010000 */
[----:B------:R-:W-:Y:S01]  /*1cd0*/  @P1 PRMT R20, RZ, 0x5410, R5 ;  /* 0x00005410ff141816 */ /* 0x000fe20000000005 */
[----:B------:R-:W-:Y:S02]  /*1ce0*/  FADD.FTZ R33, R33, -R46 ;  /* 0x8000002e21217221 */ /* 0x000fe40000010000 */
[----:B------:R-:W-:Y:S02]  /*1cf0*/  FFMA.FTZ R30, R30, R168, R29 ;  /* 0x000000a81e1e7223 */ /* 0x000fe4000001001d */
[----:B------:R-:W-:Y:S01]  /*1d00*/  @P1 FADD.FTZ R151, R151, R20 ;  /* 0x0000001497971221 */ /* 0x000fe20000010000 */
[----:B------:R-:W-:Y:S01]  /*1d10*/  @P1 PRMT R20, RZ, 0x5410, R6 ;  /* 0x00005410ff141816 */ /* 0x000fe20000000006 */
[----:B------:R-:W-:-:S02]  /*1d20*/  FMUL.FTZ R33, R150, R33 ;  /* 0x0000002196217220 */ /* 0x000fc40000410000 */
[----:B------:R-:W-:Y:S01]  /*1d30*/  FADD.FTZ R153, R153, -R30 ;  /* 0x8000001e99997221 */ /* 0x000fe20000010000 */
[----:B------:R-:W-:Y:S01]  /*1d40*/  @P0 F2FP.BF16.PACK_AB R21, RZ, R151 ;  /* 0x00000097ff15023e */ /* 0x000fe200000010ff */
[----:B------:R-:W-:Y:S01]  /*1d50*/  @P1 FADD.FTZ R37, R37, R20 ;  /* 0x0000001425251221 */ /* 0x000fe20000010000 */
[----:B------:R-:W-:Y:S01]  /*1d60*/  @P1 PRMT R20, RZ, 0x7610, R5 ;  /* 0x00007610ff141816 */ /* 0x000fe20000000005 */
[----:B------:R-:W-:Y:S01]  /*1d70*/  FMUL.FTZ R153, R150, R153 ;  /* 0x0000009996997220 */ /* 0x000fe20000410000 */
[----:B------:R-:W-:Y:S01]  /*1d80*/  @P0 PRMT R13, R21, 0x7610, R13 ;  /* 0x00007610150d0816 */ /* 0x000fe2000000000d */
[----:B------:R-:W-:Y:S01]  /*1d90*/  FFMA.FTZ R155, R155, R168, R29 ;  /* 0x000000a89b9b7223 */ /* 0x000fe2000001001d */
[----:B------:R-:W-:Y:S01]  /*1da0*/  @P0 F2FP.BF16.PACK_AB R23, RZ, R37 ;  /* 0x00000025ff17023e */ /* 0x000fe200000010ff */
[----:B------:R-:W-:Y:S01]  /*1db0*/  @P1 FADD.FTZ R33, R33, R20 ;  /* 0x0000001421211221 */ /* 0x000fe20000010000 */
[----:B------:R-:W-:Y:S01]  /*1dc0*/  @P1 PRMT R20, RZ, 0x7610, R6 ;  /* 0x00007610ff141816 */ /* 0x000fe20000000006 */
[----:B------:R-:W-:Y:S01]  /*1dd0*/  FADD.FTZ R155, R34, -R155 ;  /* 0x8000009b229b7221 */ /* 0x000fe20000010000 */
[----:B------:R-:W-:Y:S01]  /*1de0*/  @P0 PRMT R14, R23, 0x7610, R14 ;  /* 0x00007610170e0816 */ /* 0x000fe2000000000e */
[----:B------:R-:W-:Y:S01]  /*1df0*/  FMUL.FTZ R30, R47, c[0x0][0x1e8] ;  /* 0x00007a002f1e7a20 */ /* 0x000fe20000410000 */
[----:B------:R-:W-:Y:S01]  /*1e00*/  @P0 F2FP.BF16.PACK_AB R22, RZ, R33 ;  /* 0x00000021ff16023e */ /* 0x000fe200000010ff */
[----:B------:R-:W-:Y:S01]  /*1e10*/  @P1 FADD.FTZ R153, R153, R20 ;  /* 0x0000001499991221 */ /* 0x000fe20000010000 */
[----:B------:R-:W-:Y:S01]  /*1e20*/  @P0 F2FP.BF16.PACK_AB R20, RZ, R49 ;  /* 0x00000031ff14023e */ /* 0x000fe200000010ff */
[----:B------:R-:W-:Y:S01]  /*1e30*/  FMUL.FTZ R155, R150, R155 ;  /* 0x0000009b969b7220 */ /* 0x000fe20000410000 */
[----:B------:R-:W-:Y:S01]  /*1e40*/  @P0 PRMT R13, R13, 0x5410, R22 ;  /* 0x000054100d0d0816 */ /* 0x000fe20000000016 */
[----:B------:R-:W-:Y:S01]  /*1e50*/  FMUL.FTZ R32, R49, c[0x0][0x1e8] ;  /* 0x00007a0031207a20 */ /* 0x000fe20000410000 */
[----:B------:R-:W-:Y:S01]  /*1e60*/  @P0 PRMT R12, R12, 0x5410, R20 ;  /* 0x000054100c0c0816 */ /* 0x000fe20000000014 */
[----:B------:R-:W-:Y:S01]  /*1e70*/  FMUL.FTZ R151, R151, c[0x0][0x1e8] ;  /* 0x00007a0097977a20 */ /* 0x000fe20000410000 */
[----:B------:R-:W-:Y:S01]  /*1e80*/  MOV R20, R26 ;  /* 0x0000001a00147202 */ /* 0x000fe20000000f00 */
[-C--:B------:R-:W-:Y:S01]  /*1e90*/  FFMA.FTZ R31, R31, R168.reuse, R29 ;  /* 0x000000a81f1f7223 */ /* 0x080fe2000001001d */
[----:B------:R-:W-:Y:S01]  /*1ea0*/  @P0 F2FP.BF16.PACK_AB R28, RZ, R153 ;  /* 0x00000099ff1c023e */ /* 0x000fe200000010ff */
[----:B------:R-:W-:Y:S01]  /*1eb0*/  FMUL.FTZ R36, R33, c[0x0][0x1e8] ;  /* 0x00007a0021247a20 */ /* 0x000fe20000410000 */
[----:B------:R-:W-:Y:S01]  /*1ec0*/  LOP3.LUT P5, RZ, R20, 0xff, RZ, 0xc0, !PT ;  /* 0x000000ff14ff7812 */ /* 0x000fe200078ac0ff */
[----:B------:R-:W-:Y:S01]  /*1ed0*/  @P2 IMAD.MOV.U32 R20, RZ, RZ, R44 ;  /* 0x000000ffff142224 */ /* 0x000fe200078e002c */
[----:B------:R-:W-:Y:S01]  /*1ee0*/  @P0 PRMT R14, R14, 0x5410, R28 ;  /* 0x000054100e0e0816 */ /* 0x000fe2000000001c */
[----:B------:R-:W-:Y:S01]  /*1ef0*/  FADD.FTZ R31, R38, -R31 ;  /* 0x8000001f261f7221 */ /* 0x000fe20000010000 */
[----:B------:R-:W-:Y:S01]  /*1f00*/  FSEL R28, R30, RZ, P5 ;  /* 0x000000ff1e1c7208 */ /* 0x000fe20002800000 */
[-C--:B------:R-:W-:Y:S01]  /*1f10*/  FFMA.FTZ R156, R156, R168.reuse, R29 ;  /* 0x000000a89c9c7223 */ /* 0x080fe2000001001d */
[----:B------:R-:W-:Y:S01]  /*1f20*/  @P2 LOP3.LUT P6, RZ, R20, 0xff, RZ, 0xc0, !PT ;  /* 0x000000ff14ff2812 */ /* 0x000fe200078cc0ff */
[----:B------:R-:W-:Y:S01]  /*1f30*/  FMUL.FTZ R31, R150, R31 ;  /* 0x0000001f961f7220 */ /* 0x000fe20000410000 */
[----:B------:R-:W-:Y:S01]  /*1f40*/  @P1 PRMT R20, RZ, 0x5410, R7 ;  /* 0x00005410ff141816 */ /* 0x000fe20000000007 */
[----:B------:R-:W-:Y:S01]  /*1f50*/  FMUL.FTZ R153, R153, c[0x0][0x1e8] ;  /* 0x00007a0099997a20 */ /* 0x000fe20000410000 */
[----:B------:R-:W-:Y:S01]  /*1f60*/  LOP3.LUT P5, RZ, R26, 0xff00, RZ, 0xc0, !PT ;  /* 0x0000ff001aff7812 */ /* 0x000fe200078ac0ff */
[-CC-:B------:R-:W-:Y:S01]  /*1f70*/  FFMA.FTZ R39, R39, R168.reuse, R29.reuse ;  /* 0x000000a827277223 */ /* 0x180fe2000001001d */
[----:B------:R-:W-:Y:S01]  /*1f80*/  @P2 FSEL R30, R30, RZ, P6 ;  /* 0x000000ff1e1e2208 */ /* 0x000fe20003000000 */
[----:B------:R-:W-:Y:S01]  /*1f90*/  @P1 FADD.FTZ R155, R155, R20 ;  /* 0x000000149b9b1221 */ /* 0x000fe20000010000 */
[----:B------:R-:W-:Y:S01]  /*1fa0*/  @P2 LOP3.LUT P6, RZ, R44, 0xff00, RZ, 0xc0, !PT ;  /* 0x0000ff002cff2812 */ /* 0x000fe200078cc0ff */
[----:B------:R-:W-:Y:S01]  /*1fb0*/  FADD.FTZ R41, R41, -R156 ;  /* 0x8000009c29297221 */ /* 0x000fe20000010000 */
[----:B------:R-:W-:Y:S01]  /*1fc0*/  FSEL R47, R32, RZ, P5 ;  /* 0x000000ff202f7208 */ /* 0x000fe20002800000 */
[-C--:B------:R-:W-:Y:S01]  /*1fd0*/  FFMA.FTZ R43, R43, R168.reuse, R29 ;  /* 0x000000a82b2b7223 */ /* 0x080fe2000001001d */
[----:B------:R-:W-:Y:S01]  /*1fe0*/  LOP3.LUT P5, RZ, R26, 0xff0000, RZ, 0xc0, !PT ;  /* 0x00ff00001aff7812 */ /* 0x000fe200078ac0ff */
[----:B------:R-:W-:Y:S01]  /*1ff0*/  FADD.FTZ R39, R42, -R39 ;  /* 0x800000272a277221 */ /* 0x000fe20000010000 */
[----:B------:R-:W-:Y:S01]  /*2000*/  @P2 FSEL R32, R32, RZ, P6 ;  /* 0x000000ff20202208 */ /* 0x000fe20003000000 */
[----:B------:R-:W-:Y:S01]  /*2010*/  FMUL.FTZ R41, R150, R41 ;  /* 0x0000002996297220 */ /* 0x000fe20000410000 */
[----:B------:R-:W-:Y:S01]  /*2020*/  @P2 LOP3.LUT P6, RZ, R44, 0xff0000, RZ, 0xc0, !PT ;  /* 0x00ff00002cff2812 */ /* 0x000fe200078cc0ff */
[----:B------:R-:W-:Y:S01]  /*2030*/  FMUL.FTZ R37, R37, c[0x0][0x1e8] ;  /* 0x00007a0025257a20 */ /* 0x000fe20000410000 */
[----:B------:R-:W-:Y:S01]  /*2040*/  @P0 F2FP.BF16.PACK_AB R20, RZ, R155 ;  /* 0x0000009bff14023e */ /* 0x000fe200000010ff */
[----:B------:R-:W-:Y:S01]  /*2050*/  FADD.FTZ R43, R158, -R43 ;  /* 0x8000002b9e2b7221 */ /* 0x000fe20000010000 */
[----:B------:R-:W-:Y:S01]  /*2060*/  FSEL R46, R151, RZ, P5 ;  /* 0x000000ff972e7208 */ /* 0x000fe20002800000 */
[-C--:B------:R-:W-:Y:S01]  /*2070*/  FFMA.FTZ R160, R160, R168.reuse, R29 ;  /* 0x000000a8a0a07223 */ /* 0x080fe2000001001d */
[----:B------:R-:W-:Y:S01]  /*2080*/  LOP3.LUT P5, RZ, R26, 0xff000000, RZ, 0xc0, !PT ;  /* 0xff0000001aff7812 */ /* 0x000fe200078ac0ff */
[----:B------:R-:W-:Y:S01]  /*2090*/  FMUL.FTZ R155, R155, c[0x0][0x1e8] ;  /* 0x00007a009b9b7a20 */ /* 0x000fe20000410000 */
[----:B------:R-:W-:Y:S01]  /*20a0*/  @P2 FSEL R33, R151, RZ, P6 ;  /* 0x000000ff97212208 */ /* 0x000fe20003000000 */
[----:B------:R-:W-:Y:S01]  /*20b0*/  FMUL.FTZ R43, R150, R43 ;  /* 0x0000002b962b7220 */ /* 0x000fe20000410000 */
[----:B------:R-:W-:Y:S01]  /*20c0*/  @P0 PRMT R15, R20, 0x7610, R15 ;  /* 0x00007610140f0816 */ /* 0x000fe2000000000f */
[----:B------:R-:W-:Y:S01]  /*20d0*/  FADD.FTZ R157, R157, -R160 ;  /* 0x800000a09d9d7221 */ /* 0x000fe20000010000 */
[----:B------:R-:W-:Y:S01]  /*20e0*/  @P2 LOP3.LUT P6, RZ, R44, 0xff000000, RZ, 0xc0, !PT ;  /* 0xff0000002cff2812 */ /* 0x000fe200078cc0ff */
[-C--:B------:R-:W-:Y:S01]  /*20f0*/  FFMA.FTZ R159, R159, R168.reuse, R29 ;  /* 0x000000a89f9f7223 */ /* 0x080fe2000001001d */
[----:B------:R-:W-:Y:S01]  /*2100*/  @P1 PRMT R20, RZ, 0x7610, R7 ;  /* 0x00007610ff141816 */ /* 0x000fe20000000007 */
[-C--:B------:R-:W-:Y:S01]  /*2110*/  FFMA.FTZ R40, R40, R168.reuse, R29 ;  /* 0x000000a828287223 */ /* 0x080fe2000001001d */
[----:B------:R-:W-:Y:S01]  /*2120*/  FSEL R49, R36, RZ, P5 ;  /* 0x000000ff24317208 */ /* 0x000fe20002800000 */
[----:B------:R-:W-:Y:S01]  /*2130*/  FMUL.FTZ R157, R150, R157 ;  /* 0x0000009d969d7220 */ /* 0x000fe20000410000 */
[----:B------:R-:W-:Y:S01]  /*2140*/  @P2 FSEL R36, R36, RZ, P6 ;  /* 0x000000ff24242208 */ /* 0x000fe20003000000 */
[----:B------:R-:W-:Y:S01]  /*2150*/  @P1 FADD.FTZ R31, R31, R20 ;  /* 0x000000141f1f1221 */ /* 0x000fe20000010000 */
[----:B------:R-:W-:Y:S01]  /*2160*/  LOP3.LUT P6, RZ, R27, 0xff00, RZ, 0xc0, !PT ;  /* 0x0000ff001bff7812 */ /* 0x000fe200078cc0ff */
[----:B------:R-:W-:Y:S01]  /*2170*/  FADD.FTZ R159, R162, -R159 ;  /* 0x8000009fa29f7221 */ /* 0x000fe20000010000 */
[--C-:B------:R-:W-:Y:S01]  /*2180*/  @P1 PRMT R20, RZ, 0x5410, R9.reuse ;  /* 0x00005410ff141816 */ /* 0x100fe20000000009 */
[----:B------:R-:W-:Y:S01]  /*2190*/  FMUL.FTZ R42, R31, c[0x0][0x1e8] ;  /* 0x00007a001f2a7a20 */ /* 0x000fe20000410000 */
[----:B------:R-:W-:Y:S01]  /*21a0*/  FSEL R151, R153, RZ, P6 ;  /* 0x000000ff99977208 */ /* 0x000fe20003000000 */
[----:B------:R-:W-:Y:S01]  /*21b0*/  FADD.FTZ R35, R35, -R40 ;  /* 0x8000002823237221 */ /* 0x000fe20000010000 */
[----:B------:R-:W-:Y:S01]  /*21c0*/  LOP3.LUT P5, RZ, R27, 0xff, RZ, 0xc0, !PT ;  /* 0x000000ff1bff7812 */ /* 0x000fe200078ac0ff */
[----:B------:R-:W-:Y:S01]  /*21d0*/  @P1 FADD.FTZ R41, R41, R20 ;  /* 0x0000001429291221 */ /* 0x000fe20000010000 */
[----:B------:R-:W-:Y:S01]  /*21e0*/  LOP3.LUT P6, RZ, R27, 0xff000000, RZ, 0xc0, !PT ;  /* 0xff0000001bff7812 */ /* 0x000fe200078cc0ff */
[C---:B------:R-:W-:Y:S01]  /*21f0*/  FMUL.FTZ R159, R150.reuse, R159 ;  /* 0x0000009f969f7220 */ /* 0x040fe20000410000 */
[----:B------:R-:W-:Y:S01]  /*2200*/  @P1 PRMT R20, RZ, 0x7610, R9 ;  /* 0x00007610ff141816 */ /* 0x000fe20000000009 */
[----:B------:R-:W-:Y:S01]  /*2210*/  FMUL.FTZ R38, R150, R35 ;  /* 0x0000002396267220 */ /* 0x000fe20000410000 */
[----:B------:R-:W-:Y:S01]  /*2220*/  FSEL R22, R37, RZ, P5 ;  /* 0x000000ff25167208 */ /* 0x000fe20002800000 */
[----:B------:R-:W-:Y:S01]  /*2230*/  IMAD.MOV.U32 R156, RZ, RZ, 0x10 ;  /* 0x00000010ff9c7424 */ /* 0x000fe200078e00ff */
[----:B------:R-:W-:Y:S01]  /*2240*/  FSEL R34, R42, RZ, P6 ;  /* 0x000000ff2a227208 */ /* 0x000fe20003000000 */
[----:B------:R-:W-:Y:S01]  /*2250*/  @P1 FADD.FTZ R43, R43, R20 ;  /* 0x000000142b2b1221 */ /* 0x000fe20000010000 */
[----:B------:R-:W-:Y:S01]  /*2260*/  LOP3.LUT P5, RZ, R27, 0xff0000, RZ, 0xc0, !PT ;  /* 0x00ff00001bff7812 */ /* 0x000fe200078ac0ff */
[-CC-:B------:R-:W-:Y:S01]  /*2270*/  FFMA.FTZ R164, R164, R168.reuse, R29.reuse ;  /* 0x000000a8a4a47223 */ /* 0x180fe2000001001d */
[----:B------:R-:W-:Y:S01]  /*2280*/  @P2 LOP3.LUT P6, RZ, R45, 0xff, RZ, 0xc0, !PT ;  /* 0x000000ff2dff2812 */ /* 0x000fe200078cc0ff */
[----:B------:R-:W-:Y:S01]  /*2290*/  FFMA.FTZ R163, R163, R168, R29 ;  /* 0x000000a8a3a37223 */ /* 0x000fe2000001001d */
[----:B------:R-:W-:Y:S01]  /*22a0*/  @P0 F2FP.BF16.PACK_AB R26, RZ, R31 ;  /* 0x0000001fff1a023e */ /* 0x000fe200000010ff */
[----:B------:R-:W-:Y:S01]  /*22b0*/  FADD.FTZ R161, R161, -R164 ;  /* 0x800000a4a1a17221 */ /* 0x000fe20000010000 */
[----:B------:R-:W-:Y:S01]  /*22c0*/  FSEL R23, R155, RZ, P5 ;  /* 0x000000ff9b177208 */ /* 0x000fe20002800000 */
[----:B------:R-:W-:Y:S01]  /*22d0*/  FADD.FTZ R163, R154, -R163 ;  /* 0x800000a39aa37221 */ /* 0x000fe20000010000 */
[----:B------:R-:W-:Y:S01]  /*22e0*/  @P1 PRMT R20, RZ, 0x5410, R10 ;  /* 0x00005410ff141816 */ /* 0x000fe2000000000a */
[C---:B------:R-:W-:Y:S01]  /*22f0*/  FMUL.FTZ R161, R150.reuse, R161 ;  /* 0x000000a196a17220 */ /* 0x040fe20000410000 */
[----:B------:R-:W-:Y:S01]  /*2300*/  @P2 FSEL R31, R37, RZ, P6 ;  /* 0x000000ff251f2208 */ /* 0x000fe20003000000 */
[C---:B------:R-:W-:Y:S01]  /*2310*/  FMUL.FTZ R39, R150.reuse, R39 ;  /* 0x0000002796277220 */ /* 0x040fe20000410000 */
[----:B------:R-:W-:Y:S01]  /*2320*/  @P2 LOP3.LUT P6, RZ, R45, 0xff00, RZ, 0xc0, !PT ;  /* 0x0000ff002dff2812 */ /* 0x000fe200078cc0ff */
[----:B------:R-:W-:Y:S01]  /*2330*/  @P1 FADD.FTZ R157, R157, R20 ;  /* 0x000000149d9d1221 */ /* 0x000fe20000010000 */
[----:B------:R-:W-:Y:S01]  /*2340*/  MOV R21, R24 ;  /* 0x0000001800157202 */ /* 0x000fe20000000f00 */
[----:B------:R-:W-:Y:S01]  /*2350*/  FMUL.FTZ R150, R150, R163 ;  /* 0x000000a396967220 */ /* 0x000fe20000410000 */
[----:B------:R-:W-:-:S02]  /*2360*/  F2FP.BF16.PACK_AB R23, R34, R23 ;  /* 0x000000172217723e */ /* 0x000fc400000010ff */
[----:B------:R-:W-:Y:S02]  /*2370*/  @P2 FSEL R34, R153, RZ, P6 ;  /* 0x000000ff99222208 */ /* 0x000fe40003000000 */
[----:B------:R-:W-:Y:S02]  /*2380*/  LOP3.LUT P5, RZ, R21, 0xff, RZ, 0xc0, !PT ;  /* 0x000000ff15ff7812 */ /* 0x000fe400078ac0ff */
[----:B------:R-:W-:Y:S02]  /*2390*/  @P1 PRMT R20, RZ, 0x7610, R10 ;  /* 0x00007610ff141816 */ /* 0x000fe4000000000a */
[----:B------:R-:W-:Y:S02]  /*23a0*/  @P2 LOP3.LUT P6, RZ, R45, 0xff0000, RZ, 0xc0, !PT ;  /* 0x00ff00002dff2812 */ /* 0x000fe400078cc0ff */
[----:B------:R-:W-:Y:S01]  /*23b0*/  @P1 PRMT R21, RZ, 0x5410, R8 ;  /* 0x00005410ff151816 */ /* 0x000fe20000000008 */
[----:B------:R-:W-:Y:S01]  /*23c0*/  @P1 FADD.FTZ R159, R159, R20 ;  /* 0x000000149f9f1221 */ /* 0x000fe20000010000 */
[----:B------:R-:W-:-:S02]  /*23d0*/  @P2 FSEL R35, R155, RZ, P6 ;  /* 0x000000ff9b232208 */ /* 0x000fc40003000000 */
[----:B------:R-:W-:Y:S01]  /*23e0*/  @P0 PRMT R15, R15, 0x5410, R26 ;  /* 0x000054100f0f0816 */ /* 0x000fe2000000001a */
[----:B------:R-:W-:Y:S01]  /*23f0*/  @P1 FADD.FTZ R38, R38, R21 ;  /* 0x0000001526261221 */ /* 0x000fe20000010000 */
[----:B------:R-:W-:Y:S01]  /*2400*/  @P2 LOP3.LUT P6, RZ, R45, 0xff000000, RZ, 0xc0, !PT ;  /* 0xff0000002dff2812 */ /* 0x000fe200078cc0ff */
[----:B------:R-:W-:Y:S01]  /*2410*/  @P0 IMAD.WIDE.U32 R26, R147, R156, c[0x0][0x258] ;  /* 0x00009600931a0625 */ /* 0x000fe200078e009c */
[----:B------:R-:W-:Y:S02]  /*2420*/  F2FP.BF16.PACK_AB R20, R47, R28 ;  /* 0x0000001c2f14723e */ /* 0x000fe400000010ff */
[----:B------:R-:W-:Y:S01]  /*2430*/  F2FP.BF16.PACK_AB R22, R151, R22 ;  /* 0x000000169716723e */ /* 0x000fe200000010ff */
[----:B------:R-:W-:Y:S01]  /*2440*/  IMAD.WIDE.U32 R28, R147, R156, c[0x0][0x248] ;  /* 0x00009200931c7625 */ /* 0x000fe200078e009c */
[----:B------:R-:W-:Y:S01]  /*2450*/  F2FP.BF16.PACK_AB R21, R49, R46 ;  /* 0x0000002e3115723e */ /* 0x000fe200000010ff */
[----:B------:R-:W-:Y:S01]  /*2460*/  @P0 STG.E.128 [R26.64], R12 ;  /* 0x0000000c1a000986 */ /* 0x000fe2000c101d04 */
[----:B------:R-:W-:Y:S01]  /*2470*/  @P2 FSEL R37, R42, RZ, P6 ;  /* 0x000000ff2a252208 */ /* 0x000fe20003000000 */
[----:B------:R-:W-:Y:S01]  /*2480*/  FMUL.FTZ R47, R41, c[0x0][0x1e8] ;  /* 0x00007a00292f7a20 */ /* 0x000fe20000410000 */
[----:B------:R-:W-:Y:S01]  /*2490*/  @P1 PRMT R40, RZ, 0x5410, R11 ;  /* 0x00005410ff281816 */ /* 0x000fe2000000000b */
[----:B------:R-:W-:Y:S01]  /*24a0*/  FMUL.FTZ R46, R38, c[0x0][0x1e8] ;  /* 0x00007a00262e7a20 */ /* 0x000fe20000410000 */
[----:B------:R-:W-:Y:S01]  /*24b0*/  LOP3.LUT P6, RZ, R24, 0xff0000, RZ, 0xc0, !PT ;  /* 0x00ff000018ff7812 */ /* 0x000fe200078cc0ff */
[----:B------:R0:W-:Y:S01]  /*24c0*/  STG.E.128 [R28.64], R20 ;  /* 0x000000141c007986 */ /* 0x0001e2000c101d04 */
[----:B------:R-:W-:Y:S01]  /*24d0*/  FMUL.FTZ R151, R157, c[0x0][0x1e8] ;  /* 0x00007a009d977a20 */ /* 0x000fe20000410000 */
[----:B------:R-:W-:Y:S01]  /*24e0*/  @P0 F2FP.BF16.PACK_AB R38, RZ, R38 ;  /* 0x00000026ff26023e */ /* 0x000fe200000010ff */
[----:B------:R-:W-:Y:S01]  /*24f0*/  @P1 FADD.FTZ R161, R161, R40 ;  /* 0x00000028a1a11221 */ /* 0x000fe20000010000 */
[----:B------:R-:W-:Y:S01]  /*2500*/  FSEL R48, R47, RZ, P6 ;  /* 0x000000ff2f307208 */ /* 0x000fe20003000000 */
[----:B------:R-:W-:Y:S01]  /*2510*/  FMUL.FTZ R49, R43, c[0x0][0x1e8] ;  /* 0x00007a002b317a20 */ /* 0x000fe20000410000 */
[----:B------:R-:W-:Y:S01]  /*2520*/  FSEL R42, R46, RZ, P5 ;  /* 0x000000ff2e2a7208 */ /* 0x000fe20002800000 */
[----:B------:R-:W-:Y:S01]  /*2530*/  FMUL.FTZ R154, R161, c[0x0][0x1e8] ;  /* 0x00007a00a19a7a20 */ /* 0x000fe20000410000 */
[----:B------:R-:W-:Y:S01]  /*2540*/  LOP3.LUT P6, RZ, R25, 0xff, RZ, 0xc0, !PT ;  /* 0x000000ff19ff7812 */ /* 0x000fe200078cc0ff */
[----:B------:R-:W-:Y:S01]  /*2550*/  FMUL.FTZ R152, R159, c[0x0][0x1e8] ;  /* 0x00007a009f987a20 */ /* 0x000fe20000410000 */
[----:B------:R-:W-:-:S02]  /*2560*/  LOP3.LUT P5, RZ, R24, 0xff000000, RZ, 0xc0, !PT ;  /* 0xff00000018ff7812 */ /* 0x000fc400078ac0ff */
[----:B------:R-:W-:Y:S02]  /*2570*/  @P2 F2FP.BF16.PACK_AB R30, RZ, R30 ;  /* 0x0000001eff1e223e */ /* 0x000fe400000010ff */
[----:B------:R-:W-:Y:S02]  /*2580*/  @P2 F2FP.BF16.PACK_AB R33, RZ, R33 ;  /* 0x00000021ff21223e */ /* 0x000fe400000010ff */
[----:B------:R-:W-:Y:S02]  /*2590*/  @P2 F2FP.BF16.PACK_AB R31, RZ, R31 ;  /* 0x0000001fff1f223e */ /* 0x000fe400000010ff */
[----:B0-----:R-:W-:Y:S02]  /*25a0*/  @P1 PRMT R21, RZ, 0x7610, R11 ;  /* 0x00007610ff151816 */ /* 0x001fe4000000000b */
[----:B------:R-:W-:Y:S02]  /*25b0*/  @P1 PRMT R20, RZ, 0x7610, R8 ;  /* 0x00007610ff141816 */ /* 0x000fe40000000008 */
[----:B------:R-:W-:Y:S01]  /*25c0*/  FSEL R22, R151, RZ, P6 ;  /* 0x000000ff97167208 */ /* 0x000fe20003000000 */
[----:B------:R-:W-:Y:S01]  /*25d0*/  @P1 FADD.FTZ R150, R150, R21 ;  /* 0x0000001596961221 */ /* 0x000fe20000010000 */
[----:B------:R-:W-:Y:S01]  /*25e0*/  FSEL R29, R49, RZ, P5 ;  /* 0x000000ff311d7208 */ /* 0x000fe20002800000 */
[----:B------:R-:W-:Y:S01]  /*25f0*/  @P1 FADD.FTZ R39, R39, R20 ;  /* 0x0000001427271221 */ /* 0x000fe20000010000 */
[----:B------:R-:W-:-:S02]  /*2600*/  LOP3.LUT P6, RZ, R25, 0xff0000, RZ, 0xc0, !PT ;  /* 0x00ff000019ff7812 */ /* 0x000fc400078cc0ff */
[----:B------:R-:W-:Y:S02]  /*2610*/  LOP3.LUT P5, RZ, R25, 0xff00, RZ, 0xc0, !PT ;  /* 0x0000ff0019ff7812 */ /* 0x000fe400078ac0ff */
[----:B------:R-:W-:Y:S01]  /*2620*/  @P0 F2FP.BF16.PACK_AB R40, RZ, R150 ;  /* 0x00000096ff28023e */ /* 0x000fe200000010ff */
[----:B------:R-:W-:Y:S01]  /*2630*/  FMUL.FTZ R150, R150, c[0x0][0x1e8] ;  /* 0x00007a0096967a20 */ /* 0x000fe20000410000 */
[----:B------:R-:W-:Y:S02]  /*2640*/  FSEL R23, R154, RZ, P6 ;  /* 0x000000ff9a177208 */ /* 0x000fe40003000000 */
[----:B------:R-:W-:Y:S02]  /*2650*/  @P2 MOV R20, R2 ;  /* 0x0000000200142202 */ /* 0x000fe40000000f00 */
[----:B------:R-:W-:Y:S01]  /*2660*/  @P0 F2FP.BF16.PACK_AB R27, RZ, R39 ;  /* 0x00000027ff1b023e */ /* 0x000fe200000010ff */
[----:B------:R-:W-:Y:S01]  /*2670*/  FMUL.FTZ R39, R39, c[0x0][0x1e8] ;  /* 0x00007a0027277a20 */ /* 0x000fe20000410000 */
[----:B------:R-:W-:-:S02]  /*2680*/  FSEL R153, R152, RZ, P5 ;  /* 0x000000ff98997208 */ /* 0x000fc40002800000 */
[----:B------:R-:W-:Y:S02]  /*2690*/  LOP3.LUT P6, RZ, R25, 0xff000000, RZ, 0xc0, !PT ;  /* 0xff00000019ff7812 */ /* 0x000fe400078cc0ff */
[----:B------:R-:W-:Y:S02]  /*26a0*/  LOP3.LUT P5, RZ, R24, 0xff00, RZ, 0xc0, !PT ;  /* 0x0000ff0018ff7812 */ /* 0x000fe400078ac0ff */
[----:B------:R-:W-:Y:S02]  /*26b0*/  @P2 F2FP.BF16.PACK_AB R35, RZ, R35 ;  /* 0x00000023ff23223e */ /* 0x000fe400000010ff */
[----:B------:R-:W-:Y:S02]  /*26c0*/  @P0 F2FP.BF16.PACK_AB R41, RZ, R41 ;  /* 0x00000029ff29023e */ /* 0x000fe400000010ff */
[----:B------:R-:W-:Y:S02]  /*26d0*/  @P2 LOP3.LUT P1, RZ, R20, 0xff, RZ, 0xc0, !PT ;  /* 0x000000ff14ff2812 */ /* 0x000fe4000782c0ff */
[----:B------:R-:W-:-:S02]  /*26e0*/  @P0 F2FP.BF16.PACK_AB R157, RZ, R157 ;  /* 0x0000009dff9d023e */ /* 0x000fc400000010ff */
[----:B------:R-:W-:Y:S02]  /*26f0*/  @P0 F2FP.BF16.PACK_AB R161, RZ, R161 ;  /* 0x000000a1ffa1023e */ /* 0x000fe400000010ff */
[----:B------:R-:W-:Y:S02]  /*2700*/  FSEL R20, R150, RZ, P6 ;  /* 0x000000ff96147208 */ /* 0x000fe40003000000 */
[----:B------:R-:W-:Y:S02]  /*2710*/  FSEL R25, R39, RZ, P5 ;  /* 0x000000ff27197208 */ /* 0x000fe40002800000 */
[----:B------:R-:W-:Y:S02]  /*2720*/  @P2 F2FP.BF16.PACK_AB R32, RZ, R32 ;  /* 0x00000020ff20223e */ /* 0x000fe400000010ff */
[----:B------:R-:W-:Y:S02]  /*2730*/  @P2 F2FP.BF16.PACK_AB R36, RZ, R36 ;  /* 0x00000024ff24223e */ /* 0x000fe400000010ff */
[----:B------:R-:W-:-:S02]  /*2740*/  @P2 F2FP.BF16.PACK_AB R34, RZ, R34 ;  /* 0x00000022ff22223e */ /* 0x000fc400000010ff */
[----:B------:R-:W-:Y:S02]  /*2750*/  @P2 F2FP.BF16.PACK_AB R37, RZ, R37 ;  /* 0x00000025ff25223e */ /* 0x000fe400000010ff */
[----:B------:R-:W-:Y:S02]  /*2760*/  @P2 PRMT R16, R30, 0x7610, R16 ;  /* 0x000076101e102816 */ /* 0x000fe40000000010 */
[----:B------:R-:W-:Y:S02]  /*2770*/  @P2 PRMT R17, R33, 0x7610, R17 ;  /* 0x0000761021112816 */ /* 0x000fe40000000011 */
[----:B------:R-:W-:Y:S02]  /*2780*/  @P2 PRMT R18, R31, 0x7610, R18 ;  /* 0x000076101f122816 */ /* 0x000fe40000000012 */
[----:B------:R-:W-:Y:S02]  /*2790*/  @P2 PRMT R19, R35, 0x7610, R19 ;  /* 0x0000761023132816 */ /* 0x000fe40000000013 */
[----:B------:R-:W-:-:S02]  /*27a0*/  @P0 PRMT R12, R38, 0x7610, R12 ;  /* 0x00007610260c0816 */ /* 0x000fc4000000000c */
[----:B------:R-:W-:Y:S02]  /*27b0*/  @P0 F2FP.BF16.PACK_AB R43, RZ, R43 ;  /* 0x0000002bff2b023e */ /* 0x000fe400000010ff */
[----:B------:R-:W-:Y:S02]  /*27c0*/  @P0 F2FP.BF16.PACK_AB R159, RZ, R159 ;  /* 0x0000009fff9f023e */ /* 0x000fe400000010ff */
[----:B------:R-:W-:Y:S02]  /*27d0*/  @P0 PRMT R13, R41, 0x7610, R13 ;  /* 0x00007610290d0816 */ /* 0x000fe4000000000d */
[----:B------:R-:W-:Y:S02]  /*27e0*/  @P0 PRMT R14, R157, 0x7610, R14 ;  /* 0x000076109d0e0816 */ /* 0x000fe4000000000e */
[----:B------:R-:W-:Y:S02]  /*27f0*/  @P0 PRMT R15, R161, 0x7610, R15 ;  /* 0x00007610a10f0816 */ /* 0x000fe4000000000f */
[----:B------:R-:W-:-:S02]  /*2800*/  @P0 IADD3 R26, P5, R149, c[0x0][0x258], RZ ;  /* 0x00009600951a0a10 */ /* 0x000fc40007fbe0ff */
[----:B------:R-:W-:Y:S02]  /*2810*/  F2FP.BF16.PACK_AB R23, R20, R23 ;  /* 0x000000171417723e */ /* 0x000fe400000010ff */
[----:B------:R-:W-:Y:S01]  /*2820*/  F2FP.BF16.PACK_AB R20, R25, R42 ;  /* 0x0000002a1914723e */ /* 0x000fe200000010ff */
[----:B------:R-:W-:Y:S01]  /*2830*/  @P2 IMAD.WIDE.U32 R24, R147, R156, c[0x0][0x250] ;  /* 0x0000940093182625 */ /* 0x000fe200078e009c */
[----:B------:R-:W-:Y:S02]  /*2840*/  @P2 PRMT R16, R16, 0x5410, R32 ;  /* 0x0000541010102816 */ /* 0x000fe40000000020 */
[----:B------:R-:W-:Y:S02]  /*2850*/  @P2 PRMT R17, R17, 0x5410, R36 ;  /* 0x0000541011112816 */ /* 0x000fe40000000024 */
[----:B------:R-:W-:Y:S02]  /*2860*/  @P2 PRMT R18, R18, 0x5410, R34 ;  /* 0x0000541012122816 */ /* 0x000fe40000000022 */
[----:B------:R-:W-:-:S02]  /*2870*/  @P2 PRMT R19, R19, 0x5410, R37 ;  /* 0x0000541013132816 */ /* 0x000fc40000000025 */
[----:B------:R-:W-:Y:S02]  /*2880*/  @P0 PRMT R12, R12, 0x5410, R27 ;  /* 0x000054100c0c0816 */ /* 0x000fe4000000001b */
[----:B------:R-:W-:Y:S01]  /*2890*/  @P0 IADD3.X R27, R148, c[0x0][0x25c], RZ, P5, !PT ;  /* 0x00009700941b0a10 */ /* 0x000fe20002ffe4ff */
[----:B------:R0:W-:Y:S01]  /*28a0*/  @P2 STG.E.128 [R24.64], R16 ;  /* 0x0000001018002986 */ /* 0x0001e2000c101d04 */
[----:B------:R-:W-:Y:S02]  /*28b0*/  @P0 PRMT R13, R13, 0x5410, R43 ;  /* 0x000054100d0d0816 */ /* 0x000fe4000000002b */
[----:B------:R-:W-:Y:S02]  /*28c0*/  @P0 PRMT R14, R14, 0x5410, R159 ;  /* 0x000054100e0e0816 */ /* 0x000fe4000000009f */
[----:B------:R-:W-:Y:S02]  /*28d0*/  @P0 PRMT R15, R15, 0x5410, R40 ;  /* 0x000054100f0f0816 */ /* 0x000fe40000000028 */
[----:B------:R-:W-:-:S02]  /*28e0*/  IADD3 R28, P6, R149, c[0x0][0x248], RZ ;  /* 0x00009200951c7a10 */ /* 0x000fc40007fde0ff */
[C---:B------:R-:W-:Y:S01]  /*28f0*/  @P2 LOP3.LUT P5, RZ, R2.reuse, 0xff0000, RZ, 0xc0, !PT ;  /* 0x00ff000002ff2812 */ /* 0x040fe200078ac0ff */
[----:B------:R-:W-:Y:S01]  /*2900*/  @P0 STG.E.128 [R26.64], R12 ;  /* 0x0000000c1a000986 */ /* 0x000fe2000c101d04 */
[----:B------:R-:W-:Y:S02]  /*2910*/  @P2 LOP3.LUT P0, RZ, R2, 0xff00, RZ, 0xc0, !PT ;  /* 0x0000ff0002ff2812 */ /* 0x000fe4000780c0ff */
[----:B------:R-:W-:Y:S02]  /*2920*/  F2FP.BF16.PACK_AB R21, R29, R48 ;  /* 0x000000301d15723e */ /* 0x000fe400000010ff */
[----:B------:R-:W-:Y:S02]  /*2930*/  F2FP.BF16.PACK_AB R22, R153, R22 ;  /* 0x000000169916723e */ /* 0x000fe400000010ff */
[----:B------:R-:W-:Y:S02]  /*2940*/  IADD3.X R29, R148, c[0x0][0x24c], RZ, P6, !PT ;  /* 0x00009300941d7a10 */ /* 0x000fe400037fe4ff */
[----:B------:R-:W-:-:S02]  /*2950*/  @P2 LOP3.LUT P6, RZ, R2, 0xff000000, RZ, 0xc0, !PT ;  /* 0xff00000002ff2812 */ /* 0x000fc400078cc0ff */
[----:B0-----:R-:W-:Y:S01]  /*2960*/  @P2 FSEL R25, R39, RZ, P0 ;  /* 0x000000ff27192208 */ /* 0x001fe20000000000 */
[----:B------:R0:W-:Y:S01]  /*2970*/  STG.E.128 [R28.64], R20 ;  /* 0x000000141c007986 */ /* 0x0001e2000c101d04 */
[----:B------:R-:W-:Y:S02]  /*2980*/  @P2 FSEL R30, R47, RZ, P5 ;  /* 0x000000ff2f1e2208 */ /* 0x000fe40002800000 */
[C---:B------:R-:W-:Y:S02]  /*2990*/  @P2 LOP3.LUT P0, RZ, R3.reuse, 0xff, RZ, 0xc0, !PT ;  /* 0x000000ff03ff2812 */ /* 0x040fe4000780c0ff */
[----:B------:R-:W-:Y:S02]  /*29a0*/  @P2 LOP3.LUT P5, RZ, R3, 0xff0000, RZ, 0xc0, !PT ;  /* 0x00ff000003ff2812 */ /* 0x000fe400078ac0ff */
[----:B------:R-:W-:Y:S02]  /*29b0*/  @P2 FSEL R24, R46, RZ, P1 ;  /* 0x000000ff2e182208 */ /* 0x000fe40000800000 */
[----:B------:R-:W-:-:S02]  /*29c0*/  @P2 FSEL R31, R49, RZ, P6 ;  /* 0x000000ff311f2208 */ /* 0x000fc40003000000 */
[C---:B------:R-:W-:Y:S02]  /*29d0*/  @P2 LOP3.LUT P1, RZ, R3.reuse, 0xff00, RZ, 0xc0, !PT ;  /* 0x0000ff0003ff2812 */ /* 0x040fe4000782c0ff */
[----:B------:R-:W-:Y:S02]  /*29e0*/  @P2 LOP3.LUT P6, RZ, R3, 0xff000000, RZ, 0xc0, !PT ;  /* 0xff00000003ff2812 */ /* 0x000fe400078cc0ff */
[----:B------:R-:W-:Y:S02]  /*29f0*/  @P2 F2FP.BF16.PACK_AB R24, RZ, R24 ;  /* 0x00000018ff18223e */ /* 0x000fe400000010ff */
[----:B------:R-:W-:Y:S02]  /*2a00*/  @P2 F2FP.BF16.PACK_AB R30, RZ, R30 ;  /* 0x0000001eff1e223e */ /* 0x000fe400000010ff */
[----:B0-----:R-:W-:Y:S02]  /*2a10*/  @P2 FSEL R20, R151, RZ, P0 ;  /* 0x000000ff97142208 */ /* 0x001fe40000000000 */
[----:B------:R-:W-:-:S02]  /*2a20*/  @P2 FSEL R23, R154, RZ, P5 ;  /* 0x000000ff9a172208 */ /* 0x000fc40002800000 */
[----:B------:R-:W-:Y:S02]  /*2a30*/  @P2 FSEL R22, R152, RZ, P1 ;  /* 0x000000ff98162208 */ /* 0x000fe40000800000 */
[----:B------:R-:W-:Y:S02]  /*2a40*/  @P2 FSEL R26, R150, RZ, P6 ;  /* 0x000000ff961a2208 */ /* 0x000fe40003000000 */
[----:B------:R-:W-:Y:S02]  /*2a50*/  @P2 F2FP.BF16.PACK_AB R21, RZ, R20 ;  /* 0x00000014ff15223e */ /* 0x000fe400000010ff */
[----:B------:R-:W-:Y:S02]  /*2a60*/  @P2 F2FP.BF16.PACK_AB R23, RZ, R23 ;  /* 0x00000017ff17223e */ /* 0x000fe400000010ff */
[----:B------:R-:W-:Y:S02]  /*2a70*/  @P2 F2FP.BF16.PACK_AB R25, RZ, R25 ;  /* 0x00000019ff19223e */ /* 0x000fe400000010ff */
[----:B------:R-:W-:-:S02]  /*2a80*/  @P2 F2FP.BF16.PACK_AB R31, RZ, R31 ;  /* 0x0000001fff1f223e */ /* 0x000fc400000010ff */
[----:B------:R-:W-:Y:S02]  /*2a90*/  @P2 F2FP.BF16.PACK_AB R22, RZ, R22 ;  /* 0x00000016ff16223e */ /* 0x000fe400000010ff */
[----:B------:R-:W-:Y:S02]  /*2aa0*/  @P2 F2FP.BF16.PACK_AB R26, RZ, R26 ;  /* 0x0000001aff1a223e */ /* 0x000fe400000010ff */
[----:B------:R-:W-:Y:S02]  /*2ab0*/  @P2 PRMT R16, R24, 0x7610, R16 ;  /* 0x0000761018102816 */ /* 0x000fe40000000010 */
[----:B------:R-:W-:Y:S02]  /*2ac0*/  @P2 IADD3 R20, P0, R149, c[0x0][0x250], RZ ;  /* 0x0000940095142a10 */ /* 0x000fe40007f1e0ff */
[----:B------:R-:W-:Y:S02]  /*2ad0*/  @P2 PRMT R17, R30, 0x7610, R17 ;  /* 0x000076101e112816 */ /* 0x000fe40000000011 */
[----:B------:R-:W-:-:S02]  /*2ae0*/  @P2 PRMT R18, R21, 0x7610, R18 ;  /* 0x0000761015122816 */ /* 0x000fc40000000012 */
[----:B------:R-:W-:Y:S02]  /*2af0*/  @P2 PRMT R19, R23, 0x7610, R19 ;  /* 0x0000761017132816 */ /* 0x000fe40000000013 */
[----:B------:R-:W-:Y:S02]  /*2b00*/  @P2 IADD3.X R21, R148, c[0x0][0x254], RZ, P0, !PT ;  /* 0x0000950094152a10 */ /* 0x000fe400007fe4ff */
[----:B------:R-:W-:Y:S02]  /*2b10*/  @P2 PRMT R16, R16, 0x5410, R25 ;  /* 0x0000541010102816 */ /* 0x000fe40000000019 */
[----:B------:R-:W-:Y:S02]  /*2b20*/  @P2 PRMT R17, R17, 0x5410, R31 ;  /* 0x0000541011112816 */ /* 0x000fe4000000001f */
[----:B------:R-:W-:Y:S02]  /*2b30*/  @P2 PRMT R18, R18, 0x5410, R22 ;  /* 0x0000541012122816 */ /* 0x000fe40000000016 */
[----:B------:R-:W-:-:S02]  /*2b40*/  @P2 PRMT R19, R19, 0x5410, R26 ;  /* 0x0000541013132816 */ /* 0x000fc4000000001a */
[----:B------:R-:W-:-:S03]  /*2b50*/  SEL R152, RZ, 0x1, P3 ;  /* 0x00000001ff987807 */ /* 0x000fc60001800000 */
[----:B------:R0:W-:Y:S02]  /*2b60*/  @P2 STG.E.128 [R20.64], R16 ;  /* 0x0000001014002986 */ /* 0x0001e4000c101d04 */
[----:B0-----:R-:W-:Y:S01]  /*2b70*/  @P4 CALL.REL.NOINC `(.L_x_71) ;  /* 0x0000001000004944 */ /* 0x001fe20003c00000 */
[----:B------:R-:W-:Y:S05]  /*2b80*/  BRA `(.L_x_72) ;  /* 0xffffdbc000007947 */ /* 0x000fea000383ffff */
.L_x_71:
        /* <DEDUP_REMOVED lines=62> */
[----:B------:R-:W-:-:S02]  /*2f70*/  IMAD.MOV.U32 R87, RZ, RZ, R57 ;  /* 0x000000ffff577224 */ /* 0x000fc400078e0039 */
.L_x_68:
[----:B------:R-:W0:Y:S01]  /*2f80*/  S2UR UR6, SR_CTAID.X ;  /* 0x00000000000679c3 */ /* 0x000e220000002500 */
[----:B------:R-:W-:Y:S01]  /*2f90*/  HFMA2.MMA R37, -RZ, RZ, 0, 1.9073486328125e-06 ;  /* 0x00000020ff257435 */ /* 0x000fe200000001ff */
[----:B------:R-:W-:-:S02]  /*2fa0*/  LOP3.LUT R3, R0, 0xff, RZ, 0xc0, !PT ;  /* 0x000000ff00037812 */ /* 0x000fc400078ec0ff */
        /* <DEDUP_REMOVED lines=24> */
.L_x_69:
[----:B------:R-:W-:Y:S01]  /*3130*/  IMAD.MOV.U32 R23, RZ, RZ, R29 ;  /* 0x000000ffff177224 */ /* 0x000fe200078e001d */
[----:B------:R-:W-:Y:S01]  /*3140*/  MOV R28, 0x10 ;  /* 0x00000010001c7802 */ /* 0x000fe20000000f00 */
[----:B------:R-:W-:Y:S01]  /*3150*/  IMAD.MOV.U32 R167, RZ, RZ, 0x1f ;  /* 0x0000001fffa77424 */ /* 0x000fe200078e00ff */
[----:B------:R-:W-:-:S02]  /*3160*/  MOV R168, 0xffffffff ;  /* 0xffffffff00a87802 */ /* 0x000fc40000000f00 */
[----:B------:R-:W-:Y:S02]  /*3170*/  MOV R20, 0x3190 ;  /* 0x0000319000147802 */ /* 0x000fe40000000f00 */
[----:B-----5:R-:W-:Y:S05]  /*3180*/  CALL.REL.NOINC `($__internal_5_$__cuda_sm70_shflsync_down_p) ;  /* 0x0000046000007944 */ /* 0x020fea0003c00000 */
[----:B-1----:R-:W-:Y:S01]  /*3190*/  IMAD.MOV.U32 R22, RZ, RZ, R23 ;  /* 0x000000ffff167224 */ /* 0x002fe200078e0017 */
[----:B0-----:R-:W-:Y:S05]  /*31a0*/  BRA `(.L_x_73) ;  /* 0xffffe64000007947 */ /* 0x001fea000383ffff */
.L_x_70:
[----:B------:R-:W-:Y:S01]  /*31b0*/  HFMA2.MMA R167, -RZ, RZ, 0, 1.847743988037109375e-06 ;  /* 0x0000001fffa77435 */ /* 0x000fe200000001ff */
[----:B------:R-:W-:Y:S01]  /*31c0*/  MOV R23, R165 ;  /* 0x000000a500177202 */ /* 0x000fe20000000f00 */
[----:B------:R-:W-:Y:S01]  /*31d0*/  IMAD.MOV.U32 R28, RZ, RZ, 0x10 ;  /* 0x00000010ff1c7424 */ /* 0x000fe200078e00ff */
[----:B------:R-:W-:Y:S01]  /*31e0*/  MOV R20, 0x3210 ;  /* 0x0000321000147802 */ /* 0x000fe20000000f00 */
[----:B------:R-:W-:Y:S02]  /*31f0*/  IMAD.MOV.U32 R168, RZ, RZ, -0x1 ;  /* 0xffffffffffa87424 */ /* 0x000fe400078e00ff */
[----:B01---5:R-:W-:Y:S05]  /*3200*/  CALL.REL.NOINC `($__internal_5_$__cuda_sm70_shflsync_down_p) ;  /* 0x000003e000007944 */ /* 0x023fea0003c00000 */
[----:B------:R-:W-:Y:S01]  /*3210*/  FADD.FTZ R29, R29, R22 ;  /* 0x000000161d1d7221 */ /* 0x000fe20000010000 */
[----:B0-----:R-:W-:Y:S01]  /*3220*/  MOV R28, 0x8 ;  /* 0x00000008001c7802 */ /* 0x001fe20000000f00 */
[----:B-1----:R-:W-:Y:S01]  /*3230*/  FADD.FTZ R166, R165, R23 ;  /* 0x00000017a5a67221 */ /* 0x002fe20000010000 */
[----:B------:R-:W-:Y:S01]  /*3240*/  MOV R168, 0xffffffff ;  /* 0xffffffff00a87802 */ /* 0x000fe20000000f00 */
[----:B------:R-:W-:Y:S01]  /*3250*/  IMAD.MOV.U32 R167, RZ, RZ, 0x1f ;  /* 0x0000001fffa77424 */ /* 0x000fe200078e00ff */
[----:B------:R-:W-:Y:S01]  /*3260*/  MOV R20, 0x3290 ;  /* 0x0000329000147802 */ /* 0x000fe20000000f00 */
[----:B------:R-:W-:-:S02]  /*3270*/  IMAD.MOV.U32 R23, RZ, RZ, R29 ;  /* 0x000000ffff177224 */ /* 0x000fc400078e001d */
[----:B------:R-:W-:Y:S05]  /*3280*/  CALL.REL.NOINC `($__internal_5_$__cuda_sm70_shflsync_down_p) ;  /* 0x0000036000007944 */ /* 0x000fea0003c00000 */
[----:B0-----:R-:W-:Y:S01]  /*3290*/  HFMA2.MMA R28, -RZ, RZ, 0, 4.76837158203125e-07 ;  /* 0x00000008ff1c7435 */ /* 0x001fe200000001ff */
[----:B-1----:R-:W-:Y:S01]  /*32a0*/  MOV R22, R23 ;  /* 0x0000001700167202 */ /* 0x002fe20000000f00 */
[----:B------:R-:W-:Y:S01]  /*32b0*/  IMAD.MOV.U32 R23, RZ, RZ, R166 ;  /* 0x000000ffff177224 */ /* 0x000fe200078e00a6 */
[----:B------:R-:W-:Y:S01]  /*32c0*/  MOV R168, 0xffffffff ;  /* 0xffffffff00a87802 */ /* 0x000fe20000000f00 */
[----:B------:R-:W-:Y:S01]  /*32d0*/  IMAD.MOV.U32 R167, RZ, RZ, 0x1f ;  /* 0x0000001fffa77424 */ /* 0x000fe200078e00ff */
[----:B------:R-:W-:-:S02]  /*32e0*/  MOV R20, 0x3300 ;  /* 0x0000330000147802 */ /* 0x000fc40000000f00 */
[----:B------:R-:W-:Y:S05]  /*32f0*/  CALL.REL.NOINC `($__internal_5_$__cuda_sm70_shflsync_down_p) ;  /* 0x000002f000007944 */ /* 0x000fea0003c00000 */
[----:B------:R-:W-:Y:S01]  /*3300*/  FADD.FTZ R29, R22, R29 ;  /* 0x0000001d161d7221 */ /* 0x000fe20000010000 */
[----:B0-----:R-:W-:Y:S01]  /*3310*/  HFMA2.MMA R167, -RZ, RZ, 0, 1.847743988037109375e-06 ;  /* 0x0000001fffa77435 */ /* 0x001fe200000001ff */
[----:B-1----:R-:W-:Y:S01]  /*3320*/  FADD.FTZ R166, R166, R23 ;  /* 0x00000017a6a67221 */ /* 0x002fe20000010000 */
[----:B------:R-:W-:Y:S01]  /*3330*/  MOV R20, 0x3380 ;  /* 0x0000338000147802 */ /* 0x000fe20000000f00 */
[----:B------:R-:W-:Y:S01]  /*3340*/  IMAD.MOV.U32 R28, RZ, RZ, 0x4 ;  /* 0x00000004ff1c7424 */ /* 0x000fe200078e00ff */
[----:B------:R-:W-:Y:S01]  /*3350*/  MOV R23, R29 ;  /* 0x0000001d00177202 */ /* 0x000fe20000000f00 */
[----:B------:R-:W-:-:S02]  /*3360*/  IMAD.MOV.U32 R168, RZ, RZ, -0x1 ;  /* 0xffffffffffa87424 */ /* 0x000fc400078e00ff */
[----:B------:R-:W-:Y:S05]  /*3370*/  CALL.REL.NOINC `($__internal_5_$__cuda_sm70_shflsync_down_p) ;  /* 0x0000027000007944 */ /* 0x000fea0003c00000 */
[----:B0-----:R-:W-:Y:S01]  /*3380*/  HFMA2.MMA R167, -RZ, RZ, 0, 1.847743988037109375e-06 ;  /* 0x0000001fffa77435 */ /* 0x001fe200000001ff */
[----:B-1----:R-:W-:Y:S01]  /*3390*/  IMAD.MOV.U32 R22, RZ, RZ, R23 ;  /* 0x000000ffff167224 */ /* 0x002fe200078e0017 */
[----:B------:R-:W-:Y:S01]  /*33a0*/  MOV R23, R166 ;  /* 0x000000a600177202 */ /* 0x000fe20000000f00 */
[----:B------:R-:W-:Y:S01]  /*33b0*/  IMAD.MOV.U32 R28, RZ, RZ, 0x4 ;  /* 0x00000004ff1c7424 */ /* 0x000fe200078e00ff */
[----:B------:R-:W-:Y:S01]  /*33c0*/  MOV R20, 0x33f0 ;  /* 0x000033f000147802 */ /* 0x000fe20000000f00 */
[----:B------:R-:W-:-:S02]  /*33d0*/  IMAD.MOV.U32 R168, RZ, RZ, -0x1 ;  /* 0xffffffffffa87424 */ /* 0x000fc400078e00ff */
[----:B------:R-:W-:Y:S05]  /*33e0*/  CALL.REL.NOINC `($__internal_5_$__cuda_sm70_shflsync_down_p) ;  /* 0x0000020000007944 */ /* 0x000fea0003c00000 */
        /* <DEDUP_REMOVED lines=8> */
[----:B0-----:R-:W-:Y:S01]  /*3470*/  HFMA2.MMA R28, -RZ, RZ, 0, 1.1920928955078125e-07 ;  /* 0x00000002ff1c7435 */ /* 0x001fe200000001ff */
        /* <DEDUP_REMOVED lines=21> */
[----:B-1----:R-:W-:Y:S01]  /*35d0*/  MOV R20, R23 ;  /* 0x0000001700147202 */ /* 0x002fe20000000f00 */
[----:B0-----:R-:W-:Y:S05]  /*35e0*/  BRA `(.L_x_74) ;  /* 0xffffe32000007947 */ /* 0x001fea000383ffff */
        .weak           $__internal_5_$__cuda_sm70_shflsync_down_p
        .type           $__internal_5_$__cuda_sm70_shflsync_down_p,@function
        .size           $__internal_5_$__cuda_sm70_shflsync_down_p,(.L_x_1768 - $__internal_5_$__cuda_sm70_shflsync_down_p)
$__internal_5_$__cuda_sm70_shflsync_down_p:
[----:B------:R-:W-:Y:S01]  /*35f0*/  IMAD.MOV.U32 R21, RZ, RZ, 0x0 ;  /* 0x00000000ff157424 */ /* 0x000fe200078e00ff */
[----:B------:R-:W-:Y:S04]  /*3600*/  WARPSYNC R168 ;  /* 0x000000a800007348 */ /* 0x000fe80003800000 */
[----:B------:R0:W1:Y:S01]  /*3610*/  SHFL.DOWN PT, R23, R23, R28, R167 ;  /* 0x0800001c17177389 */ /* 0x00006200000e00a7 */
[----:B------:R-:W-:Y:S05]  /*3620*/  RET.REL.NODEC R20 `(_ZN10layer_norm31ln_parallel_residual_bwd_kernelINS_13Kernel_traitsI13__nv_bfloat16S2_S2_S2_fjLj4096ELj1ELj1ELj8ELj16ENS_18Kernel_traits_baseILj4096ES2_S2_S2_S2_fjLj256EEEEELb1ELb0ELb1EEEvNS_9BwdParamsE) ;  /* 0xffffc9d014007950 */ /* 0x000fea0003c3ffff */
.L_x_75:
        /* <DEDUP_REMOVED lines=13> */
.L_x_1768:


//--------------------- .text._ZN10layer_norm22ln_bwd_finalize_kernelINS_22Kernel_traits_finalizeILj4096E13__nv_bfloat16S2_S2_S2_fjLb0ELj1024ELj4ENS_18Kernel_traits_baseILj4096ES2_S2_S2_S2_fjLj1024EEEEELb0ELb0EEEvNS_9BwdParamsE --------------------------
	.section	.text._ZN10layer_norm22ln_bwd_finalize_kernelINS_22Kernel_traits_finalizeILj4096E13__nv_bfloat16S2_S2_S2_fjLb0ELj1024ELj4ENS_18Kernel_traits_baseILj4096ES2_S2_S2_S2_fjLj1024EEEEELb0ELb0EEEvNS_9BwdParamsE,"ax",@progbits
	.sectioninfo	@"SHI_REGISTERS=30"
	.align	128
        .global         _ZN10layer_norm22ln_bwd_finalize_kernelINS_22Kernel_traits_finalizeILj4096E13__nv_bfloat16S2_S2_S2_fjLb0ELj1024ELj4ENS_18Kernel_traits_baseILj4096ES2_S2_S2_S2_fjLj1024EEEEELb0ELb0EEEvNS_9BwdParamsE
        .type           _ZN10layer_norm22ln_bwd_finalize_kernelINS_22Kernel_traits_finalizeILj4096E13__nv_bfloat16S2_S2_S2_fjLb0ELj1024ELj4ENS_18Kernel_traits_baseILj4096ES2_S2_S2_S2_fjLj1024EEEEELb0ELb0EEEvNS_9BwdParamsE,@function
        .size           _ZN10layer_norm22ln_bwd_finalize_kernelINS_22Kernel_traits_finalizeILj4096E13__nv_bfloat16S2_S2_S2_fjLb0ELj1024ELj4ENS_18Kernel_traits_baseILj4096ES2_S2_S2_S2_fjLj1024EEEEELb0ELb0EEEvNS_9BwdParamsE,(.L_x_1769 - _ZN10layer_norm22ln_bwd_finalize_kernelINS_22Kernel_traits_finalizeILj4096E13__nv_bfloat16S2_S2_S2_fjLb0ELj1024ELj4ENS_18Kernel_traits_baseILj4096ES2_S2_S2_S2_fjLj1024EEEEELb0ELb0EEEvNS_9BwdParamsE)
        .other          _ZN10layer_norm22ln_bwd_finalize_kernelINS_22Kernel_traits_finalizeILj4096E13__nv_bfloat16S2_S2_S2_fjLb0ELj1024ELj4ENS_18Kernel_traits_baseILj4096ES2_S2_S2_S2_fjLj1024EEEEELb0ELb0EEEvNS_9BwdParamsE,@"STO_CUDA_ENTRY STV_DEFAULT"
_ZN10layer_norm22ln_bwd_finalize_kernelINS_22Kernel_traits_finalizeILj4096E13__nv_bfloat16S2_S2_S2_fjLb0ELj1024ELj4ENS_18Kernel_traits_baseILj4096ES2_S2_S2_S2_fjLj1024EEEEELb0ELb0EEEvNS_9BwdParamsE:
.text._ZN10layer_norm22ln_bwd_finalize_kernelINS_22Kernel_traits_finalizeILj4096E13__nv_bfloat16S2_S2_S2_fjLb0ELj1024ELj4ENS_18Kernel_traits_baseILj4096ES2_S2_S2_S2_fjLj1024EEEEELb0ELb0EEEvNS_9BwdParamsE:
[----:B------:R-:W-:Y:S02]  /*0000*/  MOV R1, c[0x0][0x28] ;  /* 0x00000a0000017a02 */ /* 0x000fe40000000f00 */
[----:B------:R-:W0:Y:S04]  /*0010*/  S2R R2, SR_CTAID.X ;  /* 0x0000000000027919 */ /* 0x000e280000002500 */
[----:B------:R-:W1:Y:S01]  /*0020*/  S2R R0, SR_TID.X ;  /* 0x0000000000007919 */ /* 0x000e620000002100 */
[----:B0-----:R-:W-:Y:S01]  /*0030*/  IMAD.SHL.U32 R3, R2, 0x20, RZ ;  /* 0x0000002002037824 */ /* 0x001fe200078e00ff */
[----:B-1----:R-:W-:-:S04]  /*0040*/  LOP3.LUT R16, R0, 0x1f, RZ, 0xc0, !PT ;  /* 0x0000001f00107812 */ /* 0x002fc800078ec0ff */
[----:B------:R-:W-:-:S04]  /*0050*/  LOP3.LUT R18, R3, 0xffffffe0, R16, 0xe2, !PT ;  /* 0xffffffe003127812 */ /* 0x000fc800078ee210 */
[----:B------:R-:W-:-:S13]  /*0060*/  ISETP.GT.U32.AND P0, PT, R18, 0xfff, PT ;  /* 0x00000fff1200780c */ /* 0x000fda0003f04070 */
[----:B------:R-:W-:Y:S05]  /*0070*/  @P0 EXIT ;  /* 0x000000000000094d */ /* 0x000fea0003800000 */
[--C-:B------:R-:W-:Y:S01]  /*0080*/  SHF.R.U32.HI R17, RZ, 0x5, R0.reuse ;  /* 0x00000005ff117819 */ /* 0x100fe20000011600 */
[----:B------:R-:W-:Y:S01]  /*0090*/  ULDC.64 UR4, c[0x0][0x118] ;  /* 0x0000460000047ab9 */ /* 0x000fe20000000a00 */
[----:B------:R-:W-:Y:S02]  /*00a0*/  SHF.L.U32 R2, R2, 0x4, RZ ;  /* 0x0000000402027819 */ /* 0x000fe400000006ff */
[----:B------:R-:W-:Y:S02]  /*00b0*/  LOP3.LUT R20, R0, 0x3fffffe0, RZ, 0xc0, !PT ;  /* 0x3fffffe000147812 */ /* 0x000fe400078ec0ff */
[----:B------:R-:W-:Y:S02]  /*00c0*/  LOP3.LUT R19, R2, 0x7ffffff0, RZ, 0xc0, !PT ;  /* 0x7ffffff002137812 */ /* 0x000fe400078ec0ff */
[C---:B------:R-:W-:Y:S02]  /*00d0*/  LOP3.LUT R21, R17.reuse, 0x1f, R0, 0x78, !PT ;  /* 0x0000001f11157812 */ /* 0x040fe400078e7800 */
[----:B------:R-:W-:Y:S01]  /*00e0*/  ISETP.NE.AND P0, PT, R17, 0x1f, PT ;  /* 0x0000001f1100780c */ /* 0x000fe20003f05270 */
[----:B------:R-:W-:Y:S01]  /*00f0*/  IMAD.IADD R19, R16, 0x1, R19 ;  /* 0x0000000110137824 */ /* 0x000fe200078e0213 */
[----:B------:R-:W-:Y:S01]  /*0100*/  IADD3 R20, R20, R21, RZ ;  /* 0x0000001514147210 */ /* 0x000fe20007ffe0ff */
[C---:B------:R-:W-:Y:S01]  /*0110*/  IMAD R21, R16.reuse, 0x20, R21 ;  /* 0x0000002010157824 */ /* 0x040fe200078e0215 */
[----:B------:R-:W-:-:S02]  /*0120*/  ISETP.GT.U32.OR P0, PT, R16, 0xf, P0 ;  /* 0x0000000f1000780c */ /* 0x000fc40000704470 */
.L_x_89:
[----:B------:R-:W-:Y:S01]  /*0130*/  ISETP.GE.U32.AND P1, PT, R17, c[0x0][0x160], PT ;  /* 0x0000580011007a0c */ /* 0x000fe20003f26070 */
[----:B------:R-:W-:Y:S01]  /*0140*/  BSSY B0, `(.L_x_76) ;  /* 0x0000063000007945 */ /* 0x000fe20003800000 */
[----:B------:R-:W-:Y:S01]  /*0150*/  HFMA2.MMA R24, -RZ, RZ, 0, 0 ;  /* 0x00000000ff187435 */ /* 0x000fe200000001ff */
[----:B------:R-:W-:Y:S01]  /*0160*/  IMAD.MOV.U32 R23, RZ, RZ, RZ ;  /* 0x000000ffff177224 */ /* 0x000fe200078e00ff */
[----:B------:R-:W-:-:S13]  /*0170*/  ISETP.GE.U32.OR P1, PT, R18, c[0x0][0x168], P1 ;  /* 0x00005a0012007a0c */ /* 0x000fda0000f26470 */
[----:B------:R-:W-:Y:S05]  /*0180*/  @P1 BRA `(.L_x_77) ;  /* 0x000005e000001947 */ /* 0x000fea0003800000 */
[----:B------:R-:W-:Y:S02]  /*0190*/  ISETP.GE.U32.AND P2, PT, R17, c[0x0][0x160], PT ;  /* 0x0000580011007a0c */ /* 0x000fe40003f46070 */
[----:B------:R-:W-:-:S11]  /*01a0*/  MOV R25, R17 ;  /* 0x0000001100197202 */ /* 0x000fd60000000f00 */
[----:B------:R-:W-:Y:S02]  /*01b0*/  @P2 IMAD.MOV.U32 R3, RZ, RZ, 0x4 ;  /* 0x00000004ff032424 */ /* 0x000fe400078e00ff */
[----:B------:R-:W-:-:S04]  /*01c0*/  @P2 IMAD R2, R25, c[0x0][0x168], R18 ;  /* 0x00005a0019022a24 */ /* 0x000fc800078e0212 */
[----:B------:R-:W-:-:S04]  /*01d0*/  @P2 IMAD.WIDE.U32 R4, R2, R3, c[0x0][0x228] ;  /* 0x00008a0002042625 */ /* 0x000fc800078e0003 */
[----:B------:R-:W-:Y:S02]  /*01e0*/  @P2 IMAD.WIDE.U32 R2, R2, R3, c[0x0][0x220] ;  /* 0x0000880002022625 */ /* 0x000fe400078e0003 */
[----:B------:R-:W2:Y:S04]  /*01f0*/  @P2 LDG.E R5, [R4.64] ;  /* 0x0000000404052981 */ /* 0x000ea8000c1e1900 */
[----:B------:R-:W3:Y:S01]  /*0200*/  @P2 LDG.E R2, [R2.64] ;  /* 0x0000000402022981 */ /* 0x000ee2000c1e1900 */
[----:B------:R-:W-:Y:S01]  /*0210*/  @P2 IADD3 R25, R25, 0x20, RZ ;  /* 0x0000002019192810 */ /* 0x000fe20007ffe0ff */
[----:B------:R-:W-:Y:S01]  /*0220*/  IMAD.MOV.U32 R23, RZ, RZ, RZ ;  /* 0x000000ffff177224 */ /* 0x000fe200078e00ff */
[----:B------:R-:W-:Y:S01]  /*0230*/  MOV R24, RZ ;  /* 0x000000ff00187202 */ /* 0x000fe20000000f00 */
[----:B------:R-:W-:Y:S01]  /*0240*/  BSSY B1, `(.L_x_78) ;  /* 0x000002e000017945 */ /* 0x000fe20003800000 */
[----:B------:R-:W-:-:S02]  /*0250*/  ISETP.GE.U32.AND P1, PT, R25, c[0x0][0x160], PT ;  /* 0x0000580019007a0c */ /* 0x000fc40003f26070 */
[----:B------:R-:W-:-:S04]  /*0260*/  IADD3 R6, -R25, c[0x0][0x160], RZ ;  /* 0x0000580019067a10 */ /* 0x000fc80007ffe1ff */
[----:B------:R-:W-:Y:S01]  /*0270*/  ISETP.LE.U32.OR P1, PT, R6, 0x60, P1 ;  /* 0x000000600600780c */ /* 0x000fe20000f23470 */
[----:B--2---:R-:W-:Y:S02]  /*0280*/  @P2 FADD.FTZ R24, R24, R5 ;  /* 0x0000000518182221 */ /* 0x004fe40000010000 */
[----:B---3--:R-:W-:Y:S01]  /*0290*/  @P2 FADD.FTZ R23, R23, R2 ;  /* 0x0000000217172221 */ /* 0x008fe20000010000 */
[----:B------:R-:W-:-:S09]  /*02a0*/  PLOP3.LUT P2, PT, P2, PT, PT, 0x8, 0x0 ;  /* 0x000000000000781c */ /* 0x000fd2000174e170 */
[----:B------:R-:W-:Y:S05]  /*02b0*/  @P1 BRA `(.L_x_79) ;  /* 0x0000026000001947 */ /* 0x000fea0003800000 */
[----:B------:R-:W-:Y:S02]  /*02c0*/  MOV R22, c[0x0][0x160] ;  /* 0x0000580000167a02 */ /* 0x000fe40000000f00 */
[----:B------:R-:W-:Y:S02]  /*02d0*/  PLOP3.LUT P2, PT, PT, PT, PT, 0x8, 0x0 ;  /* 0x000000000000781c */ /* 0x000fe40003f4e170 */
[----:B------:R-:W-:Y:S02]  /*02e0*/  IADD3 R22, R22, -0x60, RZ ;  /* 0xffffffa016167810 */ /* 0x000fe40007ffe0ff */
.L_x_80:
[----:B------:R-:W-:Y:S01]  /*02f0*/  IMAD.MOV.U32 R14, RZ, RZ, 0x4 ;  /* 0x00000004ff0e7424 */ /* 0x000fe200078e00ff */
[C---:B------:R-:W-:Y:S01]  /*0300*/  IADD3 R3, R25.reuse, 0x20, RZ ;  /* 0x0000002019037810 */ /* 0x040fe20007ffe0ff */
[C---:B------:R-:W-:Y:S01]  /*0310*/  IMAD R13, R25.reuse, c[0x0][0x168], R18 ;  /* 0x00005a00190d7a24 */ /* 0x040fe200078e0212 */
[----:B------:R-:W-:-:S03]  /*0320*/  IADD3 R5, R25, 0x40, RZ ;  /* 0x0000004019057810 */ /* 0x000fc60007ffe0ff */
[----:B------:R-:W-:Y:S01]  /*0330*/  IMAD.WIDE.U32 R26, R13, R14, c[0x0][0x220] ;  /* 0x000088000d1a7625 */ /* 0x000fe200078e000e */
[----:B------:R-:W-:-:S03]  /*0340*/  IADD3 R15, R25, 0x60, RZ ;  /* 0x00000060190f7810 */ /* 0x000fc60007ffe0ff */
[--C-:B------:R-:W-:Y:S02]  /*0350*/  IMAD R3, R3, c[0x0][0x168], R18.reuse ;  /* 0x00005a0003037a24 */ /* 0x100fe400078e0212 */
[-C--:B------:R-:W-:Y:S01]  /*0360*/  IMAD.WIDE.U32 R12, R13, R14.reuse, c[0x0][0x228] ;  /* 0x00008a000d0c7625 */ /* 0x080fe200078e000e */
[----:B------:R-:W2:Y:S03]  /*0370*/  LDG.E R26, [R26.64] ;  /* 0x000000041a1a7981 */ /* 0x000ea6000c1e1900 */
[----:B------:R-:W-:Y:S02]  /*0380*/  IMAD R11, R5, c[0x0][0x168], R18 ;  /* 0x00005a00050b7a24 */ /* 0x000fe400078e0212 */
[CC--:B------:R-:W-:Y:S01]  /*0390*/  IMAD.WIDE.U32 R4, R3.reuse, R14.reuse, c[0x0][0x220] ;  /* 0x0000880003047625 */ /* 0x0c0fe200078e000e */
[----:B------:R-:W3:Y:S03]  /*03a0*/  LDG.E R13, [R12.64] ;  /* 0x000000040c0d7981 */ /* 0x000ee6000c1e1900 */
[----:B------:R-:W-:-:S02]  /*03b0*/  IMAD.WIDE.U32 R6, R3, R14, c[0x0][0x228] ;  /* 0x00008a0003067625 */ /* 0x000fc400078e000e */
[----:B------:R-:W4:Y:S02]  /*03c0*/  LDG.E R4, [R4.64] ;  /* 0x0000000404047981 */ /* 0x000f24000c1e1900 */
[----:B------:R-:W-:Y:S02]  /*03d0*/  IMAD R15, R15, c[0x0][0x168], R18 ;  /* 0x00005a000f0f7a24 */ /* 0x000fe400078e0212 */
[CC--:B------:R-:W-:Y:S01]  /*03e0*/  IMAD.WIDE.U32 R8, R11.reuse, R14.reuse, c[0x0][0x220] ;  /* 0x000088000b087625 */ /* 0x0c0fe200078e000e */
[----:B------:R-:W5:Y:S03]  /*03f0*/  LDG.E R6, [R6.64] ;  /* 0x0000000406067981 */ /* 0x000f66000c1e1900 */
[-C--:B------:R-:W-:Y:S02]  /*0400*/  IMAD.WIDE.U32 R2, R11, R14.reuse, c[0x0][0x228] ;  /* 0x00008a000b027625 */ /* 0x080fe400078e000e */
[----:B------:R-:W5:Y:S02]  /*0410*/  LDG.E R8, [R8.64] ;  /* 0x0000000408087981 */ /* 0x000f64000c1e1900 */
[----:B------:R-:W-:-:S02]  /*0420*/  IMAD.WIDE.U32 R10, R15, R14, c[0x0][0x220] ;  /* 0x000088000f0a7625 */ /* 0x000fc400078e000e */
[----:B------:R-:W5:Y:S02]  /*0430*/  LDG.E R3, [R2.64] ;  /* 0x0000000402037981 */ /* 0x000f64000c1e1900 */
[----:B------:R-:W-:Y:S02]  /*0440*/  IMAD.WIDE.U32 R14, R15, R14, c[0x0][0x228] ;  /* 0x00008a000f0e7625 */ /* 0x000fe400078e000e */
[----:B------:R-:W5:Y:S04]  /*0450*/  LDG.E R10, [R10.64] ;  /* 0x000000040a0a7981 */ /* 0x000f68000c1e1900 */
[----:B------:R-:W5:Y:S01]  /*0460*/  LDG.E R15, [R14.64] ;  /* 0x000000040e0f7981 */ /* 0x000f62000c1e1900 */
[----:B------:R-:W-:-:S04]  /*0470*/  IADD3 R25, R25, 0x80, RZ ;  /* 0x0000008019197810 */ /* 0x000fc80007ffe0ff */
[----:B------:R-:W-:Y:S01]  /*0480*/  ISETP.GE.U32.AND P1, PT, R25, R22, PT ;  /* 0x000000161900720c */ /* 0x000fe20003f26070 */
[----:B--2---:R-:W-:Y:S02]  /*0490*/  FADD.FTZ R23, R26, R23 ;  /* 0x000000171a177221 */ /* 0x004fe40000010000 */
[----:B---3--:R-:W-:Y:S02]  /*04a0*/  FADD.FTZ R13, R13, R24 ;  /* 0x000000180d0d7221 */ /* 0x008fe40000010000 */
[----:B----4-:R-:W-:Y:S02]  /*04b0*/  FADD.FTZ R23, R23, R4 ;  /* 0x0000000417177221 */ /* 0x010fe40000010000 */
[----:B-----5:R-:W-:Y:S02]  /*04c0*/  FADD.FTZ R6, R13, R6 ;  /* 0x000000060d067221 */ /* 0x020fe40000010000 */
[----:B------:R-:W-:Y:S02]  /*04d0*/  FADD.FTZ R23, R23, R8 ;  /* 0x0000000817177221 */ /* 0x000fe40000010000 */
[----:B------:R-:W-:-:S02]  /*04e0*/  FADD.FTZ R6, R6, R3 ;  /* 0x0000000306067221 */ /* 0x000fc40000010000 */
[----:B------:R-:W-:Y:S02]  /*04f0*/  FADD.FTZ R23, R23, R10 ;  /* 0x0000000a17177221 */ /* 0x000fe40000010000 */
[----:B------:R-:W-:Y:S01]  /*0500*/  FADD.FTZ R24, R6, R15 ;  /* 0x0000000f06187221 */ /* 0x000fe20000010000 */
[----:B------:R-:W-:Y:S05]  /*0510*/  @!P1 BRA `(.L_x_80) ;  /* 0xfffffdd000009947 */ /* 0x000fea000383ffff */
.L_x_79:
[----:B------:R-:W-:Y:S05]  /*0520*/  BSYNC B1 ;  /* 0x0000000000017941 */ /* 0x000fea0003800000 */
.L_x_78:
[C---:B------:R-:W-:Y:S01]  /*0530*/  ISETP.GE.U32.AND P1, PT, R25.reuse, c[0x0][0x160], PT ;  /* 0x0000580019007a0c */ /* 0x040fe20003f26070 */
[----:B------:R-:W-:Y:S01]  /*0540*/  BSSY B1, `(.L_x_81) ;  /* 0x0000016000017945 */ /* 0x000fe20003800000 */
[----:B------:R-:W-:-:S04]  /*0550*/  IADD3 R2, -R25, c[0x0][0x160], RZ ;  /* 0x0000580019027a10 */ /* 0x000fc80007ffe1ff */
[----:B------:R-:W-:-:S13]  /*0560*/  ISETP.LE.U32.OR P1, PT, R2, 0x20, P1 ;  /* 0x000000200200780c */ /* 0x000fda0000f23470 */
[----:B------:R-:W-:Y:S05]  /*0570*/  @P1 BRA `(.L_x_82) ;  /* 0x0000012000001947 */ /* 0x000fea0003800000 */
[----:B------:R-:W-:Y:S01]  /*0580*/  HFMA2.MMA R7, -RZ, RZ, 0, 2.384185791015625e-07 ;  /* 0x00000004ff077435 */ /* 0x000fe200000001ff */
[C---:B------:R-:W-:Y:S01]  /*0590*/  IADD3 R3, R25.reuse, 0x20, RZ ;  /* 0x0000002019037810 */ /* 0x040fe20007ffe0ff */
[----:B------:R-:W-:-:S04]  /*05a0*/  IMAD R2, R25, c[0x0][0x168], R18 ;  /* 0x00005a0019027a24 */ /* 0x000fc800078e0212 */
[----:B------:R-:W-:-:S04]  /*05b0*/  IMAD R6, R3, c[0x0][0x168], R18 ;  /* 0x00005a0003067a24 */ /* 0x000fc800078e0212 */
[----:B------:R-:W-:-:S04]  /*05c0*/  IMAD.WIDE.U32 R8, R2, R7, c[0x0][0x220] ;  /* 0x0000880002087625 */ /* 0x000fc800078e0007 */
[-C--:B------:R-:W-:Y:S02]  /*05d0*/  IMAD.WIDE.U32 R2, R2, R7.reuse, c[0x0][0x228] ;  /* 0x00008a0002027625 */ /* 0x080fe400078e0007 */
[----:B------:R-:W2:Y:S02]  /*05e0*/  LDG.E R8, [R8.64] ;  /* 0x0000000408087981 */ /* 0x000ea4000c1e1900 */
[CC--:B------:R-:W-:Y:S02]  /*05f0*/  IMAD.WIDE.U32 R4, R6.reuse, R7.reuse, c[0x0][0x220] ;  /* 0x0000880006047625 */ /* 0x0c0fe400078e0007 */
[----:B------:R-:W3:Y:S02]  /*0600*/  LDG.E R3, [R2.64] ;  /* 0x0000000402037981 */ /* 0x000ee4000c1e1900 */
[----:B------:R-:W-:Y:S02]  /*0610*/  IMAD.WIDE.U32 R6, R6, R7, c[0x0][0x228] ;  /* 0x00008a0006067625 */ /* 0x000fe400078e0007 */
[----:B------:R-:W4:Y:S04]  /*0620*/  LDG.E R4, [R4.64] ;  /* 0x0000000404047981 */ /* 0x000f28000c1e1900 */
[----:B------:R-:W5:Y:S01]  /*0630*/  LDG.E R7, [R6.64] ;  /* 0x0000000406077981 */ /* 0x000f62000c1e1900 */
[----:B------:R-:W-:-:S02]  /*0640*/  PLOP3.LUT P2, PT, PT, PT, PT, 0x8, 0x0 ;  /* 0x000000000000781c */ /* 0x000fc40003f4e170 */
[----:B------:R-:W-:Y:S01]  /*0650*/  IADD3 R25, R25, 0x40, RZ ;  /* 0x0000004019197810 */ /* 0x000fe20007ffe0ff */
[----:B--2---:R-:W-:Y:S02]  /*0660*/  FADD.FTZ R23, R23, R8 ;  /* 0x0000000817177221 */ /* 0x004fe40000010000 */
[----:B---3--:R-:W-:Y:S02]  /*0670*/  FADD.FTZ R24, R24, R3 ;  /* 0x0000000318187221 */ /* 0x008fe40000010000 */
[----:B----4-:R-:W-:Y:S02]  /*0680*/  FADD.FTZ R23, R23, R4 ;  /* 0x0000000417177221 */ /* 0x010fe40000010000 */
[----:B-----5:R-:W-:Y:S02]  /*0690*/  FADD.FTZ R24, R24, R7 ;  /* 0x0000000718187221 */ /* 0x020fe40000010000 */
.L_x_82:
[----:B------:R-:W-:Y:S05]  /*06a0*/  BSYNC B1 ;  /* 0x0000000000017941 */ /* 0x000fea0003800000 */
.L_x_81:
[----:B------:R-:W-:Y:S01]  /*06b0*/  ISETP.LT.U32.OR P2, PT, R25, c[0x0][0x160], P2 ;  /* 0x0000580019007a0c */ /* 0x000fe20001741470 */
[----:B------:R-:W-:-:S12]  /*06c0*/  BSSY B1, `(.L_x_77) ;  /* 0x000000a000017945 */ /* 0x000fd80003800000 */
[----:B------:R-:W-:Y:S05]  /*06d0*/  @!P2 BRA `(.L_x_83) ;  /* 0x000000800000a947 */ /* 0x000fea0003800000 */
[----:B------:R-:W-:Y:S02]  /*06e0*/  IMAD.MOV.U32 R3, RZ, RZ, 0x4 ;  /* 0x00000004ff037424 */ /* 0x000fe400078e00ff */
[----:B------:R-:W-:-:S04]  /*06f0*/  IMAD R2, R25, c[0x0][0x168], R18 ;  /* 0x00005a0019027a24 */ /* 0x000fc800078e0212 */
[----:B------:R-:W-:-:S04]  /*0700*/  IMAD.WIDE.U32 R4, R2, R3, c[0x0][0x228] ;  /* 0x00008a0002047625 */ /* 0x000fc800078e0003 */
[----:B------:R-:W-:Y:S02]  /*0710*/  IMAD.WIDE.U32 R2, R2, R3, c[0x0][0x220] ;  /* 0x0000880002027625 */ /* 0x000fe400078e0003 */
[----:B------:R-:W2:Y:S04]  /*0720*/  LDG.E R5, [R4.64] ;  /* 0x0000000404057981 */ /* 0x000ea8000c1e1900 */
[----:B------:R-:W3:Y:S01]  /*0730*/  LDG.E R2, [R2.64] ;  /* 0x0000000402027981 */ /* 0x000ee2000c1e1900 */
[----:B--2---:R-:W-:Y:S02]  /*0740*/  FADD.FTZ R24, R24, R5 ;  /* 0x0000000518187221 */ /* 0x004fe40000010000 */
[----:B---3--:R-:W-:Y:S02]  /*0750*/  FADD.FTZ R23, R23, R2 ;  /* 0x0000000217177221 */ /* 0x008fe40000010000 */
.L_x_83:
[----:B------:R-:W-:Y:S05]  /*0760*/  BSYNC B1 ;  /* 0x0000000000017941 */ /* 0x000fea0003800000 */
.L_x_77:
[----:B------:R-:W-:Y:S05]  /*0770*/  BSYNC B0 ;  /* 0x0000000000007941 */ /* 0x000fea0003800000 */
.L_x_76:
[----:B------:R-:W-:Y:S01]  /*0780*/  ISETP.GT.U32.AND P1, PT, R0, 0x3ff, PT ;  /* 0x000003ff0000780c */ /* 0x000fe20003f24070 */
[----:B------:R0:W-:Y:S01]  /*0790*/  STS [R20.X4], R24 ;  /* 0x0000001814007388 */ /* 0x0001e20000004800 */
[----:B------:R-:W-:Y:S03]  /*07a0*/  WARPSYNC 0xffffffff ;  /* 0xffffffff00007948 */ /* 0x000fe60003800000 */
[----:B------:R0:W-:Y:S04]  /*07b0*/  STS [R20.X4+0x1000], R23 ;  /* 0x0010001714007388 */ /* 0x0001e80000004800 */
[----:B------:R-:W-:Y:S06]  /*07c0*/  BAR.SYNC.DEFER_BLOCKING 0x0 ;  /* 0x0000000000007b1d */ /* 0x000fec0000010000 */
[----:B------:R-:W-:Y:S05]  /*07d0*/  @P1 BRA `(.L_x_84) ;  /* 0x000001b000001947 */ /* 0x000fea0003800000 */
[----:B0-----:R0:W1:Y:S01]  /*07e0*/  LDS R4, [R21.X4] ;  /* 0x0000000015047984 */ /* 0x0010620000004800 */
[----:B------:R-:W-:-:S03]  /*07f0*/  ISETP.NE.AND P1, PT, R16, RZ, PT ;  /* 0x000000ff1000720c */ /* 0x000fc60003f25270 */
[----:B------:R0:W2:Y:S01]  /*0800*/  LDS R5, [R21.X4+0x1000] ;  /* 0x0010000015057984 */ /* 0x0000a20000004800 */
[----:B------:R-:W-:Y:S07]  /*0810*/  BRA.DIV ~URZ, `(.L_x_85) ;  /* 0x000002e27f007947 */ /* 0x000fee000b800000 */
[----:B--2---:R2:W3:Y:S02]  /*0820*/  SHFL.BFLY PT, R2, R5, 0x1, 0x1f ;  /* 0x0c201f0005027f89 */ /* 0x0044e400000e0000 */
.L_x_90:
[----:B---3--:R-:W-:Y:S01]  /*0830*/  FADD.FTZ R9, R5, R2 ;  /* 0x0000000205097221 */ /* 0x008fe20000010000 */
[----:B------:R-:W-:Y:S05]  /*0840*/  BRA.DIV ~URZ, `(.L_x_86) ;  /* 0x000003327f007947 */ /* 0x000fea000b800000 */
[----:B-1----:R-:W1:Y:S04]  /*0850*/  SHFL.BFLY PT, R3, R4, 0x1, 0x1f ;  /* 0x0c201f0004037f89 */ /* 0x002e6800000e0000 */
[----:B------:R-:W3:Y:S01]  /*0860*/  SHFL.BFLY PT, R2, R9, 0x2, 0x1f ;  /* 0x0c401f0009027f89 */ /* 0x000ee200000e0000 */
[----:B-12---:R-:W-:Y:S02]  /*0870*/  FADD.FTZ R5, R4, R3 ;  /* 0x0000000304057221 */ /* 0x006fe40000010000 */
[----:B---3--:R-:W-:-:S03]  /*0880*/  FADD.FTZ R2, R9, R2 ;  /* 0x0000000209027221 */ /* 0x008fc60000010000 */
[----:B------:R-:W1:Y:S04]  /*0890*/  SHFL.BFLY PT, R6, R5, 0x2, 0x1f ;  /* 0x0c401f0005067f89 */ /* 0x000e6800000e0000 */
[----:B------:R-:W2:Y:S01]  /*08a0*/  SHFL.BFLY PT, R3, R2, 0x4, 0x1f ;  /* 0x0c801f0002037f89 */ /* 0x000ea200000e0000 */
[----:B-1----:R-:W-:Y:S02]  /*08b0*/  FADD.FTZ R7, R5, R6 ;  /* 0x0000000605077221 */ /* 0x002fe40000010000 */
[----:B--2---:R-:W-:-:S03]  /*08c0*/  FADD.FTZ R3, R2, R3 ;  /* 0x0000000302037221 */ /* 0x004fc60000010000 */
[----:B------:R-:W1:Y:S02]  /*08d0*/  SHFL.BFLY PT, R6, R7, 0x4, 0x1f ;  /* 0x0c801f0007067f89 */ /* 0x000e6400000e0000 */
[----:B-1----:R-:W-:Y:S02]  /*08e0*/  FADD.FTZ R8, R7, R6 ;  /* 0x0000000607087221 */ /* 0x002fe40000010000 */
[----:B------:R-:W1:Y:S04]  /*08f0*/  SHFL.BFLY PT, R6, R3, 0x8, 0x1f ;  /* 0x0d001f0003067f89 */ /* 0x000e6800000e0000 */
[----:B------:R-:W2:Y:S01]  /*0900*/  SHFL.BFLY PT, R9, R8, 0x8, 0x1f ;  /* 0x0d001f0008097f89 */ /* 0x000ea200000e0000 */
[----:B-1----:R-:W-:Y:S02]  /*0910*/  FADD.FTZ R6, R3, R6 ;  /* 0x0000000603067221 */ /* 0x002fe40000010000 */
[----:B--2---:R-:W-:-:S03]  /*0920*/  FADD.FTZ R9, R8, R9 ;  /* 0x0000000908097221 */ /* 0x004fc60000010000 */
[----:B------:R1:W2:Y:S04]  /*0930*/  SHFL.BFLY PT, R5, R6, 0x10, 0x1f ;  /* 0x0e001f0006057f89 */ /* 0x0002a800000e0000 */
[----:B------:R1:W3:Y:S02]  /*0940*/  SHFL.BFLY PT, R4, R9, 0x10, 0x1f ;  /* 0x0e001f0009047f89 */ /* 0x0002e400000e0000 */
.L_x_91:
[----:B---3--:R-:W-:Y:S02]  /*0950*/  FADD.FTZ R4, R4, R9 ;  /* 0x0000000904047221 */ /* 0x008fe40000010000 */
[----:B-12---:R-:W-:-:S03]  /*0960*/  FADD.FTZ R6, R5, R6 ;  /* 0x0000000605067221 */ /* 0x006fc60000010000 */
[----:B------:R1:W-:Y:S04]  /*0970*/  @!P1 STS [R17.X4+0x2000], R4 ;  /* 0x0020000411009388 */ /* 0x0003e80000004800 */
[----:B------:R1:W-:Y:S02]  /*0980*/  @!P1 STS [R17.X4+0x2080], R6 ;  /* 0x0020800611009388 */ /* 0x0003e40000004800 */
.L_x_84:
[----:B0-----:R-:W-:Y:S01]  /*0990*/  SHF.L.U32 R2, R19, 0x1, RZ ;  /* 0x0000000113027819 */ /* 0x001fe200000006ff */
[----:B------:R-:W-:Y:S01]  /*09a0*/  WARPSYNC 0xffffffff ;  /* 0xffffffff00007948 */ /* 0x000fe20003800000 */
[----:B------:R-:W-:Y:S02]  /*09b0*/  BAR.SYNC.DEFER_BLOCKING 0x0 ;  /* 0x0000000000007b1d */ /* 0x000fe40000010000 */
[----:B------:R-:W-:-:S04]  /*09c0*/  ISETP.GE.U32.OR P1, PT, R2, c[0x0][0x168], P0 ;  /* 0x00005a0002007a0c */ /* 0x000fc80000726470 */
[----:B------:R-:W-:Y:S09]  /*09d0*/  BSSY B0, `(.L_x_87) ;  /* 0x000000d000007945 */ /* 0x000ff20003800000 */
[----:B------:R-:W-:Y:S05]  /*09e0*/  @P1 BRA `(.L_x_88) ;  /* 0x000000b000001947 */ /* 0x000fea0003800000 */
[----:B------:R-:W-:Y:S01]  /*09f0*/  IMAD.SHL.U32 R2, R0, 0x8, RZ ;  /* 0x0000000800027824 */ /* 0x000fe200078e00ff */
[----:B------:R-:W-:-:S04]  /*0a00*/  HFMA2.MMA R10, -RZ, RZ, 0, 2.384185791015625e-07 ;  /* 0x00000004ff0a7435 */ /* 0x000fc800000001ff */
[----:B-1----:R-:W-:-:S05]  /*0a10*/  LOP3.LUT R6, R2, 0xf8, RZ, 0xc0, !PT ;  /* 0x000000f802067812 */ /* 0x002fca00078ec0ff */
[----:B------:R-:W0:Y:S01]  /*0a20*/  LDS.64 R4, [R6+0x2000] ;  /* 0x0020000006047984 */ /* 0x000e220000000a00 */
[----:B------:R-:W-:-:S03]  /*0a30*/  IMAD.WIDE.U32 R2, R19, R10, c[0x0][0x268] ;  /* 0x00009a0013027625 */ /* 0x000fc600078e000a */
[----:B------:R-:W1:Y:S01]  /*0a40*/  LDS.64 R8, [R6+0x2080] ;  /* 0x0020800006087984 */ /* 0x000e620000000a00 */
[----:B0-----:R-:W-:Y:S01]  /*0a50*/  F2FP.BF16.PACK_AB R7, R5, R4 ;  /* 0x000000040507723e */ /* 0x001fe200000010ff */
[----:B------:R-:W-:Y:S01]  /*0a60*/  IMAD.WIDE.U32 R4, R19, R10, c[0x0][0x260] ;  /* 0x0000980013047625 */ /* 0x000fe200078e000a */
[----:B-1----:R-:W-:-:S03]  /*0a70*/  F2FP.BF16.PACK_AB R9, R9, R8 ;  /* 0x000000080909723e */ /* 0x002fc600000010ff */
[----:B------:R0:W-:Y:S04]  /*0a80*/  STG.E [R2.64], R7 ;  /* 0x0000000702007986 */ /* 0x0001e8000c101904 */
[----:B------:R0:W-:Y:S02]  /*0a90*/  STG.E [R4.64], R9 ;  /* 0x0000000904007986 */ /* 0x0001e4000c101904 */
.L_x_88:
[----:B------:R-:W-:Y:S05]  /*0aa0*/  BSYNC B0 ;  /* 0x0000000000007941 */ /* 0x000fea0003800000 */
.L_x_87:
[C---:B------:R-:W-:Y:S02]  /*0ab0*/  ISETP.GT.U32.AND P1, PT, R18.reuse, -0x1001, PT ;  /* 0xffffefff1200780c */ /* 0x040fe40003f24070 */
[----:B------:R-:W-:Y:S02]  /*0ac0*/  IADD3 R18, R18, 0x1000, RZ ;  /* 0x0000100012127810 */ /* 0x000fe40007ffe0ff */
[----:B------:R-:W-:-:S09]  /*0ad0*/  IADD3 R19, R19, 0x800, RZ ;  /* 0x0000080013137810 */ /* 0x000fd20007ffe0ff */
[----:B01----:R-:W-:Y:S05]  /*0ae0*/  @P1 BRA `(.L_x_89) ;  /* 0xfffff64000001947 */ /* 0x003fea000383ffff */
[----:B------:R-:W-:Y:S05]  /*0af0*/  EXIT ;  /* 0x000000000000794d */ /* 0x000fea0003800000 */
.L_x_85:
[----:B--2---:R-:W-:Y:S01]  /*0b00*/  IMAD.MOV.U32 R9, RZ, RZ, R5 ;  /* 0x000000ffff097224 */ /* 0x004fe200078e0005 */
[----:B------:R-:W-:Y:S01]  /*0b10*/  MOV R8, 0x1 ;  /* 0x0000000100087802 */ /* 0x000fe20000000f00 */
[----:B------:R-:W-:Y:S01]  /*0b20*/  IMAD.MOV.U32 R7, RZ, RZ, 0x1f ;  /* 0x0000001fff077424 */ /* 0x000fe200078e00ff */
[----:B------:R-:W-:Y:S02]  /*0b30*/  MOV R10, 0xffffffff ;  /* 0xffffffff000a7802 */ /* 0x000fe40000000f00 */
[----:B------:R-:W-:Y:S02]  /*0b40*/  MOV R2, 0xb60 ;  /* 0x00000b6000027802 */ /* 0x000fe40000000f00 */
[----:B01----:R-:W-:Y:S05]  /*0b50*/  CALL.REL.NOINC `($__internal_6_$__cuda_sm70_shflsync_bfly_p) ;  /* 0x000003b000007944 */ /* 0x003fea0003c00000 */
[----:B-1----:R-:W-:Y:S01]  /*0b60*/  IMAD.MOV.U32 R2, RZ, RZ, R7 ;  /* 0x000000ffff027224 */ /* 0x002fe200078e0007 */
[----:B0-----:R-:W-:Y:S05]  /*0b70*/  BRA `(.L_x_90) ;  /* 0xfffffcb000007947 */ /* 0x001fea000383ffff */
.L_x_86:
[----:B------:R-:W-:Y:S01]  /*0b80*/  HFMA2.MMA R8, -RZ, RZ, 0, 1.1920928955078125e-07 ;  /* 0x00000002ff087435 */ /* 0x000fe200000001ff */
[----:B------:R-:W-:Y:S01]  /*0b90*/  IMAD.MOV.U32 R7, RZ, RZ, 0x1f ;  /* 0x0000001fff077424 */ /* 0x000fe200078e00ff */
[----:B------:R-:W-:Y:S02]  /*0ba0*/  MOV R10, 0xffffffff ;  /* 0xffffffff000a7802 */ /* 0x000fe40000000f00 */
[----:B------:R-:W-:-:S02]  /*0bb0*/  MOV R2, 0xbd0 ;  /* 0x00000bd000027802 */ /* 0x000fc40000000f00 */
[----:B012---:R-:W-:Y:S05]  /*0bc0*/  CALL.REL.NOINC `($__internal_6_$__cuda_sm70_shflsync_bfly_p) ;  /* 0x0000034000007944 */ /* 0x007fea0003c00000 */
[----:B01----:R-:W-:Y:S01]  /*0bd0*/  FADD.FTZ R9, R9, R7 ;  /* 0x0000000709097221 */ /* 0x003fe20000010000 */
[----:B------:R-:W-:Y:S01]  /*0be0*/  HFMA2.MMA R7, -RZ, RZ, 0, 1.847743988037109375e-06 ;  /* 0x0000001fff077435 */ /* 0x000fe200000001ff */
[----:B------:R-:W-:Y:S01]  /*0bf0*/  IMAD.MOV.U32 R8, RZ, RZ, 0x4 ;  /* 0x00000004ff087424 */ /* 0x000fe200078e00ff */
[----:B------:R-:W-:Y:S01]  /*0c00*/  MOV R2, 0xc30 ;  /* 0x00000c3000027802 */ /* 0x000fe20000000f00 */
[----:B------:R-:W-:-:S03]  /*0c10*/  IMAD.MOV.U32 R10, RZ, RZ, -0x1 ;  /* 0xffffffffff0a7424 */ /* 0x000fc600078e00ff */
[----:B------:R-:W-:Y:S05]  /*0c20*/  CALL.REL.NOINC `($__internal_6_$__cuda_sm70_shflsync_bfly_p) ;  /* 0x000002e000007944 */ /* 0x000fea0003c00000 */
[----:B01----:R-:W-:Y:S01]  /*0c30*/  FADD.FTZ R9, R9, R7 ;  /* 0x0000000709097221 */ /* 0x003fe20000010000 */
[----:B------:R-:W-:Y:S01]  /*0c40*/  HFMA2.MMA R7, -RZ, RZ, 0, 1.847743988037109375e-06 ;  /* 0x0000001fff077435 */ /* 0x000fe200000001ff */
[----:B------:R-:W-:Y:S01]  /*0c50*/  MOV R8, 0x8 ;  /* 0x0000000800087802 */ /* 0x000fe20000000f00 */
[----:B------:R-:W-:Y:S01]  /*0c60*/  IMAD.MOV.U32 R10, RZ, RZ, -0x1 ;  /* 0xffffffffff0a7424 */ /* 0x000fe200078e00ff */
[----:B------:R-:W-:-:S03]  /*0c70*/  MOV R2, 0xc90 ;  /* 0x00000c9000027802 */ /* 0x000fc60000000f00 */
[----:B------:R-:W-:Y:S05]  /*0c80*/  CALL.REL.NOINC `($__internal_6_$__cuda_sm70_shflsync_bfly_p) ;  /* 0x0000028000007944 */ /* 0x000fea0003c00000 */
[----:B-1----:R-:W-:Y:S01]  /*0c90*/  FADD.FTZ R6, R9, R7 ;  /* 0x0000000709067221 */ /* 0x002fe20000010000 */
[----:B------:R-:W-:Y:S01]  /*0ca0*/  HFMA2.MMA R7, -RZ, RZ, 0, 1.847743988037109375e-06 ;  /* 0x0000001fff077435 */ /* 0x000fe200000001ff */
[----:B0-----:R-:W-:Y:S01]  /*0cb0*/  MOV R8, 0x10 ;  /* 0x0000001000087802 */ /* 0x001fe20000000f00 */
[----:B------:R-:W-:Y:S01]  /*0cc0*/  IMAD.MOV.U32 R10, RZ, RZ, -0x1 ;  /* 0xffffffffff0a7424 */ /* 0x000fe200078e00ff */
[----:B------:R-:W-:-:S02]  /*0cd0*/  MOV R2, 0xd00 ;  /* 0x00000d0000027802 */ /* 0x000fc40000000f00 */
[----:B------:R-:W-:Y:S02]  /*0ce0*/  MOV R9, R6 ;  /* 0x0000000600097202 */ /* 0x000fe40000000f00 */
[----:B------:R-:W-:Y:S05]  /*0cf0*/  CALL.REL.NOINC `($__internal_6_$__cuda_sm70_shflsync_bfly_p) ;  /* 0x0000021000007944 */ /* 0x000fea0003c00000 */
[----:B0-----:R-:W-:Y:S01]  /*0d00*/  HFMA2.MMA R8, -RZ, RZ, 0, 5.9604644775390625e-08 ;  /* 0x00000001ff087435 */ /* 0x001fe200000001ff */
[----:B-1----:R-:W-:Y:S01]  /*0d10*/  MOV R5, R7 ;  /* 0x0000000700057202 */ /* 0x002fe20000000f00 */
[----:B------:R-:W-:Y:S01]  /*0d20*/  IMAD.MOV.U32 R9, RZ, RZ, R4 ;  /* 0x000000ffff097224 */ /* 0x000fe200078e0004 */
[----:B------:R-:W-:Y:S01]  /*0d30*/  MOV R7, 0x1f ;  /* 0x0000001f00077802 */ /* 0x000fe20000000f00 */
[----:B------:R-:W-:Y:S01]  /*0d40*/  IMAD.MOV.U32 R10, RZ, RZ, -0x1 ;  /* 0xffffffffff0a7424 */ /* 0x000fe200078e00ff */
[----:B------:R-:W-:Y:S02]  /*0d50*/  MOV R2, 0xd70 ;  /* 0x00000d7000027802 */ /* 0x000fe40000000f00 */
[----:B------:R-:W-:Y:S05]  /*0d60*/  CALL.REL.NOINC `($__internal_6_$__cuda_sm70_shflsync_bfly_p) ;  /* 0x000001a000007944 */ /* 0x000fea0003c00000 */
[----:B0-----:R-:W-:Y:S01]  /*0d70*/  HFMA2.MMA R8, -RZ, RZ, 0, 1.1920928955078125e-07 ;  /* 0x00000002ff087435 */ /* 0x001fe200000001ff */
[----:B-1----:R-:W-:Y:S01]  /*0d80*/  FADD.FTZ R9, R4, R7 ;  /* 0x0000000704097221 */ /* 0x002fe20000010000 */
[----:B------:R-:W-:Y:S01]  /*0d90*/  MOV R7, 0x1f ;  /* 0x0000001f00077802 */ /* 0x000fe20000000f00 */
[----:B------:R-:W-:Y:S01]  /*0da0*/  IMAD.MOV.U32 R10, RZ, RZ, -0x1 ;  /* 0xffffffffff0a7424 */ /* 0x000fe200078e00ff */
[----:B------:R-:W-:Y:S02]  /*0db0*/  MOV R2, 0xdd0 ;  /* 0x00000dd000027802 */ /* 0x000fe40000000f00 */
[----:B------:R-:W-:Y:S05]  /*0dc0*/  CALL.REL.NOINC `($__internal_6_$__cuda_sm70_shflsync_bfly_p) ;  /* 0x0000014000007944 */ /* 0x000fea0003c00000 */
[----:B0-----:R-:W-:Y:S01]  /*0dd0*/  HFMA2.MMA R8, -RZ, RZ, 0, 2.384185791015625e-07 ;  /* 0x00000004ff087435 */ /* 0x001fe200000001ff */
[----:B-1----:R-:W-:Y:S01]  /*0de0*/  FADD.FTZ R9, R9, R7 ;  /* 0x0000000709097221 */ /* 0x002fe20000010000 */
[----:B------:R-:W-:Y:S01]  /*0df0*/  MOV R7, 0x1f ;  /* 0x0000001f00077802 */ /* 0x000fe20000000f00 */
[----:B------:R-:W-:Y:S01]  /*0e00*/  IMAD.MOV.U32 R10, RZ, RZ, -0x1 ;  /* 0xffffffffff0a7424 */ /* 0x000fe200078e00ff */
[----:B------:R-:W-:-:S02]  /*0e10*/  MOV R2, 0xe30 ;  /* 0x00000e3000027802 */ /* 0x000fc40000000f00 */
[----:B------:R-:W-:Y:S05]  /*0e20*/  CALL.REL.NOINC `($__internal_6_$__cuda_sm70_shflsync_bfly_p) ;  /* 0x000000e000007944 */ /* 0x000fea0003c00000 */
[----:B0-----:R-:W-:Y:S01]  /*0e30*/  HFMA2.MMA R8, -RZ, RZ, 0, 4.76837158203125e-07 ;  /* 0x00000008ff087435 */ /* 0x001fe200000001ff */
[----:B-1----:R-:W-:Y:S01]  /*0e40*/  FADD.FTZ R9, R9, R7 ;  /* 0x0000000709097221 */ /* 0x002fe20000010000 */
[----:B------:R-:W-:Y:S01]  /*0e50*/  MOV R7, 0x1f ;  /* 0x0000001f00077802 */ /* 0x000fe20000000f00 */
[----:B------:R-:W-:Y:S01]  /*0e60*/  IMAD.MOV.U32 R10, RZ, RZ, -0x1 ;  /* 0xffffffffff0a7424 */ /* 0x000fe200078e00ff */
[----:B------:R-:W-:-:S02]  /*0e70*/  MOV R2, 0xe90 ;  /* 0x00000e9000027802 */ /* 0x000fc40000000f00 */
[----:B------:R-:W-:Y:S05]  /*0e80*/  CALL.REL.NOINC `($__internal_6_$__cuda_sm70_shflsync_bfly_p) ;  /* 0x0000008000007944 */ /* 0x000fea0003c00000 */
[----:B0-----:R-:W-:Y:S01]  /*0e90*/  HFMA2.MMA R8, -RZ, RZ, 0, 9.5367431640625e-07 ;  /* 0x00000010ff087435 */ /* 0x001fe200000001ff */
[----:B-1----:R-:W-:Y:S01]  /*0ea0*/  FADD.FTZ R9, R9, R7 ;  /* 0x0000000709097221 */ /* 0x002fe20000010000 */
[----:B------:R-:W-:Y:S01]  /*0eb0*/  MOV R7, 0x1f ;  /* 0x0000001f00077802 */ /* 0x000fe20000000f00 */
[----:B------:R-:W-:Y:S01]  /*0ec0*/  IMAD.MOV.U32 R10, RZ, RZ, -0x1 ;  /* 0xffffffffff0a7424 */ /* 0x000fe200078e00ff */
[----:B------:R-:W-:-:S02]  /*0ed0*/  MOV R2, 0xef0 ;  /* 0x00000ef000027802 */ /* 0x000fc40000000f00 */
[----:B------:R-:W-:Y:S05]  /*0ee0*/  CALL.REL.NOINC `($__internal_6_$__cuda_sm70_shflsync_bfly_p) ;  /* 0x0000002000007944 */ /* 0x000fea0003c00000 */
[----:B-1----:R-:W-:Y:S01]  /*0ef0*/  MOV R4, R7 ;  /* 0x0000000700047202 */ /* 0x002fe20000000f00 */
[----:B0-----:R-:W-:Y:S05]  /*0f00*/  BRA `(.L_x_91) ;  /* 0xfffffa4000007947 */ /* 0x001fea000383ffff */
        .weak           $__internal_6_$__cuda_sm70_shflsync_bfly_p
        .type           $__internal_6_$__cuda_sm70_shflsync_bfly_p,@function
        .size           $__internal_6_$__cuda_sm70_shflsync_bfly_p,(.L_x_1769 - $__internal_6_$__cuda_sm70_shflsync_bfly_p)
$__internal_6_$__cuda_sm70_shflsync_bfly_p:
[----:B------:R-:W-:Y:S01]  /*0f10*/  HFMA2.MMA R3, -RZ, RZ, 0, 0 ;  /* 0x00000000ff037435 */ /* 0x000fe200000001ff */
[----:B------:R-:W-:Y:S04]  /*0f20*/  WARPSYNC R10 ;  /* 0x0000000a00007348 */ /* 0x000fe80003800000 */
[----:B------:R0:W1:Y:S01]  /*0f30*/  SHFL.BFLY PT, R7, R9, R8, R7 ;  /* 0x0c00000809077389 */ /* 0x00006200000e0007 */
[----:B------:R-:W-:Y:S05]  /*0f40*/  RET.REL.NODEC R2 `(_ZN10layer_norm22ln_bwd_finalize_kernelINS_22Kernel_traits_finalizeILj4096E13__nv_bfloat16S2_S2_S2_fjLb0ELj1024ELj4ENS_18Kernel_traits_baseILj4096ES2_S2_S2_S2_fjLj1024EEEEELb0ELb0EEEvNS_9BwdParamsE) ;  /* 0xfffff0b002007950 */ /* 0x000fea0003c3ffff */
.L_x_92:
        /* <DEDUP_REMOVED lines=11> */
.L_x_1769:


//--------------------- .text._ZN10layer_norm40ln_parallel_residual_bwd_finalize_kernelINS_22Kernel_traits_finalizeILj4096E13__nv_bfloat16S2_S2_S2_fjLb0ELj1024ELj4ENS_18Kernel_traits_baseILj4096ES2_S2_S2_S2_fjLj1024EEEEELb0EEEvNS_9BwdParamsE --------------------------
	.section	.text._ZN10layer_norm40ln_parallel_residual_bwd_finalize_kernelINS_22Kernel_traits_finalizeILj4096E13__nv_bfloat16S2_S2_S2_fjLb0ELj1024ELj4ENS_18Kernel_traits_baseILj4096ES2_S2_S2_S2_fjLj1024EEEEELb0EEEvNS_9BwdParamsE,"ax",@progbits
	.sectioninfo	@"SHI_REGISTERS=32"
	.align	128
        .global         _ZN10layer_norm40ln_parallel_residual_bwd_finalize_kernelINS_22Kernel_traits_finalizeILj4096E13__nv_bfloat16S2_S2_S2_fjLb0ELj1024ELj4ENS_18Kernel_traits_baseILj4096ES2_S2_S2_S2_fjLj1024EEEEELb0EEEvNS_9BwdParamsE
        .type           _ZN10layer_norm40ln_parallel_residual_bwd_finalize_kernelINS_22Kernel_traits_finalizeILj4096E13__nv_bfloat16S2_S2_S2_fjLb0ELj1024ELj4ENS_18Kernel_traits_baseILj4096ES2_S2_S2_S2_fjLj1024EEEEELb0EEEvNS_9BwdParamsE,@function
        .size           _ZN10layer_norm40ln_parallel_residual_bwd_finalize_kernelINS_22Kernel_traits_finalizeILj4096E13__nv_bfloat16S2_S2_S2_fjLb0ELj1024ELj4ENS_18Kernel_traits_baseILj4096ES2_S2_S2_S2_fjLj1024EEEEELb0EEEvNS_9BwdParamsE,(.L_x_1770 - _ZN10layer_norm40ln_parallel_residual_bwd_finalize_kernelINS_22Kernel_traits_finalizeILj4096E13__nv_bfloat16S2_S2_S2_fjLb0ELj1024ELj4ENS_18Kernel_traits_baseILj4096ES2_S2_S2_S2_fjLj1024EEEEELb0EEEvNS_9BwdParamsE)
        .other          _ZN10layer_norm40ln_parallel_residual_bwd_finalize_kernelINS_22Kernel_traits_finalizeILj4096E13__nv_bfloat16S2_S2_S2_fjLb0ELj1024ELj4ENS_18Kernel_traits_baseILj4096ES2_S2_S2_S2_fjLj1024EEEEELb0EEEvNS_9BwdParamsE,@"STO_CUDA_ENTRY STV_DEFAULT"
_ZN10layer_norm40ln_parallel_residual_bwd_finalize_kernelINS_22Kernel_traits_finalizeILj4096E13__nv_bfloat16S2_S2_S2_fjLb0ELj1024ELj4ENS_18Kernel_traits_baseILj4096ES2_S2_S2_S2_fjLj1024EEEEELb0EEEvNS_9BwdParamsE:
.text._ZN10layer_norm40ln_parallel_residual_bwd_finalize_kernelINS_22Kernel_traits_finalizeILj4096E13__nv_bfloat16S2_S2_S2_fjLb0ELj1024ELj4ENS_18Kernel_traits_baseILj4096ES2_S2_S2_S2_fjLj1024EEEEELb0EEEvNS_9BwdParamsE:
[----:B------:R-:W-:Y:S02]  /*0000*/  MOV R1, c[0x0][0x28] ;  /* 0x00000a0000017a02 */ /* 0x000fe40000000f00 */
[----:B------:R-:W0:Y:S04]  /*0010*/  S2R R0, SR_TID.X ;  /* 0x0000000000007919 */ /* 0x000e280000002100 */
[----:B------:R-:W1:Y:S01]  /*0020*/  S2R R5, SR_CTAID.X ;  /* 0x0000000000057919 */ /* 0x000e620000002500 */
[----:B0-----:R-:W-:Y:S02]  /*0030*/  LOP3.LUT R2, R0, 0x1f, RZ, 0xc0, !PT ;  /* 0x0000001f00027812 */ /* 0x001fe400078ec0ff */
[----:B-1----:R-:W-:-:S04]  /*0040*/  SHF.L.U32 R3, R5, 0x5, RZ ;  /* 0x0000000505037819 */ /* 0x002fc800000006ff */
        /* <DEDUP_REMOVED lines=11> */
[----:B------:R-:W-:-:S02]  /*0100*/  IADD3 R6, R6, R7, RZ ;  /* 0x0000000706067210 */ /* 0x000fc40007ffe0ff */
[C---:B------:R-:W-:Y:S02]  /*0110*/  ISETP.GT.U32.OR P0, PT, R2.reuse, 0xf, P0 ;  /* 0x0000000f0200780c */ /* 0x040fe40000704470 */
[----:B------:R-:W-:Y:S02]  /*0120*/  LEA R7, R2, R7, 0x5 ;  /* 0x0000000702077211 */ /* 0x000fe400078e28ff */
.L_x_107:
[----:B------:R-:W-:Y:S01]  /*0130*/  ISETP.GE.U32.AND P1, PT, R3, c[0x0][0x160], PT ;  /* 0x0000580003007a0c */ /* 0x000fe20003f26070 */
[----:B------:R-:W-:Y:S01]  /*0140*/  BSSY B0, `(.L_x_93) ;  /* 0x0000095000007945 */ /* 0x000fe20003800000 */
[----:B------:R-:W-:Y:S01]  /*0150*/  HFMA2.MMA R28, -RZ, RZ, 0, 0 ;  /* 0x00000000ff1c7435 */ /* 0x000fe200000001ff */
[----:B------:R-:W-:Y:S01]  /*0160*/  CS2R R24, SRZ ;  /* 0x0000000000187805 */ /* 0x000fe2000001ff00 */
[----:B------:R-:W-:Y:S01]  /*0170*/  ISETP.GE.U32.OR P1, PT, R4, c[0x0][0x168], P1 ;  /* 0x00005a0004007a0c */ /* 0x000fe20000f26470 */
[----:B------:R-:W-:-:S12]  /*0180*/  IMAD.MOV.U32 R23, RZ, RZ, RZ ;  /* 0x000000ffff177224 */ /* 0x000fd800078e00ff */
[----:B------:R-:W-:Y:S05]  /*0190*/  @P1 BRA `(.L_x_94) ;  /* 0x000008f000001947 */ /* 0x000fea0003800000 */
[----:B------:R-:W-:Y:S02]  /*01a0*/  ISETP.GE.U32.AND P2, PT, R3, c[0x0][0x160], PT ;  /* 0x0000580003007a0c */ /* 0x000fe40003f46070 */
[----:B------:R-:W-:-:S11]  /*01b0*/  MOV R11, R3 ;  /* 0x00000003000b7202 */ /* 0x000fd60000000f00 */
[----:B------:R-:W-:Y:S01]  /*01c0*/  @P2 MOV R13, 0x4 ;  /* 0x00000004000d2802 */ /* 0x000fe20000000f00 */
[----:B------:R-:W-:-:S04]  /*01d0*/  @P2 IMAD R12, R11, c[0x0][0x168], R4 ;  /* 0x00005a000b0c2a24 */ /* 0x000fc800078e0204 */
[----:B------:R-:W-:-:S04]  /*01e0*/  @P2 IMAD.WIDE.U32 R16, R12, R13, c[0x0][0x220] ;  /* 0x000088000c102625 */ /* 0x000fc800078e000d */
[CC--:B------:R-:W-:Y:S02]  /*01f0*/  @P2 IMAD.WIDE.U32 R14, R12.reuse, R13.reuse, c[0x0][0x228] ;  /* 0x00008a000c0e2625 */ /* 0x0c0fe400078e000d */
[----:B------:R-:W2:Y:S02]  /*0200*/  @P2 LDG.E R17, [R16.64] ;  /* 0x0000000410112981 */ /* 0x000ea4000c1e1900 */
[CC--:B------:R-:W-:Y:S02]  /*0210*/  @P2 IMAD.WIDE.U32 R8, R12.reuse, R13.reuse, c[0x0][0x238] ;  /* 0x00008e000c082625 */ /* 0x0c0fe400078e000d */
[----:B------:R-:W3:Y:S02]  /*0220*/  @P2 LDG.E R14, [R14.64] ;  /* 0x000000040e0e2981 */ /* 0x000ee4000c1e1900 */
[----:B------:R-:W-:Y:S02]  /*0230*/  @P2 IMAD.WIDE.U32 R12, R12, R13, c[0x0][0x230] ;  /* 0x00008c000c0c2625 */ /* 0x000fe400078e000d */
[----:B------:R-:W4:Y:S04]  /*0240*/  @P2 LDG.E R9, [R8.64] ;  /* 0x0000000408092981 */ /* 0x000f28000c1e1900 */
[----:B------:R-:W5:Y:S01]  /*0250*/  @P2 LDG.E R12, [R12.64] ;  /* 0x000000040c0c2981 */ /* 0x000f62000c1e1900 */
[----:B------:R-:W-:-:S04]  /*0260*/  @P2 IADD3 R11, R11, 0x20, RZ ;  /* 0x000000200b0b2810 */ /* 0x000fc80007ffe0ff */
[C---:B------:R-:W-:Y:S02]  /*0270*/  ISETP.GE.U32.AND P1, PT, R11.reuse, c[0x0][0x160], PT ;  /* 0x000058000b007a0c */ /* 0x040fe40003f26070 */
[----:B------:R-:W-:-:S04]  /*0280*/  IADD3 R10, -R11, c[0x0][0x160], RZ ;  /* 0x000058000b0a7a10 */ /* 0x000fc80007ffe1ff */
[----:B------:R-:W-:Y:S01]  /*0290*/  ISETP.LE.U32.OR P1, PT, R10, 0x60, P1 ;  /* 0x000000600a00780c */ /* 0x000fe20000f23470 */
[----:B------:R-:W-:Y:S01]  /*02a0*/  CS2R R24, SRZ ;  /* 0x0000000000187805 */ /* 0x000fe2000001ff00 */
[----:B------:R-:W-:Y:S01]  /*02b0*/  MOV R23, RZ ;  /* 0x000000ff00177202 */ /* 0x000fe20000000f00 */
[----:B------:R-:W-:Y:S01]  /*02c0*/  IMAD.MOV.U32 R28, RZ, RZ, RZ ;  /* 0x000000ffff1c7224 */ /* 0x000fe200078e00ff */
[----:B------:R-:W-:Y:S03]  /*02d0*/  BSSY B1, `(.L_x_95) ;  /* 0x0000045000017945 */ /* 0x000fe60003800000 */
[----:B--2---:R-:W-:Y:S02]  /*02e0*/  @P2 FADD.FTZ R24, R24, R17 ;  /* 0x0000001118182221 */ /* 0x004fe40000010000 */
[----:B---3--:R-:W-:Y:S02]  /*02f0*/  @P2 FADD.FTZ R23, R23, R14 ;  /* 0x0000000e17172221 */ /* 0x008fe40000010000 */
[----:B----4-:R-:W-:-:S02]  /*0300*/  @P2 FADD.FTZ R28, R28, R9 ;  /* 0x000000091c1c2221 */ /* 0x010fc40000010000 */
[----:B-----5:R-:W-:Y:S01]  /*0310*/  @P2 FADD.FTZ R25, R25, R12 ;  /* 0x0000000c19192221 */ /* 0x020fe20000010000 */
[----:B------:R-:W-:Y:S01]  /*0320*/  PLOP3.LUT P2, PT, P2, PT, PT, 0x8, 0x0 ;  /* 0x000000000000781c */ /* 0x000fe2000174e170 */
[----:B------:R-:W-:Y:S07]  /*0330*/  @P1 BRA `(.L_x_96) ;  /* 0x000003e000001947 */ /* 0x000fee0003800000 */
[----:B------:R-:W-:Y:S02]  /*0340*/  MOV R8, c[0x0][0x160] ;  /* 0x0000580000087a02 */ /* 0x000fe40000000f00 */
[----:B------:R-:W-:Y:S02]  /*0350*/  PLOP3.LUT P2, PT, PT, PT, PT, 0x8, 0x0 ;  /* 0x000000000000781c */ /* 0x000fe40003f4e170 */
[----:B------:R-:W-:Y:S02]  /*0360*/  IADD3 R8, R8, -0x60, RZ ;  /* 0xffffffa008087810 */ /* 0x000fe40007ffe0ff */
.L_x_97:
[----:B------:R-:W-:Y:S01]  /*0370*/  HFMA2.MMA R9, -RZ, RZ, 0, 2.384185791015625e-07 ;  /* 0x00000004ff097435 */ /* 0x000fe200000001ff */
[C---:B------:R-:W-:Y:S01]  /*0380*/  IMAD R20, R11.reuse, c[0x0][0x168], R4 ;  /* 0x00005a000b147a24 */ /* 0x040fe200078e0204 */
[----:B------:R-:W-:-:S05]  /*0390*/  IADD3 R17, R11, 0x20, RZ ;  /* 0x000000200b117810 */ /* 0x000fca0007ffe0ff */
[----:B------:R-:W-:-:S03]  /*03a0*/  IMAD R22, R17, c[0x0][0x168], R4 ;  /* 0x00005a0011167a24 */ /* 0x000fc600078e0204 */
[----:B------:R-:W-:-:S04]  /*03b0*/  IMAD.WIDE.U32 R26, R20, R9, c[0x0][0x228] ;  /* 0x00008a00141a7625 */ /* 0x000fc800078e0009 */
[CC--:B------:R-:W-:Y:S02]  /*03c0*/  IMAD.WIDE.U32 R14, R20.reuse, R9.reuse, c[0x0][0x220] ;  /* 0x00008800140e7625 */ /* 0x0c0fe400078e0009 */
[----:B------:R0:W2:Y:S02]  /*03d0*/  LDG.E R26, [R26.64] ;  /* 0x000000041a1a7981 */ /* 0x0000a4000c1e1900 */
[-C--:B------:R-:W-:Y:S02]  /*03e0*/  IMAD.WIDE.U32 R12, R20, R9.reuse, c[0x0][0x230] ;  /* 0x00008c00140c7625 */ /* 0x080fe400078e0009 */
[----:B------:R1:W3:Y:S02]  /*03f0*/  LDG.E R19, [R14.64] ;  /* 0x000000040e137981 */ /* 0x0002e4000c1e1900 */
[-C--:B------:R-:W-:Y:S02]  /*0400*/  IMAD.WIDE.U32 R16, R22, R9.reuse, c[0x0][0x220] ;  /* 0x0000880016107625 */ /* 0x080fe400078e0009 */
[----:B------:R4:W5:Y:S02]  /*0410*/  LDG.E R18, [R12.64] ;  /* 0x000000040c127981 */ /* 0x000964000c1e1900 */
[----:B------:R-:W-:-:S02]  /*0420*/  IMAD.WIDE.U32 R20, R20, R9, c[0x0][0x238] ;  /* 0x00008e0014147625 */ /* 0x000fc400078e0009 */
[----:B------:R4:W5:Y:S04]  /*0430*/  LDG.E R29, [R16.64] ;  /* 0x00000004101d7981 */ /* 0x000968000c1e1900 */
[----:B------:R4:W5:Y:S01]  /*0440*/  LDG.E R21, [R20.64] ;  /* 0x0000000414157981 */ /* 0x000962000c1e1900 */
[C---:B------:R-:W-:Y:S01]  /*0450*/  IADD3 R10, R11.reuse, 0x40, RZ ;  /* 0x000000400b0a7810 */ /* 0x040fe20007ffe0ff */
[----:B-1----:R-:W-:Y:S01]  /*0460*/  IMAD.WIDE.U32 R14, R22, R9, c[0x0][0x228] ;  /* 0x00008a00160e7625 */ /* 0x002fe200078e0009 */
[----:B0-----:R-:W-:-:S03]  /*0470*/  IADD3 R27, R11, 0x60, RZ ;  /* 0x000000600b1b7810 */ /* 0x001fc60007ffe0ff */
[----:B----4-:R-:W-:Y:S02]  /*0480*/  IMAD R20, R10, c[0x0][0x168], R4 ;  /* 0x00005a000a147a24 */ /* 0x010fe400078e0204 */
[----:B------:R0:W4:Y:S02]  /*0490*/  LDG.E R10, [R14.64] ;  /* 0x000000040e0a7981 */ /* 0x000124000c1e1900 */
[----:B------:R-:W-:-:S04]  /*04a0*/  IMAD.WIDE.U32 R16, R20, R9, c[0x0][0x220] ;  /* 0x0000880014107625 */ /* 0x000fc800078e0009 */
[----:B------:R-:W-:-:S04]  /*04b0*/  IMAD.WIDE.U32 R12, R22, R9, c[0x0][0x230] ;  /* 0x00008c00160c7625 */ /* 0x000fc800078e0009 */
[-C--:B0-----:R-:W-:Y:S02]  /*04c0*/  IMAD.WIDE.U32 R14, R22, R9.reuse, c[0x0][0x238] ;  /* 0x00008e00160e7625 */ /* 0x081fe400078e0009 */
[----:B------:R3:W4:Y:S04]  /*04d0*/  LDG.E R22, [R16.64] ;  /* 0x0000000410167981 */ /* 0x000728000c1e1900 */
[----:B------:R0:W4:Y:S04]  /*04e0*/  LDG.E R12, [R12.64] ;  /* 0x000000040c0c7981 */ /* 0x000128000c1e1900 */
[----:B0-----:R0:W4:Y:S02]  /*04f0*/  LDG.E R13, [R14.64] ;  /* 0x000000040e0d7981 */ /* 0x001124000c1e1900 */
[----:B0-----:R-:W-:-:S04]  /*0500*/  IMAD.WIDE.U32 R14, R20, R9, c[0x0][0x228] ;  /* 0x00008a00140e7625 */ /* 0x001fc800078e0009 */
[----:B--2---:R-:W-:Y:S02]  /*0510*/  FADD.FTZ R23, R26, R23 ;  /* 0x000000171a177221 */ /* 0x004fe40000010000 */
[----:B------:R-:W-:Y:S02]  /*0520*/  IMAD R26, R27, c[0x0][0x168], R4 ;  /* 0x00005a001b1a7a24 */ /* 0x000fe400078e0204 */
[----:B---3--:R-:W-:Y:S02]  /*0530*/  FADD.FTZ R16, R19, R24 ;  /* 0x0000001813107221 */ /* 0x008fe40000010000 */
[----:B------:R0:W2:Y:S01]  /*0540*/  LDG.E R24, [R14.64] ;  /* 0x000000040e187981 */ /* 0x0000a2000c1e1900 */
[----:B-----5:R-:W-:Y:S02]  /*0550*/  FADD.FTZ R25, R18, R25 ;  /* 0x0000001912197221 */ /* 0x020fe40000010000 */
[----:B------:R-:W-:-:S04]  /*0560*/  IMAD.WIDE.U32 R18, R20, R9, c[0x0][0x230] ;  /* 0x00008c0014127625 */ /* 0x000fc800078e0009 */
[----:B------:R-:W-:Y:S01]  /*0570*/  FADD.FTZ R29, R16, R29 ;  /* 0x0000001d101d7221 */ /* 0x000fe20000010000 */
[----:B------:R1:W3:Y:S01]  /*0580*/  LDG.E R27, [R18.64] ;  /* 0x00000004121b7981 */ /* 0x0002e2000c1e1900 */
[----:B------:R-:W-:-:S04]  /*0590*/  IMAD.WIDE.U32 R16, R26, R9, c[0x0][0x228] ;  /* 0x00008a001a107625 */ /* 0x000fc800078e0009 */
[----:B------:R-:W-:Y:S02]  /*05a0*/  FADD.FTZ R28, R21, R28 ;  /* 0x0000001c151c7221 */ /* 0x000fe40000010000 */
[-C--:B------:R-:W-:Y:S01]  /*05b0*/  IMAD.WIDE.U32 R20, R20, R9.reuse, c[0x0][0x238] ;  /* 0x00008e0014147625 */ /* 0x080fe200078e0009 */
[----:B------:R5:W3:Y:S03]  /*05c0*/  LDG.E R16, [R16.64] ;  /* 0x0000000410107981 */ /* 0x000ae6000c1e1900 */
[CC--:B-1----:R-:W-:Y:S02]  /*05d0*/  IMAD.WIDE.U32 R18, R26.reuse, R9.reuse, c[0x0][0x230] ;  /* 0x00008c001a127625 */ /* 0x0c2fe400078e0009 */
[----:B------:R-:W3:Y:S02]  /*05e0*/  LDG.E R20, [R20.64] ;  /* 0x0000000414147981 */ /* 0x000ee4000c1e1900 */
[----:B0-----:R-:W-:-:S02]  /*05f0*/  IMAD.WIDE.U32 R14, R26, R9, c[0x0][0x220] ;  /* 0x000088001a0e7625 */ /* 0x001fc400078e0009 */
[----:B-----5:R0:W5:Y:S04]  /*0600*/  LDG.E R17, [R18.64] ;  /* 0x0000000412117981 */ /* 0x020168000c1e1900 */
[----:B------:R-:W5:Y:S01]  /*0610*/  LDG.E R14, [R14.64] ;  /* 0x000000040e0e7981 */ /* 0x000f62000c1e1900 */
[----:B0-----:R-:W-:-:S05]  /*0620*/  IMAD.WIDE.U32 R18, R26, R9, c[0x0][0x238] ;  /* 0x00008e001a127625 */ /* 0x001fca00078e0009 */
[----:B------:R-:W5:Y:S01]  /*0630*/  LDG.E R9, [R18.64] ;  /* 0x0000000412097981 */ /* 0x000f62000c1e1900 */
[----:B------:R-:W-:-:S04]  /*0640*/  IADD3 R11, R11, 0x80, RZ ;  /* 0x000000800b0b7810 */ /* 0x000fc80007ffe0ff */
[----:B------:R-:W-:Y:S01]  /*0650*/  ISETP.GE.U32.AND P1, PT, R11, R8, PT ;  /* 0x000000080b00720c */ /* 0x000fe20003f26070 */
[----:B----4-:R-:W-:Y:S02]  /*0660*/  FADD.FTZ R23, R23, R10 ;  /* 0x0000000a17177221 */ /* 0x010fe40000010000 */
[----:B------:R-:W-:Y:S02]  /*0670*/  FADD.FTZ R12, R25, R12 ;  /* 0x0000000c190c7221 */ /* 0x000fe40000010000 */
[----:B------:R-:W-:Y:S02]  /*0680*/  FADD.FTZ R13, R28, R13 ;  /* 0x0000000d1c0d7221 */ /* 0x000fe40000010000 */
[----:B------:R-:W-:Y:S02]  /*0690*/  FADD.FTZ R29, R29, R22 ;  /* 0x000000161d1d7221 */ /* 0x000fe40000010000 */
[----:B--2---:R-:W-:Y:S02]  /*06a0*/  FADD.FTZ R23, R23, R24 ;  /* 0x0000001817177221 */ /* 0x004fe40000010000 */
[----:B---3--:R-:W-:-:S02]  /*06b0*/  FADD.FTZ R12, R12, R27 ;  /* 0x0000001b0c0c7221 */ /* 0x008fc40000010000 */
[----:B------:R-:W-:Y:S02]  /*06c0*/  FADD.FTZ R23, R23, R16 ;  /* 0x0000001017177221 */ /* 0x000fe40000010000 */
[----:B------:R-:W-:Y:S02]  /*06d0*/  FADD.FTZ R20, R13, R20 ;  /* 0x000000140d147221 */ /* 0x000fe40000010000 */
[----:B-----5:R-:W-:Y:S02]  /*06e0*/  FADD.FTZ R25, R12, R17 ;  /* 0x000000110c197221 */ /* 0x020fe40000010000 */
[----:B------:R-:W-:Y:S02]  /*06f0*/  FADD.FTZ R24, R29, R14 ;  /* 0x0000000e1d187221 */ /* 0x000fe40000010000 */
[----:B------:R-:W-:Y:S01]  /*0700*/  FADD.FTZ R28, R20, R9 ;  /* 0x00000009141c7221 */ /* 0x000fe20000010000 */
[----:B------:R-:W-:Y:S05]  /*0710*/  @!P1 BRA `(.L_x_97) ;  /* 0xfffffc5000009947 */ /* 0x000fea000383ffff */
.L_x_96:
[----:B------:R-:W-:Y:S05]  /*0720*/  BSYNC B1 ;  /* 0x0000000000017941 */ /* 0x000fea0003800000 */
.L_x_95:
[C---:B------:R-:W-:Y:S01]  /*0730*/  ISETP.GE.U32.AND P1, PT, R11.reuse, c[0x0][0x160], PT ;  /* 0x000058000b007a0c */ /* 0x040fe20003f26070 */
[----:B------:R-:W-:Y:S01]  /*0740*/  BSSY B1, `(.L_x_98) ;  /* 0x0000022000017945 */ /* 0x000fe20003800000 */
[----:B------:R-:W-:-:S04]  /*0750*/  IADD3 R8, -R11, c[0x0][0x160], RZ ;  /* 0x000058000b087a10 */ /* 0x000fc80007ffe1ff */
[----:B------:R-:W-:-:S13]  /*0760*/  ISETP.LE.U32.OR P1, PT, R8, 0x20, P1 ;  /* 0x000000200800780c */ /* 0x000fda0000f23470 */
[----:B------:R-:W-:Y:S05]  /*0770*/  @P1 BRA `(.L_x_99) ;  /* 0x000001e000001947 */ /* 0x000fea0003800000 */
[----:B------:R-:W-:Y:S01]  /*0780*/  MOV R20, 0x4 ;  /* 0x0000000400147802 */ /* 0x000fe20000000f00 */
[C---:B------:R-:W-:Y:S01]  /*0790*/  IMAD R13, R11.reuse, c[0x0][0x168], R4 ;  /* 0x00005a000b0d7a24 */ /* 0x040fe200078e0204 */
[----:B------:R-:W-:-:S03]  /*07a0*/  IADD3 R21, R11, 0x20, RZ ;  /* 0x000000200b157810 */ /* 0x000fc60007ffe0ff */
[----:B------:R-:W-:-:S04]  /*07b0*/  IMAD.WIDE.U32 R8, R13, R20, c[0x0][0x230] ;  /* 0x00008c000d087625 */ /* 0x000fc800078e0014 */
[CC--:B------:R-:W-:Y:S01]  /*07c0*/  IMAD.WIDE.U32 R16, R13.reuse, R20.reuse, c[0x0][0x220] ;  /* 0x000088000d107625 */ /* 0x0c0fe200078e0014 */
[----:B------:R0:W2:Y:S03]  /*07d0*/  LDG.E R10, [R8.64] ;  /* 0x00000004080a7981 */ /* 0x0000a6000c1e1900 */
[-C--:B------:R-:W-:Y:S02]  /*07e0*/  IMAD.WIDE.U32 R14, R13, R20.reuse, c[0x0][0x228] ;  /* 0x00008a000d0e7625 */ /* 0x080fe400078e0014 */
[----:B------:R-:W3:Y:S02]  /*07f0*/  LDG.E R17, [R16.64] ;  /* 0x0000000410117981 */ /* 0x000ee4000c1e1900 */
[----:B------:R-:W-:Y:S02]  /*0800*/  IMAD R21, R21, c[0x0][0x168], R4 ;  /* 0x00005a0015157a24 */ /* 0x000fe400078e0204 */
[-C--:B------:R-:W-:Y:S01]  /*0810*/  IMAD.WIDE.U32 R12, R13, R20.reuse, c[0x0][0x238] ;  /* 0x00008e000d0c7625 */ /* 0x080fe200078e0014 */
[----:B------:R-:W4:Y:S03]  /*0820*/  LDG.E R14, [R14.64] ;  /* 0x000000040e0e7981 */ /* 0x000f26000c1e1900 */
[----:B0-----:R-:W-:-:S02]  /*0830*/  IMAD.WIDE.U32 R8, R21, R20, c[0x0][0x220] ;  /* 0x0000880015087625 */ /* 0x001fc400078e0014 */
[----:B------:R-:W5:Y:S02]  /*0840*/  LDG.E R13, [R12.64] ;  /* 0x000000040c0d7981 */ /* 0x000f64000c1e1900 */
[CC--:B------:R-:W-:Y:S02]  /*0850*/  IMAD.WIDE.U32 R26, R21.reuse, R20.reuse, c[0x0][0x228] ;  /* 0x00008a00151a7625 */ /* 0x0c0fe400078e0014 */
[----:B------:R-:W5:Y:S02]  /*0860*/  LDG.E R22, [R8.64] ;  /* 0x0000000408167981 */ /* 0x000f64000c1e1900 */
[CC--:B------:R-:W-:Y:S02]  /*0870*/  IMAD.WIDE.U32 R18, R21.reuse, R20.reuse, c[0x0][0x230] ;  /* 0x00008c0015127625 */ /* 0x0c0fe400078e0014 */
[----:B------:R-:W5:Y:S02]  /*0880*/  LDG.E R27, [R26.64] ;  /* 0x000000041a1b7981 */ /* 0x000f64000c1e1900 */
[----:B------:R-:W-:-:S02]  /*0890*/  IMAD.WIDE.U32 R20, R21, R20, c[0x0][0x238] ;  /* 0x00008e0015147625 */ /* 0x000fc400078e0014 */
[----:B------:R-:W5:Y:S04]  /*08a0*/  LDG.E R19, [R18.64] ;  /* 0x0000000412137981 */ /* 0x000f68000c1e1900 */
[----:B------:R-:W5:Y:S01]  /*08b0*/  LDG.E R20, [R20.64] ;  /* 0x0000000414147981 */ /* 0x000f62000c1e1900 */
[----:B------:R-:W-:Y:S02]  /*08c0*/  PLOP3.LUT P2, PT, PT, PT, PT, 0x8, 0x0 ;  /* 0x000000000000781c */ /* 0x000fe40003f4e170 */
[----:B------:R-:W-:Y:S01]  /*08d0*/  IADD3 R11, R11, 0x40, RZ ;  /* 0x000000400b0b7810 */ /* 0x000fe20007ffe0ff */
[----:B--2---:R-:W-:Y:S02]  /*08e0*/  FADD.FTZ R10, R25, R10 ;  /* 0x0000000a190a7221 */ /* 0x004fe40000010000 */
[----:B---3--:R-:W-:-:S02]  /*08f0*/  FADD.FTZ R17, R24, R17 ;  /* 0x0000001118117221 */ /* 0x008fc40000010000 */
[----:B----4-:R-:W-:Y:S02]  /*0900*/  FADD.FTZ R14, R23, R14 ;  /* 0x0000000e170e7221 */ /* 0x010fe40000010000 */
[----:B-----5:R-:W-:Y:S02]  /*0910*/  FADD.FTZ R13, R28, R13 ;  /* 0x0000000d1c0d7221 */ /* 0x020fe40000010000 */
[----:B------:R-:W-:Y:S02]  /*0920*/  FADD.FTZ R24, R17, R22 ;  /* 0x0000001611187221 */ /* 0x000fe40000010000 */
[----:B------:R-:W-:Y:S02]  /*0930*/  FADD.FTZ R23, R14, R27 ;  /* 0x0000001b0e177221 */ /* 0x000fe40000010000 */
[----:B------:R-:W-:Y:S02]  /*0940*/  FADD.FTZ R25, R10, R19 ;  /* 0x000000130a197221 */ /* 0x000fe40000010000 */
[----:B------:R-:W-:-:S02]  /*0950*/  FADD.FTZ R28, R13, R20 ;  /* 0x000000140d1c7221 */ /* 0x000fc40000010000 */
.L_x_99:
[----:B------:R-:W-:Y:S05]  /*0960*/  BSYNC B1 ;  /* 0x0000000000017941 */ /* 0x000fea0003800000 */
.L_x_98:
[----:B------:R-:W-:Y:S01]  /*0970*/  ISETP.LT.U32.OR P2, PT, R11, c[0x0][0x160], P2 ;  /* 0x000058000b007a0c */ /* 0x000fe20001741470 */
[----:B------:R-:W-:-:S12]  /*0980*/  BSSY B1, `(.L_x_94) ;  /* 0x0000010000017945 */ /* 0x000fd80003800000 */
[----:B------:R-:W-:Y:S05]  /*0990*/  @!P2 BRA `(.L_x_100) ;  /* 0x000000e00000a947 */ /* 0x000fea0003800000 */
[----:B------:R-:W-:Y:S02]  /*09a0*/  IMAD.MOV.U32 R13, RZ, RZ, 0x4 ;  /* 0x00000004ff0d7424 */ /* 0x000fe400078e00ff */
[----:B------:R-:W-:-:S04]  /*09b0*/  IMAD R12, R11, c[0x0][0x168], R4 ;  /* 0x00005a000b0c7a24 */ /* 0x000fc800078e0204 */
[----:B------:R-:W-:-:S04]  /*09c0*/  IMAD.WIDE.U32 R14, R12, R13, c[0x0][0x220] ;  /* 0x000088000c0e7625 */ /* 0x000fc800078e000d */
[CC--:B------:R-:W-:Y:S02]  /*09d0*/  IMAD.WIDE.U32 R8, R12.reuse, R13.reuse, c[0x0][0x228] ;  /* 0x00008a000c087625 */ /* 0x0c0fe400078e000d */
[----:B------:R-:W2:Y:S02]  /*09e0*/  LDG.E R15, [R14.64] ;  /* 0x000000040e0f7981 */ /* 0x000ea4000c1e1900 */
[CC--:B------:R-:W-:Y:S02]  /*09f0*/  IMAD.WIDE.U32 R10, R12.reuse, R13.reuse, c[0x0][0x238] ;  /* 0x00008e000c0a7625 */ /* 0x0c0fe400078e000d */
[----:B------:R-:W3:Y:S02]  /*0a00*/  LDG.E R8, [R8.64] ;  /* 0x0000000408087981 */ /* 0x000ee4000c1e1900 */
[----:B------:R-:W-:Y:S02]  /*0a10*/  IMAD.WIDE.U32 R12, R12, R13, c[0x0][0x230] ;  /* 0x00008c000c0c7625 */ /* 0x000fe400078e000d */
[----:B------:R-:W4:Y:S04]  /*0a20*/  LDG.E R11, [R10.64] ;  /* 0x000000040a0b7981 */ /* 0x000f28000c1e1900 */
[----:B------:R-:W5:Y:S01]  /*0a30*/  LDG.E R12, [R12.64] ;  /* 0x000000040c0c7981 */ /* 0x000f62000c1e1900 */
[----:B--2---:R-:W-:-:S02]  /*0a40*/  FADD.FTZ R24, R24, R15 ;  /* 0x0000000f18187221 */ /* 0x004fc40000010000 */
[----:B---3--:R-:W-:Y:S02]  /*0a50*/  FADD.FTZ R23, R23, R8 ;  /* 0x0000000817177221 */ /* 0x008fe40000010000 */
[----:B----4-:R-:W-:Y:S02]  /*0a60*/  FADD.FTZ R28, R28, R11 ;  /* 0x0000000b1c1c7221 */ /* 0x010fe40000010000 */
[----:B-----5:R-:W-:Y:S02]  /*0a70*/  FADD.FTZ R25, R25, R12 ;  /* 0x0000000c19197221 */ /* 0x020fe40000010000 */
.L_x_100:
[----:B------:R-:W-:Y:S05]  /*0a80*/  BSYNC B1 ;  /* 0x0000000000017941 */ /* 0x000fea0003800000 */
.L_x_94:
[----:B------:R-:W-:Y:S05]  /*0a90*/  BSYNC B0 ;  /* 0x0000000000007941 */ /* 0x000fea0003800000 */
.L_x_93:
[----:B------:R-:W-:Y:S01]  /*0aa0*/  ISETP.GT.U32.AND P1, PT, R0, 0x3ff, PT ;  /* 0x000003ff0000780c */ /* 0x000fe20003f24070 */
[----:B------:R0:W-:Y:S01]  /*0ab0*/  STS [R6.X4], R23 ;  /* 0x0000001706007388 */ /* 0x0001e20000004800 */
[----:B------:R-:W-:Y:S03]  /*0ac0*/  WARPSYNC 0xffffffff ;  /* 0xffffffff00007948 */ /* 0x000fe60003800000 */
[----:B------:R0:W-:Y:S04]  /*0ad0*/  STS [R6.X4+0x1000], R24 ;  /* 0x0010001806007388 */ /* 0x0001e80000004800 */
[----:B------:R0:W-:Y:S04]  /*0ae0*/  STS [R6.X4+0x2000], R28 ;  /* 0x0020001c06007388 */ /* 0x0001e80000004800 */
[----:B------:R0:W-:Y:S04]  /*0af0*/  STS [R6.X4+0x3000], R25 ;  /* 0x0030001906007388 */ /* 0x0001e80000004800 */
[----:B------:R-:W-:Y:S06]  /*0b00*/  BAR.SYNC.DEFER_BLOCKING 0x0 ;  /* 0x0000000000007b1d */ /* 0x000fec0000010000 */
[----:B------:R-:W-:Y:S05]  /*0b10*/  @P1 BRA `(.L_x_101) ;  /* 0x0000035000001947 */ /* 0x000fea0003800000 */
[----:B0-----:R0:W1:Y:S04]  /*0b20*/  LDS R13, [R7.X4] ;  /* 0x00000000070d7984 */ /* 0x0010680000004800 */
[----:B------:R0:W2:Y:S04]  /*0b30*/  LDS R11, [R7.X4+0x3000] ;  /* 0x00300000070b7984 */ /* 0x0000a80000004800 */
[----:B------:R0:W3:Y:S04]  /*0b40*/  LDS R10, [R7.X4+0x2000] ;  /* 0x00200000070a7984 */ /* 0x0000e80000004800 */
[----:B------:R0:W4:Y:S01]  /*0b50*/  LDS R12, [R7.X4+0x1000] ;  /* 0x00100000070c7984 */ /* 0x0001220000004800 */
[----:B------:R-:W-:Y:S05]  /*0b60*/  BRA.DIV ~URZ, `(.L_x_102) ;  /* 0x000005027f007947 */ /* 0x000fea000b800000 */
[----:B----4-:R4:W0:Y:S02]  /*0b70*/  SHFL.BFLY PT, R14, R12, 0x1, 0x1f ;  /* 0x0c201f000c0e7f89 */ /* 0x01082400000e0000 */
.L_x_108:
[----:B0---4-:R-:W-:Y:S01]  /*0b80*/  FADD.FTZ R12, R12, R14 ;  /* 0x0000000e0c0c7221 */ /* 0x011fe20000010000 */
[----:B------:R-:W-:Y:S05]  /*0b90*/  BRA.DIV ~URZ, `(.L_x_103) ;  /* 0x000005427f007947 */ /* 0x000fea000b800000 */
[----:B--2---:R-:W0:Y:S04]  /*0ba0*/  SHFL.BFLY PT, R16, R11, 0x1, 0x1f ;  /* 0x0c201f000b107f89 */ /* 0x004e2800000e0000 */
[----:B-1----:R-:W1:Y:S04]  /*0bb0*/  SHFL.BFLY PT, R8, R13, 0x1, 0x1f ;  /* 0x0c201f000d087f89 */ /* 0x002e6800000e0000 */
[----:B---3--:R-:W2:Y:S01]  /*0bc0*/  SHFL.BFLY PT, R9, R10, 0x1, 0x1f ;  /* 0x0c201f000a097f89 */ /* 0x008ea200000e0000 */
[----:B0-----:R-:W-:-:S02]  /*0bd0*/  FADD.FTZ R16, R11, R16 ;  /* 0x000000100b107221 */ /* 0x001fc40000010000 */
[----:B-1----:R-:W-:-:S03]  /*0be0*/  FADD.FTZ R14, R13, R8 ;  /* 0x000000080d0e7221 */ /* 0x002fc60000010000 */
[----:B------:R-:W0:Y:S01]  /*0bf0*/  SHFL.BFLY PT, R17, R16, 0x2, 0x1f ;  /* 0x0c401f0010117f89 */ /* 0x000e2200000e0000 */
[----:B--2---:R-:W-:-:S03]  /*0c00*/  FADD.FTZ R19, R10, R9 ;  /* 0x000000090a137221 */ /* 0x004fc60000010000 */
[----:B------:R-:W1:Y:S04]  /*0c10*/  SHFL.BFLY PT, R15, R14, 0x2, 0x1f ;  /* 0x0c401f000e0f7f89 */ /* 0x000e6800000e0000 */
[----:B------:R-:W2:Y:S04]  /*0c20*/  SHFL.BFLY PT, R9, R12, 0x2, 0x1f ;  /* 0x0c401f000c097f89 */ /* 0x000ea800000e0000 */
[----:B------:R-:W3:Y:S01]  /*0c30*/  SHFL.BFLY PT, R8, R19, 0x2, 0x1f ;  /* 0x0c401f0013087f89 */ /* 0x000ee200000e0000 */
[----:B0-----:R-:W-:Y:S02]  /*0c40*/  FADD.FTZ R17, R16, R17 ;  /* 0x0000001110117221 */ /* 0x001fe40000010000 */
[----:B-1----:R-:W-:-:S03]  /*0c50*/  FADD.FTZ R15, R14, R15 ;  /* 0x0000000f0e0f7221 */ /* 0x002fc60000010000 */
[----:B------:R-:W0:Y:S01]  /*0c60*/  SHFL.BFLY PT, R18, R17, 0x4, 0x1f ;  /* 0x0c801f0011127f89 */ /* 0x000e2200000e0000 */
[----:B--2---:R-:W-:-:S03]  /*0c70*/  FADD.FTZ R9, R12, R9 ;  /* 0x000000090c097221 */ /* 0x004fc60000010000 */
[----:B------:R-:W1:Y:S01]  /*0c80*/  SHFL.BFLY PT, R10, R15, 0x4, 0x1f ;  /* 0x0c801f000f0a7f89 */ /* 0x000e6200000e0000 */
[----:B---3--:R-:W-:-:S03]  /*0c90*/  FADD.FTZ R20, R19, R8 ;  /* 0x0000000813147221 */ /* 0x008fc60000010000 */
[----:B------:R-:W2:Y:S04]  /*0ca0*/  SHFL.BFLY PT, R8, R9, 0x4, 0x1f ;  /* 0x0c801f0009087f89 */ /* 0x000ea800000e0000 */
[----:B------:R-:W3:Y:S01]  /*0cb0*/  SHFL.BFLY PT, R11, R20, 0x4, 0x1f ;  /* 0x0c801f00140b7f89 */ /* 0x000ee200000e0000 */
[----:B0-----:R-:W-:Y:S02]  /*0cc0*/  FADD.FTZ R14, R17, R18 ;  /* 0x00000012110e7221 */ /* 0x001fe40000010000 */
[----:B-1----:R-:W-:-:S03]  /*0cd0*/  FADD.FTZ R10, R15, R10 ;  /* 0x0000000a0f0a7221 */ /* 0x002fc60000010000 */
[----:B------:R-:W-:Y:S01]  /*0ce0*/  SHFL.BFLY PT, R19, R14, 0x8, 0x1f ;  /* 0x0d001f000e137f89 */ /* 0x000fe200000e0000 */
[----:B--2---:R-:W-:-:S03]  /*0cf0*/  FADD.FTZ R8, R9, R8 ;  /* 0x0000000809087221 */ /* 0x004fc60000010000 */
[----:B------:R-:W0:Y:S01]  /*0d00*/  SHFL.BFLY PT, R13, R10, 0x8, 0x1f ;  /* 0x0d001f000a0d7f89 */ /* 0x000e2200000e0000 */
[----:B---3--:R-:W-:-:S03]  /*0d10*/  FADD.FTZ R16, R20, R11 ;  /* 0x0000000b14107221 */ /* 0x008fc60000010000 */
[----:B------:R-:W1:Y:S04]  /*0d20*/  SHFL.BFLY PT, R11, R8, 0x8, 0x1f ;  /* 0x0d001f00080b7f89 */ /* 0x000e6800000e0000 */
[----:B------:R-:W2:Y:S01]  /*0d30*/  SHFL.BFLY PT, R9, R16, 0x8, 0x1f ;  /* 0x0d001f0010097f89 */ /* 0x000ea200000e0000 */
[----:B0-----:R-:W-:Y:S02]  /*0d40*/  FADD.FTZ R13, R10, R13 ;  /* 0x0000000d0a0d7221 */ /* 0x001fe40000010000 */
[----:B-1----:R-:W-:-:S03]  /*0d50*/  FADD.FTZ R12, R8, R11 ;  /* 0x0000000b080c7221 */ /* 0x002fc60000010000 */
[----:B------:R0:W1:Y:S01]  /*0d60*/  SHFL.BFLY PT, R18, R13, 0x10, 0x1f ;  /* 0x0e001f000d127f89 */ /* 0x00006200000e0000 */
[----:B------:R-:W-:Y:S02]  /*0d70*/  FADD.FTZ R11, R14, R19 ;  /* 0x000000130e0b7221 */ /* 0x000fe40000010000 */
[----:B--2---:R-:W-:Y:S01]  /*0d80*/  FADD.FTZ R19, R16, R9 ;  /* 0x0000000910137221 */ /* 0x004fe20000010000 */
[----:B------:R0:W2:Y:S04]  /*0d90*/  SHFL.BFLY PT, R15, R12, 0x10, 0x1f ;  /* 0x0e001f000c0f7f89 */ /* 0x0000a800000e0000 */
[----:B------:R0:W3:Y:S04]  /*0da0*/  SHFL.BFLY PT, R20, R11, 0x10, 0x1f ;  /* 0x0e001f000b147f89 */ /* 0x0000e800000e0000 */
[----:B------:R0:W4:Y:S02]  /*0db0*/  SHFL.BFLY PT, R8, R19, 0x10, 0x1f ;  /* 0x0e001f0013087f89 */ /* 0x00012400000e0000 */
.L_x_109:
[----:B------:R-:W-:Y:S01]  /*0dc0*/  ISETP.NE.AND P1, PT, R2, RZ, PT ;  /* 0x000000ff0200720c */ /* 0x000fe20003f25270 */
[----:B-1----:R-:W-:-:S02]  /*0dd0*/  FADD.FTZ R18, R18, R13 ;  /* 0x0000000d12127221 */ /* 0x002fc40000010000 */
[----:B0-2---:R-:W-:Y:S02]  /*0de0*/  FADD.FTZ R12, R15, R12 ;  /* 0x0000000c0f0c7221 */ /* 0x005fe40000010000 */
[----:B----4-:R-:W-:Y:S02]  /*0df0*/  FADD.FTZ R8, R8, R19 ;  /* 0x0000001308087221 */ /* 0x010fe40000010000 */
[----:B---3--:R-:W-:-:S06]  /*0e00*/  FADD.FTZ R20, R20, R11 ;  /* 0x0000000b14147221 */ /* 0x008fcc0000010000 */
[----:B------:R-:W-:-:S04]  /*0e10*/  @!P1 SHF.R.U32.HI R9, RZ, 0x3, R0 ;  /* 0x00000003ff099819 */ /* 0x000fc80000011600 */
[----:B------:R-:W-:-:S05]  /*0e20*/  @!P1 LOP3.LUT R9, R9, 0x1ffffffc, RZ, 0xc0, !PT ;  /* 0x1ffffffc09099812 */ /* 0x000fca00078ec0ff */
[----:B------:R0:W-:Y:S04]  /*0e30*/  @!P1 STS [R9+0x4000], R18 ;  /* 0x0040001209009388 */ /* 0x0001e80000000800 */
[----:B------:R0:W-:Y:S04]  /*0e40*/  @!P1 STS [R9+0x4080], R12 ;  /* 0x0040800c09009388 */ /* 0x0001e80000000800 */
[----:B------:R0:W-:Y:S04]  /*0e50*/  @!P1 STS [R9+0x4100], R8 ;  /* 0x0041000809009388 */ /* 0x0001e80000000800 */
[----:B------:R0:W-:Y:S02]  /*0e60*/  @!P1 STS [R9+0x4180], R20 ;  /* 0x0041801409009388 */ /* 0x0001e40000000800 */
.L_x_101:
[----:B0-----:R-:W-:Y:S01]  /*0e70*/  SHF.L.U32 R8, R5, 0x1, RZ ;  /* 0x0000000105087819 */ /* 0x001fe200000006ff */
[----:B------:R-:W-:Y:S01]  /*0e80*/  WARPSYNC 0xffffffff ;  /* 0xffffffff00007948 */ /* 0x000fe20003800000 */
[----:B------:R-:W-:Y:S02]  /*0e90*/  BAR.SYNC.DEFER_BLOCKING 0x0 ;  /* 0x0000000000007b1d */ /* 0x000fe40000010000 */
[----:B------:R-:W-:-:S04]  /*0ea0*/  ISETP.GE.U32.OR P1, PT, R8, c[0x0][0x168], P0 ;  /* 0x00005a0008007a0c */ /* 0x000fc80000726470 */
[----:B------:R-:W-:Y:S09]  /*0eb0*/  BSSY B0, `(.L_x_104) ;  /* 0x0000015000007945 */ /* 0x000ff20003800000 */
[----:B------:R-:W-:Y:S05]  /*0ec0*/  @P1 BRA `(.L_x_105) ;  /* 0x0000013000001947 */ /* 0x000fea0003800000 */
[----:B------:R-:W-:Y:S01]  /*0ed0*/  SHF.L.U32 R8, R0, 0x3, RZ ;  /* 0x0000000300087819 */ /* 0x000fe200000006ff */
[----:B------:R-:W-:-:S03]  /*0ee0*/  HFMA2.MMA R18, -RZ, RZ, 0, 2.384185791015625e-07 ;  /* 0x00000004ff127435 */ /* 0x000fc600000001ff */
[----:B------:R-:W-:-:S05]  /*0ef0*/  LOP3.LUT R16, R8, 0xf8, RZ, 0xc0, !PT ;  /* 0x000000f808107812 */ /* 0x000fca00078ec0ff */
[----:B------:R-:W0:Y:S04]  /*0f00*/  LDS.64 R8, [R16+0x4180] ;  /* 0x0041800010087984 */ /* 0x000e280000000a00 */
[----:B------:R-:W1:Y:S04]  /*0f10*/  LDS.64 R12, [R16+0x4000] ;  /* 0x00400000100c7984 */ /* 0x000e680000000a00 */
[----:B------:R-:W2:Y:S04]  /*0f20*/  LDS.64 R10, [R16+0x4100] ;  /* 0x00410000100a7984 */ /* 0x000ea80000000a00 */
[----:B------:R-:W3:Y:S01]  /*0f30*/  LDS.64 R14, [R16+0x4080] ;  /* 0x00408000100e7984 */ /* 0x000ee20000000a00 */
[----:B0-----:R-:W-:Y:S01]  /*0f40*/  F2FP.BF16.PACK_AB R23, R9, R8 ;  /* 0x000000080917723e */ /* 0x001fe200000010ff */
[----:B------:R-:W-:Y:S01]  /*0f50*/  IMAD.WIDE.U32 R8, R5, R18, c[0x0][0x268] ;  /* 0x00009a0005087625 */ /* 0x000fe200078e0012 */
[----:B-1----:R-:W-:-:S03]  /*0f60*/  F2FP.BF16.PACK_AB R17, R13, R12 ;  /* 0x0000000c0d11723e */ /* 0x002fc600000010ff */
[----:B------:R-:W-:Y:S01]  /*0f70*/  IMAD.WIDE.U32 R12, R5, R18, c[0x0][0x278] ;  /* 0x00009e00050c7625 */ /* 0x000fe200078e0012 */
[----:B--2---:R-:W-:-:S03]  /*0f80*/  F2FP.BF16.PACK_AB R21, R11, R10 ;  /* 0x0000000a0b15723e */ /* 0x004fc600000010ff */
[----:B------:R-:W-:Y:S01]  /*0f90*/  IMAD.WIDE.U32 R10, R5, R18, c[0x0][0x260] ;  /* 0x00009800050a7625 */ /* 0x000fe200078e0012 */
[----:B------:R0:W-:Y:S01]  /*0fa0*/  STG.E [R8.64], R17 ;  /* 0x0000001108007986 */ /* 0x0001e2000c101904 */
[----:B---3--:R-:W-:Y:S02]  /*0fb0*/  F2FP.BF16.PACK_AB R19, R15, R14 ;  /* 0x0000000e0f13723e */ /* 0x008fe400000010ff */
[----:B------:R-:W-:-:S03]  /*0fc0*/  IMAD.WIDE.U32 R14, R5, R18, c[0x0][0x270] ;  /* 0x00009c00050e7625 */ /* 0x000fc600078e0012 */
[----:B------:R0:W-:Y:S04]  /*0fd0*/  STG.E [R10.64], R19 ;  /* 0x000000130a007986 */ /* 0x0001e8000c101904 */
[----:B------:R0:W-:Y:S04]  /*0fe0*/  STG.E [R12.64], R21 ;  /* 0x000000150c007986 */ /* 0x0001e8000c101904 */
[----:B------:R0:W-:Y:S02]  /*0ff0*/  STG.E [R14.64], R23 ;  /* 0x000000170e007986 */ /* 0x0001e4000c101904 */
.L_x_105:
[----:B------:R-:W-:Y:S05]  /*1000*/  BSYNC B0 ;  /* 0x0000000000007941 */ /* 0x000fea0003800000 */
.L_x_104:
[C---:B------:R-:W-:Y:S02]  /*1010*/  ISETP.GT.U32.AND P1, PT, R4.reuse, -0x1001, PT ;  /* 0xffffefff0400780c */ /* 0x040fe40003f24070 */
[----:B------:R-:W-:-:S02]  /*1020*/  IADD3 R4, R4, 0x1000, RZ ;  /* 0x0000100004047810 */ /* 0x000fc40007ffe0ff */
[----:B------:R-:W-:-:S09]  /*1030*/  IADD3 R5, R5, 0x800, RZ ;  /* 0x0000080005057810 */ /* 0x000fd20007ffe0ff */
[----:B0-----:R-:W-:Y:S01]  /*1040*/  @!P1 CALL.REL.NOINC `(.L_x_106) ;  /* 0x0000001000009944 */ /* 0x001fe20003c00000 */
[----:B------:R-:W-:Y:S05]  /*1050*/  BRA `(.L_x_107) ;  /* 0xfffff0d000007947 */ /* 0x000fea000383ffff */
.L_x_106:
[----:B------:R-:W-:Y:S05]  /*1060*/  EXIT ;  /* 0x000000000000794d */ /* 0x000fea0003800000 */
.L_x_102:
[----:B------:R-:W-:Y:S01]  /*1070*/  HFMA2.MMA R17, -RZ, RZ, 0, 1.847743988037109375e-06 ;  /* 0x0000001fff117435 */ /* 0x000fe200000001ff */
[----:B----4-:R-:W-:Y:S01]  /*1080*/  IMAD.MOV.U32 R19, RZ, RZ, R12 ;  /* 0x000000ffff137224 */ /* 0x010fe200078e000c */
[----:B------:R-:W-:Y:S02]  /*1090*/  MOV R16, 0x1 ;  /* 0x0000000100107802 */ /* 0x000fe40000000f00 */
[----:B------:R-:W-:Y:S02]  /*10a0*/  MOV R14, 0xffffffff ;  /* 0xffffffff000e7802 */ /* 0x000fe40000000f00 */
[----:B------:R-:W-:Y:S02]  /*10b0*/  MOV R8, 0x10d0 ;  /* 0x000010d000087802 */ /* 0x000fe40000000f00 */
[----:B0123--:R-:W-:Y:S05]  /*10c0*/  CALL.REL.NOINC `($__internal_7_$__cuda_sm70_shflsync_bfly_p) ;  /* 0x000007b000007944 */ /* 0x00ffea0003c00000 */
[----:B01----:R-:W-:Y:S05]  /*10d0*/  BRA `(.L_x_108) ;  /* 0xfffffaa000007947 */ /* 0x003fea000383ffff */
.L_x_103:
[----:B------:R-:W-:Y:S01]  /*10e0*/  HFMA2.MMA R16, -RZ, RZ, 0, 1.1920928955078125e-07 ;  /* 0x00000002ff107435 */ /* 0x000fe200000001ff */
[----:B------:R-:W-:Y:S01]  /*10f0*/  IMAD.MOV.U32 R19, RZ, RZ, R12 ;  /* 0x000000ffff137224 */ /* 0x000fe200078e000c */
[----:B------:R-:W-:Y:S02]  /*1100*/  MOV R17, 0x1f ;  /* 0x0000001f00117802 */ /* 0x000fe40000000f00 */
[----:B------:R-:W-:-:S02]  /*1110*/  MOV R14, 0xffffffff ;  /* 0xffffffff000e7802 */ /* 0x000fc40000000f00 */
[----:B------:R-:W-:Y:S02]  /*1120*/  MOV R8, 0x1140 ;  /* 0x0000114000087802 */ /* 0x000fe40000000f00 */
[----:B-123--:R-:W-:Y:S05]  /*1130*/  CALL.REL.NOINC `($__internal_7_$__cuda_sm70_shflsync_bfly_p) ;  /* 0x0000074000007944 */ /* 0x00efea0003c00000 */
[----:B0-----:R-:W-:Y:S01]  /*1140*/  HFMA2.MMA R17, -RZ, RZ, 0, 1.847743988037109375e-06 ;  /* 0x0000001fff117435 */ /* 0x001fe200000001ff */
[----:B-1----:R-:W-:Y:S01]  /*1150*/  FADD.FTZ R19, R12, R14 ;  /* 0x0000000e0c137221 */ /* 0x002fe20000010000 */
[----:B------:R-:W-:Y:S01]  /*1160*/  MOV R14, 0xffffffff ;  /* 0xffffffff000e7802 */ /* 0x000fe20000000f00 */
[----:B------:R-:W-:Y:S01]  /*1170*/  IMAD.MOV.U32 R16, RZ, RZ, 0x4 ;  /* 0x00000004ff107424 */ /* 0x000fe200078e00ff */
[----:B------:R-:W-:Y:S02]  /*1180*/  MOV R8, 0x11a0 ;  /* 0x000011a000087802 */ /* 0x000fe40000000f00 */
[----:B------:R-:W-:Y:S05]  /*1190*/  CALL.REL.NOINC `($__internal_7_$__cuda_sm70_shflsync_bfly_p) ;  /* 0x000006e000007944 */ /* 0x000fea0003c00000 */
[----:B0-----:R-:W-:Y:S01]  /*11a0*/  HFMA2.MMA R16, -RZ, RZ, 0, 4.76837158203125e-07 ;  /* 0x00000008ff107435 */ /* 0x001fe200000001ff */
[----:B-1----:R-:W-:Y:S01]  /*11b0*/  FADD.FTZ R19, R19, R14 ;  /* 0x0000000e13137221 */ /* 0x002fe20000010000 */
[----:B------:R-:W-:Y:S01]  /*11c0*/  MOV R14, 0xffffffff ;  /* 0xffffffff000e7802 */ /* 0x000fe20000000f00 */
[----:B------:R-:W-:Y:S01]  /*11d0*/  IMAD.MOV.U32 R17, RZ, RZ, 0x1f ;  /* 0x0000001fff117424 */ /* 0x000fe200078e00ff */
[----:B------:R-:W-:Y:S02]  /*11e0*/  MOV R8, 0x1200 ;  /* 0x0000120000087802 */ /* 0x000fe40000000f00 */
[----:B------:R-:W-:Y:S05]  /*11f0*/  CALL.REL.NOINC `($__internal_7_$__cuda_sm70_shflsync_bfly_p) ;  /* 0x0000068000007944 */ /* 0x000fea0003c00000 */
[----:B-1----:R-:W-:Y:S01]  /*1200*/  FADD.FTZ R12, R19, R14 ;  /* 0x0000000e130c7221 */ /* 0x002fe20000010000 */
[----:B0-----:R-:W-:Y:S01]  /*1210*/  HFMA2.MMA R16, -RZ, RZ, 0, 9.5367431640625e-07 ;  /* 0x00000010ff107435 */ /* 0x001fe200000001ff */
[----:B------:R-:W-:Y:S01]  /*1220*/  MOV R17, 0x1f ;  /* 0x0000001f00117802 */ /* 0x000fe20000000f00 */
[----:B------:R-:W-:Y:S01]  /*1230*/  IMAD.MOV.U32 R14, RZ, RZ, -0x1 ;  /* 0xffffffffff0e7424 */ /* 0x000fe200078e00ff */
[----:B------:R-:W-:-:S02]  /*1240*/  MOV R8, 0x1270 ;  /* 0x0000127000087802 */ /* 0x000fc40000000f00 */
[----:B------:R-:W-:Y:S02]  /*1250*/  MOV R19, R12 ;  /* 0x0000000c00137202 */ /* 0x000fe40000000f00 */
[----:B------:R-:W-:Y:S05]  /*1260*/  CALL.REL.NOINC `($__internal_7_$__cuda_sm70_shflsync_bfly_p) ;  /* 0x0000061000007944 */ /* 0x000fea0003c00000 */
[----:B0-----:R-:W-:Y:S01]  /*1270*/  HFMA2.MMA R17, -RZ, RZ, 0, 1.847743988037109375e-06 ;  /* 0x0000001fff117435 */ /* 0x001fe200000001ff */
[----:B-1----:R-:W-:Y:S01]  /*1280*/  MOV R15, R14 ;  /* 0x0000000e000f7202 */ /* 0x002fe20000000f00 */
[----:B------:R-:W-:Y:S01]  /*1290*/  IMAD.MOV.U32 R16, RZ, RZ, 0x1 ;  /* 0x00000001ff107424 */ /* 0x000fe200078e00ff */
[----:B------:R-:W-:Y:S02]  /*12a0*/  MOV R19, R13 ;  /* 0x0000000d00137202 */ /* 0x000fe40000000f00 */
[----:B------:R-:W-:Y:S02]  /*12b0*/  MOV R14, 0xffffffff ;  /* 0xffffffff000e7802 */ /* 0x000fe40000000f00 */
[----:B------:R-:W-:Y:S02]  /*12c0*/  MOV R8, 0x12e0 ;  /* 0x000012e000087802 */ /* 0x000fe40000000f00 */
[----:B------:R-:W-:Y:S05]  /*12d0*/  CALL.REL.NOINC `($__internal_7_$__cuda_sm70_shflsync_bfly_p) ;  /* 0x000005a000007944 */ /* 0x000fea0003c00000 */
[----:B0-----:R-:W-:Y:S01]  /*12e0*/  HFMA2.MMA R16, -RZ, RZ, 0, 1.1920928955078125e-07 ;  /* 0x00000002ff107435 */ /* 0x001fe200000001ff */
[----:B-1----:R-:W-:Y:S01]  /*12f0*/  FADD.FTZ R19, R13, R14 ;  /* 0x0000000e0d137221 */ /* 0x002fe20000010000 */
[----:B------:R-:W-:Y:S01]  /*1300*/  MOV R14, 0xffffffff ;  /* 0xffffffff000e7802 */ /* 0x000fe20000000f00 */
[----:B------:R-:W-:Y:S01]  /*1310*/  IMAD.MOV.U32 R17, RZ, RZ, 0x1f ;  /* 0x0000001fff117424 */ /* 0x000fe200078e00ff */
[----:B------:R-:W-:-:S02]  /*1320*/  MOV R8, 0x1340 ;  /* 0x0000134000087802 */ /* 0x000fc40000000f00 */
[----:B------:R-:W-:Y:S05]  /*1330*/  CALL.REL.NOINC `($__internal_7_$__cuda_sm70_shflsync_bfly_p) ;  /* 0x0000054000007944 */ /* 0x000fea0003c00000 */
[----:B0-----:R-:W-:Y:S01]  /*1340*/  HFMA2.MMA R16, -RZ, RZ, 0, 2.384185791015625e-07 ;  /* 0x00000004ff107435 */ /* 0x001fe200000001ff */
[----:B-1----:R-:W-:Y:S01]  /*1350*/  FADD.FTZ R19, R19, R14 ;  /* 0x0000000e13137221 */ /* 0x002fe20000010000 */
[----:B------:R-:W-:Y:S01]  /*1360*/  MOV R17, 0x1f ;  /* 0x0000001f00117802 */ /* 0x000fe20000000f00 */
[----:B------:R-:W-:Y:S01]  /*1370*/  IMAD.MOV.U32 R14, RZ, RZ, -0x1 ;  /* 0xffffffffff0e7424 */ /* 0x000fe200078e00ff */
[----:B------:R-:W-:-:S02]  /*1380*/  MOV R8, 0x13a0 ;  /* 0x000013a000087802 */ /* 0x000fc40000000f00 */
[----:B------:R-:W-:Y:S05]  /*1390*/  CALL.REL.NOINC `($__internal_7_$__cuda_sm70_shflsync_bfly_p) ;  /* 0x000004e000007944 */ /* 0x000fea0003c00000 */
[----:B0-----:R-:W-:Y:S01]  /*13a0*/  HFMA2.MMA R16, -RZ, RZ, 0, 4.76837158203125e-07 ;  /* 0x00000008ff107435 */ /* 0x001fe200000001ff */
[----:B-1----:R-:W-:Y:S01]  /*13b0*/  FADD.FTZ R19, R19, R14 ;  /* 0x0000000e13137221 */ /* 0x002fe20000010000 */
[----:B------:R-:W-:-:S02]  /*13c0*/  MOV R17, 0x1f ;  /* 0x0000001f00117802 */ /* 0x000fc40000000f00 */
[----:B------:R-:W-:Y:S02]  /*13d0*/  MOV R14, 0xffffffff ;  /* 0xffffffff000e7802 */ /* 0x000fe40000000f00 */
[----:B------:R-:W-:Y:S02]  /*13e0*/  MOV R8, 0x1400 ;  /* 0x0000140000087802 */ /* 0x000fe40000000f00 */
[----:B------:R-:W-:Y:S05]  /*13f0*/  CALL.REL.NOINC `($__internal_7_$__cuda_sm70_shflsync_bfly_p) ;  /* 0x0000048000007944 */ /* 0x000fea0003c00000 */
[----:B-1----:R-:W-:Y:S01]  /*1400*/  FADD.FTZ R13, R19, R14 ;  /* 0x0000000e130d7221 */ /* 0x002fe20000010000 */
[----:B0-----:R-:W-:Y:S01]  /*1410*/  HFMA2.MMA R17, -RZ, RZ, 0, 1.847743988037109375e-06 ;  /* 0x0000001fff117435 */ /* 0x001fe200000001ff */
[----:B------:R-:W-:Y:S01]  /*1420*/  IMAD.MOV.U32 R16, RZ, RZ, 0x10 ;  /* 0x00000010ff107424 */ /* 0x000fe200078e00ff */
[----:B------:R-:W-:Y:S02]  /*1430*/  MOV R14, 0xffffffff ;  /* 0xffffffff000e7802 */ /* 0x000fe40000000f00 */
[----:B------:R-:W-:Y:S02]  /*1440*/  MOV R19, R13 ;  /* 0x0000000d00137202 */ /* 0x000fe40000000f00 */
[----:B------:R-:W-:Y:S02]  /*1450*/  MOV R8, 0x1470 ;  /* 0x0000147000087802 */ /* 0x000fe40000000f00 */
[----:B------:R-:W-:Y:S05]  /*1460*/  CALL.REL.NOINC `($__internal_7_$__cuda_sm70_shflsync_bfly_p) ;  /* 0x0000041000007944 */ /* 0x000fea0003c00000 */
[----:B0-----:R-:W-:Y:S01]  /*1470*/  HFMA2.MMA R16, -RZ, RZ, 0, 5.9604644775390625e-08 ;  /* 0x00000001ff107435 */ /* 0x001fe200000001ff */
[----:B-1----:R-:W-:Y:S01]  /*1480*/  IMAD.MOV.U32 R18, RZ, RZ, R14 ;  /* 0x000000ffff127224 */ /* 0x002fe200078e000e */
[----:B------:R-:W-:Y:S01]  /*1490*/  MOV R19, R11 ;  /* 0x0000000b00137202 */ /* 0x000fe20000000f00 */
[----:B------:R-:W-:Y:S01]  /*14a0*/  IMAD.MOV.U32 R14, RZ, RZ, -0x1 ;  /* 0xffffffffff0e7424 */ /* 0x000fe200078e00ff */
[----:B------:R-:W-:-:S02]  /*14b0*/  MOV R17, 0x1f ;  /* 0x0000001f00117802 */ /* 0x000fc40000000f00 */
[----:B------:R-:W-:Y:S02]  /*14c0*/  MOV R8, 0x14e0 ;  /* 0x000014e000087802 */ /* 0x000fe40000000f00 */
[----:B------:R-:W-:Y:S05]  /*14d0*/  CALL.REL.NOINC `($__internal_7_$__cuda_sm70_shflsync_bfly_p) ;  /* 0x000003a000007944 */ /* 0x000fea0003c00000 */
[----:B0-----:R-:W-:Y:S01]  /*14e0*/  HFMA2.MMA R16, -RZ, RZ, 0, 1.1920928955078125e-07 ;  /* 0x00000002ff107435 */ /* 0x001fe200000001ff */
[----:B-1----:R-:W-:Y:S01]  /*14f0*/  FADD.FTZ R19, R11, R14 ;  /* 0x0000000e0b137221 */ /* 0x002fe20000010000 */
[----:B------:R-:W-:Y:S02]  /*1500*/  MOV R17, 0x1f ;  /* 0x0000001f00117802 */ /* 0x000fe40000000f00 */
[----:B------:R-:W-:Y:S02]  /*1510*/  MOV R14, 0xffffffff ;  /* 0xffffffff000e7802 */ /* 0x000fe40000000f00 */
[----:B------:R-:W-:Y:S02]  /*1520*/  MOV R8, 0x1540 ;  /* 0x0000154000087802 */ /* 0x000fe40000000f00 */
[----:B------:R-:W-:Y:S05]  /*1530*/  CALL.REL.NOINC `($__internal_7_$__cuda_sm70_shflsync_bfly_p) ;  /* 0x0000034000007944 */ /* 0x000fea0003c00000 */
[----:B0-----:R-:W-:Y:S01]  /*1540*/  HFMA2.MMA R17, -RZ, RZ, 0, 1.847743988037109375e-06 ;  /* 0x0000001fff117435 */ /* 0x001fe200000001ff */
[----:B-1----:R-:W-:Y:S01]  /*1550*/  FADD.FTZ R19, R19, R14 ;  /* 0x0000000e13137221 */ /* 0x002fe20000010000 */
[----:B------:R-:W-:Y:S01]  /*1560*/  MOV R14, 0xffffffff ;  /* 0xffffffff000e7802 */ /* 0x000fe20000000f00 */
[----:B------:R-:W-:Y:S01]  /*1570*/  IMAD.MOV.U32 R16, RZ, RZ, 0x4 ;  /* 0x00000004ff107424 */ /* 0x000fe200078e00ff */
[----:B------:R-:W-:-:S02]  /*1580*/  MOV R8, 0x15a0 ;  /* 0x000015a000087802 */ /* 0x000fc40000000f00 */
[----:B------:R-:W-:Y:S05]  /*1590*/  CALL.REL.NOINC `($__internal_7_$__cuda_sm70_shflsync_bfly_p) ;  /* 0x000002e000007944 */ /* 0x000fea0003c00000 */
[----:B0-----:R-:W-:Y:S01]  /*15a0*/  HFMA2.MMA R16, -RZ, RZ, 0, 4.76837158203125e-07 ;  /* 0x00000008ff107435 */ /* 0x001fe200000001ff */
[----:B-1----:R-:W-:Y:S01]  /*15b0*/  FADD.FTZ R19, R19, R14 ;  /* 0x0000000e13137221 */ /* 0x002fe20000010000 */
[----:B------:R-:W-:Y:S01]  /*15c0*/  MOV R14, 0xffffffff ;  /* 0xffffffff000e7802 */ /* 0x000fe20000000f00 */
[----:B------:R-:W-:Y:S01]  /*15d0*/  IMAD.MOV.U32 R17, RZ, RZ, 0x1f ;  /* 0x0000001fff117424 */ /* 0x000fe200078e00ff */
[----:B------:R-:W-:-:S02]  /*15e0*/  MOV R8, 0x1600 ;  /* 0x0000160000087802 */ /* 0x000fc40000000f00 */
        /* <DEDUP_REMOVED lines=33> */
[----:B0-----:R-:W-:Y:S01]  /*1800*/  HFMA2.MMA R17, -RZ, RZ, 0, 1.847743988037109375e-06 ;  /* 0x0000001fff117435 */ /* 0x001fe200000001ff */
[----:B-1----:R-:W-:Y:S01]  /*1810*/  FADD.FTZ R19, R19, R14 ;  /* 0x0000000e13137221 */ /* 0x002fe20000010000 */
[----:B------:R-:W-:Y:S01]  /*1820*/  MOV R14, 0xffffffff ;  /* 0xffffffff000e7802 */ /* 0x000fe20000000f00 */
[----:B------:R-:W-:Y:S01]  /*1830*/  IMAD.MOV.U32 R16, RZ, RZ, 0x10 ;  /* 0x00000010ff107424 */ /* 0x000fe200078e00ff */
[----:B------:R-:W-:Y:S02]  /*1840*/  MOV R8, 0x1860 ;  /* 0x0000186000087802 */ /* 0x000fe40000000f00 */
[----:B------:R-:W-:Y:S05]  /*1850*/  CALL.REL.NOINC `($__internal_7_$__cuda_sm70_shflsync_bfly_p) ;  /* 0x0000002000007944 */ /* 0x000fea0003c00000 */
[----:B-1----:R-:W-:Y:S01]  /*1860*/  MOV R8, R14 ;  /* 0x0000000e00087202 */ /* 0x002fe20000000f00 */
[----:B0-----:R-:W-:Y:S05]  /*1870*/  BRA `(.L_x_109) ;  /* 0xfffff54000007947 */ /* 0x001fea000383ffff */
        .weak           $__internal_7_$__cuda_sm70_shflsync_bfly_p
        .type           $__internal_7_$__cuda_sm70_shflsync_bfly_p,@function
        .size           $__internal_7_$__cuda_sm70_shflsync_bfly_p,(.L_x_1770 - $__internal_7_$__cuda_sm70_shflsync_bfly_p)
$__internal_7_$__cuda_sm70_shflsync_bfly_p:
[----:B------:R-:W-:Y:S01]  /*1880*/  HFMA2.MMA R9, -RZ, RZ, 0, 0 ;  /* 0x00000000ff097435 */ /* 0x000fe200000001ff */
[----:B------:R-:W-:Y:S04]  /*1890*/  WARPSYNC R14 ;  /* 0x0000000e00007348 */ /* 0x000fe80003800000 */
[----:B------:R0:W1:Y:S01]  /*18a0*/  SHFL.BFLY PT, R14, R19, R16, R17 ;  /* 0x0c000010130e7389 */ /* 0x00006200000e0011 */
[----:B------:R-:W-:Y:S05]  /*18b0*/  RET.REL.NODEC R8 `(_ZN10layer_norm40ln_parallel_residual_bwd_finalize_kernelINS_22Kernel_traits_finalizeILj4096E13__nv_bfloat16S2_S2_S2_fjLb0ELj1024ELj4ENS_18Kernel_traits_baseILj4096ES2_S2_S2_S2_fjLj1024EEEEELb0EEEvNS_9BwdParamsE) ;  /* 0xffffe74008007950 */ /* 0x000fea0003c3ffff */
.L_x_110:
        /* <DEDUP_REMOVED lines=12> */
.L_x_1770:


//--------------------- .text._ZN10layer_norm31ln_parallel_residual_bwd_kernelINS_13Kernel_traitsI13__nv_bfloat16S2_S2_S2_fjLj4096ELj1ELj1ELj8ELj16ENS_18Kernel_traits_baseILj4096ES2_S2_S2_S2_fjLj256EEEEELb1ELb1ELb0EEEvNS_9BwdParamsE --------------------------
	.section	.text._ZN10layer_norm31ln_parallel_residual_bwd_kernelINS_13Kernel_traitsI13__nv_bfloat16S2_S2_S2_fjLj4096ELj1ELj1ELj8ELj16ENS_18Kernel_traits_baseILj4096ES2_S2_S2_S2_fjLj256EEEEELb1ELb1ELb0EEEvNS_9BwdParamsE,"ax",@progbits
	.sectioninfo	@"SHI_REGISTERS=127"
	.align	128
        .global         _ZN10layer_norm31ln_parallel_residual_bwd_kernelINS_13Kernel_traitsI13__nv_bfloat16S2_S2_S2_fjLj4096ELj1ELj1ELj8ELj16ENS_18Kernel_traits_baseILj4096ES2_S2_S2_S2_fjLj256EEEEELb1ELb1ELb0EEEvNS_9BwdParamsE
        .type           _ZN10layer_norm31ln_parallel_residual_bwd_kernelINS_13Kernel_traitsI13__nv_bfloat16S2_S2_S2_fjLj4096ELj1ELj1ELj8ELj16ENS_18Kernel_traits_baseILj4096ES2_S2_S2_S2_fjLj256EEEEELb1ELb1ELb0EEEvNS_9BwdParamsE,@function
        .size           _ZN10layer_norm31ln_parallel_residual_bwd_kernelINS_13Kernel_traitsI13__nv_bfloat16S2_S2_S2_fjLj4096ELj1ELj1ELj8ELj16ENS_18Kernel_traits_baseILj4096ES2_S2_S2_S2_fjLj256EEEEELb1ELb1ELb0EEEvNS_9BwdParamsE,(.L_x_1771 - _ZN10layer_norm31ln_parallel_residual_bwd_kernelINS_13Kernel_traitsI13__nv_bfloat16S2_S2_S2_fjLj4096ELj1ELj1ELj8ELj16ENS_18Kernel_traits_baseILj4096ES2_S2_S2_S2_fjLj256EEEEELb1ELb1ELb0EEEvNS_9BwdParamsE)
        .other          _ZN10layer_norm31ln_parallel_residual_bwd_kernelINS_13Kernel_traitsI13__nv_bfloat16S2_S2_S2_fjLj4096ELj1ELj1ELj8ELj16ENS_18Kernel_traits_baseILj4096ES2_S2_S2_S2_fjLj256EEEEELb1ELb1ELb0EEEvNS_9BwdParamsE,@"STO_CUDA_ENTRY STV_DEFAULT"
_ZN10layer_norm31ln_parallel_residual_bwd_kernelINS_13Kernel_traitsI13__nv_bfloat16S2_S2_S2_fjLj4096ELj1ELj1ELj8ELj16ENS_18Kernel_traits_baseILj4096ES2_S2_S2_S2_fjLj256EEEEELb1ELb1ELb0EEEvNS_9BwdParamsE:
.text._ZN10layer_norm31ln_parallel_residual_bwd_kernelINS_13Kernel_traitsI13__nv_bfloat16S2_S2_S2_fjLj4096ELj1ELj1ELj8ELj16ENS_18Kernel_traits_baseILj4096ES2_S2_S2_S2_fjLj256EEEEELb1ELb1ELb0EEEvNS_9BwdParamsE:
        /* <DEDUP_REMOVED lines=11> */
[----:B------:R-:W-:Y:S02]  /*00b0*/  @P0 IMAD.MOV.U32 R3, RZ, RZ, 0x10 ;  /* 0x00000010ff030424 */ /* 0x000fe400078e00ff */
[----:B------:R-:W-:Y:S02]  /*00c0*/  @P1 IMAD.MOV.U32 R5, RZ, RZ, 0x10 ;  /* 0x00000010ff051424 */ /* 0x000fe400078e00ff */
        /* <DEDUP_REMOVED lines=25> */
[----:B-1----:R-:W0:Y:S01]  /*0260*/  LDC.U8 R3, c[0x0][0x1f0] ;  /* 0x00007c00ff037b82 */ /* 0x002e220000000000 */
[--C-:B-----5:R-:W-:Y:S01]  /*0270*/  PRMT R4, RZ, 0x5410, R8.reuse ;  /* 0x00005410ff047816 */ /* 0x120fe20000000008 */
[----:B------:R-:W-:Y:S01]  /*0280*/  HFMA2.MMA R45, -RZ, RZ, 0, 0 ;  /* 0x00000000ff2d7435 */ /* 0x000fe200000001ff */
[----:B------:R-:W-:Y:S01]  /*0290*/  PRMT R5, RZ, 0x7610, R8 ;  /* 0x00007610ff057816 */ /* 0x000fe20000000008 */
[----:B------:R-:W-:Y:S01]  /*02a0*/  IMAD.MOV.U32 R13, RZ, RZ, 0x1 ;  /* 0x00000001ff0d7424 */ /* 0x000fe200078e00ff */
        /* <DEDUP_REMOVED lines=13> */
[----:B0-----:R-:W-:Y:S02]  /*0380*/  PRMT R80, RZ, 0x7610, R51 ;  /* 0x00007610ff507816 */ /* 0x001fe40000000033 */
.L_x_122:
[----:B------:R-:W-:-:S04]  /*0390*/  IMAD.MOV.U32 R65, RZ, RZ, 0x4 ;  /* 0x00000004ff417424 */ /* 0x000fc800078e00ff */
[----:B------:R-:W-:-:S06]  /*03a0*/  IMAD.WIDE R66, R2, R65, c[0x0][0x1a0] ;  /* 0x0000680002427625 */ /* 0x000fcc00078e0241 */
[----:B------:R-:W2:Y:S01]  /*03b0*/  LDG.E R66, [R66.64] ;  /* 0x0000000442427981 */ /* 0x000ea2000c1e1900 */
[C---:B------:R-:W-:Y:S02]  /*03c0*/  IMAD R68, R2.reuse, c[0x0][0x168], RZ ;  /* 0x00005a0002447a24 */ /* 0x040fe400078e02ff */
[----:B------:R-:W-:-:S03]  /*03d0*/  IMAD.WIDE R64, R2, R65, c[0x0][0x1a8] ;  /* 0x00006a0002407625 */ /* 0x000fc600078e0241 */
[----:B------:R-:W-:Y:S01]  /*03e0*/  SHF.R.S32.HI R69, RZ, 0x1f, R68 ;  /* 0x0000001fff457819 */ /* 0x000fe20000011444 */
[----:B------:R-:W-:Y:S01]  /*03f0*/  BSSY B0, `(.L_x_112) ;  /* 0x000006b000007945 */ /* 0x000fe20003800000 */
[----:B------:R-:W-:Y:S01]  /*0400*/  ISETP.NE.AND P2, PT, R3, RZ, PT ;  /* 0x000000ff0300720c */ /* 0x000fe20003f45270 */
[----:B------:R0:W5:Y:S01]  /*0410*/  LDG.E R82, [R64.64] ;  /* 0x0000000440527981 */ /* 0x000162000c1e1900 */
[----:B------:R-:W-:Y:S01]  /*0420*/  LEA.HI R69, R69, R68, RZ, 0x3 ;  /* 0x0000004445457211 */ /* 0x000fe200078f18ff */
[----:B------:R-:W-:Y:S01]  /*0430*/  IMAD.MOV.U32 R73, RZ, RZ, RZ ;  /* 0x000000ffff497224 */ /* 0x000fe200078e00ff */
[----:B------:R-:W-:Y:S01]  /*0440*/  LOP3.LUT R68, R0, 0xff, RZ, 0xc0, !PT ;  /* 0x000000ff00447812 */ /* 0x000fe200078ec0ff */
[----:B------:R-:W-:Y:S01]  /*0450*/  IMAD.MOV.U32 R74, RZ, RZ, RZ ;  /* 0x000000ffff4a7224 */ /* 0x000fe200078e00ff */
[----:B------:R-:W-:Y:S02]  /*0460*/  LOP3.LUT P4, RZ, R13, 0xff, RZ, 0xc0, !PT ;  /* 0x000000ff0dff7812 */ /* 0x000fe4000788c0ff */
[----:B------:R-:W-:-:S02]  /*0470*/  LEA.HI.SX32 R81, R69, R68, 0x1d ;  /* 0x0000004445517211 */ /* 0x000fc400078feaff */
[----:B0-----:R-:W-:-:S03]  /*0480*/  P2R R64, PR, RZ, 0x4 ;  /* 0x00000004ff407803 */ /* 0x001fc60000000000 */
[----:B------:R-:W-:Y:S01]  /*0490*/  IMAD.MOV.U32 R75, RZ, RZ, R81 ;  /* 0x000000ffff4b7224 */ /* 0x000fe200078e0051 */
[----:B--2---:R-:W-:Y:S01]  /*04a0*/  FSEL R72, R66, RZ, !P2 ;  /* 0x000000ff42487208 */ /* 0x004fe20005000000 */
[----:B------:R-:W-:Y:S05]  /*04b0*/  @!P0 BRA `(.L_x_113) ;  /* 0x000005e000008947 */ /* 0x000fea0003800000 */
[----:B------:R-:W-:Y:S01]  /*04c0*/  LEA R64, P2, R81, c[0x0][0x188], 0x4 ;  /* 0x0000620051407a11 */ /* 0x000fe200078420ff */
[----:B------:R-:W-:-:S03]  /*04d0*/  IMAD.MOV.U32 R68, RZ, RZ, 0x10 ;  /* 0x00000010ff447424 */ /* 0x000fc600078e00ff */
[C---:B------:R-:W-:Y:S01]  /*04e0*/  LEA.HI.X R65, R81.reuse, c[0x0][0x18c], RZ, 0x4, P2 ;  /* 0x0000630051417a11 */ /* 0x040fe200010f24ff */
[----:B------:R-:W-:-:S05]  /*04f0*/  IMAD.WIDE.U32 R68, R81, R68, c[0x0][0x208] ;  /* 0x0000820051447625 */ /* 0x000fca00078e0044 */
[----:B------:R-:W2:Y:S04]  /*0500*/  LDG.E.128 R64, [R64.64] ;  /* 0x0000000440407981 */ /* 0x000ea8000c1e1d00 */
[----:B------:R-:W3:Y:S01]  /*0510*/  LDG.E.128 R68, [R68.64] ;  /* 0x0000000444447981 */ /* 0x000ee2000c1e1d00 */
[C---:B------:R-:W-:Y:S02]  /*0520*/  SHF.L.U32 R74, R81.reuse, 0x3, RZ ;  /* 0x00000003514a7819 */ /* 0x040fe400000006ff */
[----:B------:R-:W-:Y:S02]  /*0530*/  SHF.L.U64.HI R73, R81, 0x3, RZ ;  /* 0x0000000351497819 */ /* 0x000fe400000102ff */
[----:B------:R-:W-:Y:S02]  /*0540*/  IADD3 R118, P5, R74, c[0x0][0x190], RZ ;  /* 0x000064004a767a10 */ /* 0x000fe40007fbe0ff */
[----:B------:R-:W-:-:S02]  /*0550*/  ISETP.NE.U32.AND P2, PT, RZ, c[0x0][0x250], PT ;  /* 0x00009400ff007a0c */ /* 0x000fc40003f45070 */
[----:B------:R-:W-:Y:S02]  /*0560*/  IADD3.X R119, R73, c[0x0][0x194], RZ, P5, !PT ;  /* 0x0000650049777a10 */ /* 0x000fe40002ffe4ff */
[----:B------:R-:W-:Y:S02]  /*0570*/  ISETP.NE.AND.EX P2, PT, RZ, c[0x0][0x254], PT, P2 ;  /* 0x00009500ff007a0c */ /* 0x000fe40003f45320 */
[----:B------:R-:W-:Y:S02]  /*0580*/  ISETP.NE.U32.AND P3, PT, RZ, c[0x0][0x218], PT ;  /* 0x00008600ff007a0c */ /* 0x000fe40003f65070 */
[----:B------:R-:W5:Y:S02]  /*0590*/  LDG.E.64 R118, [R118.64] ;  /* 0x0000000476767981 */ /* 0x000f64000c1e1b00 */
[----:B------:R-:W-:-:S07]  /*05a0*/  ISETP.NE.AND.EX P3, PT, RZ, c[0x0][0x21c], PT, P3 ;  /* 0x00008700ff007a0c */ /* 0x000fce0003f65330 */
[----:B------:R-:W-:-:S04]  /*05b0*/  @P2 IADD3 R74, P5, R74, c[0x0][0x198], RZ ;  /* 0x000066004a4a2a10 */ /* 0x000fc80007fbe0ff */
[----:B------:R-:W-:Y:S02]  /*05c0*/  @P2 IADD3.X R75, R73, c[0x0][0x19c], RZ, P5, !PT ;  /* 0x00006700494b2a10 */ /* 0x000fe40002ffe4ff */
[----:B------:R-:W-:-:S03]  /*05d0*/  @P3 LEA R84, P5, R81, c[0x0][0x218], 0x4 ;  /* 0x0000860051543a11 */ /* 0x000fc600078a20ff */
[----:B------:R2:W5:Y:S01]  /*05e0*/  @P2 LDG.E.64 R122, [R74.64] ;  /* 0x000000044a7a2981 */ /* 0x000562000c1e1b00 */
[----:B------:R-:W-:-:S05]  /*05f0*/  @P3 LEA.HI.X R85, R81, c[0x0][0x21c], RZ, 0x4, P5 ;  /* 0x0000870051553a11 */ /* 0x000fca00028f24ff */
[----:B------:R0:W5:Y:S01]  /*0600*/  @P3 LDG.E.128 R48, [R84.64] ;  /* 0x0000000454303981 */ /* 0x000162000c1e1d00 */
[----:B--2---:R-:W-:Y:S02]  /*0610*/  PRMT R75, RZ, 0x5410, R64 ;  /* 0x00005410ff4b7816 */ /* 0x004fe40000000040 */
[----:B------:R-:W-:-:S03]  /*0620*/  PRMT R87, RZ, 0x5410, R65 ;  /* 0x00005410ff577816 */ /* 0x000fc60000000041 */
[----:B------:R-:W-:Y:S01]  /*0630*/  FADD.FTZ R75, -R72, R75 ;  /* 0x0000004b484b7221 */ /* 0x000fe20000010100 */
[----:B---3--:R-:W-:Y:S02]  /*0640*/  PRMT R95, RZ, 0x5410, R68 ;  /* 0x00005410ff5f7816 */ /* 0x008fe40000000044 */
[----:B0-----:R-:W-:Y:S01]  /*0650*/  PRMT R85, RZ, 0x7610, R64 ;  /* 0x00007610ff557816 */ /* 0x001fe20000000040 */
[----:B-----5:R-:W-:Y:S01]  /*0660*/  FMUL.FTZ R97, R82, R75 ;  /* 0x0000004b52617220 */ /* 0x020fe20000410000 */
[----:B------:R-:W-:Y:S01]  /*0670*/  PRMT R91, RZ, 0x7610, R65 ;  /* 0x00007610ff5b7816 */ /* 0x000fe20000000041 */
[----:B------:R-:W-:Y:S01]  /*0680*/  FADD.FTZ R87, -R72, R87 ;  /* 0x0000005748577221 */ /* 0x000fe20000010100 */
[----:B------:R-:W-:Y:S01]  /*0690*/  PRMT R73, RZ, 0x7610, R66 ;  /* 0x00007610ff497816 */ /* 0x000fe20000000042 */
[----:B------:R-:W-:Y:S01]  /*06a0*/  FADD.FTZ R28, R28, R95 ;  /* 0x0000005f1c1c7221 */ /* 0x000fe20000010000 */
[----:B------:R-:W-:Y:S01]  /*06b0*/  PRMT R68, RZ, 0x7610, R68 ;  /* 0x00007610ff447816 */ /* 0x000fe20000000044 */
[----:B------:R-:W-:-:S02]  /*06c0*/  FFMA.FTZ R44, R97, R95, R44 ;  /* 0x0000005f612c7223 */ /* 0x000fc4000001002c */
[----:B------:R-:W-:Y:S02]  /*06d0*/  FADD.FTZ R85, -R72, R85 ;  /* 0x0000005548557221 */ /* 0x000fe40000010100 */
[----:B------:R-:W-:Y:S01]  /*06e0*/  FMUL.FTZ R95, R4, R95 ;  /* 0x0000005f045f7220 */ /* 0x000fe20000410000 */
[----:B------:R-:W-:Y:S01]  /*06f0*/  PRMT R89, RZ, 0x5410, R69 ;  /* 0x00005410ff597816 */ /* 0x000fe20000000045 */
[----:B------:R-:W-:Y:S02]  /*0700*/  FMUL.FTZ R93, R82, R87 ;  /* 0x00000057525d7220 */ /* 0x000fe40000410000 */
[C---:B------:R-:W-:Y:S02]  /*0710*/  FADD.FTZ R91, -R72.reuse, R91 ;  /* 0x0000005b485b7221 */ /* 0x040fe40000010100 */
[----:B------:R-:W-:Y:S02]  /*0720*/  FADD.FTZ R87, -R72, R73 ;  /* 0x0000004948577221 */ /* 0x000fe40000010100 */
[----:B------:R-:W-:-:S02]  /*0730*/  FMUL.FTZ R96, R82, R85 ;  /* 0x0000005552607220 */ /* 0x000fc40000410000 */
[----:B------:R-:W-:Y:S02]  /*0740*/  FMUL.FTZ R94, R5, R68 ;  /* 0x00000044055e7220 */ /* 0x000fe40000410000 */
[----:B------:R-:W-:Y:S02]  /*0750*/  FADD.FTZ R75, RZ, R95 ;  /* 0x0000005fff4b7221 */ /* 0x000fe40000010000 */
[----:B------:R-:W-:Y:S01]  /*0760*/  FFMA.FTZ R73, R97, R95, RZ ;  /* 0x0000005f61497223 */ /* 0x000fe200000100ff */
[----:B------:R-:W-:Y:S01]  /*0770*/  PRMT R65, RZ, 0x5410, R67 ;  /* 0x00005410ff417816 */ /* 0x000fe20000000043 */
[----:B------:R-:W-:Y:S01]  /*0780*/  FMUL.FTZ R92, R82, R91 ;  /* 0x0000005b525c7220 */ /* 0x000fe20000410000 */
[----:B------:R-:W-:Y:S01]  /*0790*/  PRMT R64, RZ, 0x7610, R69 ;  /* 0x00007610ff407816 */ /* 0x000fe20000000045 */
[----:B------:R-:W-:Y:S01]  /*07a0*/  FMUL.FTZ R90, R6, R89 ;  /* 0x00000059065a7220 */ /* 0x000fe20000410000 */
[----:B------:R-:W-:Y:S01]  /*07b0*/  PRMT R113, RZ, 0x5410, R66 ;  /* 0x00005410ff717816 */ /* 0x000fe20000000042 */
[----:B------:R-:W-:-:S02]  /*07c0*/  FADD.FTZ R75, R75, R94 ;  /* 0x0000005e4b4b7221 */ /* 0x000fc40000010000 */
[----:B------:R-:W-:Y:S01]  /*07d0*/  FFMA.FTZ R73, R96, R94, R73 ;  /* 0x0000005e60497223 */ /* 0x000fe20000010049 */
[----:B------:R-:W-:Y:S01]  /*07e0*/  PRMT R115, RZ, 0x5410, R70 ;  /* 0x00005410ff737816 */ /* 0x000fe20000000046 */
[----:B------:R-:W-:Y:S02]  /*07f0*/  FADD.FTZ R30, R30, R89 ;  /* 0x000000591e1e7221 */ /* 0x000fe40000010000 */
[----:B------:R-:W-:Y:S02]  /*0800*/  FFMA.FTZ R46, R93, R89, R46 ;  /* 0x000000595d2e7223 */ /* 0x000fe4000001002e */
[----:B------:R-:W-:Y:S02]  /*0810*/  FADD.FTZ R31, R31, R64 ;  /* 0x000000401f1f7221 */ /* 0x000fe40000010000 */
[-C--:B------:R-:W-:Y:S02]  /*0820*/  FFMA.FTZ R47, R92, R64.reuse, R47 ;  /* 0x000000405c2f7223 */ /* 0x080fe4000001002f */
[----:B------:R-:W-:-:S02]  /*0830*/  FMUL.FTZ R89, R7, R64 ;  /* 0x0000004007597220 */ /* 0x000fc40000410000 */
[C---:B------:R-:W-:Y:S02]  /*0840*/  FADD.FTZ R65, -R72.reuse, R65 ;  /* 0x0000004148417221 */ /* 0x040fe40000010100 */
[----:B------:R-:W-:Y:S02]  /*0850*/  FADD.FTZ R113, -R72, R113 ;  /* 0x0000007148717221 */ /* 0x000fe40000010100 */
[----:B------:R-:W-:Y:S02]  /*0860*/  FADD.FTZ R64, R75, R90 ;  /* 0x0000005a4b407221 */ /* 0x000fe40000010000 */
[----:B------:R-:W-:Y:S01]  /*0870*/  FFMA.FTZ R73, R93, R90, R73 ;  /* 0x0000005a5d497223 */ /* 0x000fe20000010049 */
[----:B------:R-:W-:Y:S01]  /*0880*/  PRMT R70, RZ, 0x7610, R70 ;  /* 0x00007610ff467816 */ /* 0x000fe20000000046 */
[C---:B------:R-:W-:Y:S02]  /*0890*/  FMUL.FTZ R85, R82.reuse, R65 ;  /* 0x0000004152557220 */ /* 0x040fe40000410000 */
[----:B------:R-:W-:-:S02]  /*08a0*/  FMUL.FTZ R91, R82, R113 ;  /* 0x00000071525b7220 */ /* 0x000fc40000410000 */
[----:B------:R-:W-:Y:S02]  /*08b0*/  FMUL.FTZ R88, R8, R115 ;  /* 0x0000007308587220 */ /* 0x000fe40000410000 */
[----:B------:R-:W-:Y:S02]  /*08c0*/  FADD.FTZ R65, R64, R89 ;  /* 0x0000005940417221 */ /* 0x000fe40000010000 */
[----:B------:R-:W-:Y:S01]  /*08d0*/  FFMA.FTZ R73, R92, R89, R73 ;  /* 0x000000595c497223 */ /* 0x000fe20000010049 */
[----:B------:R-:W-:Y:S01]  /*08e0*/  PRMT R67, RZ, 0x7610, R67 ;  /* 0x00007610ff437816 */ /* 0x000fe20000000043 */
[----:B------:R-:W-:Y:S01]  /*08f0*/  FMUL.FTZ R87, R82, R87 ;  /* 0x0000005752577220 */ /* 0x000fe20000410000 */
[----:B------:R-:W-:Y:S01]  /*0900*/  PRMT R69, RZ, 0x5410, R71 ;  /* 0x00005410ff457816 */ /* 0x000fe20000000047 */
[----:B------:R-:W-:Y:S02]  /*0910*/  FMUL.FTZ R86, R9, R70 ;  /* 0x0000004609567220 */ /* 0x000fe40000410000 */
[----:B------:R-:W-:-:S02]  /*0920*/  FADD.FTZ R65, R65, R88 ;  /* 0x0000005841417221 */ /* 0x000fc40000010000 */
[----:B------:R-:W-:Y:S01]  /*0930*/  FFMA.FTZ R73, R91, R88, R73 ;  /* 0x000000585b497223 */ /* 0x000fe20000010049 */
[----:B------:R-:W-:Y:S01]  /*0940*/  PRMT R66, RZ, 0x7610, R71 ;  /* 0x00007610ff427816 */ /* 0x000fe20000000047 */
[----:B------:R-:W-:Y:S02]  /*0950*/  FMUL.FTZ R84, R10, R69 ;  /* 0x000000450a547220 */ /* 0x000fe40000410000 */
[----:B------:R-:W-:Y:S02]  /*0960*/  FADD.FTZ R67, -R72, R67 ;  /* 0x0000004348437221 */ /* 0x000fe40000010100 */
[----:B------:R-:W-:Y:S02]  /*0970*/  FADD.FTZ R65, R65, R86 ;  /* 0x0000005641417221 */ /* 0x000fe40000010000 */
[----:B------:R-:W-:Y:S02]  /*0980*/  FFMA.FTZ R73, R87, R86, R73 ;  /* 0x0000005657497223 */ /* 0x000fe40000010049 */
[----:B------:R-:W-:-:S02]  /*0990*/  FMUL.FTZ R114, R82, R67 ;  /* 0x0000004352727220 */ /* 0x000fc40000410000 */
[----:B------:R-:W-:Y:S02]  /*09a0*/  FADD.FTZ R64, R65, R84 ;  /* 0x0000005441407221 */ /* 0x000fe40000010000 */
[----:B------:R-:W-:Y:S02]  /*09b0*/  FMUL.FTZ R113, R11, R66 ;  /* 0x000000420b717220 */ /* 0x000fe40000410000 */
[----:B------:R-:W-:Y:S01]  /*09c0*/  FFMA.FTZ R74, R85, R84, R73 ;  /* 0x00000054554a7223 */ /* 0x000fe20000010049 */
[----:B------:R-:W-:Y:S01]  /*09d0*/  IADD3 R75, R81, 0x100, RZ ;  /* 0x00000100514b7810 */ /* 0x000fe20007ffe0ff */
        /* <DEDUP_REMOVED lines=12> */
.L_x_113:
[----:B------:R-:W-:Y:S05]  /*0aa0*/  BSYNC B0 ;  /* 0x0000000000007941 */ /* 0x000fea0003800000 */
.L_x_112:
[----:B------:R-:W-:Y:S01]  /*0ab0*/  BSSY B0, `(.L_x_114) ;  /* 0x000005f000007945 */ /* 0x000fe20003800000 */
[----:B------:R-:W-:Y:S05]  /*0ac0*/  @!P1 BRA `(.L_x_115) ;  /* 0x000005d000009947 */ /* 0x000fea0003800000 */
[----:B------:R-:W-:Y:S01]  /*0ad0*/  LEA R64, P2, R75, c[0x0][0x188], 0x4 ;  /* 0x000062004b407a11 */ /* 0x000fe200078420ff */
[----:B------:R-:W-:-:S03]  /*0ae0*/  IMAD.MOV.U32 R68, RZ, RZ, 0x10 ;  /* 0x00000010ff447424 */ /* 0x000fc600078e00ff */
[C---:B------:R-:W-:Y:S01]  /*0af0*/  LEA.HI.X R65, R75.reuse, c[0x0][0x18c], RZ, 0x4, P2 ;  /* 0x000063004b417a11 */ /* 0x040fe200010f24ff */
[----:B------:R-:W-:-:S05]  /*0b00*/  IMAD.WIDE.U32 R68, R75, R68, c[0x0][0x208] ;  /* 0x000082004b447625 */ /* 0x000fca00078e0044 */
[----:B------:R-:W2:Y:S04]  /*0b10*/  LDG.E.128 R64, [R64.64] ;  /* 0x0000000440407981 */ /* 0x000ea8000c1e1d00 */
[----:B------:R-:W3:Y:S01]  /*0b20*/  LDG.E.128 R68, [R68.64] ;  /* 0x0000000444447981 */ /* 0x000ee2000c1e1d00 */
[----:B------:R-:W-:Y:S01]  /*0b30*/  ISETP.NE.U32.AND P2, PT, RZ, c[0x0][0x218], PT ;  /* 0x00008600ff007a0c */ /* 0x000fe20003f45070 */
[----:B------:R-:W-:Y:S01]  /*0b40*/  IMAD.SHL.U32 R98, R75, 0x8, RZ ;  /* 0x000000084b627824 */ /* 0x000fe200078e00ff */
[----:B------:R-:W-:Y:S02]  /*0b50*/  SHF.R.U32.HI R83, RZ, 0x1d, R75 ;  /* 0x0000001dff537819 */ /* 0x000fe4000001164b */
[----:B------:R-:W-:Y:S02]  /*0b60*/  ISETP.NE.AND.EX P2, PT, RZ, c[0x0][0x21c], PT, P2 ;  /* 0x00008700ff007a0c */ /* 0x000fe40003f45320 */
[----:B------:R-:W-:-:S04]  /*0b70*/  ISETP.NE.U32.AND P3, PT, RZ, c[0x0][0x250], PT ;  /* 0x00009400ff007a0c */ /* 0x000fc80003f65070 */
[----:B------:R-:W-:-:S07]  /*0b80*/  ISETP.NE.AND.EX P3, PT, RZ, c[0x0][0x254], PT, P3 ;  /* 0x00009500ff007a0c */ /* 0x000fce0003f65330 */
[----:B------:R-:W-:-:S04]  /*0b90*/  @P2 LEA R100, P5, R75, c[0x0][0x218], 0x4 ;  /* 0x000086004b642a11 */ /* 0x000fc800078a20ff */
[----:B------:R-:W-:Y:S02]  /*0ba0*/  @P2 LEA.HI.X R101, R75, c[0x0][0x21c], RZ, 0x4, P5 ;  /* 0x000087004b652a11 */ /* 0x000fe400028f24ff */
[----:B------:R-:W-:-:S03]  /*0bb0*/  IADD3 R116, P5, R98, c[0x0][0x190], RZ ;  /* 0x0000640062747a10 */ /* 0x000fc60007fbe0ff */
[----:B------:R0:W5:Y:S01]  /*0bc0*/  @P2 LDG.E.128 R52, [R100.64] ;  /* 0x0000000464342981 */ /* 0x000162000c1e1d00 */
[----:B------:R-:W-:Y:S02]  /*0bd0*/  IADD3.X R117, R83, c[0x0][0x194], RZ, P5, !PT ;  /* 0x0000650053757a10 */ /* 0x000fe40002ffe4ff */
[----:B------:R-:W-:-:S04]  /*0be0*/  @P3 IADD3 R98, P5, R98, c[0x0][0x198], RZ ;  /* 0x0000660062623a10 */ /* 0x000fc80007fbe0ff */
[----:B------:R-:W5:Y:S01]  /*0bf0*/  LDG.E.64 R116, [R116.64] ;  /* 0x0000000474747981 */ /* 0x000f62000c1e1b00 */
[----:B------:R-:W-:-:S05]  /*0c00*/  @P3 IADD3.X R99, R83, c[0x0][0x19c], RZ, P5, !PT ;  /* 0x0000670053633a10 */ /* 0x000fca0002ffe4ff */
[----:B------:R1:W5:Y:S01]  /*0c10*/  @P3 LDG.E.64 R120, [R98.64] ;  /* 0x0000000462783981 */ /* 0x000362000c1e1b00 */
[--C-:B--2---:R-:W-:Y:S02]  /*0c20*/  PRMT R75, RZ, 0x5410, R64.reuse ;  /* 0x00005410ff4b7816 */ /* 0x104fe40000000040 */
[----:B------:R-:W-:Y:S02]  /*0c30*/  PRMT R83, RZ, 0x7610, R64 ;  /* 0x00007610ff537816 */ /* 0x000fe40000000040 */
[----:B-1----:R-:W-:Y:S02]  /*0c40*/  PRMT R99, RZ, 0x5410, R65 ;  /* 0x00005410ff637816 */ /* 0x002fe40000000041 */
[--C-:B0-----:R-:W-:Y:S02]  /*0c50*/  PRMT R101, RZ, 0x5410, R67.reuse ;  /* 0x00005410ff657816 */ /* 0x101fe40000000043 */
[----:B------:R-:W-:Y:S01]  /*0c60*/  PRMT R103, RZ, 0x7610, R67 ;  /* 0x00007610ff677816 */ /* 0x000fe20000000043 */
[C---:B------:R-:W-:Y:S01]  /*0c70*/  FADD.FTZ R75, -R72.reuse, R75 ;  /* 0x0000004b484b7221 */ /* 0x040fe20000010100 */
[--C-:B---3--:R-:W-:Y:S01]  /*0c80*/  PRMT R67, RZ, 0x5410, R68.reuse ;  /* 0x00005410ff437816 */ /* 0x108fe20000000044 */
[C---:B------:R-:W-:Y:S01]  /*0c90*/  FADD.FTZ R111, -R72.reuse, R83 ;  /* 0x00000053486f7221 */ /* 0x040fe20000010100 */
[----:B------:R-:W-:Y:S01]  /*0ca0*/  PRMT R107, RZ, 0x7610, R65 ;  /* 0x00007610ff6b7816 */ /* 0x000fe20000000041 */
[----:B------:R-:W-:Y:S01]  /*0cb0*/  FADD.FTZ R99, -R72, R99 ;  /* 0x0000006348637221 */ /* 0x000fe20000010100 */
[----:B------:R-:W-:Y:S01]  /*0cc0*/  PRMT R68, RZ, 0x7610, R68 ;  /* 0x00007610ff447816 */ /* 0x000fe20000000044 */
[----:B-----5:R-:W-:-:S02]  /*0cd0*/  FMUL.FTZ R83, R82, R75 ;  /* 0x0000004b52537220 */ /* 0x020fc40000410000 */
[----:B------:R-:W-:Y:S01]  /*0ce0*/  FMUL.FTZ R112, R12, R67 ;  /* 0x000000430c707220 */ /* 0x000fe20000410000 */
[----:B------:R-:W-:Y:S01]  /*0cf0*/  PRMT R105, RZ, 0x5410, R66 ;  /* 0x00005410ff697816 */ /* 0x000fe20000000042 */
[----:B------:R-:W-:Y:S01]  /*0d00*/  FADD.FTZ R107, -R72, R107 ;  /* 0x0000006b486b7221 */ /* 0x000fe20000010100 */
[----:B------:R-:W-:Y:S01]  /*0d10*/  PRMT R108, RZ, 0x5410, R69 ;  /* 0x00005410ff6c7816 */ /* 0x000fe20000000045 */
[C---:B------:R-:W-:Y:S02]  /*0d20*/  FMUL.FTZ R109, R82.reuse, R99 ;  /* 0x00000063526d7220 */ /* 0x040fe40000410000 */
[----:B------:R-:W-:Y:S02]  /*0d30*/  FMUL.FTZ R111, R82, R111 ;  /* 0x0000006f526f7220 */ /* 0x000fe40000410000 */
[----:B------:R-:W-:Y:S02]  /*0d40*/  FMUL.FTZ R110, R14, R68 ;  /* 0x000000440e6e7220 */ /* 0x000fe40000410000 */
[----:B------:R-:W-:-:S02]  /*0d50*/  FADD.FTZ R73, R73, R112 ;  /* 0x0000007049497221 */ /* 0x000fc40000010000 */
[----:B------:R-:W-:Y:S01]  /*0d60*/  FFMA.FTZ R74, R83, R112, R74 ;  /* 0x00000070534a7223 */ /* 0x000fe2000001004a */
[----:B------:R-:W-:Y:S01]  /*0d70*/  PRMT R106, RZ, 0x7610, R69 ;  /* 0x00007610ff6a7816 */ /* 0x000fe20000000045 */
[----:B------:R-:W-:Y:S02]  /*0d80*/  FADD.FTZ R105, -R72, R105 ;  /* 0x0000006948697221 */ /* 0x000fe40000010100 */
[----:B------:R-:W-:Y:S02]  /*0d90*/  FADD.FTZ R22, R22, R108 ;  /* 0x0000006c16167221 */ /* 0x000fe40000010000 */
[----:B------:R-:W-:Y:S02]  /*0da0*/  FMUL.FTZ R107, R82, R107 ;  /* 0x0000006b526b7220 */ /* 0x000fe40000410000 */
[-C--:B------:R-:W-:Y:S02]  /*0db0*/  FFMA.FTZ R38, R109, R108.reuse, R38 ;  /* 0x0000006c6d267223 */ /* 0x080fe40000010026 */
[----:B------:R-:W-:-:S02]  /*0dc0*/  FMUL.FTZ R108, R15, R108 ;  /* 0x0000006c0f6c7220 */ /* 0x000fc40000410000 */
[----:B------:R-:W-:Y:S02]  /*0dd0*/  FADD.FTZ R73, R73, R110 ;  /* 0x0000006e49497221 */ /* 0x000fe40000010000 */
[----:B------:R-:W-:Y:S01]  /*0de0*/  FFMA.FTZ R74, R111, R110, R74 ;  /* 0x0000006e6f4a7223 */ /* 0x000fe2000001004a */
[----:B------:R-:W-:Y:S01]  /*0df0*/  PRMT R104, RZ, 0x5410, R70 ;  /* 0x00005410ff687816 */ /* 0x000fe20000000046 */
[----:B------:R-:W-:Y:S01]  /*0e00*/  FADD.FTZ R23, R23, R106 ;  /* 0x0000006a17177221 */ /* 0x000fe20000010000 */
[----:B------:R-:W-:Y:S01]  /*0e10*/  PRMT R65, RZ, 0x7610, R66 ;  /* 0x00007610ff417816 */ /* 0x000fe20000000042 */
[-C--:B------:R-:W-:Y:S02]  /*0e20*/  FFMA.FTZ R39, R107, R106.reuse, R39 ;  /* 0x0000006a6b277223 */ /* 0x080fe40000010027 */
[----:B------:R-:W-:Y:S02]  /*0e30*/  FMUL.FTZ R105, R82, R105 ;  /* 0x0000006952697220 */ /* 0x000fe40000410000 */
[----:B------:R-:W-:-:S02]  /*0e40*/  FMUL.FTZ R106, R76, R106 ;  /* 0x0000006a4c6a7220 */ /* 0x000fc40000410000 */
[----:B------:R-:W-:Y:S02]  /*0e50*/  FADD.FTZ R73, R73, R108 ;  /* 0x0000006c49497221 */ /* 0x000fe40000010000 */
[----:B------:R-:W-:Y:S01]  /*0e60*/  FFMA.FTZ R74, R109, R108, R74 ;  /* 0x0000006c6d4a7223 */ /* 0x000fe2000001004a */
[----:B------:R-:W-:Y:S01]  /*0e70*/  PRMT R70, RZ, 0x7610, R70 ;  /* 0x00007610ff467816 */ /* 0x000fe20000000046 */
[----:B------:R-:W-:Y:S02]  /*0e80*/  FADD.FTZ R101, -R72, R101 ;  /* 0x0000006548657221 */ /* 0x000fe40000010100 */
[----:B------:R-:W-:Y:S02]  /*0e90*/  FADD.FTZ R16, R16, R104 ;  /* 0x0000006810107221 */ /* 0x000fe40000010000 */
[----:B------:R-:W-:Y:S02]  /*0ea0*/  FFMA.FTZ R32, R105, R104, R32 ;  /* 0x0000006869207223 */ /* 0x000fe40000010020 */
[----:B------:R-:W-:-:S02]  /*0eb0*/  FADD.FTZ R65, -R72, R65 ;  /* 0x0000004148417221 */ /* 0x000fc40000010100 */
[----:B------:R-:W-:Y:S02]  /*0ec0*/  FMUL.FTZ R104, R77, R104 ;  /* 0x000000684d687220 */ /* 0x000fe40000410000 */
[----:B------:R-:W-:Y:S02]  /*0ed0*/  FADD.FTZ R73, R73, R106 ;  /* 0x0000006a49497221 */ /* 0x000fe40000010000 */
[----:B------:R-:W-:Y:S01]  /*0ee0*/  FFMA.FTZ R74, R107, R106, R74 ;  /* 0x0000006a6b4a7223 */ /* 0x000fe2000001004a */
[----:B------:R-:W-:Y:S01]  /*0ef0*/  PRMT R100, RZ, 0x5410, R71 ;  /* 0x00005410ff647816 */ /* 0x000fe20000000047 */
        /* <DEDUP_REMOVED lines=8> */
[----:B------:R-:W-:Y:S02]  /*0f80*/  FADD.FTZ R103, -R72, R103 ;  /* 0x0000006748677221 */ /* 0x000fe40000010100 */
[----:B------:R-:W-:-:S02]  /*0f90*/  FMUL.FTZ R100, R79, R100 ;  /* 0x000000644f647220 */ /* 0x000fc40000410000 */
[----:B------:R-:W-:Y:S02]  /*0fa0*/  FADD.FTZ R65, R66, R99 ;  /* 0x0000006342417221 */ /* 0x000fe40000010000 */
[----:B------:R-:W-:Y:S02]  /*0fb0*/  FFMA.FTZ R74, R98, R99, R74 ;  /* 0x00000063624a7223 */ /* 0x000fe4000001004a */
[----:B------:R-:W-:Y:S02]  /*0fc0*/  FMUL.FTZ R102, R80, R64 ;  /* 0x0000004050667220 */ /* 0x000fe40000410000 */
[----:B------:R-:W-:Y:S02]  /*0fd0*/  FMUL.FTZ R103, R82, R103 ;  /* 0x0000006752677220 */ /* 0x000fe40000410000 */
        /* <DEDUP_REMOVED lines=12> */
.L_x_115:
[----:B------:R-:W-:Y:S05]  /*10a0*/  BSYNC B0 ;  /* 0x0000000000007941 */ /* 0x000fea0003800000 */
.L_x_114:
[----:B------:R-:W-:Y:S02]  /*10b0*/  SHF.R.U32.HI R66, RZ, 0x5, R0 ;  /* 0x00000005ff427819 */ /* 0x000fe40000011600 */
[----:B------:R-:W-:Y:S02]  /*10c0*/  IADD3 R2, R2, c[0x0][0x160], RZ ;  /* 0x0000580002027a10 */ /* 0x000fe40007ffe0ff */
[----:B------:R-:W-:-:S02]  /*10d0*/  LOP3.LUT R115, R66, 0x7fffff8, RZ, 0xc0, !PT ;  /* 0x07fffff842737812 */ /* 0x000fc400078ec0ff */
[----:B------:R-:W-:Y:S02]  /*10e0*/  LOP3.LUT P3, RZ, R0, 0x1f, RZ, 0xc0, !PT ;  /* 0x0000001f00ff7812 */ /* 0x000fe4000786c0ff */
[----:B------:R-:W-:Y:S02]  /*10f0*/  ISETP.GE.AND P2, PT, R2, c[0x0][0x164], PT ;  /* 0x0000590002007a0c */ /* 0x000fe40003f46270 */
[----:B------:R-:W-:Y:S01]  /*1100*/  @!P4 IADD3 R115, R115, 0x8, RZ ;  /* 0x000000087373c810 */ /* 0x000fe20007ffe0ff */
[----:B------:R-:W-:Y:S08]  /*1110*/  BRA.DIV ~URZ, `(.L_x_116) ;  /* 0x000016127f007947 */ /* 0x000ff0000b800000 */
[----:B------:R0:W1:Y:S02]  /*1120*/  SHFL.DOWN PT, R72, R73, 0x10, 0x1f ;  /* 0x0a001f0049487f89 */ /* 0x00006400000e0000 */
.L_x_123:
        /* <DEDUP_REMOVED lines=18> */
.L_x_124:
[----:B------:R-:W-:Y:S01]  /*1250*/  @!P3 LOP3.LUT R66, R66, 0x7, RZ, 0xc0, !PT ;  /* 0x000000074242b812 */ /* 0x000fe200078ec0ff */
[----:B0-2---:R-:W-:Y:S01]  /*1260*/  FADD.FTZ R72, R71, R72 ;  /* 0x0000004847487221 */ /* 0x005fe20000010000 */
[----:B------:R-:W-:Y:S01]  /*1270*/  WARPSYNC 0xffffffff ;  /* 0xffffffff00007948 */ /* 0x000fe20003800000 */
[----:B-1----:R-:W-:Y:S01]  /*1280*/  FADD.FTZ R73, R70, R73 ;  /* 0x0000004946497221 */ /* 0x002fe20000010000 */
[----:B------:R-:W-:Y:S01]  /*1290*/  BSSY B0, `(.L_x_118) ;  /* 0x00000a4000007945 */ /* 0x000fe20003800000 */
[----:B------:R-:W-:-:S05]  /*12a0*/  @!P3 IMAD.IADD R74, R115, 0x1, R66 ;  /* 0x00000001734ab824 */ /* 0x000fca00078e0242 */
[----:B------:R-:W-:Y:S04]  /*12b0*/  @!P3 STS.64 [R74.X8+0x4000], R72 ;  /* 0x004000484a00b388 */ /* 0x000fe80000008a00 */
[----:B------:R-:W-:Y:S06]  /*12c0*/  BAR.SYNC.DEFER_BLOCKING 0x0 ;  /* 0x0000000000007b1d */ /* 0x000fec0000010000 */
[----:B------:R-:W0:Y:S04]  /*12d0*/  LDS.128 R68, [R115.X8+0x4000] ;  /* 0x0040000073447984 */ /* 0x000e280000008c00 */
[----:B------:R-:W1:Y:S01]  /*12e0*/  LDS.128 R64, [R115.X8+0x4010] ;  /* 0x0040100073407984 */ /* 0x000e620000008c00 */
[----:B0-----:R-:W-:-:S02]  /*12f0*/  FADD.FTZ R75, RZ, R68 ;  /* 0x00000044ff4b7221 */ /* 0x001fc40000010000 */
[----:B------:R-:W-:Y:S02]  /*1300*/  FADD.FTZ R68, RZ, R69 ;  /* 0x00000045ff447221 */ /* 0x000fe40000010000 */
[----:B------:R-:W-:Y:S02]  /*1310*/  FADD.FTZ R75, R70, R75 ;  /* 0x0000004b464b7221 */ /* 0x000fe40000010000 */
[----:B------:R-:W-:Y:S02]  /*1320*/  FADD.FTZ R68, R71, R68 ;  /* 0x0000004447447221 */ /* 0x000fe40000010000 */
[----:B-1----:R-:W-:Y:S02]  /*1330*/  FADD.FTZ R75, R75, R64 ;  /* 0x000000404b4b7221 */ /* 0x002fe40000010000 */
[----:B------:R-:W-:Y:S02]  /*1340*/  FADD.FTZ R64, R68, R65 ;  /* 0x0000004144407221 */ /* 0x000fe40000010000 */
[----:B------:R-:W0:Y:S01]  /*1350*/  LDS.128 R68, [R115.X8+0x4020] ;  /* 0x0040200073447984 */ /* 0x000e220000008c00 */
[----:B------:R-:W-:-:S02]  /*1360*/  FADD.FTZ R65, R66, R75 ;  /* 0x0000004b42417221 */ /* 0x000fc40000010000 */
[----:B------:R-:W-:Y:S01]  /*1370*/  FADD.FTZ R64, R67, R64 ;  /* 0x0000004043407221 */ /* 0x000fe20000010000 */
[----:B------:R-:W1:Y:S01]  /*1380*/  LDS.128 R72, [R115.X8+0x4030] ;  /* 0x0040300073487984 */ /* 0x000e620000008c00 */
[----:B0-----:R-:W-:Y:S02]  /*1390*/  FADD.FTZ R65, R65, R68 ;  /* 0x0000004441417221 */ /* 0x001fe40000010000 */
[----:B------:R-:W-:Y:S02]  /*13a0*/  FADD.FTZ R64, R64, R69 ;  /* 0x0000004540407221 */ /* 0x000fe40000010000 */
[----:B------:R-:W-:Y:S02]  /*13b0*/  FADD.FTZ R65, R70, R65 ;  /* 0x0000004146417221 */ /* 0x000fe40000010000 */
[----:B------:R-:W-:Y:S02]  /*13c0*/  FADD.FTZ R64, R71, R64 ;  /* 0x0000004047407221 */ /* 0x000fe40000010000 */
[----:B-1----:R-:W-:-:S02]  /*13d0*/  FADD.FTZ R65, R65, R72 ;  /* 0x0000004841417221 */ /* 0x002fc40000010000 */
[----:B------:R-:W-:Y:S02]  /*13e0*/  FADD.FTZ R64, R64, R73 ;  /* 0x0000004940407221 */ /* 0x000fe40000010000 */
[----:B------:R-:W-:Y:S02]  /*13f0*/  FADD.FTZ R65, R74, R65 ;  /* 0x000000414a417221 */ /* 0x000fe40000010000 */
[----:B------:R-:W-:Y:S02]  /*1400*/  FADD.FTZ R64, R75, R64 ;  /* 0x000000404b407221 */ /* 0x000fe40000010000 */
[----:B------:R-:W-:Y:S02]  /*1410*/  FMUL.FTZ R73, R65, c[0x0][0x1e0] ;  /* 0x0000780041497a20 */ /* 0x000fe40000410000 */
[----:B------:R-:W-:Y:S01]  /*1420*/  FMUL.FTZ R72, R64, c[0x0][0x1e0] ;  /* 0x0000780040487a20 */ /* 0x000fe20000410000 */
[----:B------:R-:W-:Y:S05]  /*1430*/  @!P0 BRA `(.L_x_119) ;  /* 0x0000089000008947 */ /* 0x000fea0003800000 */
[----:B------:R-:W-:Y:S02]  /*1440*/  ISETP.NE.AND P4, PT, R3, RZ, PT ;  /* 0x000000ff0300720c */ /* 0x000fe40003f85270 */
[----:B------:R-:W-:-:S02]  /*1450*/  ISETP.NE.U32.AND P3, PT, RZ, c[0x0][0x218], PT ;  /* 0x00008600ff007a0c */ /* 0x000fc40003f65070 */
[----:B------:R-:W-:Y:S02]  /*1460*/  FSEL R65, R73, RZ, !P4 ;  /* 0x000000ff49417208 */ /* 0x000fe40006000000 */
[----:B------:R-:W-:Y:S02]  /*1470*/  ISETP.NE.AND.EX P3, PT, RZ, c[0x0][0x21c], PT, P3 ;  /* 0x00008700ff007a0c */ /* 0x000fe40003f65330 */
[----:B------:R-:W-:Y:S01]  /*1480*/  ISETP.NE.U32.AND P5, PT, RZ, c[0x0][0x258], PT ;  /* 0x00009600ff007a0c */ /* 0x000fe20003fa5070 */
[-CC-:B------:R-:W-:Y:S02]  /*1490*/  FFMA.FTZ R64, R97, R72.reuse, R65.reuse ;  /* 0x0000004861407223 */ /* 0x180fe40000010041 */
[----:B------:R-:W-:Y:S01]  /*14a0*/  FFMA.FTZ R75, R87, R72, R65 ;  /* 0x00000048574b7223 */ /* 0x000fe20000010041 */
[----:B------:R-:W-:Y:S01]  /*14b0*/  ISETP.NE.AND.EX P5, PT, RZ, c[0x0][0x25c], PT, P5 ;  /* 0x00009700ff007a0c */ /* 0x000fe20003fa5350 */
[----:B------:R-:W-:Y:S02]  /*14c0*/  FADD.FTZ R67, R95, -R64 ;  /* 0x800000405f437221 */ /* 0x000fe40000010000 */
[----:B------:R-:W-:-:S02]  /*14d0*/  FADD.FTZ R115, R86, -R75 ;  /* 0x8000004b56737221 */ /* 0x000fc40000010000 */
[----:B-----5:R-:W-:Y:S02]  /*14e0*/  FMUL.FTZ R66, R82, R67 ;  /* 0x0000004352427220 */ /* 0x020fe40000410000 */
[----:B------:R-:W-:Y:S02]  /*14f0*/  @P3 PRMT R67, RZ, 0x5410, R48 ;  /* 0x00005410ff433816 */ /* 0x000fe40000000030 */
[----:B------:R-:W-:-:S03]  /*1500*/  @P3 PRMT R70, RZ, 0x5410, R50 ;  /* 0x00005410ff463816 */ /* 0x000fc60000000032 */
[----:B------:R-:W-:Y:S02]  /*1510*/  @P3 FADD.FTZ R66, R66, R67 ;  /* 0x0000004342423221 */ /* 0x000fe40000010000 */
[----:B------:R-:W-:-:S03]  /*1520*/  FFMA.FTZ R67, R96, R72, R65 ;  /* 0x0000004860437223 */ /* 0x000fc60000010041 */
[----:B------:R-:W-:Y:S01]  /*1530*/  @P5 F2FP.BF16.PACK_AB R64, RZ, R66 ;  /* 0x00000042ff40523e */ /* 0x000fe200000010ff */
[----:B------:R-:W-:Y:S02]  /*1540*/  FADD.FTZ R67, R94, -R67 ;  /* 0x800000435e437221 */ /* 0x000fe40000010000 */
[----:B------:R-:W-:Y:S01]  /*1550*/  FMUL.FTZ R66, R66, c[0x0][0x1e8] ;  /* 0x00007a0042427a20 */ /* 0x000fe20000410000 */
[----:B------:R-:W-:Y:S01]  /*1560*/  @P5 PRMT R56, R64, 0x7610, R56 ;  /* 0x0000761040385816 */ /* 0x000fe20000000038 */
[----:B------:R-:W-:Y:S01]  /*1570*/  FMUL.FTZ R68, R82, R67 ;  /* 0x0000004352447220 */ /* 0x000fe20000410000 */
[----:B------:R-:W-:Y:S01]  /*1580*/  @P3 PRMT R67, RZ, 0x7610, R48 ;  /* 0x00007610ff433816 */ /* 0x000fe20000000030 */
[----:B------:R-:W-:-:S04]  /*1590*/  IMAD.MOV.U32 R64, RZ, RZ, R118 ;  /* 0x000000ffff407224 */ /* 0x000fc800078e0076 */
[----:B------:R-:W-:Y:S01]  /*15a0*/  @P3 FADD.FTZ R68, R68, R67 ;  /* 0x0000004344443221 */ /* 0x000fe20000010000 */
[----:B------:R-:W-:Y:S01]  /*15b0*/  LOP3.LUT P4, RZ, R64, 0xff, RZ, 0xc0, !PT ;  /* 0x000000ff40ff7812 */ /* 0x000fe2000788c0ff */
[-CC-:B------:R-:W-:Y:S02]  /*15c0*/  FFMA.FTZ R67, R93, R72.reuse, R65.reuse ;  /* 0x000000485d437223 */ /* 0x180fe40000010041 */
[----:B------:R-:W-:Y:S01]  /*15d0*/  FFMA.FTZ R64, R92, R72, R65 ;  /* 0x000000485c407223 */ /* 0x000fe20000010041 */
[----:B------:R-:W-:Y:S01]  /*15e0*/  FSEL R124, R66, RZ, P4 ;  /* 0x000000ff427c7208 */ /* 0x000fe20002000000 */
[----:B------:R-:W-:Y:S01]  /*15f0*/  FADD.FTZ R67, R90, -R67 ;  /* 0x800000435a437221 */ /* 0x000fe20000010000 */
[----:B------:R-:W-:Y:S01]  /*1600*/  LOP3.LUT P4, RZ, R118, 0xff0000, RZ, 0xc0, !PT ;  /* 0x00ff000076ff7812 */ /* 0x000fe2000788c0ff */
[----:B------:R-:W-:Y:S01]  /*1610*/  FADD.FTZ R69, R89, -R64 ;  /* 0x8000004059457221 */ /* 0x000fe20000010000 */
[----:B------:R-:W-:Y:S01]  /*1620*/  @P3 PRMT R64, RZ, 0x5410, R49 ;  /* 0x00005410ff403816 */ /* 0x000fe20000000031 */
[----:B------:R-:W-:-:S02]  /*1630*/  FMUL.FTZ R71, R82, R67 ;  /* 0x0000004352477220 */ /* 0x000fc40000410000 */
[----:B------:R-:W-:Y:S02]  /*1640*/  FFMA.FTZ R67, R91, R72, R65 ;  /* 0x000000485b437223 */ /* 0x000fe40000010041 */
[----:B------:R-:W-:Y:S01]  /*1650*/  @P3 FADD.FTZ R71, R71, R64 ;  /* 0x0000004047473221 */ /* 0x000fe20000010000 */
[----:B------:R-:W-:Y:S01]  /*1660*/  @P3 PRMT R64, RZ, 0x7610, R49 ;  /* 0x00007610ff403816 */ /* 0x000fe20000000031 */
[----:B------:R-:W-:Y:S02]  /*1670*/  FADD.FTZ R67, R88, -R67 ;  /* 0x8000004358437221 */ /* 0x000fe40000010000 */
[C---:B------:R-:W-:Y:S02]  /*1680*/  FMUL.FTZ R69, R82.reuse, R69 ;  /* 0x0000004552457220 */ /* 0x040fe40000410000 */
[----:B------:R-:W-:Y:S01]  /*1690*/  FMUL.FTZ R75, R82, R67 ;  /* 0x00000043524b7220 */ /* 0x000fe20000410000 */
[----:B------:R-:W-:Y:S01]  /*16a0*/  @P3 PRMT R67, RZ, 0x7610, R50 ;  /* 0x00007610ff433816 */ /* 0x000fe20000000032 */
[----:B------:R-:W-:-:S02]  /*16b0*/  @P3 FADD.FTZ R69, R69, R64 ;  /* 0x0000004045453221 */ /* 0x000fc40000010000 */
[----:B------:R-:W-:Y:S02]  /*16c0*/  FMUL.FTZ R64, R82, R115 ;  /* 0x0000007352407220 */ /* 0x000fe40000410000 */
[----:B------:R-:W-:Y:S02]  /*16d0*/  @P3 FADD.FTZ R75, R75, R70 ;  /* 0x000000464b4b3221 */ /* 0x000fe40000010000 */
[----:B------:R-:W-:Y:S02]  /*16e0*/  @P3 FADD.FTZ R64, R64, R67 ;  /* 0x0000004340403221 */ /* 0x000fe40000010000 */
[-CC-:B------:R-:W-:Y:S02]  /*16f0*/  FFMA.FTZ R67, R85, R72.reuse, R65.reuse ;  /* 0x0000004855437223 */ /* 0x180fe40000010041 */
[----:B------:R-:W-:Y:S02]  /*1700*/  FFMA.FTZ R70, R114, R72, R65 ;  /* 0x0000004872467223 */ /* 0x000fe40000010041 */
[----:B------:R-:W-:-:S02]  /*1710*/  FADD.FTZ R67, R84, -R67 ;  /* 0x8000004354437221 */ /* 0x000fc40000010000 */
[----:B------:R-:W-:Y:S01]  /*1720*/  FADD.FTZ R115, R113, -R70 ;  /* 0x8000004671737221 */ /* 0x000fe20000010000 */
[--C-:B------:R-:W-:Y:S01]  /*1730*/  @P3 PRMT R70, RZ, 0x5410, R51.reuse ;  /* 0x00005410ff463816 */ /* 0x100fe20000000033 */
[C---:B------:R-:W-:Y:S02]  /*1740*/  FMUL.FTZ R65, R82.reuse, R67 ;  /* 0x0000004352417220 */ /* 0x040fe40000410000 */
[----:B------:R-:W-:Y:S02]  /*1750*/  FMUL.FTZ R67, R82, R115 ;  /* 0x0000007352437220 */ /* 0x000fe40000410000 */
[----:B------:R-:W-:Y:S01]  /*1760*/  @P3 FADD.FTZ R65, R65, R70 ;  /* 0x0000004641413221 */ /* 0x000fe20000010000 */
[----:B------:R-:W-:Y:S01]  /*1770*/  @P3 PRMT R70, RZ, 0x7610, R51 ;  /* 0x00007610ff463816 */ /* 0x000fe20000000033 */
[----:B------:R-:W-:Y:S02]  /*1780*/  FMUL.FTZ R115, R64, c[0x0][0x1e8] ;  /* 0x00007a0040737a20 */ /* 0x000fe40000410000 */
[----:B------:R-:W-:-:S02]  /*1790*/  FMUL.FTZ R74, R65, c[0x0][0x1e8] ;  /* 0x00007a00414a7a20 */ /* 0x000fc40000410000 */
[----:B------:R-:W-:Y:S01]  /*17a0*/  @P3 FADD.FTZ R67, R67, R70 ;  /* 0x0000004643433221 */ /* 0x000fe20000010000 */
[----:B------:R-:W-:-:S04]  /*17b0*/  ISETP.NE.U32.AND P3, PT, RZ, c[0x0][0x250], PT ;  /* 0x00009400ff007a0c */ /* 0x000fc80003f65070 */
[----:B------:R-:W-:-:S13]  /*17c0*/  ISETP.NE.AND.EX P3, PT, RZ, c[0x0][0x254], PT, P3 ;  /* 0x00009500ff007a0c */ /* 0x000fda0003f65330 */
[----:B------:R-:W-:-:S05]  /*17d0*/  @P3 IMAD.MOV.U32 R70, RZ, RZ, R122 ;  /* 0x000000ffff463224 */ /* 0x000fca00078e007a */
[----:B------:R-:W-:-:S04]  /*17e0*/  @P3 LOP3.LUT P6, RZ, R70, 0xff, RZ, 0xc0, !PT ;  /* 0x000000ff46ff3812 */ /* 0x000fc800078cc0ff */
[----:B------:R-:W-:Y:S02]  /*17f0*/  @P3 FSEL R70, R66, RZ, P6 ;  /* 0x000000ff42463208 */ /* 0x000fe40003000000 */
[----:B------:R-:W-:Y:S02]  /*1800*/  @P3 LOP3.LUT P6, RZ, R122, 0xff00, RZ, 0xc0, !PT ;  /* 0x0000ff007aff3812 */ /* 0x000fe400078cc0ff */
[----:B------:R-:W-:-:S04]  /*1810*/  @P3 F2FP.BF16.PACK_AB R70, RZ, R70 ;  /* 0x00000046ff46323e */ /* 0x000fc800000010ff */
[----:B------:R-:W-:Y:S02]  /*1820*/  @P3 PRMT R60, R70, 0x7610, R60 ;  /* 0x00007610463c3816 */ /* 0x000fe4000000003c */
[----:B------:R-:W-:Y:S01]  /*1830*/  @P5 F2FP.BF16.PACK_AB R70, RZ, R68 ;  /* 0x00000044ff46523e */ /* 0x000fe200000010ff */
[----:B------:R-:W-:-:S03]  /*1840*/  FMUL.FTZ R68, R68, c[0x0][0x1e8] ;  /* 0x00007a0044447a20 */ /* 0x000fc60000410000 */
[----:B------:R-:W-:Y:S02]  /*1850*/  @P5 PRMT R56, R56, 0x5410, R70 ;  /* 0x0000541038385816 */ /* 0x000fe40000000046 */
[----:B------:R-:W-:Y:S02]  /*1860*/  @P3 FSEL R70, R68, RZ, P6 ;  /* 0x000000ff44463208 */ /* 0x000fe40003000000 */
[----:B------:R-:W-:Y:S02]  /*1870*/  @P3 LOP3.LUT P6, RZ, R122, 0xff0000, RZ, 0xc0, !PT ;  /* 0x00ff00007aff3812 */ /* 0x000fe400078cc0ff */
[----:B------:R-:W-:-:S04]  /*1880*/  @P3 F2FP.BF16.PACK_AB R70, RZ, R70 ;  /* 0x00000046ff46323e */ /* 0x000fc800000010ff */
[----:B------:R-:W-:Y:S02]  /*1890*/  @P3 PRMT R60, R60, 0x5410, R70 ;  /* 0x000054103c3c3816 */ /* 0x000fe40000000046 */
[----:B------:R-:W-:Y:S01]  /*18a0*/  @P5 F2FP.BF16.PACK_AB R70, RZ, R71 ;  /* 0x00000047ff46523e */ /* 0x000fe200000010ff */
[----:B------:R-:W-:-:S03]  /*18b0*/  FMUL.FTZ R71, R71, c[0x0][0x1e8] ;  /* 0x00007a0047477a20 */ /* 0x000fc60000410000 */
[----:B------:R-:W-:Y:S02]  /*18c0*/  @P5 PRMT R57, R70, 0x7610, R57 ;  /* 0x0000761046395816 */ /* 0x000fe40000000039 */
[C---:B------:R-:W-:Y:S02]  /*18d0*/  @P3 FSEL R70, R71.reuse, RZ, P6 ;  /* 0x000000ff47463208 */ /* 0x040fe40003000000 */
[----:B------:R-:W-:Y:S02]  /*18e0*/  @P3 LOP3.LUT P6, RZ, R122, 0xff000000, RZ, 0xc0, !PT ;  /* 0xff0000007aff3812 */ /* 0x000fe400078cc0ff */
[----:B------:R-:W-:Y:S02]  /*18f0*/  @P3 F2FP.BF16.PACK_AB R70, RZ, R70 ;  /* 0x00000046ff46323e */ /* 0x000fe400000010ff */
[----:B------:R-:W-:Y:S02]  /*1900*/  FSEL R71, R71, RZ, P4 ;  /* 0x000000ff47477208 */ /* 0x000fe40002000000 */
[----:B------:R-:W-:-:S02]  /*1910*/  @P3 PRMT R61, R70, 0x7610, R61 ;  /* 0x00007610463d3816 */ /* 0x000fc4000000003d */
[----:B------:R-:W-:Y:S01]  /*1920*/  @P5 F2FP.BF16.PACK_AB R70, RZ, R69 ;  /* 0x00000045ff46523e */ /* 0x000fe200000010ff */
[----:B------:R-:W-:Y:S01]  /*1930*/  FMUL.FTZ R69, R69, c[0x0][0x1e8] ;  /* 0x00007a0045457a20 */ /* 0x000fe20000410000 */
[----:B------:R-:W-:Y:S02]  /*1940*/  LOP3.LUT P4, RZ, R119, 0xff, RZ, 0xc0, !PT ;  /* 0x000000ff77ff7812 */ /* 0x000fe4000788c0ff */
        /* <DEDUP_REMOVED lines=10> */
[----:B------:R-:W-:Y:S02]  /*19f0*/  @P3 F2FP.BF16.PACK_AB R70, RZ, R70 ;  /* 0x00000046ff46323e */ /* 0x000fe400000010ff */
[----:B------:R-:W-:Y:S02]  /*1a00*/  FSEL R66, R75, RZ, P4 ;  /* 0x000000ff4b427208 */ /* 0x000fe40002000000 */
[----:B------:R-:W-:-:S02]  /*1a10*/  @P3 PRMT R62, R70, 0x7610, R62 ;  /* 0x00007610463e3816 */ /* 0x000fc4000000003e */
[----:B------:R-:W-:Y:S02]  /*1a20*/  @P5 F2FP.BF16.PACK_AB R70, RZ, R64 ;  /* 0x00000040ff46523e */ /* 0x000fe400000010ff */
[----:B------:R-:W-:Y:S02]  /*1a30*/  @P3 FSEL R64, R115, RZ, P6 ;  /* 0x000000ff73403208 */ /* 0x000fe40003000000 */
[----:B------:R-:W-:Y:S02]  /*1a40*/  @P3 LOP3.LUT P6, RZ, R123, 0xff0000, RZ, 0xc0, !PT ;  /* 0x00ff00007bff3812 */ /* 0x000fe400078cc0ff */
[----:B------:R-:W-:Y:S02]  /*1a50*/  @P3 F2FP.BF16.PACK_AB R64, RZ, R64 ;  /* 0x00000040ff40323e */ /* 0x000fe400000010ff */
[----:B------:R-:W-:Y:S02]  /*1a60*/  @P5 PRMT R58, R58, 0x5410, R70 ;  /* 0x000054103a3a5816 */ /* 0x000fe40000000046 */
[----:B------:R-:W-:-:S02]  /*1a70*/  @P3 PRMT R62, R62, 0x5410, R64 ;  /* 0x000054103e3e3816 */ /* 0x000fc40000000040 */
[----:B------:R-:W-:Y:S02]  /*1a80*/  @P5 F2FP.BF16.PACK_AB R64, RZ, R65 ;  /* 0x00000041ff40523e */ /* 0x000fe400000010ff */
[----:B------:R-:W-:Y:S02]  /*1a90*/  LOP3.LUT P4, RZ, R119, 0xff00, RZ, 0xc0, !PT ;  /* 0x0000ff0077ff7812 */ /* 0x000fe4000788c0ff */
[----:B------:R-:W-:Y:S02]  /*1aa0*/  @P5 PRMT R59, R64, 0x7610, R59 ;  /* 0x00007610403b5816 */ /* 0x000fe4000000003b */
[----:B------:R-:W-:Y:S02]  /*1ab0*/  @P3 FSEL R64, R74, RZ, P6 ;  /* 0x000000ff4a403208 */ /* 0x000fe40003000000 */
[----:B------:R-:W-:Y:S02]  /*1ac0*/  MOV R70, 0x10 ;  /* 0x0000001000467802 */ /* 0x000fe40000000f00 */
[----:B------:R-:W-:-:S02]  /*1ad0*/  @P3 F2FP.BF16.PACK_AB R64, RZ, R64 ;  /* 0x00000040ff40323e */ /* 0x000fc400000010ff */
[----:B------:R-:W-:Y:S02]  /*1ae0*/  FSEL R115, R115, RZ, P4 ;  /* 0x000000ff73737208 */ /* 0x000fe40002000000 */
[----:B------:R-:W-:Y:S02]  /*1af0*/  @P3 PRMT R63, R64, 0x7610, R63 ;  /* 0x00007610403f3816 */ /* 0x000fe4000000003f */
[----:B------:R-:W-:Y:S02]  /*1b00*/  @P5 F2FP.BF16.PACK_AB R64, RZ, R67 ;  /* 0x00000043ff40523e */ /* 0x000fe400000010ff */
[----:B------:R-:W-:Y:S02]  /*1b10*/  LOP3.LUT P4, RZ, R118, 0xff000000, RZ, 0xc0, !PT ;  /* 0xff00000076ff7812 */ /* 0x000fe4000788c0ff */
[----:B------:R-:W-:Y:S02]  /*1b20*/  @P5 PRMT R59, R59, 0x5410, R64 ;  /* 0x000054103b3b5816 */ /* 0x000fe40000000040 */
[----:B------:R-:W-:-:S02]  /*1b30*/  ISETP.NE.U32.AND P5, PT, RZ, c[0x0][0x258], PT ;  /* 0x00009600ff007a0c */ /* 0x000fc40003fa5070 */
[----:B------:R-:W-:Y:S02]  /*1b40*/  FSEL R69, R69, RZ, P4 ;  /* 0x000000ff45457208 */ /* 0x000fe40002000000 */
[----:B------:R-:W-:Y:S02]  /*1b50*/  ISETP.NE.AND.EX P5, PT, RZ, c[0x0][0x25c], PT, P5 ;  /* 0x00009700ff007a0c */ /* 0x000fe40003fa5350 */
[----:B------:R-:W-:Y:S02]  /*1b60*/  LOP3.LUT P4, RZ, R118, 0xff00, RZ, 0xc0, !PT ;  /* 0x0000ff0076ff7812 */ /* 0x000fe4000788c0ff */
[----:B------:R-:W-:-:S09]  /*1b70*/  F2FP.BF16.PACK_AB R66, R115, R66 ;  /* 0x000000427342723e */ /* 0x000fd200000010ff */
[----:B------:R-:W-:-:S05]  /*1b80*/  @P5 IMAD.WIDE.U32 R64, R81, R70, c[0x0][0x258] ;  /* 0x0000960051405625 */ /* 0x000fca00078e0046 */
[----:B------:R0:W-:Y:S02]  /*1b90*/  @P5 STG.E.128 [R64.64], R56 ;  /* 0x0000003840005986 */ /* 0x0001e4000c101d04 */
[----:B0-----:R-:W-:Y:S01]  /*1ba0*/  F2FP.BF16.PACK_AB R65, R69, R71 ;  /* 0x000000474541723e */ /* 0x001fe200000010ff */
[----:B------:R-:W-:Y:S01]  /*1bb0*/  FMUL.FTZ R71, R67, c[0x0][0x1e8] ;  /* 0x00007a0043477a20 */ /* 0x000fe20000410000 */
[----:B------:R-:W-:Y:S02]  /*1bc0*/  FSEL R69, R68, RZ, P4 ;  /* 0x000000ff44457208 */ /* 0x000fe40002000000 */
[----:B------:R-:W-:Y:S02]  /*1bd0*/  LOP3.LUT P4, RZ, R119, 0xff0000, RZ, 0xc0, !PT ;  /* 0x00ff000077ff7812 */ /* 0x000fe4000788c0ff */
[----:B------:R-:W-:Y:S02]  /*1be0*/  F2FP.BF16.PACK_AB R64, R69, R124 ;  /* 0x0000007c4540723e */ /* 0x000fe400000010ff */
[----:B------:R-:W-:-:S02]  /*1bf0*/  FSEL R67, R74, RZ, P4 ;  /* 0x000000ff4a437208 */ /* 0x000fc40002000000 */
[----:B------:R-:W-:-:S04]  /*1c00*/  LOP3.LUT P4, RZ, R119, 0xff000000, RZ, 0xc0, !PT ;  /* 0xff00000077ff7812 */ /* 0x000fc8000788c0ff */
[----:B------:R-:W-:Y:S02]  /*1c10*/  FSEL R68, R71, RZ, P4 ;  /* 0x000000ff47447208 */ /* 0x000fe40002000000 */
[----:B------:R-:W-:Y:S02]  /*1c20*/  @P3 LOP3.LUT P4, RZ, R123, 0xff000000, RZ, 0xc0, !PT ;  /* 0xff0000007bff3812 */ /* 0x000fe4000788c0ff */
[----:B------:R-:W-:Y:S01]  /*1c30*/  F2FP.BF16.PACK_AB R67, R68, R67 ;  /* 0x000000434443723e */ /* 0x000fe200000010ff */
[----:B------:R-:W-:Y:S01]  /*1c40*/  IMAD.WIDE.U32 R68, R81, R70, c[0x0][0x248] ;  /* 0x0000920051447625 */ /* 0x000fe200078e0046 */
[----:B------:R-:W-:Y:S02]  /*1c50*/  @P3 FSEL R71, R71, RZ, P4 ;  /* 0x000000ff47473208 */ /* 0x000fe40002000000 */
[----:B------:R-:W-:Y:S02]  /*1c60*/  @P3 LEA R70, P4, R81, c[0x0][0x250], 0x4 ;  /* 0x0000940051463a11 */ /* 0x000fe400078820ff */
[----:B------:R0:W-:Y:S02]  /*1c70*/  STG.E.128 [R68.64], R64 ;  /* 0x0000004044007986 */ /* 0x0001e4000c101d04 */
[----:B0-----:R-:W-:-:S02]  /*1c80*/  @P3 F2FP.BF16.PACK_AB R69, RZ, R71 ;  /* 0x00000047ff45323e */ /* 0x001fc400000010ff */
[----:B------:R-:W-:Y:S02]  /*1c90*/  @P3 LEA.HI.X R71, R81, c[0x0][0x254], RZ, 0x4, P4 ;  /* 0x0000950051473a11 */ /* 0x000fe400020f24ff */
[----:B------:R-:W-:Y:S02]  /*1ca0*/  @P3 PRMT R63, R63, 0x5410, R69 ;  /* 0x000054103f3f3816 */ /* 0x000fe40000000045 */
[----:B------:R-:W-:-:S03]  /*1cb0*/  IADD3 R81, R81, 0x100, RZ ;  /* 0x0000010051517810 */ /* 0x000fc60007ffe0ff */
[----:B------:R0:W-:Y:S04]  /*1cc0*/  @P3 STG.E.128 [R70.64], R60 ;  /* 0x0000003c46003986 */ /* 0x0001e8000c101d04 */
.L_x_119:
[----:B------:R-:W-:Y:S05]  /*1cd0*/  BSYNC B0 ;  /* 0x0000000000007941 */ /* 0x000fea0003800000 */
.L_x_118:
[----:B------:R-:W-:Y:S01]  /*1ce0*/  BSSY B0, `(.L_x_120) ;  /* 0x000008a000007945 */ /* 0x000fe20003800000 */
[----:B------:R-:W-:Y:S05]  /*1cf0*/  @!P1 BRA `(.L_x_121) ;  /* 0x0000088000009947 */ /* 0x000fea0003800000 */
[----:B------:R-:W-:Y:S02]  /*1d00*/  ISETP.NE.AND P4, PT, R3, RZ, PT ;  /* 0x000000ff0300720c */ /* 0x000fe40003f85270 */
[----:B------:R-:W-:Y:S02]  /*1d10*/  ISETP.NE.U32.AND P3, PT, RZ, c[0x0][0x218], PT ;  /* 0x00008600ff007a0c */ /* 0x000fe40003f65070 */
[----:B------:R-:W-:Y:S02]  /*1d20*/  FSEL R73, R73, RZ, !P4 ;  /* 0x000000ff49497208 */ /* 0x000fe40006000000 */
[----:B------:R-:W-:Y:S02]  /*1d30*/  ISETP.NE.AND.EX P3, PT, RZ, c[0x0][0x21c], PT, P3 ;  /* 0x00008700ff007a0c */ /* 0x000fe40003f65330 */
[----:B------:R-:W-:Y:S01]  /*1d40*/  ISETP.NE.U32.AND P4, PT, RZ, c[0x0][0x258], PT ;  /* 0x00009600ff007a0c */ /* 0x000fe20003f85070 */
[-CC-:B------:R-:W-:Y:S01]  /*1d50*/  FFMA.FTZ R65, R83, R72.reuse, R73.reuse ;  /* 0x0000004853417223 */ /* 0x180fe20000010049 */
[----:B------:R-:W-:Y:S01]  /*1d60*/  ISETP.NE.U32.AND P5, PT, RZ, c[0x0][0x250], PT ;  /* 0x00009400ff007a0c */ /* 0x000fe20003fa5070 */
[----:B------:R-:W-:Y:S01]  /*1d70*/  FFMA.FTZ R67, R105, R72, R73 ;  /* 0x0000004869437223 */ /* 0x000fe20000010049 */
[----:B------:R-:W-:Y:S01]  /*1d80*/  ISETP.NE.AND.EX P4, PT, RZ, c[0x0][0x25c], PT, P4 ;  /* 0x00009700ff007a0c */ /* 0x000fe20003f85340 */
[----:B------:R-:W-:Y:S01]  /*1d90*/  FADD.FTZ R65, R112, -R65 ;  /* 0x8000004170417221 */ /* 0x000fe20000010000 */
[----:B------:R-:W-:Y:S01]  /*1da0*/  ISETP.NE.AND.EX P5, PT, RZ, c[0x0][0x254], PT, P5 ;  /* 0x00009500ff007a0c */ /* 0x000fe20003fa5350 */
[----:B------:R-:W-:-:S02]  /*1db0*/  FADD.FTZ R67, R104, -R67 ;  /* 0x8000004368437221 */ /* 0x000fc40000010000 */
[C---:B-----5:R-:W-:Y:S02]  /*1dc0*/  FMUL.FTZ R69, R82.reuse, R65 ;  /* 0x0000004152457220 */ /* 0x060fe40000410000 */
[----:B------:R-:W-:Y:S01]  /*1dd0*/  FFMA.FTZ R65, R109, R72, R73 ;  /* 0x000000486d417223 */ /* 0x000fe20000010049 */
[----:B------:R-:W-:Y:S01]  /*1de0*/  @P3 PRMT R64, RZ, 0x5410, R52 ;  /* 0x00005410ff403816 */ /* 0x000fe20000000034 */
[----:B------:R-:W-:Y:S01]  /*1df0*/  FMUL.FTZ R66, R82, R67 ;  /* 0x0000004352427220 */ /* 0x000fe20000410000 */
[----:B------:R-:W-:Y:S01]  /*1e00*/  @P3 PRMT R124, RZ, 0x7610, R54 ;  /* 0x00007610ff7c3816 */ /* 0x000fe20000000036 */
[----:B------:R-:W-:Y:S02]  /*1e10*/  FADD.FTZ R65, R108, -R65 ;  /* 0x800000416c417221 */ /* 0x000fe40000010000 */
[----:B------:R-:W-:Y:S02]  /*1e20*/  @P3 FADD.FTZ R69, R69, R64 ;  /* 0x0000004045453221 */ /* 0x000fe40000010000 */
[----:B0-----:R-:W-:Y:S01]  /*1e30*/  FMUL.FTZ R70, R82, R65 ;  /* 0x0000004152467220 */ /* 0x001fe20000410000 */
[----:B------:R-:W-:-:S02]  /*1e40*/  @P3 PRMT R65, RZ, 0x5410, R53 ;  /* 0x00005410ff413816 */ /* 0x000fc40000000035 */
[----:B------:R-:W-:Y:S01]  /*1e50*/  @P4 F2FP.BF16.PACK_AB R64, RZ, R69 ;  /* 0x00000045ff40423e */ /* 0x000fe200000010ff */
[----:B------:R-:W-:Y:S02]  /*1e60*/  FMUL.FTZ R69, R69, c[0x0][0x1e8] ;  /* 0x00007a0045457a20 */ /* 0x000fe40000410000 */
[----:B------:R-:W-:Y:S01]  /*1e70*/  @P3 FADD.FTZ R70, R70, R65 ;  /* 0x0000004146463221 */ /* 0x000fe20000010000 */
[----:B------:R-:W-:Y:S02]  /*1e80*/  @P3 PRMT R65, RZ, 0x5410, R54 ;  /* 0x00005410ff413816 */ /* 0x000fe40000000036 */
[----:B------:R-:W-:Y:S02]  /*1e90*/  @P4 PRMT R56, R64, 0x7610, R56 ;  /* 0x0000761040384816 */ /* 0x000fe40000000038 */
[----:B------:R-:W-:Y:S01]  /*1ea0*/  @P3 PRMT R64, RZ, 0x7610, R52 ;  /* 0x00007610ff403816 */ /* 0x000fe20000000034 */
[----:B------:R-:W-:Y:S01]  /*1eb0*/  @P3 FADD.FTZ R66, R66, R65 ;  /* 0x0000004142423221 */ /* 0x000fe20000010000 */
[----:B------:R-:W-:Y:S01]  /*1ec0*/  @P4 F2FP.BF16.PACK_AB R65, RZ, R70 ;  /* 0x00000046ff41423e */ /* 0x000fe200000010ff */
[----:B------:R-:W-:-:S03]  /*1ed0*/  FMUL.FTZ R70, R70, c[0x0][0x1e8] ;  /* 0x00007a0046467a20 */ /* 0x000fc60000410000 */
[----:B------:R-:W-:Y:S01]  /*1ee0*/  @P4 PRMT R57, R65, 0x7610, R57 ;  /* 0x0000761041394816 */ /* 0x000fe20000000039 */
[----:B------:R-:W-:Y:S01]  /*1ef0*/  FFMA.FTZ R65, R111, R72, R73 ;  /* 0x000000486f417223 */ /* 0x000fe20000010049 */
[----:B------:R-:W-:Y:S01]  /*1f00*/  @P4 F2FP.BF16.PACK_AB R67, RZ, R66 ;  /* 0x00000042ff43423e */ /* 0x000fe200000010ff */
[----:B------:R-:W-:Y:S02]  /*1f10*/  FMUL.FTZ R66, R66, c[0x0][0x1e8] ;  /* 0x00007a0042427a20 */ /* 0x000fe40000410000 */
[----:B------:R-:W-:Y:S01]  /*1f20*/  FADD.FTZ R65, R110, -R65 ;  /* 0x800000416e417221 */ /* 0x000fe20000010000 */
[----:B------:R-:W-:Y:S01]  /*1f30*/  @P4 PRMT R58, R67, 0x7610, R58 ;  /* 0x00007610433a4816 */ /* 0x000fe2000000003a */
[----:B------:R-:W-:Y:S02]  /*1f40*/  FFMA.FTZ R67, R107, R72, R73 ;  /* 0x000000486b437223 */ /* 0x000fe40000010049 */
[----:B------:R-:W-:Y:S02]  /*1f50*/  FMUL.FTZ R65, R82, R65 ;  /* 0x0000004152417220 */ /* 0x000fe40000410000 */
[----:B------:R-:W-:-:S02]  /*1f60*/  FADD.FTZ R67, R106, -R67 ;  /* 0x800000436a437221 */ /* 0x000fc40000010000 */
[----:B------:R-:W-:Y:S01]  /*1f70*/  @P3 FADD.FTZ R65, R65, R64 ;  /* 0x0000004041413221 */ /* 0x000fe20000010000 */
[----:B------:R-:W-:Y:S01]  /*1f80*/  @P3 PRMT R64, RZ, 0x7610, R53 ;  /* 0x00007610ff403816 */ /* 0x000fe20000000035 */
[----:B------:R-:W-:Y:S02]  /*1f90*/  FMUL.FTZ R71, R82, R67 ;  /* 0x0000004352477220 */ /* 0x000fe40000410000 */
[----:B------:R-:W-:Y:S01]  /*1fa0*/  FMUL.FTZ R68, R65, c[0x0][0x1e8] ;  /* 0x00007a0041447a20 */ /* 0x000fe20000410000 */
[----:B------:R-:W-:Y:S01]  /*1fb0*/  @P4 F2FP.BF16.PACK_AB R67, RZ, R65 ;  /* 0x00000041ff43423e */ /* 0x000fe200000010ff */
[----:B------:R-:W-:Y:S02]  /*1fc0*/  @P3 FADD.FTZ R71, R71, R64 ;  /* 0x0000004047473221 */ /* 0x000fe40000010000 */
[----:B------:R-:W-:Y:S01]  /*1fd0*/  @P5 IMAD.MOV.U32 R64, RZ, RZ, R120 ;  /* 0x000000ffff405224 */ /* 0x000fe200078e0078 */
[----:B------:R-:W-:Y:S02]  /*1fe0*/  @P4 PRMT R56, R56, 0x5410, R67 ;  /* 0x0000541038384816 */ /* 0x000fe40000000043 */
[----:B------:R-:W-:Y:S01]  /*1ff0*/  @P4 F2FP.BF16.PACK_AB R74, RZ, R71 ;  /* 0x00000047ff4a423e */ /* 0x000fe200000010ff */
[----:B------:R-:W-:Y:S01]  /*2000*/  FMUL.FTZ R71, R71, c[0x0][0x1e8] ;  /* 0x00007a0047477a20 */ /* 0x000fe20000410000 */
[----:B------:R-:W-:-:S02]  /*2010*/  @P5 LOP3.LUT P6, RZ, R64, 0xff, RZ, 0xc0, !PT ;  /* 0x000000ff40ff5812 */ /* 0x000fc400078cc0ff */
[----:B------:R-:W-:Y:S01]  /*2020*/  @P4 PRMT R57, R57, 0x5410, R74 ;  /* 0x0000541039394816 */ /* 0x000fe2000000004a */
[----:B------:R-:W-:Y:S01]  /*2030*/  FFMA.FTZ R74, R98, R72, R73 ;  /* 0x00000048624a7223 */ /* 0x000fe20000010049 */
[----:B------:R-:W-:Y:S02]  /*2040*/  @P5 FSEL R64, R69, RZ, P6 ;  /* 0x000000ff45405208 */ /* 0x000fe40003000000 */
[----:B------:R-:W-:Y:S01]  /*2050*/  @P5 LOP3.LUT P6, RZ, R120, 0xff00, RZ, 0xc0, !PT ;  /* 0x0000ff0078ff5812 */ /* 0x000fe200078cc0ff */
[----:B------:R-:W-:Y:S01]  /*2060*/  FADD.FTZ R75, R99, -R74 ;  /* 0x8000004a634b7221 */ /* 0x000fe20000010000 */
[----:B------:R-:W-:Y:S02]  /*2070*/  @P5 F2FP.BF16.PACK_AB R64, RZ, R64 ;  /* 0x00000040ff40523e */ /* 0x000fe400000010ff */
[----:B------:R-:W-:Y:S01]  /*2080*/  @P5 FSEL R65, R68, RZ, P6 ;  /* 0x000000ff44415208 */ /* 0x000fe20003000000 */
[----:B------:R-:W-:Y:S01]  /*2090*/  FMUL.FTZ R75, R82, R75 ;  /* 0x0000004b524b7220 */ /* 0x000fe20000410000 */
[----:B------:R-:W-:-:S02]  /*20a0*/  @P5 LOP3.LUT P6, RZ, R120, 0xff0000, RZ, 0xc0, !PT ;  /* 0x00ff000078ff5812 */ /* 0x000fc400078cc0ff */
[----:B------:R-:W-:Y:S01]  /*20b0*/  @P5 F2FP.BF16.PACK_AB R65, RZ, R65 ;  /* 0x00000041ff41523e */ /* 0x000fe200000010ff */
[----:B------:R-:W-:Y:S01]  /*20c0*/  @P3 FADD.FTZ R75, R75, R124 ;  /* 0x0000007c4b4b3221 */ /* 0x000fe20000010000 */
[----:B------:R-:W-:Y:S02]  /*20d0*/  @P5 FSEL R67, R70, RZ, P6 ;  /* 0x000000ff46435208 */ /* 0x000fe40003000000 */
[----:B------:R-:W-:Y:S02]  /*20e0*/  @P5 LOP3.LUT P6, RZ, R121, 0xff, RZ, 0xc0, !PT ;  /* 0x000000ff79ff5812 */ /* 0x000fe400078cc0ff */
[----:B------:R-:W-:Y:S02]  /*20f0*/  @P5 PRMT R60, R64, 0x7610, R60 ;  /* 0x00007610403c5816 */ /* 0x000fe4000000003c */
[----:B------:R-:W-:Y:S02]  /*2100*/  @P5 FSEL R74, R66, RZ, P6 ;  /* 0x000000ff424a5208 */ /* 0x000fe40003000000 */
[----:B------:R-:W-:-:S02]  /*2110*/  @P5 F2FP.BF16.PACK_AB R67, RZ, R67 ;  /* 0x00000043ff43523e */ /* 0x000fc400000010ff */
[----:B------:R-:W-:Y:S02]  /*2120*/  @P5 LOP3.LUT P6, RZ, R120, 0xff000000, RZ, 0xc0, !PT ;  /* 0xff00000078ff5812 */ /* 0x000fe400078cc0ff */
[----:B------:R-:W-:Y:S01]  /*2130*/  @P4 F2FP.BF16.PACK_AB R115, RZ, R75 ;  /* 0x0000004bff73423e */ /* 0x000fe200000010ff */
[----:B------:R-:W-:Y:S01]  /*2140*/  FMUL.FTZ R75, R75, c[0x0][0x1e8] ;  /* 0x00007a004b4b7a20 */ /* 0x000fe20000410000 */
[----:B------:R-:W-:Y:S02]  /*2150*/  @P5 PRMT R60, R60, 0x5410, R65 ;  /* 0x000054103c3c5816 */ /* 0x000fe40000000041 */
[----:B------:R-:W-:Y:S01]  /*2160*/  @P5 PRMT R61, R67, 0x7610, R61 ;  /* 0x00007610433d5816 */ /* 0x000fe2000000003d */
[----:B------:R-:W-:Y:S01]  /*2170*/  IMAD.MOV.U32 R67, RZ, RZ, R116 ;  /* 0x000000ffff437224 */ /* 0x000fe200078e0074 */
[----:B------:R-:W-:Y:S02]  /*2180*/  @P5 FSEL R65, R71, RZ, P6 ;  /* 0x000000ff47415208 */ /* 0x000fe40003000000 */
[----:B------:R-:W-:-:S02]  /*2190*/  @P5 LOP3.LUT P6, RZ, R121, 0xff00, RZ, 0xc0, !PT ;  /* 0x0000ff0079ff5812 */ /* 0x000fc400078cc0ff */
[----:B------:R-:W-:Y:S02]  /*21a0*/  @P5 F2FP.BF16.PACK_AB R74, RZ, R74 ;  /* 0x0000004aff4a523e */ /* 0x000fe400000010ff */
[----:B------:R-:W-:Y:S02]  /*21b0*/  @P5 FSEL R64, R75, RZ, P6 ;  /* 0x000000ff4b405208 */ /* 0x000fe40003000000 */
[----:B------:R-:W-:Y:S01]  /*21c0*/  LOP3.LUT P6, RZ, R67, 0xff, RZ, 0xc0, !PT ;  /* 0x000000ff43ff7812 */ /* 0x000fe200078cc0ff */
[-CC-:B------:R-:W-:Y:S01]  /*21d0*/  FFMA.FTZ R67, R101, R72.reuse, R73.reuse ;  /* 0x0000004865437223 */ /* 0x180fe20000010049 */
[----:B------:R-:W-:Y:S01]  /*21e0*/  @P5 PRMT R62, R74, 0x7610, R62 ;  /* 0x000076104a3e5816 */ /* 0x000fe2000000003e */
[----:B------:R-:W-:Y:S01]  /*21f0*/  FFMA.FTZ R73, R103, R72, R73 ;  /* 0x0000004867497223 */ /* 0x000fe20000010049 */
[----:B------:R-:W-:Y:S01]  /*2200*/  @P5 F2FP.BF16.PACK_AB R72, RZ, R65 ;  /* 0x00000041ff48523e */ /* 0x000fe200000010ff */
[----:B------:R-:W-:Y:S01]  /*2210*/  FADD.FTZ R67, R100, -R67 ;  /* 0x8000004364437221 */ /* 0x000fe20000010000 */
[----:B------:R-:W-:Y:S01]  /*2220*/  @P3 PRMT R65, RZ, 0x7610, R55 ;  /* 0x00007610ff413816 */ /* 0x000fe20000000037 */
[----:B------:R-:W-:Y:S01]  /*2230*/  FADD.FTZ R73, R102, -R73 ;  /* 0x8000004966497221 */ /* 0x000fe20000010000 */
[----:B------:R-:W-:Y:S01]  /*2240*/  @P4 PRMT R58, R58, 0x5410, R115 ;  /* 0x000054103a3a4816 */ /* 0x000fe20000000073 */
[C---:B------:R-:W-:Y:S01]  /*2250*/  FMUL.FTZ R67, R82.reuse, R67 ;  /* 0x0000004352437220 */ /* 0x040fe20000410000 */
[----:B------:R-:W-:Y:S01]  /*2260*/  FSEL R69, R69, RZ, P6 ;  /* 0x000000ff45457208 */ /* 0x000fe20003000000 */
[----:B------:R-:W-:Y:S01]  /*2270*/  FMUL.FTZ R82, R82, R73 ;  /* 0x0000004952527220 */ /* 0x000fe20000410000 */
[----:B------:R-:W-:Y:S01]  /*2280*/  @P5 F2FP.BF16.PACK_AB R73, RZ, R64 ;  /* 0x00000040ff49523e */ /* 0x000fe200000010ff */
[----:B------:R-:W-:Y:S01]  /*2290*/  IMAD.MOV.U32 R74, RZ, RZ, 0x10 ;  /* 0x00000010ff4a7424 */ /* 0x000fe200078e00ff */
[----:B------:R-:W-:Y:S01]  /*22a0*/  @P3 PRMT R64, RZ, 0x5410, R55 ;  /* 0x00005410ff403816 */ /* 0x000fe20000000037 */
[----:B------:R-:W-:Y:S01]  /*22b0*/  @P3 FADD.FTZ R82, R82, R65 ;  /* 0x0000004152523221 */ /* 0x000fe20000010000 */
[----:B------:R-:W-:-:S02]  /*22c0*/  @P5 PRMT R61, R61, 0x5410, R72 ;  /* 0x000054103d3d5816 */ /* 0x000fc40000000048 */
[----:B------:R-:W-:Y:S01]  /*22d0*/  @P5 PRMT R62, R62, 0x5410, R73 ;  /* 0x000054103e3e5816 */ /* 0x000fe20000000049 */
[----:B------:R-:W-:Y:S01]  /*22e0*/  @P3 FADD.FTZ R67, R67, R64 ;  /* 0x0000004043433221 */ /* 0x000fe20000010000 */
[----:B------:R-:W-:Y:S02]  /*22f0*/  ISETP.NE.U32.AND P3, PT, RZ, c[0x0][0x258], PT ;  /* 0x00009600ff007a0c */ /* 0x000fe40003f65070 */
[----:B------:R-:W-:Y:S02]  /*2300*/  @P4 F2FP.BF16.PACK_AB R65, RZ, R82 ;  /* 0x00000052ff41423e */ /* 0x000fe400000010ff */
[----:B------:R-:W-:Y:S02]  /*2310*/  ISETP.NE.AND.EX P3, PT, RZ, c[0x0][0x25c], PT, P3 ;  /* 0x00009700ff007a0c */ /* 0x000fe40003f65330 */
[----:B------:R-:W-:-:S04]  /*2320*/  @P4 F2FP.BF16.PACK_AB R64, RZ, R67 ;  /* 0x00000043ff40423e */ /* 0x000fc800000010ff */
[----:B------:R-:W-:-:S04]  /*2330*/  @P4 PRMT R59, R64, 0x7610, R59 ;  /* 0x00007610403b4816 */ /* 0x000fc8000000003b */
[----:B------:R-:W-:Y:S02]  /*2340*/  @P4 PRMT R59, R59, 0x5410, R65 ;  /* 0x000054103b3b4816 */ /* 0x000fe40000000041 */
[----:B------:R-:W-:Y:S01]  /*2350*/  LOP3.LUT P4, RZ, R116, 0xff000000, RZ, 0xc0, !PT ;  /* 0xff00000074ff7812 */ /* 0x000fe2000788c0ff */
[----:B------:R-:W-:-:S05]  /*2360*/  @P3 IMAD.WIDE.U32 R64, R81, R74, c[0x0][0x258] ;  /* 0x0000960051403625 */ /* 0x000fca00078e004a */
[----:B------:R0:W-:Y:S01]  /*2370*/  @P3 STG.E.128 [R64.64], R56 ;  /* 0x0000003840003986 */ /* 0x0001e2000c101d04 */
[----:B------:R-:W-:-:S04]  /*2380*/  LOP3.LUT P3, RZ, R117, 0xff, RZ, 0xc0, !PT ;  /* 0x000000ff75ff7812 */ /* 0x000fc8000786c0ff */
[----:B------:R-:W-:Y:S02]  /*2390*/  FSEL R66, R66, RZ, P3 ;  /* 0x000000ff42427208 */ /* 0x000fe40001800000 */
[----:B------:R-:W-:-:S04]  /*23a0*/  LOP3.LUT P3, RZ, R117, 0xff00, RZ, 0xc0, !PT ;  /* 0x0000ff0075ff7812 */ /* 0x000fc8000786c0ff */
[----:B------:R-:W-:Y:S02]  /*23b0*/  FSEL R75, R75, RZ, P3 ;  /* 0x000000ff4b4b7208 */ /* 0x000fe40001800000 */
[----:B------:R-:W-:Y:S02]  /*23c0*/  LOP3.LUT P3, RZ, R116, 0xff0000, RZ, 0xc0, !PT ;  /* 0x00ff000074ff7812 */ /* 0x000fe4000786c0ff */
[----:B------:R-:W-:Y:S02]  /*23d0*/  F2FP.BF16.PACK_AB R66, R75, R66 ;  /* 0x000000424b42723e */ /* 0x000fe400000010ff */
[----:B------:R-:W-:Y:S02]  /*23e0*/  FSEL R70, R70, RZ, P3 ;  /* 0x000000ff46467208 */ /* 0x000fe40001800000 */
[----:B0-----:R-:W-:Y:S01]  /*23f0*/  FSEL R65, R71, RZ, P4 ;  /* 0x000000ff47417208 */ /* 0x001fe20002000000 */
[----:B------:R-:W-:Y:S01]  /*2400*/  FMUL.FTZ R71, R82, c[0x0][0x1e8] ;  /* 0x00007a0052477a20 */ /* 0x000fe20000410000 */
[----:B------:R-:W-:-:S02]  /*2410*/  LOP3.LUT P3, RZ, R116, 0xff00, RZ, 0xc0, !PT ;  /* 0x0000ff0074ff7812 */ /* 0x000fc4000786c0ff */
[----:B------:R-:W-:Y:S01]  /*2420*/  F2FP.BF16.PACK_AB R65, R65, R70 ;  /* 0x000000464141723e */ /* 0x000fe200000010ff */
[----:B------:R-:W-:Y:S01]  /*2430*/  FMUL.FTZ R70, R67, c[0x0][0x1e8] ;  /* 0x00007a0043467a20 */ /* 0x000fe20000410000 */
[----:B------:R-:W-:Y:S02]  /*2440*/  FSEL R64, R68, RZ, P3 ;  /* 0x000000ff44407208 */ /* 0x000fe40001800000 */
[C---:B------:R-:W-:Y:S02]  /*2450*/  LOP3.LUT P3, RZ, R117.reuse, 0xff0000, RZ, 0xc0, !PT ;  /* 0x00ff000075ff7812 */ /* 0x040fe4000786c0ff */
[----:B------:R-:W-:Y:S02]  /*2460*/  LOP3.LUT P4, RZ, R117, 0xff000000, RZ, 0xc0, !PT ;  /* 0xff00000075ff7812 */ /* 0x000fe4000788c0ff */
[----:B------:R-:W-:Y:S02]  /*2470*/  FSEL R67, R70, RZ, P3 ;  /* 0x000000ff46437208 */ /* 0x000fe40001800000 */
[----:B------:R-:W-:-:S02]  /*2480*/  FSEL R68, R71, RZ, P4 ;  /* 0x000000ff47447208 */ /* 0x000fc40002000000 */
[----:B------:R-:W-:Y:S02]  /*2490*/  @P5 LOP3.LUT P3, RZ, R121, 0xff0000, RZ, 0xc0, !PT ;  /* 0x00ff000079ff5812 */ /* 0x000fe4000786c0ff */
[----:B------:R-:W-:Y:S02]  /*24a0*/  F2FP.BF16.PACK_AB R64, R64, R69 ;  /* 0x000000454040723e */ /* 0x000fe400000010ff */
[----:B------:R-:W-:Y:S01]  /*24b0*/  F2FP.BF16.PACK_AB R67, R68, R67 ;  /* 0x000000434443723e */ /* 0x000fe200000010ff */
[----:B------:R-:W-:Y:S01]  /*24c0*/  IMAD.WIDE.U32 R68, R81, R74, c[0x0][0x248] ;  /* 0x0000920051447625 */ /* 0x000fe200078e004a */
[----:B------:R-:W-:Y:S02]  /*24d0*/  @P5 FSEL R70, R70, RZ, P3 ;  /* 0x000000ff46465208 */ /* 0x000fe40001800000 */
[----:B------:R-:W-:Y:S02]  /*24e0*/  @P5 LOP3.LUT P3, RZ, R121, 0xff000000, RZ, 0xc0, !PT ;  /* 0xff00000079ff5812 */ /* 0x000fe4000786c0ff */
[----:B------:R0:W-:Y:S02]  /*24f0*/  STG.E.128 [R68.64], R64 ;  /* 0x0000004044007986 */ /* 0x0001e4000c101d04 */
[----:B------:R-:W-:-:S04]  /*2500*/  @P5 FSEL R71, R71, RZ, P3 ;  /* 0x000000ff47475208 */ /* 0x000fc80001800000 */
[----:B------:R-:W-:Y:S02]  /*2510*/  @P5 F2FP.BF16.PACK_AB R74, RZ, R71 ;  /* 0x00000047ff4a523e */ /* 0x000fe400000010ff */
[----:B0-----:R-:W-:Y:S02]  /*2520*/  @P5 F2FP.BF16.PACK_AB R69, RZ, R70 ;  /* 0x00000046ff45523e */ /* 0x001fe400000010ff */
[----:B------:R-:W-:Y:S02]  /*2530*/  @P5 LEA R70, P3, R81, c[0x0][0x250], 0x4 ;  /* 0x0000940051465a11 */ /* 0x000fe400078620ff */
[----:B------:R-:W-:Y:S02]  /*2540*/  @P5 PRMT R63, R69, 0x7610, R63 ;  /* 0x00007610453f5816 */ /* 0x000fe4000000003f */
[----:B------:R-:W-:Y:S02]  /*2550*/  @P5 LEA.HI.X R71, R81, c[0x0][0x254], RZ, 0x4, P3 ;  /* 0x0000950051475a11 */ /* 0x000fe400018f24ff */
[----:B------:R-:W-:-:S05]  /*2560*/  @P5 PRMT R63, R63, 0x5410, R74 ;  /* 0x000054103f3f5816 */ /* 0x000fca000000004a */
[----:B------:R0:W-:Y:S02]  /*2570*/  @P5 STG.E.128 [R70.64], R60 ;  /* 0x0000003c46005986 */ /* 0x0001e4000c101d04 */
.L_x_121:
[----:B------:R-:W-:Y:S05]  /*2580*/  BSYNC B0 ;  /* 0x0000000000007941 */ /* 0x000fea0003800000 */
.L_x_120:
[----:B------:R-:W-:-:S04]  /*2590*/  LOP3.LUT P3, RZ, R13, 0xff, RZ, 0xc0, !PT ;  /* 0x000000ff0dff7812 */ /* 0x000fc8000786c0ff */
[----:B------:R-:W-:Y:S01]  /*25a0*/  SEL R13, RZ, 0x1, P3 ;  /* 0x00000001ff0d7807 */ /* 0x000fe20001800000 */
[----:B0----5:R-:W-:Y:S01]  /*25b0*/  @P2 CALL.REL.NOINC `(.L_x_111) ;  /* 0x0000001000002944 */ /* 0x021fe20003c00000 */
[----:B------:R-:W-:Y:S05]  /*25c0*/  BRA `(.L_x_122) ;  /* 0xffffddc000007947 */ /* 0x000fea000383ffff */
.L_x_111:
        /* <DEDUP_REMOVED lines=14> */
[----:B0-----:R-:W-:-:S04]  /*26b0*/  IMAD.MOV.U32 R5, RZ, RZ, 0x20 ;  /* 0x00000020ff057424 */ /* 0x001fc800078e00ff */
[----:B------:R-:W-:-:S04]  /*26c0*/  IMAD.WIDE.U32 R2, R0, R5, c[0x0][0x220] ;  /* 0x0000880000027625 */ /* 0x000fc800078e0005 */
[----:B------:R-:W-:Y:S01]  /*26d0*/  IMAD.WIDE.U32 R4, R0, R5, c[0x0][0x228] ;  /* 0x00008a0000047625 */ /* 0x000fe200078e0005 */
[----:B------:R-:W-:Y:S04]  /*26e0*/  STG.E.128 [R2.64], R20 ;  /* 0x0000001402007986 */ /* 0x000fe8000c101d04 */
[----:B------:R-:W-:Y:S04]  /*26f0*/  STG.E.128 [R2.64+0x10], R16 ;  /* 0x0000101002007986 */ /* 0x000fe8000c101d04 */
[----:B------:R-:W-:Y:S04]  /*2700*/  STG.E.128 [R4.64], R36 ;  /* 0x0000002404007986 */ /* 0x000fe8000c101d04 */
[----:B------:R-:W-:Y:S01]  /*2710*/  STG.E.128 [R4.64+0x10], R32 ;  /* 0x0000102004007986 */ /* 0x000fe2000c101d04 */
[----:B------:R-:W-:Y:S05]  /*2720*/  EXIT ;  /* 0x000000000000794d */ /* 0x000fea0003800000 */
.L_x_116:
[----:B------:R-:W-:Y:S01]  /*2730*/  MOV R70, R73 ;  /* 0x0000004900467202 */ /* 0x000fe20000000f00 */
[----:B------:R-:W-:Y:S01]  /*2740*/  IMAD.MOV.U32 R69, RZ, RZ, 0x10 ;  /* 0x00000010ff457424 */ /* 0x000fe200078e00ff */
[----:B------:R-:W-:Y:S01]  /*2750*/  MOV R64, 0x2790 ;  /* 0x0000279000407802 */ /* 0x000fe20000000f00 */
[----:B------:R-:W-:-:S02]  /*2760*/  IMAD.MOV.U32 R68, RZ, RZ, 0x1f ;  /* 0x0000001fff447424 */ /* 0x000fc400078e00ff */
[----:B------:R-:W-:Y:S02]  /*2770*/  IMAD.MOV.U32 R67, RZ, RZ, -0x1 ;  /* 0xffffffffff437424 */ /* 0x000fe400078e00ff */
[----:B-----5:R-:W-:Y:S05]  /*2780*/  CALL.REL.NOINC `($__internal_8_$__cuda_sm70_shflsync_down_p) ;  /* 0x0000046000007944 */ /* 0x020fea0003c00000 */
[----:B-1----:R-:W-:Y:S01]  /*2790*/  IMAD.MOV.U32 R72, RZ, RZ, R67 ;  /* 0x000000ffff487224 */ /* 0x002fe200078e0043 */
[----:B0-----:R-:W-:Y:S05]  /*27a0*/  BRA `(.L_x_123) ;  /* 0xffffe98000007947 */ /* 0x001fea000383ffff */
.L_x_117:
[----:B------:R-:W-:Y:S01]  /*27b0*/  HFMA2.MMA R69, -RZ, RZ, 0, 9.5367431640625e-07 ;  /* 0x00000010ff457435 */ /* 0x000fe200000001ff */
[----:B------:R-:W-:Y:S01]  /*27c0*/  IMAD.MOV.U32 R70, RZ, RZ, R74 ;  /* 0x000000ffff467224 */ /* 0x000fe200078e004a */
[----:B------:R-:W-:Y:S01]  /*27d0*/  MOV R64, 0x2810 ;  /* 0x0000281000407802 */ /* 0x000fe20000000f00 */
[----:B------:R-:W-:Y:S02]  /*27e0*/  IMAD.MOV.U32 R68, RZ, RZ, 0x1f ;  /* 0x0000001fff447424 */ /* 0x000fe400078e00ff */
[----:B------:R-:W-:Y:S02]  /*27f0*/  IMAD.MOV.U32 R67, RZ, RZ, -0x1 ;  /* 0xffffffffff437424 */ /* 0x000fe400078e00ff */
[----:B01---5:R-:W-:Y:S05]  /*2800*/  CALL.REL.NOINC `($__internal_8_$__cuda_sm70_shflsync_down_p) ;  /* 0x000003e000007944 */ /* 0x023fea0003c00000 */
[----:B------:R-:W-:Y:S01]  /*2810*/  FADD.FTZ R73, R72, R73 ;  /* 0x0000004948497221 */ /* 0x000fe20000010000 */
[----:B------:R-:W-:Y:S01]  /*2820*/  MOV R64, 0x2890 ;  /* 0x0000289000407802 */ /* 0x000fe20000000f00 */
[----:B-1----:R-:W-:Y:S02]  /*2830*/  FADD.FTZ R74, R74, R67 ;  /* 0x000000434a4a7221 */ /* 0x002fe40000010000 */
[----:B0-----:R-:W-:Y:S01]  /*2840*/  IMAD.MOV.U32 R69, RZ, RZ, 0x8 ;  /* 0x00000008ff457424 */ /* 0x001fe200078e00ff */
[----:B------:R-:W-:Y:S01]  /*2850*/  MOV R70, R73 ;  /* 0x0000004900467202 */ /* 0x000fe20000000f00 */
[----:B------:R-:W-:-:S02]  /*2860*/  IMAD.MOV.U32 R68, RZ, RZ, 0x1f ;  /* 0x0000001fff447424 */ /* 0x000fc400078e00ff */
[----:B------:R-:W-:Y:S02]  /*2870*/  IMAD.MOV.U32 R67, RZ, RZ, -0x1 ;  /* 0xffffffffff437424 */ /* 0x000fe400078e00ff */
[----:B------:R-:W-:Y:S05]  /*2880*/  CALL.REL.NOINC `($__internal_8_$__cuda_sm70_shflsync_down_p) ;  /* 0x0000036000007944 */ /* 0x000fea0003c00000 */
[----:B-1----:R-:W-:Y:S01]  /*2890*/  IMAD.MOV.U32 R72, RZ, RZ, R67 ;  /* 0x000000ffff487224 */ /* 0x002fe200078e0043 */
[----:B------:R-:W-:Y:S01]  /*28a0*/  MOV R64, 0x2900 ;  /* 0x0000290000407802 */ /* 0x000fe20000000f00 */
[----:B0-----:R-:W-:Y:S02]  /*28b0*/  IMAD.MOV.U32 R70, RZ, RZ, R74 ;  /* 0x000000ffff467224 */ /* 0x001fe400078e004a */
[----:B------:R-:W-:Y:S02]  /*28c0*/  IMAD.MOV.U32 R69, RZ, RZ, 0x8 ;  /* 0x00000008ff457424 */ /* 0x000fe400078e00ff */
[----:B------:R-:W-:Y:S02]  /*28d0*/  IMAD.MOV.U32 R68, RZ, RZ, 0x1f ;  /* 0x0000001fff447424 */ /* 0x000fe400078e00ff */
[----:B------:R-:W-:Y:S02]  /*28e0*/  IMAD.MOV.U32 R67, RZ, RZ, -0x1 ;  /* 0xffffffffff437424 */ /* 0x000fe400078e00ff */
[----:B------:R-:W-:Y:S05]  /*28f0*/  CALL.REL.NOINC `($__internal_8_$__cuda_sm70_shflsync_down_p) ;  /* 0x000002f000007944 */ /* 0x000fea0003c00000 */
[----:B------:R-:W-:Y:S01]  /*2900*/  FADD.FTZ R73, R72, R73 ;  /* 0x0000004948497221 */ /* 0x000fe20000010000 */
[----:B0-----:R-:W-:Y:S01]  /*2910*/  HFMA2.MMA R69, -RZ, RZ, 0, 2.384185791015625e-07 ;  /* 0x00000004ff457435 */ /* 0x001fe200000001ff */
[----:B-1----:R-:W-:Y:S01]  /*2920*/  FADD.FTZ R74, R74, R67 ;  /* 0x000000434a4a7221 */ /* 0x002fe20000010000 */
[----:B------:R-:W-:Y:S01]  /*2930*/  MOV R64, 0x2980 ;  /* 0x0000298000407802 */ /* 0x000fe20000000f00 */
[----:B------:R-:W-:-:S02]  /*2940*/  IMAD.MOV.U32 R68, RZ, RZ, 0x1f ;  /* 0x0000001fff447424 */ /* 0x000fc400078e00ff */
[----:B------:R-:W-:Y:S02]  /*2950*/  IMAD.MOV.U32 R67, RZ, RZ, -0x1 ;  /* 0xffffffffff437424 */ /* 0x000fe400078e00ff */
[----:B------:R-:W-:Y:S02]  /*2960*/  IMAD.MOV.U32 R70, RZ, RZ, R73 ;  /* 0x000000ffff467224 */ /* 0x000fe400078e0049 */
[----:B------:R-:W-:Y:S05]  /*2970*/  CALL.REL.NOINC `($__internal_8_$__cuda_sm70_shflsync_down_p) ;  /* 0x0000027000007944 */ /* 0x000fea0003c00000 */
[----:B-1----:R-:W-:Y:S01]  /*2980*/  IMAD.MOV.U32 R72, RZ, RZ, R67 ;  /* 0x000000ffff487224 */ /* 0x002fe200078e0043 */
[----:B0-----:R-:W-:Y:S01]  /*2990*/  MOV R70, R74 ;  /* 0x0000004a00467202 */ /* 0x001fe20000000f00 */
[----:B------:R-:W-:Y:S01]  /*29a0*/  IMAD.MOV.U32 R69, RZ, RZ, 0x4 ;  /* 0x00000004ff457424 */ /* 0x000fe200078e00ff */
[----:B------:R-:W-:Y:S01]  /*29b0*/  MOV R64, 0x29f0 ;  /* 0x000029f000407802 */ /* 0x000fe20000000f00 */
[----:B------:R-:W-:Y:S02]  /*29c0*/  IMAD.MOV.U32 R68, RZ, RZ, 0x1f ;  /* 0x0000001fff447424 */ /* 0x000fe400078e00ff */
[----:B------:R-:W-:Y:S02]  /*29d0*/  IMAD.MOV.U32 R67, RZ, RZ, -0x1 ;  /* 0xffffffffff437424 */ /* 0x000fe400078e00ff */
[----:B------:R-:W-:Y:S05]  /*29e0*/  CALL.REL.NOINC `($__internal_8_$__cuda_sm70_shflsync_down_p) ;  /* 0x0000020000007944 */ /* 0x000fea0003c00000 */
[----:B------:R-:W-:Y:S01]  /*29f0*/  FADD.FTZ R72, R72, R73 ;  /* 0x0000004948487221 */ /* 0x000fe20000010000 */
[----:B0-----:R-:W-:Y:S01]  /*2a00*/  HFMA2.MMA R68, -RZ, RZ, 0, 1.847743988037109375e-06 ;  /* 0x0000001fff447435 */ /* 0x001fe200000001ff */
[----:B-1----:R-:W-:Y:S01]  /*2a10*/  FADD.FTZ R74, R74, R67 ;  /* 0x000000434a4a7221 */ /* 0x002fe20000010000 */
[----:B------:R-:W-:Y:S01]  /*2a20*/  MOV R64, 0x2a70 ;  /* 0x00002a7000407802 */ /* 0x000fe20000000f00 */
[----:B------:R-:W-:-:S02]  /*2a30*/  IMAD.MOV.U32 R69, RZ, RZ, 0x2 ;  /* 0x00000002ff457424 */ /* 0x000fc400078e00ff */
[----:B------:R-:W-:Y:S02]  /*2a40*/  IMAD.MOV.U32 R67, RZ, RZ, -0x1 ;  /* 0xffffffffff437424 */ /* 0x000fe400078e00ff */
[----:B------:R-:W-:Y:S02]  /*2a50*/  IMAD.MOV.U32 R70, RZ, RZ, R72 ;  /* 0x000000ffff467224 */ /* 0x000fe400078e0048 */
[----:B------:R-:W-:Y:S05]  /*2a60*/  CALL.REL.NOINC `($__internal_8_$__cuda_sm70_shflsync_down_p) ;  /* 0x0000018000007944 */ /* 0x000fea0003c00000 */
[----:B-1----:R-:W-:Y:S01]  /*2a70*/  IMAD.MOV.U32 R71, RZ, RZ, R67 ;  /* 0x000000ffff477224 */ /* 0x002fe200078e0043 */
[----:B0-----:R-:W-:Y:S01]  /*2a80*/  MOV R69, 0x2 ;  /* 0x0000000200457802 */ /* 0x001fe20000000f00 */
[----:B------:R-:W-:Y:S01]  /*2a90*/  IMAD.MOV.U32 R70, RZ, RZ, R74 ;  /* 0x000000ffff467224 */ /* 0x000fe200078e004a */
[----:B------:R-:W-:Y:S01]  /*2aa0*/  MOV R64, 0x2ae0 ;  /* 0x00002ae000407802 */ /* 0x000fe20000000f00 */
[----:B------:R-:W-:Y:S02]  /*2ab0*/  IMAD.MOV.U32 R68, RZ, RZ, 0x1f ;  /* 0x0000001fff447424 */ /* 0x000fe400078e00ff */
[----:B------:R-:W-:Y:S02]  /*2ac0*/  IMAD.MOV.U32 R67, RZ, RZ, -0x1 ;  /* 0xffffffffff437424 */ /* 0x000fe400078e00ff */
[----:B------:R-:W-:Y:S05]  /*2ad0*/  CALL.REL.NOINC `($__internal_8_$__cuda_sm70_shflsync_down_p) ;  /* 0x0000011000007944 */ /* 0x000fea0003c00000 */
[----:B------:R-:W-:Y:S01]  /*2ae0*/  FADD.FTZ R72, R71, R72 ;  /* 0x0000004847487221 */ /* 0x000fe20000010000 */
[----:B------:R-:W-:Y:S01]  /*2af0*/  MOV R64, 0x2b60 ;  /* 0x00002b6000407802 */ /* 0x000fe20000000f00 */
[----:B-1----:R-:W-:Y:S01]  /*2b00*/  FADD.FTZ R73, R74, R67 ;  /* 0x000000434a497221 */ /* 0x002fe20000010000 */
[----:B------:R-:W-:Y:S01]  /*2b10*/  MOV R67, 0xffffffff ;  /* 0xffffffff00437802 */ /* 0x000fe20000000f00 */
[----:B0-----:R-:W-:-:S02]  /*2b20*/  IMAD.MOV.U32 R69, RZ, RZ, 0x1 ;  /* 0x00000001ff457424 */ /* 0x001fc400078e00ff */
[----:B------:R-:W-:Y:S02]  /*2b30*/  IMAD.MOV.U32 R68, RZ, RZ, 0x1f ;  /* 0x0000001fff447424 */ /* 0x000fe400078e00ff */
[----:B------:R-:W-:Y:S02]  /*2b40*/  IMAD.MOV.U32 R70, RZ, RZ, R72 ;  /* 0x000000ffff467224 */ /* 0x000fe400078e0048 */
[----:B------:R-:W-:Y:S05]  /*2b50*/  CALL.REL.NOINC `($__internal_8_$__cuda_sm70_shflsync_down_p) ;  /* 0x0000009000007944 */ /* 0x000fea0003c00000 */
[----:B0-----:R-:W-:Y:S01]  /*2b60*/  HFMA2.MMA R68, -RZ, RZ, 0, 1.847743988037109375e-06 ;  /* 0x0000001fff447435 */ /* 0x001fe200000001ff */
[----:B-1----:R-:W-:Y:S01]  /*2b70*/  IMAD.MOV.U32 R71, RZ, RZ, R67 ;  /* 0x000000ffff477224 */ /* 0x002fe200078e0043 */
[----:B------:R-:W-:Y:S01]  /*2b80*/  MOV R64, 0x2bd0 ;  /* 0x00002bd000407802 */ /* 0x000fe20000000f00 */
[----:B------:R-:W-:Y:S02]  /*2b90*/  IMAD.MOV.U32 R70, RZ, RZ, R73 ;  /* 0x000000ffff467224 */ /* 0x000fe400078e0049 */
[----:B------:R-:W-:Y:S02]  /*2ba0*/  IMAD.MOV.U32 R69, RZ, RZ, 0x1 ;  /* 0x00000001ff457424 */ /* 0x000fe400078e00ff */
[----:B------:R-:W-:Y:S02]  /*2bb0*/  IMAD.MOV.U32 R67, RZ, RZ, -0x1 ;  /* 0xffffffffff437424 */ /* 0x000fe400078e00ff */
[----:B------:R-:W-:Y:S05]  /*2bc0*/  CALL.REL.NOINC `($__internal_8_$__cuda_sm70_shflsync_down_p) ;  /* 0x0000002000007944 */ /* 0x000fea0003c00000 */
[----:B01----:R-:W-:Y:S01]  /*2bd0*/  IMAD.MOV.U32 R70, RZ, RZ, R67 ;  /* 0x000000ffff467224 */ /* 0x003fe200078e0043 */
[----:B------:R-:W-:Y:S05]  /*2be0*/  BRA `(.L_x_124) ;  /* 0xffffe66000007947 */ /* 0x000fea000383ffff */
        .weak           $__internal_8_$__cuda_sm70_shflsync_down_p
        .type           $__internal_8_$__cuda_sm70_shflsync_down_p,@function
        .size           $__internal_8_$__cuda_sm70_shflsync_down_p,(.L_x_1771 - $__internal_8_$__cuda_sm70_shflsync_down_p)
$__internal_8_$__cuda_sm70_shflsync_down_p:
[----:B------:R-:W-:Y:S01]  /*2bf0*/  IMAD.MOV.U32 R65, RZ, RZ, 0x0 ;  /* 0x00000000ff417424 */ /* 0x000fe200078e00ff */
[----:B------:R-:W-:Y:S04]  /*2c00*/  WARPSYNC R67 ;  /* 0x0000004300007348 */ /* 0x000fe80003800000 */
[----:B------:R0:W1:Y:S01]  /*2c10*/  SHFL.DOWN PT, R67, R70, R69, R68 ;  /* 0x0800004546437389 */ /* 0x00006200000e0044 */
[----:B------:R-:W-:Y:S05]  /*2c20*/  RET.REL.NODEC R64 `(_ZN10layer_norm31ln_parallel_residual_bwd_kernelINS_13Kernel_traitsI13__nv_bfloat16S2_S2_S2_fjLj4096ELj1ELj1ELj8ELj16ENS_18Kernel_traits_baseILj4096ES2_S2_S2_S2_fjLj256EEEEELb1ELb1ELb0EEEvNS_9BwdParamsE) ;  /* 0xffffd3d040007950 */ /* 0x000fea0003c3ffff */
.L_x_125:
        /* <DEDUP_REMOVED lines=13> */
.L_x_1771:


//--------------------- .text._ZN10layer_norm22ln_bwd_finalize_kernelINS_22Kernel_traits_finalizeILj4096E13__nv_bfloat16S2_S2_S2_fjLb0ELj1024ELj4ENS_18Kernel_traits_baseILj4096ES2_S2_S2_S2_fjLj1024EEEEELb0ELb1EEEvNS_9BwdParamsE --------------------------
	.section	.text._ZN10layer_norm22ln_bwd_finalize_kernelINS_22Kernel_traits_finalizeILj4096E13__nv_bfloat16S2_S2_S2_fjLb0ELj1024ELj4ENS_18Kernel_traits_baseILj4096ES2_S2_S2_S2_fjLj1024EEEEELb0ELb1EEEvNS_9BwdParamsE,"ax",@progbits
	.sectioninfo	@"SHI_REGISTERS=32"
	.align	128
        .global         _ZN10layer_norm22ln_bwd_finalize_kernelINS_22Kernel_traits_finalizeILj4096E13__nv_bfloat16S2_S2_S2_fjLb0ELj1024ELj4ENS_18Kernel_traits_baseILj4096ES2_S2_S2_S2_fjLj1024EEEEELb0ELb1EEEvNS_9BwdParamsE
        .type           _ZN10layer_norm22ln_bwd_finalize_kernelINS_22Kernel_traits_finalizeILj4096E13__nv_bfloat16S2_S2_S2_fjLb0ELj1024ELj4ENS_18Kernel_traits_baseILj4096ES2_S2_S2_S2_fjLj1024EEEEELb0ELb1EEEvNS_9BwdParamsE,@function
        .size           _ZN10layer_norm22ln_bwd_finalize_kernelINS_22Kernel_traits_finalizeILj4096E13__nv_bfloat16S2_S2_S2_fjLb0ELj1024ELj4ENS_18Kernel_traits_baseILj4096ES2_S2_S2_S2_fjLj1024EEEEELb0ELb1EEEvNS_9BwdParamsE,(.L_x_1772 - _ZN10layer_norm22ln_bwd_finalize_kernelINS_22Kernel_traits_finalizeILj4096E13__nv_bfloat16S2_S2_S2_fjLb0ELj1024ELj4ENS_18Kernel_traits_baseILj4096ES2_S2_S2_S2_fjLj1024EEEEELb0ELb1EEEvNS_9BwdParamsE)
        .other          _ZN10layer_norm22ln_bwd_finalize_kernelINS_22Kernel_traits_finalizeILj4096E13__nv_bfloat16S2_S2_S2_fjLb0ELj1024ELj4ENS_18Kernel_traits_baseILj4096ES2_S2_S2_S2_fjLj1024EEEEELb0ELb1EEEvNS_9BwdParamsE,@"STO_CUDA_ENTRY STV_DEFAULT"
_ZN10layer_norm22ln_bwd_finalize_kernelINS_22Kernel_traits_finalizeILj4096E13__nv_bfloat16S2_S2_S2_fjLb0ELj1024ELj4ENS_18Kernel_traits_baseILj4096ES2_S2_S2_S2_fjLj1024EEEEELb0ELb1EEEvNS_9BwdParamsE:
.text._ZN10layer_norm22ln_bwd_finalize_kernelINS_22Kernel_traits_finalizeILj4096E13__nv_bfloat16S2_S2_S2_fjLb0ELj1024ELj4ENS_18Kernel_traits_baseILj4096ES2_S2_S2_S2_fjLj1024EEEEELb0ELb1EEEvNS_9BwdParamsE:
        /* <DEDUP_REMOVED lines=8> */
[----:B------:R-:W-:Y:S01]  /*0080*/  SHF.L.U32 R2, R2, 0x4, RZ ;  /* 0x0000000402027819 */ /* 0x000fe200000006ff */
[----:B------:R-:W-:Y:S01]  /*0090*/  ULDC.64 UR4, c[0x0][0x118] ;  /* 0x0000460000047ab9 */ /* 0x000fe20000000a00 */
[--C-:B------:R-:W-:Y:S02]  /*00a0*/  SHF.R.U32.HI R17, RZ, 0x5, R0.reuse ;  /* 0x00000005ff117819 */ /* 0x100fe40000011600 */
[----:B------:R-:W-:Y:S02]  /*00b0*/  LOP3.LUT R20, R0, 0x3fffffe0, RZ, 0xc0, !PT ;  /* 0x3fffffe000147812 */ /* 0x000fe400078ec0ff */
[----:B------:R-:W-:Y:S02]  /*00c0*/  LOP3.LUT R19, R2, 0x7ffffff0, RZ, 0xc0, !PT ;  /* 0x7ffffff002137812 */ /* 0x000fe400078ec0ff */
[C---:B------:R-:W-:Y:S02]  /*00d0*/  LOP3.LUT R21, R17.reuse, 0x1f, R0, 0x78, !PT ;  /* 0x0000001f11157812 */ /* 0x040fe400078e7800 */
[C---:B------:R-:W-:Y:S01]  /*00e0*/  ISETP.GE.U32.AND P0, PT, R16.reuse, 0x10, PT ;  /* 0x000000101000780c */ /* 0x040fe20003f06070 */
[----:B------:R-:W-:Y:S01]  /*00f0*/  IMAD.IADD R19, R16, 0x1, R19 ;  /* 0x0000000110137824 */ /* 0x000fe200078e0213 */
[----:B------:R-:W-:Y:S01]  /*0100*/  IADD3 R20, R20, R21, RZ ;  /* 0x0000001514147210 */ /* 0x000fe20007ffe0ff */
[----:B------:R-:W-:Y:S01]  /*0110*/  IMAD R21, R16, 0x20, R21 ;  /* 0x0000002010157824 */ /* 0x000fe200078e0215 */
[----:B------:R-:W-:-:S02]  /*0120*/  ISETP.EQ.AND P0, PT, R17, 0x1f, !P0 ;  /* 0x0000001f1100780c */ /* 0x000fc40004702270 */
.L_x_138:
[----:B------:R-:W-:Y:S01]  /*0130*/  ISETP.GE.U32.AND P1, PT, R17, c[0x0][0x160], PT ;  /* 0x0000580011007a0c */ /* 0x000fe20003f26070 */
[----:B------:R-:W-:Y:S01]  /*0140*/  BSSY B0, `(.L_x_126) ;  /* 0x0000060000007945 */ /* 0x000fe20003800000 */
[----:B------:R-:W-:Y:S01]  /*0150*/  HFMA2.MMA R27, -RZ, RZ, 0, 0 ;  /* 0x00000000ff1b7435 */ /* 0x000fe200000001ff */
[----:B------:R-:W-:-:S10]  /*0160*/  IMAD.MOV.U32 R23, RZ, RZ, RZ ;  /* 0x000000ffff177224 */ /* 0x000fd400078e00ff */
        /* <DEDUP_REMOVED lines=23> */
.L_x_130:
[----:B------:R-:W-:Y:S01]  /*02e0*/  IMAD.MOV.U32 R14, RZ, RZ, 0x4 ;  /* 0x00000004ff0e7424 */ /* 0x000fe200078e00ff */
[C---:B------:R-:W-:Y:S01]  /*02f0*/  IADD3 R3, R25.reuse, 0x20, RZ ;  /* 0x0000002019037810 */ /* 0x040fe20007ffe0ff */
[C---:B------:R-:W-:Y:S01]  /*0300*/  IMAD R13, R25.reuse, c[0x0][0x168], R18 ;  /* 0x00005a00190d7a24 */ /* 0x040fe200078e0212 */
[----:B------:R-:W-:-:S03]  /*0310*/  IADD3 R5, R25, 0x40, RZ ;  /* 0x0000004019057810 */ /* 0x000fc60007ffe0ff */
[----:B------:R-:W-:Y:S01]  /*0320*/  IMAD.WIDE.U32 R10, R13, R14, c[0x0][0x220] ;  /* 0x000088000d0a7625 */ /* 0x000fe200078e000e */
[----:B------:R-:W-:-:S03]  /*0330*/  IADD3 R29, R25, 0x60, RZ ;  /* 0x00000060191d7810 */ /* 0x000fc60007ffe0ff */
[----:B------:R-:W-:Y:S01]  /*0340*/  IMAD R3, R3, c[0x0][0x168], R18 ;  /* 0x00005a0003037a24 */ /* 0x000fe200078e0212 */
[----:B------:R0:W2:Y:S01]  /*0350*/  LDG.E R24, [R10.64] ;  /* 0x000000040a187981 */ /* 0x0000a2000c1e1900 */
[----:B------:R-:W-:-:S04]  /*0360*/  IMAD.WIDE.U32 R12, R13, R14, c[0x0][0x228] ;  /* 0x00008a000d0c7625 */ /* 0x000fc800078e000e */
[--C-:B------:R-:W-:Y:S02]  /*0370*/  IMAD R15, R5, c[0x0][0x168], R18.reuse ;  /* 0x00005a00050f7a24 */ /* 0x100fe400078e0212 */
[CC--:B------:R-:W-:Y:S01]  /*0380*/  IMAD.WIDE.U32 R4, R3.reuse, R14.reuse, c[0x0][0x220] ;  /* 0x0000880003047625 */ /* 0x0c0fe200078e000e */
[----:B------:R-:W3:Y:S03]  /*0390*/  LDG.E R12, [R12.64] ;  /* 0x000000040c0c7981 */ /* 0x000ee6000c1e1900 */
[----:B------:R-:W-:Y:S02]  /*03a0*/  IMAD.WIDE.U32 R6, R3, R14, c[0x0][0x228] ;  /* 0x00008a0003067625 */ /* 0x000fe400078e000e */
[----:B------:R-:W4:Y:S02]  /*03b0*/  LDG.E R4, [R4.64] ;  /* 0x0000000404047981 */ /* 0x000f24000c1e1900 */
[----:B------:R-:W-:-:S02]  /*03c0*/  IMAD R29, R29, c[0x0][0x168], R18 ;  /* 0x00005a001d1d7a24 */ /* 0x000fc400078e0212 */
[CC--:B------:R-:W-:Y:S01]  /*03d0*/  IMAD.WIDE.U32 R8, R15.reuse, R14.reuse, c[0x0][0x220] ;  /* 0x000088000f087625 */ /* 0x0c0fe200078e000e */
[----:B------:R-:W5:Y:S03]  /*03e0*/  LDG.E R6, [R6.64] ;  /* 0x0000000406067981 */ /* 0x000f66000c1e1900 */
[-C--:B------:R-:W-:Y:S02]  /*03f0*/  IMAD.WIDE.U32 R2, R15, R14.reuse, c[0x0][0x228] ;  /* 0x00008a000f027625 */ /* 0x080fe400078e000e */
[----:B------:R-:W5:Y:S02]  /*0400*/  LDG.E R8, [R8.64] ;  /* 0x0000000408087981 */ /* 0x000f64000c1e1900 */
[CC--:B0-----:R-:W-:Y:S02]  /*0410*/  IMAD.WIDE.U32 R10, R29.reuse, R14.reuse, c[0x0][0x220] ;  /* 0x000088001d0a7625 */ /* 0x0c1fe400078e000e */
[----:B------:R-:W5:Y:S02]  /*0420*/  LDG.E R3, [R2.64] ;  /* 0x0000000402037981 */ /* 0x000f64000c1e1900 */
[----:B------:R-:W-:-:S02]  /*0430*/  IMAD.WIDE.U32 R14, R29, R14, c[0x0][0x228] ;  /* 0x00008a001d0e7625 */ /* 0x000fc400078e000e */
        /* <DEDUP_REMOVED lines=13> */
.L_x_129:
[----:B------:R-:W-:Y:S05]  /*0510*/  BSYNC B1 ;  /* 0x0000000000017941 */ /* 0x000fea0003800000 */
.L_x_128:
        /* <DEDUP_REMOVED lines=23> */
.L_x_132:
[----:B------:R-:W-:Y:S05]  /*0690*/  BSYNC B1 ;  /* 0x0000000000017941 */ /* 0x000fea0003800000 */
.L_x_131:
[----:B------:R-:W-:-:S13]  /*06a0*/  ISETP.LT.U32.OR P2, PT, R25, c[0x0][0x160], P2 ;  /* 0x0000580019007a0c */ /* 0x000fda0001741470 */
        /* <DEDUP_REMOVED lines=9> */
.L_x_127:
[----:B------:R-:W-:Y:S05]  /*0740*/  BSYNC B0 ;  /* 0x0000000000007941 */ /* 0x000fea0003800000 */
.L_x_126:
        /* <DEDUP_REMOVED lines=11> */
.L_x_139:
[----:B---3--:R-:W-:Y:S01]  /*0800*/  FADD.FTZ R13, R4, R3 ;  /* 0x00000003040d7221 */ /* 0x008fe20000010000 */
[----:B------:R-:W-:Y:S05]  /*0810*/  BRA.DIV ~URZ, `(.L_x_135) ;  /* 0x000003127f007947 */ /* 0x000fea000b800000 */
[----:B-1----:R-:W1:Y:S02]  /*0820*/  SHFL.BFLY PT, R2, R5, 0x1, 0x1f ;  /* 0x0c201f0005027f89 */ /* 0x002e6400000e0000 */
[----:B-1----:R-:W-:Y:S02]  /*0830*/  FADD.FTZ R6, R5, R2 ;  /* 0x0000000205067221 */ /* 0x002fe40000010000 */
[----:B------:R-:W1:Y:S04]  /*0840*/  SHFL.BFLY PT, R2, R13, 0x2, 0x1f ;  /* 0x0c401f000d027f89 */ /* 0x000e6800000e0000 */
[----:B------:R-:W3:Y:S01]  /*0850*/  SHFL.BFLY PT, R3, R6, 0x2, 0x1f ;  /* 0x0c401f0006037f89 */ /* 0x000ee200000e0000 */
[----:B-1----:R-:W-:-:S02]  /*0860*/  FADD.FTZ R2, R13, R2 ;  /* 0x000000020d027221 */ /* 0x002fc40000010000 */
[----:B---3--:R-:W-:-:S03]  /*0870*/  FADD.FTZ R8, R6, R3 ;  /* 0x0000000306087221 */ /* 0x008fc60000010000 */
[----:B------:R-:W1:Y:S04]  /*0880*/  SHFL.BFLY PT, R3, R2, 0x4, 0x1f ;  /* 0x0c801f0002037f89 */ /* 0x000e6800000e0000 */
[----:B------:R-:W3:Y:S01]  /*0890*/  SHFL.BFLY PT, R7, R8, 0x4, 0x1f ;  /* 0x0c801f0008077f89 */ /* 0x000ee200000e0000 */
[----:B-1----:R-:W-:Y:S02]  /*08a0*/  FADD.FTZ R3, R2, R3 ;  /* 0x0000000302037221 */ /* 0x002fe40000010000 */
[----:B---3--:R-:W-:-:S03]  /*08b0*/  FADD.FTZ R9, R8, R7 ;  /* 0x0000000708097221 */ /* 0x008fc60000010000 */
[----:B--2---:R-:W1:Y:S04]  /*08c0*/  SHFL.BFLY PT, R4, R3, 0x8, 0x1f ;  /* 0x0d001f0003047f89 */ /* 0x004e6800000e0000 */
[----:B------:R-:W2:Y:S01]  /*08d0*/  SHFL.BFLY PT, R10, R9, 0x8, 0x1f ;  /* 0x0d001f00090a7f89 */ /* 0x000ea200000e0000 */
[----:B-1----:R-:W-:Y:S02]  /*08e0*/  FADD.FTZ R4, R3, R4 ;  /* 0x0000000403047221 */ /* 0x002fe40000010000 */
[----:B--2---:R-:W-:-:S03]  /*08f0*/  FADD.FTZ R10, R9, R10 ;  /* 0x0000000a090a7221 */ /* 0x004fc60000010000 */
[----:B------:R1:W2:Y:S04]  /*0900*/  SHFL.BFLY PT, R7, R4, 0x10, 0x1f ;  /* 0x0e001f0004077f89 */ /* 0x0002a800000e0000 */
[----:B------:R1:W3:Y:S02]  /*0910*/  SHFL.BFLY PT, R5, R10, 0x10, 0x1f ;  /* 0x0e001f000a057f89 */ /* 0x0002e400000e0000 */
.L_x_140:
[----:B------:R-:W-:Y:S01]  /*0920*/  @!P1 SHF.R.U32.HI R2, RZ, 0x3, R0 ;  /* 0x00000003ff029819 */ /* 0x000fe20000011600 */
[----:B---3--:R-:W-:Y:S02]  /*0930*/  FADD.FTZ R5, R5, R10 ;  /* 0x0000000a05057221 */ /* 0x008fe40000010000 */
[----:B--2---:R-:W-:Y:S01]  /*0940*/  FADD.FTZ R7, R7, R4 ;  /* 0x0000000407077221 */ /* 0x004fe20000010000 */
[----:B------:R-:W-:-:S05]  /*0950*/  @!P1 LOP3.LUT R2, R2, 0x1ffffffc, RZ, 0xc0, !PT ;  /* 0x1ffffffc02029812 */ /* 0x000fca00078ec0ff */
[----:B------:R2:W-:Y:S04]  /*0960*/  @!P1 STS [R2+0x2000], R5 ;  /* 0x0020000502009388 */ /* 0x0005e80000000800 */
[----:B------:R2:W-:Y:S02]  /*0970*/  @!P1 STS [R2+0x2080], R7 ;  /* 0x0020800702009388 */ /* 0x0005e40000000800 */
.L_x_133:
[----:B0-----:R-:W-:Y:S01]  /*0980*/  WARPSYNC 0xffffffff ;  /* 0xffffffff00007948 */ /* 0x001fe20003800000 */
[----:B------:R-:W-:Y:S06]  /*0990*/  BAR.SYNC.DEFER_BLOCKING 0x0 ;  /* 0x0000000000007b1d */ /* 0x000fec0000010000 */
[----:B------:R-:W-:Y:S01]  /*09a0*/  BSSY B0, `(.L_x_136) ;  /* 0x000000b000007945 */ /* 0x000fe20003800000 */
[----:B------:R-:W-:Y:S05]  /*09b0*/  @!P0 BRA `(.L_x_137) ;  /* 0x0000009000008947 */ /* 0x000fea0003800000 */
[----:B--2---:R-:W0:Y:S01]  /*09c0*/  LDS.64 R2, [R16.X8+0x2000] ;  /* 0x0020000010027984 */ /* 0x004e220000008a00 */
[----:B------:R-:W-:-:S03]  /*09d0*/  HFMA2.MMA R6, -RZ, RZ, 0, 2.384185791015625e-07 ;  /* 0x00000004ff067435 */ /* 0x000fc600000001ff */
[----:B-1----:R-:W1:Y:S01]  /*09e0*/  LDS.64 R4, [R16.X8+0x2080] ;  /* 0x0020800010047984 */ /* 0x002e620000008a00 */
[----:B0-----:R-:W-:-:S06]  /*09f0*/  F2FP.BF16.PACK_AB R7, R3, R2 ;  /* 0x000000020307723e */ /* 0x001fcc00000010ff */
[----:B------:R-:W-:Y:S01]  /*0a00*/  IMAD.WIDE.U32 R2, R19, R6, c[0x0][0x268] ;  /* 0x00009a0013027625 */ /* 0x000fe200078e0006 */
[----:B-1----:R-:W-:-:S03]  /*0a10*/  F2FP.BF16.PACK_AB R9, R5, R4 ;  /* 0x000000040509723e */ /* 0x002fc600000010ff */
[----:B------:R-:W-:Y:S01]  /*0a20*/  IMAD.WIDE.U32 R4, R19, R6, c[0x0][0x260] ;  /* 0x0000980013047625 */ /* 0x000fe200078e0006 */
[----:B------:R0:W-:Y:S04]  /*0a30*/  STG.E [R2.64], R7 ;  /* 0x0000000702007986 */ /* 0x0001e8000c101904 */
[----:B------:R0:W-:Y:S02]  /*0a40*/  STG.E [R4.64], R9 ;  /* 0x0000000904007986 */ /* 0x0001e4000c101904 */
.L_x_137:
[----:B------:R-:W-:Y:S05]  /*0a50*/  BSYNC B0 ;  /* 0x0000000000007941 */ /* 0x000fea0003800000 */
.L_x_136:
[C---:B------:R-:W-:Y:S02]  /*0a60*/  ISETP.GT.U32.AND P1, PT, R18.reuse, -0x1001, PT ;  /* 0xffffefff1200780c */ /* 0x040fe40003f24070 */
[----:B------:R-:W-:Y:S02]  /*0a70*/  IADD3 R18, R18, 0x1000, RZ ;  /* 0x0000100012127810 */ /* 0x000fe40007ffe0ff */
[----:B------:R-:W-:-:S09]  /*0a80*/  IADD3 R19, R19, 0x800, RZ ;  /* 0x0000080013137810 */ /* 0x000fd20007ffe0ff */
[----:B012---:R-:W-:Y:S05]  /*0a90*/  @P1 BRA `(.L_x_138) ;  /* 0xfffff69000001947 */ /* 0x007fea000383ffff */
[----:B------:R-:W-:Y:S05]  /*0aa0*/  EXIT ;  /* 0x000000000000794d */ /* 0x000fea0003800000 */
.L_x_134:
[----:B--2---:R-:W-:Y:S01]  /*0ab0*/  IMAD.MOV.U32 R10, RZ, RZ, R4 ;  /* 0x000000ffff0a7224 */ /* 0x004fe200078e0004 */
[----:B------:R-:W-:Y:S01]  /*0ac0*/  MOV R9, 0x1 ;  /* 0x0000000100097802 */ /* 0x000fe20000000f00 */
[----:B------:R-:W-:Y:S01]  /*0ad0*/  IMAD.MOV.U32 R6, RZ, RZ, 0x1f ;  /* 0x0000001fff067424 */ /* 0x000fe200078e00ff */
[----:B------:R-:W-:Y:S02]  /*0ae0*/  MOV R11, 0xffffffff ;  /* 0xffffffff000b7802 */ /* 0x000fe40000000f00 */
[----:B------:R-:W-:Y:S02]  /*0af0*/  MOV R2, 0xb10 ;  /* 0x00000b1000027802 */ /* 0x000fe40000000f00 */
[----:B01----:R-:W-:Y:S05]  /*0b00*/  CALL.REL.NOINC `($__internal_9_$__cuda_sm70_shflsync_bfly_p) ;  /* 0x000003c000007944 */ /* 0x003fea0003c00000 */
[----:B-1----:R-:W-:Y:S01]  /*0b10*/  IMAD.MOV.U32 R3, RZ, RZ, R6 ;  /* 0x000000ffff037224 */ /* 0x002fe200078e0006 */
[----:B0-----:R-:W-:Y:S05]  /*0b20*/  BRA `(.L_x_139) ;  /* 0xfffffcd000007947 */ /* 0x001fea000383ffff */
.L_x_135:
[----:B------:R-:W-:Y:S01]  /*0b30*/  HFMA2.MMA R6, -RZ, RZ, 0, 1.847743988037109375e-06 ;  /* 0x0000001fff067435 */ /* 0x000fe200000001ff */
[----:B------:R-:W-:Y:S01]  /*0b40*/  MOV R10, R13 ;  /* 0x0000000d000a7202 */ /* 0x000fe20000000f00 */
[----:B------:R-:W-:Y:S01]  /*0b50*/  IMAD.MOV.U32 R9, RZ, RZ, 0x2 ;  /* 0x00000002ff097424 */ /* 0x000fe200078e00ff */
[----:B------:R-:W-:Y:S01]  /*0b60*/  MOV R2, 0xb90 ;  /* 0x00000b9000027802 */ /* 0x000fe20000000f00 */
[----:B------:R-:W-:-:S02]  /*0b70*/  IMAD.MOV.U32 R11, RZ, RZ, -0x1 ;  /* 0xffffffffff0b7424 */ /* 0x000fc400078e00ff */
[----:B012---:R-:W-:Y:S05]  /*0b80*/  CALL.REL.NOINC `($__internal_9_$__cuda_sm70_shflsync_bfly_p) ;  /* 0x0000034000007944 */ /* 0x007fea0003c00000 */
[----:B01----:R-:W-:Y:S01]  /*0b90*/  FADD.FTZ R10, R13, R6 ;  /* 0x000000060d0a7221 */ /* 0x003fe20000010000 */
[----:B------:R-:W-:Y:S01]  /*0ba0*/  HFMA2.MMA R6, -RZ, RZ, 0, 1.847743988037109375e-06 ;  /* 0x0000001fff067435 */ /* 0x000fe200000001ff */
[----:B------:R-:W-:Y:S01]  /*0bb0*/  MOV R9, 0x4 ;  /* 0x0000000400097802 */ /* 0x000fe20000000f00 */
[----:B------:R-:W-:Y:S01]  /*0bc0*/  IMAD.MOV.U32 R11, RZ, RZ, -0x1 ;  /* 0xffffffffff0b7424 */ /* 0x000fe200078e00ff */
[----:B------:R-:W-:-:S03]  /*0bd0*/  MOV R2, 0xbf0 ;  /* 0x00000bf000027802 */ /* 0x000fc60000000f00 */
[----:B------:R-:W-:Y:S05]  /*0be0*/  CALL.REL.NOINC `($__internal_9_$__cuda_sm70_shflsync_bfly_p) ;  /* 0x000002e000007944 */ /* 0x000fea0003c00000 */
[----:B01----:R-:W-:Y:S01]  /*0bf0*/  FADD.FTZ R10, R10, R6 ;  /* 0x000000060a0a7221 */ /* 0x003fe20000010000 */
[----:B------:R-:W-:Y:S01]  /*0c00*/  HFMA2.MMA R6, -RZ, RZ, 0, 1.847743988037109375e-06 ;  /* 0x0000001fff067435 */ /* 0x000fe200000001ff */
[----:B------:R-:W-:Y:S01]  /*0c10*/  MOV R9, 0x8 ;  /* 0x0000000800097802 */ /* 0x000fe20000000f00 */
[----:B------:R-:W-:Y:S01]  /*0c20*/  IMAD.MOV.U32 R11, RZ, RZ, -0x1 ;  /* 0xffffffffff0b7424 */ /* 0x000fe200078e00ff */
[----:B------:R-:W-:-:S03]  /*0c30*/  MOV R2, 0xc50 ;  /* 0x00000c5000027802 */ /* 0x000fc60000000f00 */
[----:B------:R-:W-:Y:S05]  /*0c40*/  CALL.REL.NOINC `($__internal_9_$__cuda_sm70_shflsync_bfly_p) ;  /* 0x0000028000007944 */ /* 0x000fea0003c00000 */
[----:B-1----:R-:W-:Y:S01]  /*0c50*/  FADD.FTZ R4, R10, R6 ;  /* 0x000000060a047221 */ /* 0x002fe20000010000 */
[----:B------:R-:W-:Y:S01]  /*0c60*/  HFMA2.MMA R6, -RZ, RZ, 0, 1.847743988037109375e-06 ;  /* 0x0000001fff067435 */ /* 0x000fe200000001ff */
[----:B0-----:R-:W-:Y:S01]  /*0c70*/  MOV R9, 0x10 ;  /* 0x0000001000097802 */ /* 0x001fe20000000f00 */
[----:B------:R-:W-:Y:S01]  /*0c80*/  IMAD.MOV.U32 R11, RZ, RZ, -0x1 ;  /* 0xffffffffff0b7424 */ /* 0x000fe200078e00ff */
[----:B------:R-:W-:-:S02]  /*0c90*/  MOV R2, 0xcc0 ;  /* 0x00000cc000027802 */ /* 0x000fc40000000f00 */
[----:B------:R-:W-:Y:S02]  /*0ca0*/  MOV R10, R4 ;  /* 0x00000004000a7202 */ /* 0x000fe40000000f00 */
[----:B------:R-:W-:Y:S05]  /*0cb0*/  CALL.REL.NOINC `($__internal_9_$__cuda_sm70_shflsync_bfly_p) ;  /* 0x0000021000007944 */ /* 0x000fea0003c00000 */
[----:B0-----:R-:W-:Y:S01]  /*0cc0*/  HFMA2.MMA R9, -RZ, RZ, 0, 5.9604644775390625e-08 ;  /* 0x00000001ff097435 */ /* 0x001fe200000001ff */
[----:B-1----:R-:W-:Y:S01]  /*0cd0*/  MOV R7, R6 ;  /* 0x0000000600077202 */ /* 0x002fe20000000f00 */
[----:B------:R-:W-:Y:S01]  /*0ce0*/  IMAD.MOV.U32 R10, RZ, RZ, R5 ;  /* 0x000000ffff0a7224 */ /* 0x000fe200078e0005 */
[----:B------:R-:W-:Y:S01]  /*0cf0*/  MOV R6, 0x1f ;  /* 0x0000001f00067802 */ /* 0x000fe20000000f00 */
[----:B------:R-:W-:Y:S01]  /*0d00*/  IMAD.MOV.U32 R11, RZ, RZ, -0x1 ;  /* 0xffffffffff0b7424 */ /* 0x000fe200078e00ff */
[----:B------:R-:W-:Y:S02]  /*0d10*/  MOV R2, 0xd30 ;  /* 0x00000d3000027802 */ /* 0x000fe40000000f00 */
[----:B------:R-:W-:Y:S05]  /*0d20*/  CALL.REL.NOINC `($__internal_9_$__cuda_sm70_shflsync_bfly_p) ;  /* 0x000001a000007944 */ /* 0x000fea0003c00000 */
[----:B0-----:R-:W-:Y:S01]  /*0d30*/  HFMA2.MMA R9, -RZ, RZ, 0, 1.1920928955078125e-07 ;  /* 0x00000002ff097435 */ /* 0x001fe200000001ff */
[----:B-1----:R-:W-:Y:S01]  /*0d40*/  FADD.FTZ R10, R5, R6 ;  /* 0x00000006050a7221 */ /* 0x002fe20000010000 */
[----:B------:R-:W-:Y:S01]  /*0d50*/  MOV R6, 0x1f ;  /* 0x0000001f00067802 */ /* 0x000fe20000000f00 */
[----:B------:R-:W-:Y:S01]  /*0d60*/  IMAD.MOV.U32 R11, RZ, RZ, -0x1 ;  /* 0xffffffffff0b7424 */ /* 0x000fe200078e00ff */
[----:B------:R-:W-:Y:S02]  /*0d70*/  MOV R2, 0xd90 ;  /* 0x00000d9000027802 */ /* 0x000fe40000000f00 */
[----:B------:R-:W-:Y:S05]  /*0d80*/  CALL.REL.NOINC `($__internal_9_$__cuda_sm70_shflsync_bfly_p) ;  /* 0x0000014000007944 */ /* 0x000fea0003c00000 */
[----:B0-----:R-:W-:Y:S01]  /*0d90*/  HFMA2.MMA R9, -RZ, RZ, 0, 2.384185791015625e-07 ;  /* 0x00000004ff097435 */ /* 0x001fe200000001ff */
[----:B-1----:R-:W-:Y:S01]  /*0da0*/  FADD.FTZ R10, R10, R6 ;  /* 0x000000060a0a7221 */ /* 0x002fe20000010000 */
[----:B------:R-:W-:Y:S01]  /*0db0*/  MOV R6, 0x1f ;  /* 0x0000001f00067802 */ /* 0x000fe20000000f00 */
[----:B------:R-:W-:Y:S01]  /*0dc0*/  IMAD.MOV.U32 R11, RZ, RZ, -0x1 ;  /* 0xffffffffff0b7424 */ /* 0x000fe200078e00ff */
[----:B------:R-:W-:-:S02]  /*0dd0*/  MOV R2, 0xdf0 ;  /* 0x00000df000027802 */ /* 0x000fc40000000f00 */
[----:B------:R-:W-:Y:S05]  /*0de0*/  CALL.REL.NOINC `($__internal_9_$__cuda_sm70_shflsync_bfly_p) ;  /* 0x000000e000007944 */ /* 0x000fea0003c00000 */
[----:B0-----:R-:W-:Y:S01]  /*0df0*/  HFMA2.MMA R9, -RZ, RZ, 0, 4.76837158203125e-07 ;  /* 0x00000008ff097435 */ /* 0x001fe200000001ff */
[----:B-1----:R-:W-:Y:S01]  /*0e00*/  FADD.FTZ R10, R10, R6 ;  /* 0x000000060a0a7221 */ /* 0x002fe20000010000 */
[----:B------:R-:W-:Y:S01]  /*0e10*/  MOV R6, 0x1f ;  /* 0x0000001f00067802 */ /* 0x000fe20000000f00 */
[----:B------:R-:W-:Y:S01]  /*0e20*/  IMAD.MOV.U32 R11, RZ, RZ, -0x1 ;  /* 0xffffffffff0b7424 */ /* 0x000fe200078e00ff */
[----:B------:R-:W-:-:S02]  /*0e30*/  MOV R2, 0xe50 ;  /* 0x00000e5000027802 */ /* 0x000fc40000000f00 */
[----:B------:R-:W-:Y:S05]  /*0e40*/  CALL.REL.NOINC `($__internal_9_$__cuda_sm70_shflsync_bfly_p) ;  /* 0x0000008000007944 */ /* 0x000fea0003c00000 */
[----:B0-----:R-:W-:Y:S01]  /*0e50*/  HFMA2.MMA R9, -RZ, RZ, 0, 9.5367431640625e-07 ;  /* 0x00000010ff097435 */ /* 0x001fe200000001ff */
[----:B-1----:R-:W-:Y:S01]  /*0e60*/  FADD.FTZ R10, R10, R6 ;  /* 0x000000060a0a7221 */ /* 0x002fe20000010000 */
[----:B------:R-:W-:Y:S01]  /*0e70*/  MOV R6, 0x1f ;  /* 0x0000001f00067802 */ /* 0x000fe20000000f00 */
[----:B------:R-:W-:Y:S01]  /*0e80*/  IMAD.MOV.U32 R11, RZ, RZ, -0x1 ;  /* 0xffffffffff0b7424 */ /* 0x000fe200078e00ff */
[----:B------:R-:W-:-:S02]  /*0e90*/  MOV R2, 0xeb0 ;  /* 0x00000eb000027802 */ /* 0x000fc40000000f00 */
[----:B------:R-:W-:Y:S05]  /*0ea0*/  CALL.REL.NOINC `($__internal_9_$__cuda_sm70_shflsync_bfly_p) ;  /* 0x0000002000007944 */ /* 0x000fea0003c00000 */
[----:B-1----:R-:W-:Y:S01]  /*0eb0*/  MOV R5, R6 ;  /* 0x0000000600057202 */ /* 0x002fe20000000f00 */
[----:B0-----:R-:W-:Y:S05]  /*0ec0*/  BRA `(.L_x_140) ;  /* 0xfffffa5000007947 */ /* 0x001fea000383ffff */
        .weak           $__internal_9_$__cuda_sm70_shflsync_bfly_p
        .type           $__internal_9_$__cuda_sm70_shflsync_bfly_p,@function
        .size           $__internal_9_$__cuda_sm70_shflsync_bfly_p,(.L_x_1772 - $__internal_9_$__cuda_sm70_shflsync_bfly_p)
$__internal_9_$__cuda_sm70_shflsync_bfly_p:
[----:B------:R-:W-:Y:S01]  /*0ed0*/  HFMA2.MMA R3, -RZ, RZ, 0, 0 ;  /* 0x00000000ff037435 */ /* 0x000fe200000001ff */
[----:B------:R-:W-:Y:S04]  /*0ee0*/  WARPSYNC R11 ;  /* 0x0000000b00007348 */ /* 0x000fe80003800000 */
[----:B------:R0:W1:Y:S01]  /*0ef0*/  SHFL.BFLY PT, R6, R10, R9, R6 ;  /* 0x0c0000090a067389 */ /* 0x00006200000e0006 */
[----:B------:R-:W-:Y:S05]  /*0f00*/  RET.REL.NODEC R2 `(_ZN10layer_norm22ln_bwd_finalize_kernelINS_22Kernel_traits_finalizeILj4096E13__nv_bfloat16S2_S2_S2_fjLb0ELj1024ELj4ENS_18Kernel_traits_baseILj4096ES2_S2_S2_S2_fjLj1024EEEEELb0ELb1EEEvNS_9BwdParamsE) ;  /* 0xfffff0f002007950 */ /* 0x000fea0003c3ffff */
.L_x_141:
        /* <DEDUP_REMOVED lines=15> */
.L_x_1772:


//--------------------- .text._ZN10layer_norm40ln_parallel_residual_bwd_finalize_kernelINS_22Kernel_traits_finalizeILj4096E13__nv_bfloat16S2_S2_S2_fjLb0ELj1024ELj4ENS_18Kernel_traits_baseILj4096ES2_S2_S2_S2_fjLj1024EEEEELb1EEEvNS_9BwdParamsE --------------------------
	.section	.text._ZN10layer_norm40ln_parallel_residual_bwd_finalize_kernelINS_22Kernel_traits_finalizeILj4096E13__nv_bfloat16S2_S2_S2_fjLb0ELj1024ELj4ENS_18Kernel_traits_baseILj4096ES2_S2_S2_S2_fjLj1024EEEEELb1EEEvNS_9BwdParamsE,"ax",@progbits
	.sectioninfo	@"SHI_REGISTERS=32"
	.align	128
        .global         _ZN10layer_norm40ln_parallel_residual_bwd_finalize_kernelINS_22Kernel_traits_finalizeILj4096E13__nv_bfloat16S2_S2_S2_fjLb0ELj1024ELj4ENS_18Kernel_traits_baseILj4096ES2_S2_S2_S2_fjLj1024EEEEELb1EEEvNS_9BwdParamsE
        .type           _ZN10layer_norm40ln_parallel_residual_bwd_finalize_kernelINS_22Kernel_traits_finalizeILj4096E13__nv_bfloat16S2_S2_S2_fjLb0ELj1024ELj4ENS_18Kernel_traits_baseILj4096ES2_S2_S2_S2_fjLj1024EEEEELb1EEEvNS_9BwdParamsE,@function
        .size           _ZN10layer_norm40ln_parallel_residual_bwd_finalize_kernelINS_22Kernel_traits_finalizeILj4096E13__nv_bfloat16S2_S2_S2_fjLb0ELj1024ELj4ENS_18Kernel_traits_baseILj4096ES2_S2_S2_S2_fjLj1024EEEEELb1EEEvNS_9BwdParamsE,(.L_x_1773 - _ZN10layer_norm40ln_parallel_residual_bwd_finalize_kernelINS_22Kernel_traits_finalizeILj4096E13__nv_bfloat16S2_S2_S2_fjLb0ELj1024ELj4ENS_18Kernel_traits_baseILj4096ES2_S2_S2_S2_fjLj1024EEEEELb1EEEvNS_9BwdParamsE)
        .other          _ZN10layer_norm40ln_parallel_residual_bwd_finalize_kernelINS_22Kernel_traits_finalizeILj4096E13__nv_bfloat16S2_S2_S2_fjLb0ELj1024ELj4ENS_18Kernel_traits_baseILj4096ES2_S2_S2_S2_fjLj1024EEEEELb1EEEvNS_9BwdParamsE,@"STO_CUDA_ENTRY STV_DEFAULT"
_ZN10layer_norm40ln_parallel_residual_bwd_finalize_kernelINS_22Kernel_traits_finalizeILj4096E13__nv_bfloat16S2_S2_S2_fjLb0ELj1024ELj4ENS_18Kernel_traits_baseILj4096ES2_S2_S2_S2_fjLj1024EEEEELb1EEEvNS_9BwdParamsE:
.text._ZN10layer_norm40ln_parallel_residual_bwd_finalize_kernelINS_22Kernel_traits_finalizeILj4096E13__nv_bfloat16S2_S2_S2_fjLb0ELj1024ELj4ENS_18Kernel_traits_baseILj4096ES2_S2_S2_S2_fjLj1024EEEEELb1EEEvNS_9BwdParamsE:
        /* <DEDUP_REMOVED lines=13> */
[----:B------:R-:W-:Y:S02]  /*00d0*/  LOP3.LUT R7, R3, 0x1f, R0, 0x78, !PT ;  /* 0x0000001f03077812 */ /* 0x000fe400078e7800 */
[C---:B------:R-:W-:Y:S01]  /*00e0*/  ISETP.GE.U32.AND P0, PT, R2.reuse, 0x10, PT ;  /* 0x000000100200780c */ /* 0x040fe20003f06070 */
[----:B------:R-:W-:Y:S01]  /*00f0*/  IMAD.IADD R5, R2, 0x1, R5 ;  /* 0x0000000102057824 */ /* 0x000fe200078e0205 */
[----:B------:R-:W-:-:S02]  /*0100*/  IADD3 R6, R6, R7, RZ ;  /* 0x0000000706067210 */ /* 0x000fc40007ffe0ff */
[----:B------:R-:W-:Y:S02]  /*0110*/  ISETP.EQ.AND P0, PT, R3, 0x1f, !P0 ;  /* 0x0000001f0300780c */ /* 0x000fe40004702270 */
[----:B------:R-:W-:Y:S02]  /*0120*/  LEA R7, R2, R7, 0x5 ;  /* 0x0000000702077211 */ /* 0x000fe400078e28ff */
.L_x_155:
[----:B------:R-:W-:Y:S01]  /*0130*/  ISETP.GE.U32.AND P1, PT, R3, c[0x0][0x160], PT ;  /* 0x0000580003007a0c */ /* 0x000fe20003f26070 */
[----:B------:R-:W-:Y:S01]  /*0140*/  BSSY B0, `(.L_x_142) ;  /* 0x0000094000007945 */ /* 0x000fe20003800000 */
[----:B------:R-:W-:Y:S01]  /*0150*/  HFMA2.MMA R21, -RZ, RZ, 0, 0 ;  /* 0x00000000ff157435 */ /* 0x000fe200000001ff */
[----:B------:R-:W-:Y:S01]  /*0160*/  IMAD.MOV.U32 R25, RZ, RZ, RZ ;  /* 0x000000ffff197224 */ /* 0x000fe200078e00ff */
[----:B------:R-:W-:Y:S01]  /*0170*/  HFMA2.MMA R27, -RZ, RZ, 0, 0 ;  /* 0x00000000ff1b7435 */ /* 0x000fe200000001ff */
[----:B------:R-:W-:-:S08]  /*0180*/  MOV R23, RZ ;  /* 0x000000ff00177202 */ /* 0x000fd00000000f00 */
[----:B------:R-:W-:Y:S05]  /*0190*/  @P1 BRA `(.L_x_143) ;  /* 0x000008e000001947 */ /* 0x000fea0003800000 */
[----:B------:R-:W-:Y:S02]  /*01a0*/  ISETP.GE.U32.AND P2, PT, R3, c[0x0][0x160], PT ;  /* 0x0000580003007a0c */ /* 0x000fe40003f46070 */
[----:B------:R-:W-:-:S11]  /*01b0*/  MOV R11, R3 ;  /* 0x00000003000b7202 */ /* 0x000fd60000000f00 */
[----:B------:R-:W-:Y:S02]  /*01c0*/  @P2 IMAD.MOV.U32 R13, RZ, RZ, 0x4 ;  /* 0x00000004ff0d2424 */ /* 0x000fe400078e00ff */
        /* <DEDUP_REMOVED lines=13> */
[----:B------:R-:W-:Y:S01]  /*02a0*/  IMAD.MOV.U32 R25, RZ, RZ, RZ ;  /* 0x000000ffff197224 */ /* 0x000fe200078e00ff */
[----:B------:R-:W-:Y:S02]  /*02b0*/  MOV R27, RZ ;  /* 0x000000ff001b7202 */ /* 0x000fe40000000f00 */
[----:B------:R-:W-:Y:S02]  /*02c0*/  MOV R23, RZ ;  /* 0x000000ff00177202 */ /* 0x000fe40000000f00 */
[----:B------:R-:W-:Y:S01]  /*02d0*/  MOV R21, RZ ;  /* 0x000000ff00157202 */ /* 0x000fe20000000f00 */
[----:B------:R-:W-:Y:S01]  /*02e0*/  BSSY B1, `(.L_x_144) ;  /* 0x0000045000017945 */ /* 0x000fe20003800000 */
[----:B--2---:R-:W-:Y:S02]  /*02f0*/  @P2 FADD.FTZ R27, R27, R16 ;  /* 0x000000101b1b2221 */ /* 0x004fe40000010000 */
[----:B---3--:R-:W-:-:S02]  /*0300*/  @P2 FADD.FTZ R23, R23, R14 ;  /* 0x0000000e17172221 */ /* 0x008fc40000010000 */
[----:B----4-:R-:W-:Y:S02]  /*0310*/  @P2 FADD.FTZ R21, R21, R8 ;  /* 0x0000000815152221 */ /* 0x010fe40000010000 */
[----:B-----5:R-:W-:Y:S01]  /*0320*/  @P2 FADD.FTZ R25, R25, R12 ;  /* 0x0000000c19192221 */ /* 0x020fe20000010000 */
[----:B------:R-:W-:Y:S01]  /*0330*/  PLOP3.LUT P2, PT, P2, PT, PT, 0x8, 0x0 ;  /* 0x000000000000781c */ /* 0x000fe2000174e170 */
[----:B------:R-:W-:Y:S07]  /*0340*/  @P1 BRA `(.L_x_145) ;  /* 0x000003e000001947 */ /* 0x000fee0003800000 */
[----:B------:R-:W-:Y:S02]  /*0350*/  MOV R8, c[0x0][0x160] ;  /* 0x0000580000087a02 */ /* 0x000fe40000000f00 */
[----:B------:R-:W-:Y:S02]  /*0360*/  PLOP3.LUT P2, PT, PT, PT, PT, 0x8, 0x0 ;  /* 0x000000000000781c */ /* 0x000fe40003f4e170 */
[----:B------:R-:W-:Y:S02]  /*0370*/  IADD3 R8, R8, -0x60, RZ ;  /* 0xffffffa008087810 */ /* 0x000fe40007ffe0ff */
.L_x_146:
[----:B------:R-:W-:Y:S01]  /*0380*/  HFMA2.MMA R9, -RZ, RZ, 0, 2.384185791015625e-07 ;  /* 0x00000004ff097435 */ /* 0x000fe200000001ff */
[C---:B------:R-:W-:Y:S01]  /*0390*/  IMAD R28, R11.reuse, c[0x0][0x168], R4 ;  /* 0x00005a000b1c7a24 */ /* 0x040fe200078e0204 */
[----:B------:R-:W-:-:S08]  /*03a0*/  IADD3 R17, R11, 0x20, RZ ;  /* 0x000000200b117810 */ /* 0x000fd00007ffe0ff */
[----:B------:R-:W-:-:S04]  /*03b0*/  IMAD.WIDE.U32 R14, R28, R9, c[0x0][0x220] ;  /* 0x000088001c0e7625 */ /* 0x000fc800078e0009 */
[CC--:B------:R-:W-:Y:S01]  /*03c0*/  IMAD.WIDE.U32 R18, R28.reuse, R9.reuse, c[0x0][0x230] ;  /* 0x00008c001c127625 */ /* 0x0c0fe200078e0009 */
[----:B------:R0:W2:Y:S03]  /*03d0*/  LDG.E R26, [R14.64] ;  /* 0x000000040e1a7981 */ /* 0x0000a6000c1e1900 */
[----:B------:R-:W-:Y:S02]  /*03e0*/  IMAD R22, R17, c[0x0][0x168], R4 ;  /* 0x00005a0011167a24 */ /* 0x000fe400078e0204 */
[CC--:B------:R-:W-:Y:S01]  /*03f0*/  IMAD.WIDE.U32 R12, R28.reuse, R9.reuse, c[0x0][0x228] ;  /* 0x00008a001c0c7625 */ /* 0x0c0fe200078e0009 */
[----:B------:R-:W3:Y:S03]  /*0400*/  LDG.E R18, [R18.64] ;  /* 0x0000000412127981 */ /* 0x000ee6000c1e1900 */
[-C--:B------:R-:W-:Y:S01]  /*0410*/  IMAD.WIDE.U32 R28, R28, R9.reuse, c[0x0][0x238] ;  /* 0x00008e001c1c7625 */ /* 0x080fe200078e0009 */
[----:B------:R1:W4:Y:S03]  /*0420*/  LDG.E R24, [R12.64] ;  /* 0x000000040c187981 */ /* 0x000326000c1e1900 */
[----:B------:R-:W-:-:S02]  /*0430*/  IMAD.WIDE.U32 R16, R22, R9, c[0x0][0x220] ;  /* 0x0000880016107625 */ /* 0x000fc400078e0009 */
[----:B------:R5:W4:Y:S04]  /*0440*/  LDG.E R28, [R28.64] ;  /* 0x000000041c1c7981 */ /* 0x000b28000c1e1900 */
[----:B-----5:R5:W4:Y:S01]  /*0450*/  LDG.E R29, [R16.64] ;  /* 0x00000004101d7981 */ /* 0x020b22000c1e1900 */
[----:B------:R-:W-:Y:S01]  /*0460*/  IADD3 R20, R11, 0x40, RZ ;  /* 0x000000400b147810 */ /* 0x000fe20007ffe0ff */
[----:B0-----:R-:W-:-:S04]  /*0470*/  IMAD.WIDE.U32 R14, R22, R9, c[0x0][0x228] ;  /* 0x00008a00160e7625 */ /* 0x001fc800078e0009 */
[----:B------:R-:W-:Y:S01]  /*0480*/  IMAD R20, R20, c[0x0][0x168], R4 ;  /* 0x00005a0014147a24 */ /* 0x000fe200078e0204 */
[----:B------:R0:W4:Y:S03]  /*0490*/  LDG.E R10, [R14.64] ;  /* 0x000000040e0a7981 */ /* 0x000126000c1e1900 */
[----:B-----5:R-:W-:-:S04]  /*04a0*/  IMAD.WIDE.U32 R16, R20, R9, c[0x0][0x220] ;  /* 0x0000880014107625 */ /* 0x020fc800078e0009 */
[----:B-1----:R-:W-:-:S04]  /*04b0*/  IMAD.WIDE.U32 R12, R22, R9, c[0x0][0x230] ;  /* 0x00008c00160c7625 */ /* 0x002fc800078e0009 */
[-C--:B0-----:R-:W-:Y:S02]  /*04c0*/  IMAD.WIDE.U32 R14, R22, R9.reuse, c[0x0][0x238] ;  /* 0x00008e00160e7625 */ /* 0x081fe400078e0009 */
[----:B------:R2:W5:Y:S04]  /*04d0*/  LDG.E R22, [R16.64] ;  /* 0x0000000410167981 */ /* 0x000568000c1e1900 */
[----:B------:R0:W5:Y:S04]  /*04e0*/  LDG.E R12, [R12.64] ;  /* 0x000000040c0c7981 */ /* 0x000168000c1e1900 */
[----:B0-----:R0:W5:Y:S02]  /*04f0*/  LDG.E R13, [R14.64] ;  /* 0x000000040e0d7981 */ /* 0x001164000c1e1900 */
[----:B0-----:R-:W-:-:S04]  /*0500*/  IMAD.WIDE.U32 R14, R20, R9, c[0x0][0x228] ;  /* 0x00008a00140e7625 */ /* 0x001fc800078e0009 */
[----:B--2---:R-:W-:Y:S01]  /*0510*/  FADD.FTZ R16, R26, R27 ;  /* 0x0000001b1a107221 */ /* 0x004fe20000010000 */
[----:B------:R-:W-:Y:S01]  /*0520*/  IADD3 R27, R11, 0x60, RZ ;  /* 0x000000600b1b7810 */ /* 0x000fe20007ffe0ff */
[----:B---3--:R-:W-:Y:S02]  /*0530*/  FADD.FTZ R25, R18, R25 ;  /* 0x0000001912197221 */ /* 0x008fe40000010000 */
[----:B------:R-:W-:-:S04]  /*0540*/  IMAD.WIDE.U32 R18, R20, R9, c[0x0][0x230] ;  /* 0x00008c0014127625 */ /* 0x000fc800078e0009 */
[----:B------:R-:W-:Y:S02]  /*0550*/  IMAD R26, R27, c[0x0][0x168], R4 ;  /* 0x00005a001b1a7a24 */ /* 0x000fe400078e0204 */
[----:B------:R0:W2:Y:S01]  /*0560*/  LDG.E R27, [R18.64] ;  /* 0x00000004121b7981 */ /* 0x0000a2000c1e1900 */
[----:B----4-:R-:W-:Y:S02]  /*0570*/  FADD.FTZ R28, R28, R21 ;  /* 0x000000151c1c7221 */ /* 0x010fe40000010000 */
[----:B------:R-:W-:-:S04]  /*0580*/  IMAD.WIDE.U32 R20, R20, R9, c[0x0][0x238] ;  /* 0x00008e0014147625 */ /* 0x000fc800078e0009 */
[----:B------:R-:W-:Y:S02]  /*0590*/  FADD.FTZ R23, R24, R23 ;  /* 0x0000001718177221 */ /* 0x000fe40000010000 */
[----:B------:R1:W3:Y:S01]  /*05a0*/  LDG.E R24, [R14.64] ;  /* 0x000000040e187981 */ /* 0x0002e2000c1e1900 */
[----:B------:R-:W-:Y:S02]  /*05b0*/  FADD.FTZ R29, R16, R29 ;  /* 0x0000001d101d7221 */ /* 0x000fe40000010000 */
[CC--:B------:R-:W-:Y:S01]  /*05c0*/  IMAD.WIDE.U32 R16, R26.reuse, R9.reuse, c[0x0][0x228] ;  /* 0x00008a001a107625 */ /* 0x0c0fe200078e0009 */
[----:B------:R-:W4:Y:S03]  /*05d0*/  LDG.E R20, [R20.64] ;  /* 0x0000000414147981 */ /* 0x000f26000c1e1900 */
[CC--:B0-----:R-:W-:Y:S02]  /*05e0*/  IMAD.WIDE.U32 R18, R26.reuse, R9.reuse, c[0x0][0x230] ;  /* 0x00008c001a127625 */ /* 0x0c1fe400078e0009 */
[----:B------:R0:W4:Y:S02]  /*05f0*/  LDG.E R16, [R16.64] ;  /* 0x0000000410107981 */ /* 0x000124000c1e1900 */
[----:B-1----:R-:W-:-:S06]  /*0600*/  IMAD.WIDE.U32 R14, R26, R9, c[0x0][0x220] ;  /* 0x000088001a0e7625 */ /* 0x002fcc00078e0009 */
[----:B------:R-:W4:Y:S04]  /*0610*/  LDG.E R14, [R14.64] ;  /* 0x000000040e0e7981 */ /* 0x000f28000c1e1900 */
[----:B0-----:R0:W4:Y:S02]  /*0620*/  LDG.E R17, [R18.64] ;  /* 0x0000000412117981 */ /* 0x001124000c1e1900 */
[----:B0-----:R-:W-:-:S05]  /*0630*/  IMAD.WIDE.U32 R18, R26, R9, c[0x0][0x238] ;  /* 0x00008e001a127625 */ /* 0x001fca00078e0009 */
[----:B------:R-:W4:Y:S01]  /*0640*/  LDG.E R9, [R18.64] ;  /* 0x0000000412097981 */ /* 0x000f22000c1e1900 */
[----:B------:R-:W-:-:S04]  /*0650*/  IADD3 R11, R11, 0x80, RZ ;  /* 0x000000800b0b7810 */ /* 0x000fc80007ffe0ff */
[----:B------:R-:W-:Y:S01]  /*0660*/  ISETP.GE.U32.AND P1, PT, R11, R8, PT ;  /* 0x000000080b00720c */ /* 0x000fe20003f26070 */
[----:B------:R-:W-:Y:S02]  /*0670*/  FADD.FTZ R23, R23, R10 ;  /* 0x0000000a17177221 */ /* 0x000fe40000010000 */
[----:B-----5:R-:W-:Y:S02]  /*0680*/  FADD.FTZ R12, R25, R12 ;  /* 0x0000000c190c7221 */ /* 0x020fe40000010000 */
[----:B------:R-:W-:Y:S02]  /*0690*/  FADD.FTZ R13, R28, R13 ;  /* 0x0000000d1c0d7221 */ /* 0x000fe40000010000 */
[----:B------:R-:W-:Y:S02]  /*06a0*/  FADD.FTZ R29, R29, R22 ;  /* 0x000000161d1d7221 */ /* 0x000fe40000010000 */
[----:B--2---:R-:W-:Y:S02]  /*06b0*/  FADD.FTZ R12, R12, R27 ;  /* 0x0000001b0c0c7221 */ /* 0x004fe40000010000 */
[----:B---3--:R-:W-:-:S02]  /*06c0*/  FADD.FTZ R23, R23, R24 ;  /* 0x0000001817177221 */ /* 0x008fc40000010000 */
[----:B----4-:R-:W-:Y:S02]  /*06d0*/  FADD.FTZ R20, R13, R20 ;  /* 0x000000140d147221 */ /* 0x010fe40000010000 */
[----:B------:R-:W-:Y:S02]  /*06e0*/  FADD.FTZ R23, R23, R16 ;  /* 0x0000001017177221 */ /* 0x000fe40000010000 */
[----:B------:R-:W-:Y:S02]  /*06f0*/  FADD.FTZ R27, R29, R14 ;  /* 0x0000000e1d1b7221 */ /* 0x000fe40000010000 */
[----:B------:R-:W-:Y:S02]  /*0700*/  FADD.FTZ R25, R12, R17 ;  /* 0x000000110c197221 */ /* 0x000fe40000010000 */
[----:B------:R-:W-:Y:S01]  /*0710*/  FADD.FTZ R21, R20, R9 ;  /* 0x0000000914157221 */ /* 0x000fe20000010000 */
[----:B------:R-:W-:Y:S05]  /*0720*/  @!P1 BRA `(.L_x_146) ;  /* 0xfffffc5000009947 */ /* 0x000fea000383ffff */
.L_x_145:
[----:B------:R-:W-:Y:S05]  /*0730*/  BSYNC B1 ;  /* 0x0000000000017941 */ /* 0x000fea0003800000 */
.L_x_144:
        /* <DEDUP_REMOVED lines=9> */
[CC--:B------:R-:W-:Y:S02]  /*07d0*/  IMAD.WIDE.U32 R14, R13.reuse, R28.reuse, c[0x0][0x228] ;  /* 0x00008a000d0e7625 */ /* 0x0c0fe400078e001c */
[----:B------:R-:W2:Y:S02]  /*07e0*/  LDG.E R16, [R16.64] ;  /* 0x0000000410107981 */ /* 0x000ea4000c1e1900 */
[CC--:B------:R-:W-:Y:S02]  /*07f0*/  IMAD.WIDE.U32 R8, R13.reuse, R28.reuse, c[0x0][0x230] ;  /* 0x00008c000d087625 */ /* 0x0c0fe400078e001c */
[----:B------:R-:W3:Y:S02]  /*0800*/  LDG.E R14, [R14.64] ;  /* 0x000000040e0e7981 */ /* 0x000ee4000c1e1900 */
[----:B------:R-:W-:Y:S02]  /*0810*/  IMAD.WIDE.U32 R12, R13, R28, c[0x0][0x238] ;  /* 0x00008e000d0c7625 */ /* 0x000fe400078e001c */
[----:B------:R0:W4:Y:S02]  /*0820*/  LDG.E R10, [R8.64] ;  /* 0x00000004080a7981 */ /* 0x000124000c1e1900 */
[----:B------:R-:W-:-:S02]  /*0830*/  IMAD R29, R29, c[0x0][0x168], R4 ;  /* 0x00005a001d1d7a24 */ /* 0x000fc400078e0204 */
[----:B------:R1:W5:Y:S02]  /*0840*/  LDG.E R20, [R12.64] ;  /* 0x000000040c147981 */ /* 0x000364000c1e1900 */
[----:B------:R-:W-:-:S04]  /*0850*/  IMAD.WIDE.U32 R18, R29, R28, c[0x0][0x230] ;  /* 0x00008c001d127625 */ /* 0x000fc800078e001c */
[CC--:B0-----:R-:W-:Y:S02]  /*0860*/  IMAD.WIDE.U32 R8, R29.reuse, R28.reuse, c[0x0][0x228] ;  /* 0x00008a001d087625 */ /* 0x0c1fe400078e001c */
[----:B------:R-:W5:Y:S02]  /*0870*/  LDG.E R19, [R18.64] ;  /* 0x0000000412137981 */ /* 0x000f64000c1e1900 */
[CC--:B-1----:R-:W-:Y:S02]  /*0880*/  IMAD.WIDE.U32 R12, R29.reuse, R28.reuse, c[0x0][0x220] ;  /* 0x000088001d0c7625 */ /* 0x0c2fe400078e001c */
[----:B------:R-:W5:Y:S02]  /*0890*/  LDG.E R24, [R8.64] ;  /* 0x0000000408187981 */ /* 0x000f64000c1e1900 */
[----:B------:R-:W-:Y:S02]  /*08a0*/  IMAD.WIDE.U32 R28, R29, R28, c[0x0][0x238] ;  /* 0x00008e001d1c7625 */ /* 0x000fe400078e001c */
[----:B------:R-:W5:Y:S04]  /*08b0*/  LDG.E R22, [R12.64] ;  /* 0x000000040c167981 */ /* 0x000f68000c1e1900 */
[----:B------:R-:W5:Y:S01]  /*08c0*/  LDG.E R29, [R28.64] ;  /* 0x000000041c1d7981 */ /* 0x000f62000c1e1900 */
[----:B------:R-:W-:-:S02]  /*08d0*/  PLOP3.LUT P2, PT, PT, PT, PT, 0x8, 0x0 ;  /* 0x000000000000781c */ /* 0x000fc40003f4e170 */
[----:B------:R-:W-:Y:S01]  /*08e0*/  IADD3 R11, R11, 0x40, RZ ;  /* 0x000000400b0b7810 */ /* 0x000fe20007ffe0ff */
[----:B--2---:R-:W-:Y:S02]  /*08f0*/  FADD.FTZ R27, R27, R16 ;  /* 0x000000101b1b7221 */ /* 0x004fe40000010000 */
[----:B---3--:R-:W-:Y:S02]  /*0900*/  FADD.FTZ R14, R23, R14 ;  /* 0x0000000e170e7221 */ /* 0x008fe40000010000 */
[----:B----4-:R-:W-:Y:S02]  /*0910*/  FADD.FTZ R10, R25, R10 ;  /* 0x0000000a190a7221 */ /* 0x010fe40000010000 */
[----:B-----5:R-:W-:Y:S02]  /*0920*/  FADD.FTZ R20, R21, R20 ;  /* 0x0000001415147221 */ /* 0x020fe40000010000 */
[----:B------:R-:W-:Y:S02]  /*0930*/  FADD.FTZ R25, R10, R19 ;  /* 0x000000130a197221 */ /* 0x000fe40000010000 */
[----:B------:R-:W-:-:S02]  /*0940*/  FADD.FTZ R23, R14, R24 ;  /* 0x000000180e177221 */ /* 0x000fc40000010000 */
[----:B------:R-:W-:Y:S02]  /*0950*/  FADD.FTZ R27, R27, R22 ;  /* 0x000000161b1b7221 */ /* 0x000fe40000010000 */
[----:B------:R-:W-:Y:S02]  /*0960*/  FADD.FTZ R21, R20, R29 ;  /* 0x0000001d14157221 */ /* 0x000fe40000010000 */
.L_x_148:
[----:B------:R-:W-:Y:S05]  /*0970*/  BSYNC B1 ;  /* 0x0000000000017941 */ /* 0x000fea0003800000 */
.L_x_147:
[----:B------:R-:W-:-:S13]  /*0980*/  ISETP.LT.U32.OR P2, PT, R11, c[0x0][0x160], P2 ;  /* 0x000058000b007a0c */ /* 0x000fda0001741470 */
        /* <DEDUP_REMOVED lines=15> */
.L_x_143:
[----:B------:R-:W-:Y:S05]  /*0a80*/  BSYNC B0 ;  /* 0x0000000000007941 */ /* 0x000fea0003800000 */
.L_x_142:
        /* <DEDUP_REMOVED lines=14> */
.L_x_156:
        /* <DEDUP_REMOVED lines=36> */
.L_x_157:
        /* <DEDUP_REMOVED lines=11> */
.L_x_149:
[----:B0-----:R-:W-:Y:S01]  /*0e60*/  WARPSYNC 0xffffffff ;  /* 0xffffffff00007948 */ /* 0x001fe20003800000 */
[----:B------:R-:W-:Y:S06]  /*0e70*/  BAR.SYNC.DEFER_BLOCKING 0x0 ;  /* 0x0000000000007b1d */ /* 0x000fec0000010000 */
[----:B------:R-:W-:Y:S01]  /*0e80*/  BSSY B0, `(.L_x_152) ;  /* 0x0000015000007945 */ /* 0x000fe20003800000 */
[----:B------:R-:W-:Y:S05]  /*0e90*/  @!P0 BRA `(.L_x_153) ;  /* 0x0000013000008947 */ /* 0x000fea0003800000 */
        /* <DEDUP_REMOVED lines=19> */
.L_x_153:
[----:B------:R-:W-:Y:S05]  /*0fd0*/  BSYNC B0 ;  /* 0x0000000000007941 */ /* 0x000fea0003800000 */
.L_x_152:
[C---:B------:R-:W-:Y:S02]  /*0fe0*/  ISETP.GT.U32.AND P1, PT, R4.reuse, -0x1001, PT ;  /* 0xffffefff0400780c */ /* 0x040fe40003f24070 */
[----:B------:R-:W-:-:S02]  /*0ff0*/  IADD3 R4, R4, 0x1000, RZ ;  /* 0x0000100004047810 */ /* 0x000fc40007ffe0ff */
[----:B------:R-:W-:-:S09]  /*1000*/  IADD3 R5, R5, 0x800, RZ ;  /* 0x0000080005057810 */ /* 0x000fd20007ffe0ff */
[----:B0-----:R-:W-:Y:S01]  /*1010*/  @!P1 CALL.REL.NOINC `(.L_x_154) ;  /* 0x0000001000009944 */ /* 0x001fe20003c00000 */
[----:B------:R-:W-:Y:S05]  /*1020*/  BRA `(.L_x_155) ;  /* 0xfffff10000007947 */ /* 0x000fea000383ffff */
.L_x_154:
[----:B------:R-:W-:Y:S05]  /*1030*/  EXIT ;  /* 0x000000000000794d */ /* 0x000fea0003800000 */
.L_x_150:
[----:B------:R-:W-:Y:S01]  /*1040*/  HFMA2.MMA R17, -RZ, RZ, 0, 1.847743988037109375e-06 ;  /* 0x0000001fff117435 */ /* 0x000fe200000001ff */
[----:B----4-:R-:W-:Y:S01]  /*1050*/  MOV R19, R12 ;  /* 0x0000000c00137202 */ /* 0x010fe20000000f00 */
[----:B------:R-:W-:Y:S01]  /*1060*/  IMAD.MOV.U32 R16, RZ, RZ, 0x1 ;  /* 0x00000001ff107424 */ /* 0x000fe200078e00ff */
[----:B------:R-:W-:Y:S02]  /*1070*/  MOV R14, 0xffffffff ;  /* 0xffffffff000e7802 */ /* 0x000fe40000000f00 */
[----:B------:R-:W-:Y:S02]  /*1080*/  MOV R8, 0x10a0 ;  /* 0x000010a000087802 */ /* 0x000fe40000000f00 */
[----:B0123--:R-:W-:Y:S05]  /*1090*/  CALL.REL.NOINC `($__internal_10_$__cuda_sm70_shflsync_bfly_p) ;  /* 0x000007b000007944 */ /* 0x00ffea0003c00000 */
[----:B01----:R-:W-:Y:S05]  /*10a0*/  BRA `(.L_x_156) ;  /* 0xfffffac000007947 */ /* 0x003fea000383ffff */
.L_x_151:
[----:B------:R-:W-:Y:S01]  /*10b0*/  HFMA2.MMA R17, -RZ, RZ, 0, 1.847743988037109375e-06 ;  /* 0x0000001fff117435 */ /* 0x000fe200000001ff */
[----:B------:R-:W-:Y:S01]  /*10c0*/  MOV R19, R12 ;  /* 0x0000000c00137202 */ /* 0x000fe20000000f00 */
[----:B------:R-:W-:Y:S01]  /*10d0*/  IMAD.MOV.U32 R16, RZ, RZ, 0x2 ;  /* 0x00000002ff107424 */ /* 0x000fe200078e00ff */
[----:B------:R-:W-:Y:S02]  /*10e0*/  MOV R14, 0xffffffff ;  /* 0xffffffff000e7802 */ /* 0x000fe40000000f00 */
[----:B------:R-:W-:-:S02]  /*10f0*/  MOV R8, 0x1110 ;  /* 0x0000111000087802 */ /* 0x000fc40000000f00 */
[----:B-123--:R-:W-:Y:S05]  /*1100*/  CALL.REL.NOINC `($__internal_10_$__cuda_sm70_shflsync_bfly_p) ;  /* 0x0000074000007944 */ /* 0x00efea0003c00000 */
[----:B0-----:R-:W-:Y:S01]  /*1110*/  HFMA2.MMA R16, -RZ, RZ, 0, 2.384185791015625e-07 ;  /* 0x00000004ff107435 */ /* 0x001fe200000001ff */
[----:B-1----:R-:W-:Y:S01]  /*1120*/  FADD.FTZ R19, R12, R14 ;  /* 0x0000000e0c137221 */ /* 0x002fe20000010000 */
[----:B------:R-:W-:Y:S01]  /*1130*/  MOV R14, 0xffffffff ;  /* 0xffffffff000e7802 */ /* 0x000fe20000000f00 */
[----:B------:R-:W-:Y:S01]  /*1140*/  IMAD.MOV.U32 R17, RZ, RZ, 0x1f ;  /* 0x0000001fff117424 */ /* 0x000fe200078e00ff */
[----:B------:R-:W-:-:S02]  /*1150*/  MOV R8, 0x1170 ;  /* 0x0000117000087802 */ /* 0x000fc40000000f00 */
[----:B------:R-:W-:Y:S05]  /*1160*/  CALL.REL.NOINC `($__internal_10_$__cuda_sm70_shflsync_bfly_p) ;  /* 0x000006e000007944 */ /* 0x000fea0003c00000 */
[----:B0-----:R-:W-:Y:S01]  /*1170*/  HFMA2.MMA R16, -RZ, RZ, 0, 4.76837158203125e-07 ;  /* 0x00000008ff107435 */ /* 0x001fe200000001ff */
[----:B-1----:R-:W-:Y:S01]  /*1180*/  FADD.FTZ R19, R19, R14 ;  /* 0x0000000e13137221 */ /* 0x002fe20000010000 */
[----:B------:R-:W-:Y:S01]  /*1190*/  MOV R17, 0x1f ;  /* 0x0000001f00117802 */ /* 0x000fe20000000f00 */
[----:B------:R-:W-:Y:S01]  /*11a0*/  IMAD.MOV.U32 R14, RZ, RZ, -0x1 ;  /* 0xffffffffff0e7424 */ /* 0x000fe200078e00ff */
[----:B------:R-:W-:-:S02]  /*11b0*/  MOV R8, 0x11d0 ;  /* 0x000011d000087802 */ /* 0x000fc40000000f00 */
[----:B------:R-:W-:Y:S05]  /*11c0*/  CALL.REL.NOINC `($__internal_10_$__cuda_sm70_shflsync_bfly_p) ;  /* 0x0000068000007944 */ /* 0x000fea0003c00000 */
[----:B-1----:R-:W-:Y:S01]  /*11d0*/  FADD.FTZ R12, R19, R14 ;  /* 0x0000000e130c7221 */ /* 0x002fe20000010000 */
[----:B0-----:R-:W-:Y:S01]  /*11e0*/  HFMA2.MMA R16, -RZ, RZ, 0, 9.5367431640625e-07 ;  /* 0x00000010ff107435 */ /* 0x001fe200000001ff */
[----:B------:R-:W-:-:S02]  /*11f0*/  MOV R17, 0x1f ;  /* 0x0000001f00117802 */ /* 0x000fc40000000f00 */
[----:B------:R-:W-:Y:S01]  /*1200*/  MOV R14, 0xffffffff ;  /* 0xffffffff000e7802 */ /* 0x000fe20000000f00 */
[----:B------:R-:W-:Y:S01]  /*1210*/  IMAD.MOV.U32 R19, RZ, RZ, R12 ;  /* 0x000000ffff137224 */ /* 0x000fe200078e000c */
[----:B------:R-:W-:Y:S02]  /*1220*/  MOV R8, 0x1240 ;  /* 0x0000124000087802 */ /* 0x000fe40000000f00 */
[----:B------:R-:W-:Y:S05]  /*1230*/  CALL.REL.NOINC `($__internal_10_$__cuda_sm70_shflsync_bfly_p) ;  /* 0x0000061000007944 */ /* 0x000fea0003c00000 */
[----:B0-----:R-:W-:Y:S01]  /*1240*/  HFMA2.MMA R16, -RZ, RZ, 0, 5.9604644775390625e-08 ;  /* 0x00000001ff107435 */ /* 0x001fe200000001ff */
[----:B-1----:R-:W-:Y:S01]  /*1250*/  MOV R15, R14 ;  /* 0x0000000e000f7202 */ /* 0x002fe20000000f00 */
[----:B------:R-:W-:Y:S01]  /*1260*/  IMAD.MOV.U32 R17, RZ, RZ, 0x1f ;  /* 0x0000001fff117424 */ /* 0x000fe200078e00ff */
[----:B------:R-:W-:Y:S02]  /*1270*/  MOV R19, R13 ;  /* 0x0000000d00137202 */ /* 0x000fe40000000f00 */
[----:B------:R-:W-:Y:S02]  /*1280*/  MOV R14, 0xffffffff ;  /* 0xffffffff000e7802 */ /* 0x000fe40000000f00 */
[----:B------:R-:W-:Y:S02]  /*1290*/  MOV R8, 0x12b0 ;  /* 0x000012b000087802 */ /* 0x000fe40000000f00 */
[----:B------:R-:W-:Y:S05]  /*12a0*/  CALL.REL.NOINC `($__internal_10_$__cuda_sm70_shflsync_bfly_p) ;  /* 0x000005a000007944 */ /* 0x000fea0003c00000 */
[----:B0-----:R-:W-:Y:S01]  /*12b0*/  HFMA2.MMA R16, -RZ, RZ, 0, 1.1920928955078125e-07 ;  /* 0x00000002ff107435 */ /* 0x001fe200000001ff */
[----:B-1----:R-:W-:Y:S01]  /*12c0*/  FADD.FTZ R19, R13, R14 ;  /* 0x0000000e0d137221 */ /* 0x002fe20000010000 */
[----:B------:R-:W-:Y:S01]  /*12d0*/  MOV R17, 0x1f ;  /* 0x0000001f00117802 */ /* 0x000fe20000000f00 */
[----:B------:R-:W-:Y:S01]  /*12e0*/  IMAD.MOV.U32 R14, RZ, RZ, -0x1 ;  /* 0xffffffffff0e7424 */ /* 0x000fe200078e00ff */
[----:B------:R-:W-:-:S02]  /*12f0*/  MOV R8, 0x1310 ;  /* 0x0000131000087802 */ /* 0x000fc40000000f00 */
[----:B------:R-:W-:Y:S05]  /*1300*/  CALL.REL.NOINC `($__internal_10_$__cuda_sm70_shflsync_bfly_p) ;  /* 0x0000054000007944 */ /* 0x000fea0003c00000 */
[----:B0-----:R-:W-:Y:S01]  /*1310*/  HFMA2.MMA R16, -RZ, RZ, 0, 2.384185791015625e-07 ;  /* 0x00000004ff107435 */ /* 0x001fe200000001ff */
[----:B-1----:R-:W-:Y:S01]  /*1320*/  FADD.FTZ R19, R19, R14 ;  /* 0x0000000e13137221 */ /* 0x002fe20000010000 */
[----:B------:R-:W-:-:S02]  /*1330*/  MOV R17, 0x1f ;  /* 0x0000001f00117802 */ /* 0x000fc40000000f00 */
[----:B------:R-:W-:Y:S02]  /*1340*/  MOV R14, 0xffffffff ;  /* 0xffffffff000e7802 */ /* 0x000fe40000000f00 */
[----:B------:R-:W-:Y:S02]  /*1350*/  MOV R8, 0x1370 ;  /* 0x0000137000087802 */ /* 0x000fe40000000f00 */
[----:B------:R-:W-:Y:S05]  /*1360*/  CALL.REL.NOINC `($__internal_10_$__cuda_sm70_shflsync_bfly_p) ;  /* 0x000004e000007944 */ /* 0x000fea0003c00000 */
[----:B0-----:R-:W-:Y:S01]  /*1370*/  HFMA2.MMA R17, -RZ, RZ, 0, 1.847743988037109375e-06 ;  /* 0x0000001fff117435 */ /* 0x001fe200000001ff */
[----:B-1----:R-:W-:Y:S01]  /*1380*/  FADD.FTZ R19, R19, R14 ;  /* 0x0000000e13137221 */ /* 0x002fe20000010000 */
[----:B------:R-:W-:Y:S01]  /*1390*/  MOV R14, 0xffffffff ;  /* 0xffffffff000e7802 */ /* 0x000fe20000000f00 */
[----:B------:R-:W-:Y:S01]  /*13a0*/  IMAD.MOV.U32 R16, RZ, RZ, 0x8 ;  /* 0x00000008ff107424 */ /* 0x000fe200078e00ff */
[----:B------:R-:W-:Y:S02]  /*13b0*/  MOV R8, 0x13d0 ;  /* 0x000013d000087802 */ /* 0x000fe40000000f00 */
[----:B------:R-:W-:Y:S05]  /*13c0*/  CALL.REL.NOINC `($__internal_10_$__cuda_sm70_shflsync_bfly_p) ;  /* 0x0000048000007944 */ /* 0x000fea0003c00000 */
[----:B-1----:R-:W-:Y:S01]  /*13d0*/  FADD.FTZ R13, R19, R14 ;  /* 0x0000000e130d7221 */ /* 0x002fe20000010000 */
[----:B0-----:R-:W-:Y:S01]  /*13e0*/  HFMA2.MMA R16, -RZ, RZ, 0, 9.5367431640625e-07 ;  /* 0x00000010ff107435 */ /* 0x001fe200000001ff */
[----:B------:R-:W-:Y:S01]  /*13f0*/  IMAD.MOV.U32 R17, RZ, RZ, 0x1f ;  /* 0x0000001fff117424 */ /* 0x000fe200078e00ff */
[----:B------:R-:W-:Y:S02]  /*1400*/  MOV R14, 0xffffffff ;  /* 0xffffffff000e7802 */ /* 0x000fe40000000f00 */
[----:B------:R-:W-:-:S02]  /*1410*/  MOV R19, R13 ;  /* 0x0000000d00137202 */ /* 0x000fc40000000f00 */
[----:B------:R-:W-:Y:S02]  /*1420*/  MOV R8, 0x1440 ;  /* 0x0000144000087802 */ /* 0x000fe40000000f00 */
[----:B------:R-:W-:Y:S05]  /*1430*/  CALL.REL.NOINC `($__internal_10_$__cuda_sm70_shflsync_bfly_p) ;  /* 0x0000041000007944 */ /* 0x000fea0003c00000 */
[----:B0-----:R-:W-:Y:S01]  /*1440*/  HFMA2.MMA R16, -RZ, RZ, 0, 5.9604644775390625e-08 ;  /* 0x00000001ff107435 */ /* 0x001fe200000001ff */
[----:B-1----:R-:W-:Y:S01]  /*1450*/  MOV R18, R14 ;  /* 0x0000000e00127202 */ /* 0x002fe20000000f00 */
[----:B------:R-:W-:Y:S01]  /*1460*/  IMAD.MOV.U32 R19, RZ, RZ, R11 ;  /* 0x000000ffff137224 */ /* 0x000fe200078e000b */
[----:B------:R-:W-:Y:S02]  /*1470*/  MOV R17, 0x1f ;  /* 0x0000001f00117802 */ /* 0x000fe40000000f00 */
[----:B------:R-:W-:Y:S02]  /*1480*/  MOV R14, 0xffffffff ;  /* 0xffffffff000e7802 */ /* 0x000fe40000000f00 */
[----:B------:R-:W-:Y:S02]  /*1490*/  MOV R8, 0x14b0 ;  /* 0x000014b000087802 */ /* 0x000fe40000000f00 */
[----:B------:R-:W-:Y:S05]  /*14a0*/  CALL.REL.NOINC `($__internal_10_$__cuda_sm70_shflsync_bfly_p) ;  /* 0x000003a000007944 */ /* 0x000fea0003c00000 */
[----:B0-----:R-:W-:Y:S01]  /*14b0*/  HFMA2.MMA R17, -RZ, RZ, 0, 1.847743988037109375e-06 ;  /* 0x0000001fff117435 */ /* 0x001fe200000001ff */
[----:B-1----:R-:W-:Y:S01]  /*14c0*/  FADD.FTZ R19, R11, R14 ;  /* 0x0000000e0b137221 */ /* 0x002fe20000010000 */
[----:B------:R-:W-:Y:S01]  /*14d0*/  MOV R14, 0xffffffff ;  /* 0xffffffff000e7802 */ /* 0x000fe20000000f00 */
[----:B------:R-:W-:Y:S01]  /*14e0*/  IMAD.MOV.U32 R16, RZ, RZ, 0x2 ;  /* 0x00000002ff107424 */ /* 0x000fe200078e00ff */
[----:B------:R-:W-:-:S02]  /*14f0*/  MOV R8, 0x1510 ;  /* 0x0000151000087802 */ /* 0x000fc40000000f00 */
[----:B------:R-:W-:Y:S05]  /*1500*/  CALL.REL.NOINC `($__internal_10_$__cuda_sm70_shflsync_bfly_p) ;  /* 0x0000034000007944 */ /* 0x000fea0003c00000 */
        /* <DEDUP_REMOVED lines=44> */
[----:B0-----:R-:W-:Y:S01]  /*17d0*/  HFMA2.MMA R16, -RZ, RZ, 0, 9.5367431640625e-07 ;  /* 0x00000010ff107435 */ /* 0x001fe200000001ff */
[----:B-1----:R-:W-:Y:S01]  /*17e0*/  FADD.FTZ R19, R19, R14 ;  /* 0x0000000e13137221 */ /* 0x002fe20000010000 */
[----:B------:R-:W-:Y:S01]  /*17f0*/  MOV R14, 0xffffffff ;  /* 0xffffffff000e7802 */ /* 0x000fe20000000f00 */
[----:B------:R-:W-:Y:S01]  /*1800*/  IMAD.MOV.U32 R17, RZ, RZ, 0x1f ;  /* 0x0000001fff117424 */ /* 0x000fe200078e00ff */
[----:B------:R-:W-:-:S02]  /*1810*/  MOV R8, 0x1830 ;  /* 0x0000183000087802 */ /* 0x000fc40000000f00 */
[----:B------:R-:W-:Y:S05]  /*1820*/  CALL.REL.NOINC `($__internal_10_$__cuda_sm70_shflsync_bfly_p) ;  /* 0x0000002000007944 */ /* 0x000fea0003c00000 */
[----:B-1----:R-:W-:Y:S01]  /*1830*/  MOV R8, R14 ;  /* 0x0000000e00087202 */ /* 0x002fe20000000f00 */
[----:B0-----:R-:W-:Y:S05]  /*1840*/  BRA `(.L_x_157) ;  /* 0xfffff56000007947 */ /* 0x001fea000383ffff */
        .weak           $__internal_10_$__cuda_sm70_shflsync_bfly_p
        .type           $__internal_10_$__cuda_sm70_shflsync_bfly_p,@function
        .size           $__internal_10_$__cuda_sm70_shflsync_bfly_p,(.L_x_1773 - $__internal_10_$__cuda_sm70_shflsync_bfly_p)
$__internal_10_$__cuda_sm70_shflsync_bfly_p:
[----:B------:R-:W-:Y:S01]  /*1850*/  HFMA2.MMA R9, -RZ, RZ, 0, 0 ;  /* 0x00000000ff097435 */ /* 0x000fe200000001ff */
[----:B------:R-:W-:Y:S04]  /*1860*/  WARPSYNC R14 ;  /* 0x0000000e00007348 */ /* 0x000fe80003800000 */
[----:B------:R0:W1:Y:S01]  /*1870*/  SHFL.BFLY PT, R14, R19, R16, R17 ;  /* 0x0c000010130e7389 */ /* 0x00006200000e0011 */
[----:B------:R-:W-:Y:S05]  /*1880*/  RET.REL.NODEC R8 `(_ZN10layer_norm40ln_parallel_residual_bwd_finalize_kernelINS_22Kernel_traits_finalizeILj4096E13__nv_bfloat16S2_S2_S2_fjLb0ELj1024ELj4ENS_18Kernel_traits_baseILj4096ES2_S2_S2_S2_fjLj1024EEEEELb1EEEvNS_9BwdParamsE) ;  /* 0xffffe77008007950 */ /* 0x000fea0003c3ffff */
.L_x_158:
        /* <DEDUP_REMOVED lines=15> */
.L_x_1773:


//--------------------- .text._ZN10layer_norm31ln_parallel_residual_bwd_kernelINS_13Kernel_traitsI13__nv_bfloat16S2_S2_S2_fjLj4096ELj1ELj1ELj8ELj16ENS_18Kernel_traits_baseILj4096ES2_S2_S2_S2_fjLj256EEEEELb1ELb1ELb1EEEvNS_9BwdParamsE --------------------------
	.section	.text._ZN10layer_norm31ln_parallel_residual_bwd_kernelINS_13Kernel_traitsI13__nv_bfloat16S2_S2_S2_fjLj4096ELj1ELj1ELj8ELj16ENS_18Kernel_traits_baseILj4096ES2_S2_S2_S2_fjLj256EEEEELb1ELb1ELb1EEEvNS_9BwdParamsE,"ax",@progbits
	.sectioninfo	@"SHI_REGISTERS=128"
	.align	128
        .global         _ZN10layer_norm31ln_parallel_residual_bwd_kernelINS_13Kernel_traitsI13__nv_bfloat16S2_S2_S2_fjLj4096ELj1ELj1ELj8ELj16ENS_18Kernel_traits_baseILj4096ES2_S2_S2_S2_fjLj256EEEEELb1ELb1ELb1EEEvNS_9BwdParamsE
        .type           _ZN10layer_norm31ln_parallel_residual_bwd_kernelINS_13Kernel_traitsI13__nv_bfloat16S2_S2_S2_fjLj4096ELj1ELj1ELj8ELj16ENS_18Kernel_traits_baseILj4096ES2_S2_S2_S2_fjLj256EEEEELb1ELb1ELb1EEEvNS_9BwdParamsE,@function
        .size           _ZN10layer_norm31ln_parallel_residual_bwd_kernelINS_13Kernel_traitsI13__nv_bfloat16S2_S2_S2_fjLj4096ELj1ELj1ELj8ELj16ENS_18Kernel_traits_baseILj4096ES2_S2_S2_S2_fjLj256EEEEELb1ELb1ELb1EEEvNS_9BwdParamsE,(.L_x_1774 - _ZN10layer_norm31ln_parallel_residual_bwd_kernelINS_13Kernel_traitsI13__nv_bfloat16S2_S2_S2_fjLj4096ELj1ELj1ELj8ELj16ENS_18Kernel_traits_baseILj4096ES2_S2_S2_S2_fjLj256EEEEELb1ELb1ELb1EEEvNS_9BwdParamsE)
        .other          _ZN10layer_norm31ln_parallel_residual_bwd_kernelINS_13Kernel_traitsI13__nv_bfloat16S2_S2_S2_fjLj4096ELj1ELj1ELj8ELj16ENS_18Kernel_traits_baseILj4096ES2_S2_S2_S2_fjLj256EEEEELb1ELb1ELb1EEEvNS_9BwdParamsE,@"STO_CUDA_ENTRY STV_DEFAULT"
_ZN10layer_norm31ln_parallel_residual_bwd_kernelINS_13Kernel_traitsI13__nv_bfloat16S2_S2_S2_fjLj4096ELj1ELj1ELj8ELj16ENS_18Kernel_traits_baseILj4096ES2_S2_S2_S2_fjLj256EEEEELb1ELb1ELb1EEEvNS_9BwdParamsE:
.text._ZN10layer_norm31ln_parallel_residual_bwd_kernelINS_13Kernel_traitsI13__nv_bfloat16S2_S2_S2_fjLj4096ELj1ELj1ELj8ELj16ENS_18Kernel_traits_baseILj4096ES2_S2_S2_S2_fjLj256EEEEELb1ELb1ELb1EEEvNS_9BwdParamsE:
        /* <DEDUP_REMOVED lines=25> */
.L_x_159:
[----:B------:R-:W-:-:S04]  /*0190*/  IMAD.MOV.U32 R2, RZ, RZ, 0x10 ;  /* 0x00000010ff027424 */ /* 0x000fc800078e00ff */
[----:B------:R-:W-:-:S05]  /*01a0*/  IMAD.WIDE.U32 R2, R57, R2, c[0x0][0x1b0] ;  /* 0x00006c0039027625 */ /* 0x000fca00078e0002 */
[----:B------:R0:W2:Y:S04]  /*01b0*/  LDG.E.128 R4, [R2.64] ;  /* 0x0000000402047981 */ /* 0x0000a8000c1e1d00 */
[----:B------:R0:W3:Y:S01]  /*01c0*/  LDG.E.128 R24, [R2.64+0x1000] ;  /* 0x0010000402187981 */ /* 0x0000e2000c1e1d00 */
[----:B------:R-:W-:Y:S01]  /*01d0*/  HFMA2.MMA R91, -RZ, RZ, 0, 5.9604644775390625e-08 ;  /* 0x00000001ff5b7435 */ /* 0x000fe200000001ff */
[----:B------:R-:W-:Y:S01]  /*01e0*/  IMAD.MOV.U32 R56, RZ, RZ, RZ ;  /* 0x000000ffff387224 */ /* 0x000fe200078e00ff */
[----:B------:R-:W-:Y:S01]  /*01f0*/  HFMA2.MMA R71, -RZ, RZ, 0, 0 ;  /* 0x00000000ff477435 */ /* 0x000fe200000001ff */
        /* <DEDUP_REMOVED lines=12> */
[----:B0-----:R-:W-:Y:S01]  /*02c0*/  CS2R R2, SRZ ;  /* 0x0000000000027805 */ /* 0x001fe2000001ff00 */
        /* <DEDUP_REMOVED lines=19> */
.L_x_164:
[----:B------:R-:W-:Y:S02]  /*0400*/  IMAD R40, R80, c[0x0][0x168], RZ ;  /* 0x00005a0050287a24 */ /* 0x000fe400078e02ff */
[----:B------:R-:W-:-:S03]  /*0410*/  IMAD.MOV.U32 R94, RZ, RZ, 0x10 ;  /* 0x00000010ff5e7424 */ /* 0x000fc600078e00ff */
[----:B------:R-:W-:-:S04]  /*0420*/  SHF.R.S32.HI R41, RZ, 0x1f, R40 ;  /* 0x0000001fff297819 */ /* 0x000fc80000011428 */
[----:B------:R-:W-:-:S04]  /*0430*/  LEA.HI R88, R41, R40, RZ, 0x3 ;  /* 0x0000002829587211 */ /* 0x000fc800078f18ff */
[----:B------:R-:W-:Y:S02]  /*0440*/  LEA.HI.SX32 R88, R88, R57, 0x1d ;  /* 0x0000003958587211 */ /* 0x000fe400078feaff */
[----:B------:R-:W-:Y:S02]  /*0450*/  MOV R101, 0x4 ;  /* 0x0000000400657802 */ /* 0x000fe40000000f00 */
[C---:B------:R-:W-:Y:S01]  /*0460*/  IADD3 R87, R88.reuse, 0x100, RZ ;  /* 0x0000010058577810 */ /* 0x040fe20007ffe0ff */
[----:B------:R-:W-:-:S04]  /*0470*/  IMAD.WIDE.U32 R40, R88, R94, c[0x0][0x188] ;  /* 0x0000620058287625 */ /* 0x000fc800078e005e */
[----:B------:R-:W-:Y:S02]  /*0480*/  IMAD.WIDE R92, R80, R101, c[0x0][0x1a0] ;  /* 0x00006800505c7625 */ /* 0x000fe400078e0265 */
[----:B------:R-:W2:Y:S02]  /*0490*/  LDG.E.128 R40, [R40.64] ;  /* 0x0000000428287981 */ /* 0x000ea4000c1e1d00 */
[CC--:B------:R-:W-:Y:S02]  /*04a0*/  IMAD.WIDE.U32 R48, R87.reuse, R94.reuse, c[0x0][0x188] ;  /* 0x0000620057307625 */ /* 0x0c0fe400078e005e */
[----:B------:R0:W3:Y:S02]  /*04b0*/  LDG.E R103, [R92.64] ;  /* 0x000000045c677981 */ /* 0x0000e4000c1e1900 */
[-C--:B------:R-:W-:Y:S02]  /*04c0*/  IMAD.WIDE.U32 R44, R88, R94.reuse, c[0x0][0x208] ;  /* 0x00008200582c7625 */ /* 0x080fe400078e005e */
[----:B------:R-:W4:Y:S02]  /*04d0*/  LDG.E.128 R48, [R48.64] ;  /* 0x0000000430307981 */ /* 0x000f24000c1e1d00 */
[----:B------:R-:W-:-:S02]  /*04e0*/  IMAD.WIDE.U32 R52, R87, R94, c[0x0][0x208] ;  /* 0x0000820057347625 */ /* 0x000fc400078e005e */
[----:B------:R-:W4:Y:S02]  /*04f0*/  LDG.E.128 R44, [R44.64] ;  /* 0x000000042c2c7981 */ /* 0x000f24000c1e1d00 */
[----:B------:R-:W-:Y:S02]  /*0500*/  IMAD.WIDE R100, R80, R101, c[0x0][0x1a8] ;  /* 0x00006a0050647625 */ /* 0x000fe400078e0265 */
[----:B------:R-:W4:Y:S04]  /*0510*/  LDG.E.128 R52, [R52.64] ;  /* 0x0000000434347981 */ /* 0x000f28000c1e1d00 */
[----:B------:R2:W4:Y:S01]  /*0520*/  LDG.E R90, [R100.64] ;  /* 0x00000004645a7981 */ /* 0x000522000c1e1900 */
[----:B------:R-:W-:-:S04]  /*0530*/  ISETP.NE.U32.AND P1, PT, RZ, c[0x0][0x250], PT ;  /* 0x00009400ff007a0c */ /* 0x000fc80003f25070 */
[----:B------:R-:W-:Y:S01]  /*0540*/  ISETP.NE.AND.EX P1, PT, RZ, c[0x0][0x254], PT, P1 ;  /* 0x00009500ff007a0c */ /* 0x000fe20003f25310 */
[----:B------:R-:W-:-:S04]  /*0550*/  IMAD.MOV.U32 R120, RZ, RZ, 0x8 ;  /* 0x00000008ff787424 */ /* 0x000fc800078e00ff */
[----:B------:R-:W-:-:S06]  /*0560*/  IMAD.WIDE.U32 R122, R88, R120, c[0x0][0x190] ;  /* 0x00006400587a7625 */ /* 0x000fcc00078e0078 */
[----:B------:R-:W5:Y:S02]  /*0570*/  LDG.E.64 R122, [R122.64] ;  /* 0x000000047a7a7981 */ /* 0x000f64000c1e1b00 */
[----:B------:R-:W-:-:S04]  /*0580*/  @P1 IMAD.WIDE.U32 R98, R88, R120, c[0x0][0x198] ;  /* 0x0000660058621625 */ /* 0x000fc800078e0078 */
[CC--:B0-----:R-:W-:Y:S01]  /*0590*/  @P1 IMAD.WIDE.U32 R92, R87.reuse, R120.reuse, c[0x0][0x198] ;  /* 0x00006600575c1625 */ /* 0x0c1fe200078e0078 */
[----:B------:R-:W-:Y:S01]  /*05a0*/  ISETP.NE.U32.AND P2, PT, RZ, c[0x0][0x218], PT ;  /* 0x00008600ff007a0c */ /* 0x000fe20003f45070 */
[----:B------:R-:W-:Y:S01]  /*05b0*/  ULDC.U8 UR6, c[0x0][0x1f0] ;  /* 0x00007c0000067ab9 */ /* 0x000fe20000000000 */
[----:B------:R0:W5:Y:S01]  /*05c0*/  @P1 LDG.E.64 R66, [R98.64] ;  /* 0x0000000462421981 */ /* 0x000162000c1e1b00 */
[----:B------:R-:W-:-:S03]  /*05d0*/  IMAD.WIDE.U32 R120, R87, R120, c[0x0][0x190] ;  /* 0x0000640057787625 */ /* 0x000fc600078e0078 */
[----:B------:R1:W5:Y:S04]  /*05e0*/  @P1 LDG.E.64 R68, [R92.64] ;  /* 0x000000045c441981 */ /* 0x000368000c1e1b00 */
[----:B------:R-:W5:Y:S01]  /*05f0*/  LDG.E.64 R120, [R120.64] ;  /* 0x0000000478787981 */ /* 0x000f62000c1e1b00 */
[----:B------:R-:W-:Y:S02]  /*0600*/  ISETP.NE.AND.EX P2, PT, RZ, c[0x0][0x21c], PT, P2 ;  /* 0x00008700ff007a0c */ /* 0x000fe40003f45320 */
[----:B------:R-:W-:-:S11]  /*0610*/  ISETP.NE.AND P0, PT, RZ, UR6, PT ;  /* 0x00000006ff007c0c */ /* 0x000fd6000bf05270 */
[----:B------:R-:W-:-:S04]  /*0620*/  @P2 IMAD.WIDE.U32 R96, R88, R94, c[0x0][0x218] ;  /* 0x0000860058602625 */ /* 0x000fc800078e005e */
[----:B------:R-:W-:Y:S01]  /*0630*/  @P2 IMAD.WIDE.U32 R94, R87, R94, c[0x0][0x218] ;  /* 0x00008600575e2625 */ /* 0x000fe200078e005e */
[----:B------:R0:W5:Y:S04]  /*0640*/  @P2 LDG.E.128 R24, [R96.64] ;  /* 0x0000000460182981 */ /* 0x000168000c1e1d00 */
[----:B------:R0:W5:Y:S01]  /*0650*/  @P2 LDG.E.128 R28, [R94.64] ;  /* 0x000000045e1c2981 */ /* 0x000162000c1e1d00 */
[----:B------:R-:W-:Y:S02]  /*0660*/  IADD3 R80, R80, c[0x0][0x160], RZ ;  /* 0x0000580050507a10 */ /* 0x000fe40007ffe0ff */
[----:B------:R-:W-:Y:S02]  /*0670*/  LOP3.LUT P5, RZ, R58, 0x1f, RZ, 0xc0, !PT ;  /* 0x0000001f3aff7812 */ /* 0x000fe400078ac0ff */
[----:B------:R-:W-:-:S02]  /*0680*/  ISETP.GE.AND P3, PT, R80, c[0x0][0x164], PT ;  /* 0x0000590050007a0c */ /* 0x000fc40003f66270 */
[--C-:B--2---:R-:W-:Y:S02]  /*0690*/  PRMT R100, RZ, 0x5410, R41.reuse ;  /* 0x00005410ff647816 */ /* 0x104fe40000000029 */
[----:B------:R-:W-:Y:S02]  /*06a0*/  PRMT R104, RZ, 0x7610, R41 ;  /* 0x00007610ff687816 */ /* 0x000fe40000000029 */
[----:B------:R-:W-:Y:S02]  /*06b0*/  PRMT R112, RZ, 0x7610, R43 ;  /* 0x00007610ff707816 */ /* 0x000fe4000000002b */
[----:B---3--:R-:W-:Y:S02]  /*06c0*/  FSEL R41, R103, RZ, !P0 ;  /* 0x000000ff67297208 */ /* 0x008fe40004000000 */
[----:B0-----:R-:W-:Y:S02]  /*06d0*/  PRMT R98, RZ, 0x5410, R40 ;  /* 0x00005410ff627816 */ /* 0x001fe40000000028 */
[----:B----4-:R-:W-:-:S02]  /*06e0*/  PRMT R114, RZ, 0x5410, R48 ;  /* 0x00005410ff727816 */ /* 0x010fc40000000030 */
[----:B------:R-:W-:Y:S02]  /*06f0*/  PRMT R124, RZ, 0x5410, R50 ;  /* 0x00005410ff7c7816 */ /* 0x000fe40000000032 */
[----:B------:R-:W-:Y:S02]  /*0700*/  PRMT R40, RZ, 0x7610, R40 ;  /* 0x00007610ff287816 */ /* 0x000fe40000000028 */
[--C-:B------:R-:W-:Y:S02]  /*0710*/  PRMT R106, RZ, 0x5410, R42.reuse ;  /* 0x00005410ff6a7816 */ /* 0x100fe4000000002a */
[----:B------:R-:W-:Y:S02]  /*0720*/  PRMT R108, RZ, 0x7610, R42 ;  /* 0x00007610ff6c7816 */ /* 0x000fe4000000002a */
[----:B------:R-:W-:Y:S02]  /*0730*/  PRMT R110, RZ, 0x5410, R43 ;  /* 0x00005410ff6e7816 */ /* 0x000fe4000000002b */
[----:B------:R-:W-:-:S02]  /*0740*/  PRMT R48, RZ, 0x7610, R48 ;  /* 0x00007610ff307816 */ /* 0x000fc40000000030 */
[--C-:B------:R-:W-:Y:S02]  /*0750*/  PRMT R116, RZ, 0x5410, R49.reuse ;  /* 0x00005410ff747816 */ /* 0x100fe40000000031 */
[----:B------:R-:W-:Y:S02]  /*0760*/  PRMT R118, RZ, 0x7610, R49 ;  /* 0x00007610ff767816 */ /* 0x000fe40000000031 */
[----:B------:R-:W-:Y:S02]  /*0770*/  PRMT R50, RZ, 0x7610, R50 ;  /* 0x00007610ff327816 */ /* 0x000fe40000000032 */
[--C-:B------:R-:W-:Y:S02]  /*0780*/  PRMT R117, RZ, 0x5410, R51.reuse ;  /* 0x00005410ff757816 */ /* 0x100fe40000000033 */
[----:B------:R-:W-:Y:S01]  /*0790*/  PRMT R51, RZ, 0x7610, R51 ;  /* 0x00007610ff337816 */ /* 0x000fe20000000033 */
[C---:B------:R-:W-:Y:S01]  /*07a0*/  FADD.FTZ R103, -R41.reuse, R112 ;  /* 0x0000007029677221 */ /* 0x040fe20000010100 */
[----:B------:R-:W-:Y:S01]  /*07b0*/  PRMT R42, RZ, 0x5410, R44 ;  /* 0x00005410ff2a7816 */ /* 0x000fe2000000002c */
[C---:B------:R-:W-:Y:S01]  /*07c0*/  FADD.FTZ R119, -R41.reuse, R98 ;  /* 0x0000006229777221 */ /* 0x040fe20000010100 */
[--C-:B-1----:R-:W-:Y:S01]  /*07d0*/  PRMT R92, RZ, 0x5410, R45.reuse ;  /* 0x00005410ff5c7816 */ /* 0x102fe2000000002d */
[C---:B------:R-:W-:Y:S01]  /*07e0*/  FADD.FTZ R125, -R41.reuse, R40 ;  /* 0x00000028297d7221 */ /* 0x040fe20000010100 */
[----:B------:R-:W-:Y:S01]  /*07f0*/  PRMT R94, RZ, 0x7610, R45 ;  /* 0x00007610ff5e7816 */ /* 0x000fe2000000002d */
[C---:B------:R-:W-:Y:S01]  /*0800*/  FADD.FTZ R93, -R41.reuse, R100 ;  /* 0x00000064295d7221 */ /* 0x040fe20000010100 */
[--C-:B------:R-:W-:Y:S01]  /*0810*/  PRMT R102, RZ, 0x5410, R47.reuse ;  /* 0x00005410ff667816 */ /* 0x100fe2000000002f */
[C---:B------:R-:W-:Y:S01]  /*0820*/  FADD.FTZ R95, -R41.reuse, R104 ;  /* 0x00000068295f7221 */ /* 0x040fe20000010100 */
[----:B------:R-:W-:Y:S01]  /*0830*/  PRMT R47, RZ, 0x7610, R47 ;  /* 0x00007610ff2f7816 */ /* 0x000fe2000000002f */
[----:B------:R-:W-:-:S02]  /*0840*/  FADD.FTZ R97, -R41, R106 ;  /* 0x0000006a29617221 */ /* 0x000fc40000010100 */
[C---:B------:R-:W-:Y:S02]  /*0850*/  FADD.FTZ R99, -R41.reuse, R108 ;  /* 0x0000006c29637221 */ /* 0x040fe40000010100 */
[C---:B------:R-:W-:Y:S02]  /*0860*/  FADD.FTZ R101, -R41.reuse, R110 ;  /* 0x0000006e29657221 */ /* 0x040fe40000010100 */
[C---:B------:R-:W-:Y:S02]  /*0870*/  FADD.FTZ R105, -R41.reuse, R114 ;  /* 0x0000007229697221 */ /* 0x040fe40000010100 */
[C---:B------:R-:W-:Y:S02]  /*0880*/  FADD.FTZ R49, -R41.reuse, R48 ;  /* 0x0000003029317221 */ /* 0x040fe40000010100 */
[C---:B------:R-:W-:Y:S02]  /*0890*/  FADD.FTZ R109, -R41.reuse, R116 ;  /* 0x00000074296d7221 */ /* 0x040fe40000010100 */
[----:B------:R-:W-:-:S02]  /*08a0*/  FADD.FTZ R45, -R41, R118 ;  /* 0x00000076292d7221 */ /* 0x000fc40000010100 */
[C---:B------:R-:W-:Y:S02]  /*08b0*/  FADD.FTZ R113, -R41.reuse, R124 ;  /* 0x0000007c29717221 */ /* 0x040fe40000010100 */
[C---:B------:R-:W-:Y:S02]  /*08c0*/  FADD.FTZ R43, -R41.reuse, R50 ;  /* 0x00000032292b7221 */ /* 0x040fe40000010100 */
[C---:B------:R-:W-:Y:S01]  /*08d0*/  FADD.FTZ R117, -R41.reuse, R117 ;  /* 0x0000007529757221 */ /* 0x040fe20000010100 */
[----:B------:R-:W-:Y:S01]  /*08e0*/  PRMT R44, RZ, 0x7610, R44 ;  /* 0x00007610ff2c7816 */ /* 0x000fe2000000002c */
[----:B------:R-:W-:Y:S01]  /*08f0*/  FADD.FTZ R41, -R41, R51 ;  /* 0x0000003329297221 */ /* 0x000fe20000010100 */
[--C-:B------:R-:W-:Y:S01]  /*0900*/  PRMT R51, RZ, 0x5410, R52.reuse ;  /* 0x00005410ff337816 */ /* 0x100fe20000000034 */
[C---:B------:R-:W-:Y:S01]  /*0910*/  FMUL.FTZ R100, R90.reuse, R103 ;  /* 0x000000675a647220 */ /* 0x040fe20000410000 */
[----:B------:R-:W-:Y:S01]  /*0920*/  PRMT R107, RZ, 0x7610, R52 ;  /* 0x00007610ff6b7816 */ /* 0x000fe20000000034 */
[----:B------:R-:W-:Y:S01]  /*0930*/  FMUL.FTZ R52, R90, R119 ;  /* 0x000000775a347220 */ /* 0x000fe20000410000 */
[----:B------:R-:W-:-:S02]  /*0940*/  PRMT R116, RZ, 0x5410, R55 ;  /* 0x00005410ff747816 */ /* 0x000fc40000000037 */
[----:B------:R-:W-:Y:S01]  /*0950*/  PRMT R40, RZ, 0x7610, R55 ;  /* 0x00007610ff287816 */ /* 0x000fe20000000037 */
[----:B------:R-:W-:Y:S01]  /*0960*/  FMUL.FTZ R55, R79, R42 ;  /* 0x0000002a4f377220 */ /* 0x000fe20000410000 */
[--C-:B------:R-:W-:Y:S01]  /*0970*/  PRMT R112, RZ, 0x5410, R54.reuse ;  /* 0x00005410ff707816 */ /* 0x100fe20000000036 */
[----:B------:R-:W-:Y:S01]  /*0980*/  FMUL.FTZ R93, R90, R93 ;  /* 0x0000005d5a5d7220 */ /* 0x000fe20000410000 */
[----:B------:R-:W-:Y:S01]  /*0990*/  PRMT R115, RZ, 0x7610, R54 ;  /* 0x00007610ff737816 */ /* 0x000fe20000000036 */
[----:B------:R-:W-:Y:S01]  /*09a0*/  FADD.FTZ R15, R47, R15 ;  /* 0x0000000f2f0f7221 */ /* 0x000fe20000010000 */
[----:B------:R-:W-:Y:S01]  /*09b0*/  PRMT R108, RZ, 0x5410, R53 ;  /* 0x00005410ff6c7816 */ /* 0x000fe20000000035 */
[-C--:B------:R-:W-:Y:S01]  /*09c0*/  FFMA.FTZ R3, R100, R47.reuse, R3 ;  /* 0x0000002f64037223 */ /* 0x080fe20000010003 */
[----:B------:R-:W-:Y:S01]  /*09d0*/  PRMT R111, RZ, 0x7610, R53 ;  /* 0x00007610ff6f7816 */ /* 0x000fe20000000035 */
[----:B------:R-:W-:Y:S02]  /*09e0*/  FMUL.FTZ R103, R72, R47 ;  /* 0x0000002f48677220 */ /* 0x000fe40000410000 */
[----:B------:R-:W-:-:S02]  /*09f0*/  FADD.FTZ R65, R42, R65 ;  /* 0x000000412a417221 */ /* 0x000fc40000010000 */
[----:B------:R-:W-:Y:S02]  /*0a00*/  FFMA.FTZ R71, R52, R42, R71 ;  /* 0x0000002a34477223 */ /* 0x000fe40000010047 */
[----:B------:R-:W-:Y:S02]  /*0a10*/  FMUL.FTZ R54, R78, R44 ;  /* 0x0000002c4e367220 */ /* 0x000fe40000410000 */
[----:B------:R-:W-:Y:S02]  /*0a20*/  FADD.FTZ R47, RZ, R55 ;  /* 0x00000037ff2f7221 */ /* 0x000fe40000010000 */
[----:B------:R-:W-:Y:S02]  /*0a30*/  FMUL.FTZ R53, R90, R125 ;  /* 0x0000007d5a357220 */ /* 0x000fe40000410000 */
[----:B------:R-:W-:Y:S02]  /*0a40*/  FFMA.FTZ R42, R52, R55, RZ ;  /* 0x00000037342a7223 */ /* 0x000fe400000100ff */
[----:B------:R-:W-:-:S02]  /*0a50*/  FADD.FTZ R61, R92, R61 ;  /* 0x0000003d5c3d7221 */ /* 0x000fc40000010000 */
[----:B------:R-:W-:Y:S02]  /*0a60*/  FMUL.FTZ R95, R90, R95 ;  /* 0x0000005f5a5f7220 */ /* 0x000fe40000410000 */
[-C--:B------:R-:W-:Y:S02]  /*0a70*/  FFMA.FTZ R62, R93, R92.reuse, R62 ;  /* 0x0000005c5d3e7223 */ /* 0x080fe4000001003e */
[----:B------:R-:W-:Y:S02]  /*0a80*/  FMUL.FTZ R92, R77, R92 ;  /* 0x0000005c4d5c7220 */ /* 0x000fe40000410000 */
[----:B------:R-:W-:Y:S01]  /*0a90*/  FADD.FTZ R47, R47, R54 ;  /* 0x000000362f2f7221 */ /* 0x000fe20000010000 */
[----:B------:R-:W-:Y:S01]  /*0aa0*/  PRMT R96, RZ, 0x5410, R46 ;  /* 0x00005410ff607816 */ /* 0x000fe2000000002e */
[----:B------:R-:W-:Y:S02]  /*0ab0*/  FFMA.FTZ R42, R53, R54, R42 ;  /* 0x00000036352a7223 */ /* 0x000fe4000001002a */
[----:B------:R-:W-:-:S02]  /*0ac0*/  FADD.FTZ R59, R94, R59 ;  /* 0x0000003b5e3b7221 */ /* 0x000fc40000010000 */
[----:B------:R-:W-:Y:S02]  /*0ad0*/  FMUL.FTZ R97, R90, R97 ;  /* 0x000000615a617220 */ /* 0x000fe40000410000 */
[-C--:B------:R-:W-:Y:S02]  /*0ae0*/  FFMA.FTZ R60, R95, R94.reuse, R60 ;  /* 0x0000005e5f3c7223 */ /* 0x080fe4000001003c */
        /* <DEDUP_REMOVED lines=12> */
[----:B------:R-:W-:Y:S02]  /*0bb0*/  FMUL.FTZ R99, R90, R99 ;  /* 0x000000635a637220 */ /* 0x000fe40000410000 */
[----:B------:R-:W-:Y:S02]  /*0bc0*/  FFMA.FTZ R42, R97, R96, R42 ;  /* 0x00000060612a7223 */ /* 0x000fe4000001002a */
[----:B------:R-:W-:Y:S02]  /*0bd0*/  FADD.FTZ R16, R102, R16 ;  /* 0x0000001066107221 */ /* 0x000fe40000010000 */
[-C--:B------:R-:W-:Y:S02]  /*0be0*/  FFMA.FTZ R4, R101, R102.reuse, R4 ;  /* 0x0000006665047223 */ /* 0x080fe40000010004 */
[----:B------:R-:W-:-:S02]  /*0bf0*/  FMUL.FTZ R102, R73, R102 ;  /* 0x0000006649667220 */ /* 0x000fc40000410000 */
[----:B------:R-:W-:Y:S02]  /*0c00*/  FADD.FTZ R47, R47, R98 ;  /* 0x000000622f2f7221 */ /* 0x000fe40000010000 */
[----:B------:R-:W-:Y:S02]  /*0c10*/  FFMA.FTZ R42, R99, R98, R42 ;  /* 0x00000062632a7223 */ /* 0x000fe4000001002a */
[----:B------:R-:W-:Y:S02]  /*0c20*/  FADD.FTZ R63, R44, R63 ;  /* 0x0000003f2c3f7221 */ /* 0x000fe40000010000 */
[----:B------:R-:W-:Y:S02]  /*0c30*/  FFMA.FTZ R64, R53, R44, R64 ;  /* 0x0000002c35407223 */ /* 0x000fe40000010040 */
[----:B------:R-:W-:Y:S02]  /*0c40*/  FADD.FTZ R44, R47, R102 ;  /* 0x000000662f2c7221 */ /* 0x000fe40000010000 */
[----:B------:R-:W-:-:S02]  /*0c50*/  FFMA.FTZ R42, R101, R102, R42 ;  /* 0x00000066652a7223 */ /* 0x000fc4000001002a */
[C---:B------:R-:W-:Y:S02]  /*0c60*/  FMUL.FTZ R110, R90.reuse, R45 ;  /* 0x0000002d5a6e7220 */ /* 0x040fe40000410000 */
[----:B------:R-:W-:Y:S02]  /*0c70*/  FMUL.FTZ R106, R90, R49 ;  /* 0x000000315a6a7220 */ /* 0x000fe40000410000 */
[----:B------:R-:W-:Y:S02]  /*0c80*/  FADD.FTZ R45, R44, R103 ;  /* 0x000000672c2d7221 */ /* 0x000fe40000010000 */
[----:B------:R-:W-:Y:S02]  /*0c90*/  FMUL.FTZ R105, R90, R105 ;  /* 0x000000695a697220 */ /* 0x000fe40000410000 */
[----:B------:R-:W-:Y:S02]  /*0ca0*/  FMUL.FTZ R104, R70, R51 ;  /* 0x0000003346687220 */ /* 0x000fe40000410000 */
[----:B------:R-:W-:-:S02]  /*0cb0*/  FFMA.FTZ R44, R100, R103, R42 ;  /* 0x00000067642c7223 */ /* 0x000fc4000001002a */
[----:B------:R-:W-:Y:S02]  /*0cc0*/  FADD.FTZ R17, R107, R17 ;  /* 0x000000116b117221 */ /* 0x000fe40000010000 */
[----:B------:R-:W-:Y:S02]  /*0cd0*/  FFMA.FTZ R5, R106, R107, R5 ;  /* 0x0000006b6a057223 */ /* 0x000fe40000010005 */
[----:B------:R-:W-:Y:S02]  /*0ce0*/  FMUL.FTZ R109, R90, R109 ;  /* 0x0000006d5a6d7220 */ /* 0x000fe40000410000 */
[----:B------:R-:W-:Y:S02]  /*0cf0*/  FMUL.FTZ R107, R82, R107 ;  /* 0x0000006b526b7220 */ /* 0x000fe40000410000 */
[----:B------:R-:W-:Y:S02]  /*0d00*/  FADD.FTZ R42, R45, R104 ;  /* 0x000000682d2a7221 */ /* 0x000fe40000010000 */
[----:B------:R-:W-:-:S02]  /*0d10*/  FFMA.FTZ R44, R105, R104, R44 ;  /* 0x00000068692c7223 */ /* 0x000fc4000001002c */
[----:B------:R-:W-:Y:S02]  /*0d20*/  FADD.FTZ R20, R108, R20 ;  /* 0x000000146c147221 */ /* 0x000fe40000010000 */
[-C--:B------:R-:W-:Y:S02]  /*0d30*/  FFMA.FTZ R8, R109, R108.reuse, R8 ;  /* 0x0000006c6d087223 */ /* 0x080fe40000010008 */
[----:B------:R-:W-:Y:S02]  /*0d40*/  FMUL.FTZ R108, R81, R108 ;  /* 0x0000006c516c7220 */ /* 0x000fe40000410000 */
[----:B------:R-:W-:Y:S02]  /*0d50*/  FADD.FTZ R45, R42, R107 ;  /* 0x0000006b2a2d7221 */ /* 0x000fe40000010000 */
[----:B------:R-:W-:Y:S02]  /*0d60*/  FFMA.FTZ R44, R106, R107, R44 ;  /* 0x0000006b6a2c7223 */ /* 0x000fe4000001002c */
[----:B------:R-:W-:-:S02]  /*0d70*/  FADD.FTZ R19, R111, R19 ;  /* 0x000000136f137221 */ /* 0x000fc40000010000 */
[----:B------:R-:W-:Y:S02]  /*0d80*/  FFMA.FTZ R7, R110, R111, R7 ;  /* 0x0000006f6e077223 */ /* 0x000fe40000010007 */
[----:B------:R-:W-:Y:S02]  /*0d90*/  FMUL.FTZ R113, R90, R113 ;  /* 0x000000715a717220 */ /* 0x000fe40000410000 */
[----:B------:R-:W-:Y:S02]  /*0da0*/  FMUL.FTZ R111, R84, R111 ;  /* 0x0000006f546f7220 */ /* 0x000fe40000410000 */
[----:B------:R-:W-:Y:S02]  /*0db0*/  FADD.FTZ R42, R45, R108 ;  /* 0x0000006c2d2a7221 */ /* 0x000fe40000010000 */
[----:B------:R-:W-:Y:S02]  /*0dc0*/  FFMA.FTZ R44, R109, R108, R44 ;  /* 0x0000006c6d2c7223 */ /* 0x000fe4000001002c */
[----:B------:R-:W-:-:S02]  /*0dd0*/  FADD.FTZ R22, R112, R22 ;  /* 0x0000001670167221 */ /* 0x000fc40000010000 */
[-C--:B------:R-:W-:Y:S02]  /*0de0*/  FFMA.FTZ R10, R113, R112.reuse, R10 ;  /* 0x00000070710a7223 */ /* 0x080fe4000001000a */
[----:B------:R-:W-:Y:S02]  /*0df0*/  FMUL.FTZ R114, R90, R43 ;  /* 0x0000002b5a727220 */ /* 0x000fe40000410000 */
        /* <DEDUP_REMOVED lines=12> */
[----:B------:R-:W-:Y:S02]  /*0ec0*/  FADD.FTZ R43, R42, R115 ;  /* 0x000000732a2b7221 */ /* 0x000fe40000010000 */
[----:B------:R-:W-:Y:S02]  /*0ed0*/  FFMA.FTZ R44, R114, R115, R44 ;  /* 0x00000073722c7223 */ /* 0x000fe4000001002c */
[----:B------:R-:W-:Y:S02]  /*0ee0*/  FMUL.FTZ R118, R90, R41 ;  /* 0x000000295a767220 */ /* 0x000fe40000410000 */
[----:B------:R-:W-:-:S02]  /*0ef0*/  FADD.FTZ R42, R43, R116 ;  /* 0x000000742b2a7221 */ /* 0x000fc40000010000 */
[----:B------:R-:W-:Y:S02]  /*0f00*/  FMUL.FTZ R119, R89, R40 ;  /* 0x0000002859777220 */ /* 0x000fe40000410000 */
        /* <DEDUP_REMOVED lines=8> */
[----:B------:R-:W-:Y:S01]  /*0f90*/  FFMA.FTZ R48, R118, R119, R44 ;  /* 0x0000007776307223 */ /* 0x000fe2000001002c */
[----:B------:R-:W-:Y:S05]  /*0fa0*/  BRA.DIV ~URZ, `(.L_x_161) ;  /* 0x000016427f007947 */ /* 0x000fea000b800000 */
[----:B------:R0:W1:Y:S02]  /*0fb0*/  SHFL.DOWN PT, R45, R42, 0x10, 0x1f ;  /* 0x0a001f002a2d7f89 */ /* 0x00006400000e0000 */
.L_x_165:
[----:B------:R-:W-:Y:S05]  /*0fc0*/  BRA.DIV ~URZ, `(.L_x_162) ;  /* 0x000016a27f007947 */ /* 0x000fea000b800000 */
[----:B------:R-:W2:Y:S01]  /*0fd0*/  SHFL.DOWN PT, R41, R48, 0x10, 0x1f ;  /* 0x0a001f0030297f89 */ /* 0x000ea200000e0000 */
[----:B-1----:R-:W-:-:S05]  /*0fe0*/  FADD.FTZ R47, R42, R45 ;  /* 0x0000002d2a2f7221 */ /* 0x002fca0000010000 */
[----:B------:R-:W1:Y:S01]  /*0ff0*/  SHFL.DOWN PT, R40, R47, 0x8, 0x1f ;  /* 0x09001f002f287f89 */ /* 0x000e6200000e0000 */
[----:B--2---:R-:W-:-:S05]  /*1000*/  FADD.FTZ R41, R48, R41 ;  /* 0x0000002930297221 */ /* 0x004fca0000010000 */
[----:B0-----:R-:W0:Y:S01]  /*1010*/  SHFL.DOWN PT, R42, R41, 0x8, 0x1f ;  /* 0x09001f00292a7f89 */ /* 0x001e2200000e0000 */
[----:B-1----:R-:W-:-:S05]  /*1020*/  FADD.FTZ R40, R40, R47 ;  /* 0x0000002f28287221 */ /* 0x002fca0000010000 */
[----:B------:R-:W1:Y:S01]  /*1030*/  SHFL.DOWN PT, R43, R40, 0x4, 0x1f ;  /* 0x08801f00282b7f89 */ /* 0x000e6200000e0000 */
[----:B0-----:R-:W-:-:S05]  /*1040*/  FADD.FTZ R42, R41, R42 ;  /* 0x0000002a292a7221 */ /* 0x001fca0000010000 */
[----:B------:R-:W0:Y:S01]  /*1050*/  SHFL.DOWN PT, R45, R42, 0x4, 0x1f ;  /* 0x08801f002a2d7f89 */ /* 0x000e2200000e0000 */
[----:B-1----:R-:W-:-:S05]  /*1060*/  FADD.FTZ R43, R40, R43 ;  /* 0x0000002b282b7221 */ /* 0x002fca0000010000 */
[----:B------:R-:W1:Y:S01]  /*1070*/  SHFL.DOWN PT, R48, R43, 0x2, 0x1f ;  /* 0x08401f002b307f89 */ /* 0x000e6200000e0000 */
[----:B0-----:R-:W-:-:S05]  /*1080*/  FADD.FTZ R44, R42, R45 ;  /* 0x0000002d2a2c7221 */ /* 0x001fca0000010000 */
[----:B------:R-:W0:Y:S01]  /*1090*/  SHFL.DOWN PT, R45, R44, 0x2, 0x1f ;  /* 0x08401f002c2d7f89 */ /* 0x000e2200000e0000 */
[----:B-1----:R-:W-:Y:S02]  /*10a0*/  FADD.FTZ R48, R43, R48 ;  /* 0x000000302b307221 */ /* 0x002fe40000010000 */
[----:B0-----:R-:W-:-:S03]  /*10b0*/  FADD.FTZ R49, R44, R45 ;  /* 0x0000002d2c317221 */ /* 0x001fc60000010000 */
[----:B------:R0:W1:Y:S04]  /*10c0*/  SHFL.DOWN PT, R45, R48, 0x1, 0x1f ;  /* 0x08201f00302d7f89 */ /* 0x00006800000e0000 */
[----:B------:R0:W2:Y:S02]  /*10d0*/  SHFL.DOWN PT, R46, R49, 0x1, 0x1f ;  /* 0x08201f00312e7f89 */ /* 0x0000a400000e0000 */
.L_x_166:
[----:B------:R-:W-:Y:S01]  /*10e0*/  LOP3.LUT P4, RZ, R91, 0xff, RZ, 0xc0, !PT ;  /* 0x000000ff5bff7812 */ /* 0x000fe2000788c0ff */
[----:B0-2---:R-:W-:Y:S01]  /*10f0*/  FADD.FTZ R49, R46, R49 ;  /* 0x000000312e317221 */ /* 0x005fe20000010000 */
[----:B------:R-:W-:Y:S01]  /*1100*/  PLOP3.LUT P0, PT, PT, PT, PT, 0x80, 0x0 ;  /* 0x000000000000781c */ /* 0x000fe20003f0f070 */
[----:B-1----:R-:W-:Y:S01]  /*1110*/  FADD.FTZ R48, R45, R48 ;  /* 0x000000302d307221 */ /* 0x002fe20000010000 */
[----:B------:R-:W-:Y:S01]  /*1120*/  @!P5 PLOP3.LUT P0, PT, P4, PT, PT, 0x80, 0x0 ;  /* 0x000000000000d81c */ /* 0x000fe2000270f070 */
[----:B------:R-:W-:Y:S01]  /*1130*/  ULDC.U8 UR6, c[0x0][0x1f0] ;  /* 0x00007c0000067ab9 */ /* 0x000fe20000000000 */
[----:B------:R-:W-:-:S02]  /*1140*/  SHF.R.U32.HI R40, RZ, 0x5, R58 ;  /* 0x00000005ff287819 */ /* 0x000fc4000001163a */
[----:B-----5:R-:W-:Y:S02]  /*1150*/  LOP3.LUT P6, RZ, R122, 0xff00, RZ, 0xc0, !PT ;  /* 0x0000ff007aff7812 */ /* 0x020fe400078cc0ff */
[----:B------:R-:W-:-:S07]  /*1160*/  @!P5 LOP3.LUT R41, R40, 0x7fffff8, RZ, 0xc0, !PT ;  /* 0x07fffff82829d812 */ /* 0x000fce00078ec0ff */
[----:B------:R-:W-:Y:S02]  /*1170*/  @!P0 IADD3 R41, R41, 0x8, RZ ;  /* 0x0000000829298810 */ /* 0x000fe40007ffe0ff */
[----:B------:R-:W-:Y:S01]  /*1180*/  ISETP.NE.AND P0, PT, RZ, UR6, PT ;  /* 0x00000006ff007c0c */ /* 0x000fe2000bf05270 */
[----:B------:R-:W-:Y:S01]  /*1190*/  WARPSYNC 0xffffffff ;  /* 0xffffffff00007948 */ /* 0x000fe20003800000 */
[----:B------:R-:W-:Y:S02]  /*11a0*/  @!P5 LOP3.LUT R50, R41, 0x7, R40, 0xf8, !PT ;  /* 0x000000072932d812 */ /* 0x000fe400078ef828 */
[----:B------:R-:W-:-:S03]  /*11b0*/  LOP3.LUT R40, R40, 0x7fffff8, RZ, 0xc0, !PT ;  /* 0x07fffff828287812 */ /* 0x000fc600078ec0ff */
[----:B------:R-:W-:Y:S01]  /*11c0*/  @!P5 STS.64 [R50.X8+0x4000], R48 ;  /* 0x004000303200d388 */ /* 0x000fe20000008a00 */
[----:B------:R-:W-:-:S04]  /*11d0*/  @!P4 IADD3 R40, R40, 0x8, RZ ;  /* 0x000000082828c810 */ /* 0x000fc80007ffe0ff */
[----:B------:R-:W-:Y:S01]  /*11e0*/  SHF.L.U32 R91, R40, 0x3, RZ ;  /* 0x00000003285b7819 */ /* 0x000fe200000006ff */
[----:B------:R-:W-:Y:S06]  /*11f0*/  BAR.SYNC.DEFER_BLOCKING 0x0 ;  /* 0x0000000000007b1d */ /* 0x000fec0000010000 */
[----:B------:R-:W0:Y:S04]  /*1200*/  LDS.128 R44, [R91+0x4000] ;  /* 0x004000005b2c7984 */ /* 0x000e280000000c00 */
[----:B------:R-:W1:Y:S01]  /*1210*/  LDS.128 R40, [R91+0x4010] ;  /* 0x004010005b287984 */ /* 0x000e620000000c00 */
[----:B0-----:R-:W-:-:S02]  /*1220*/  FADD.FTZ R51, RZ, R44 ;  /* 0x0000002cff337221 */ /* 0x001fc40000010000 */
[----:B------:R-:W-:Y:S02]  /*1230*/  FADD.FTZ R44, RZ, R45 ;  /* 0x0000002dff2c7221 */ /* 0x000fe40000010000 */
[----:B------:R-:W-:Y:S02]  /*1240*/  FADD.FTZ R51, R46, R51 ;  /* 0x000000332e337221 */ /* 0x000fe40000010000 */
[----:B------:R-:W-:Y:S02]  /*1250*/  FADD.FTZ R44, R47, R44 ;  /* 0x0000002c2f2c7221 */ /* 0x000fe40000010000 */
[----:B-1----:R-:W-:Y:S02]  /*1260*/  FADD.FTZ R51, R51, R40 ;  /* 0x0000002833337221 */ /* 0x002fe40000010000 */
[----:B------:R-:W-:Y:S02]  /*1270*/  FADD.FTZ R40, R44, R41 ;  /* 0x000000292c287221 */ /* 0x000fe40000010000 */
[----:B------:R-:W0:Y:S01]  /*1280*/  LDS.128 R44, [R91+0x4020] ;  /* 0x004020005b2c7984 */ /* 0x000e220000000c00 */
[----:B------:R-:W-:-:S02]  /*1290*/  FADD.FTZ R41, R42, R51 ;  /* 0x000000332a297221 */ /* 0x000fc40000010000 */
[----:B------:R-:W-:Y:S01]  /*12a0*/  FADD.FTZ R40, R43, R40 ;  /* 0x000000282b287221 */ /* 0x000fe20000010000 */
[----:B------:R-:W1:Y:S01]  /*12b0*/  LDS.128 R48, [R91+0x4030] ;  /* 0x004030005b307984 */ /* 0x000e620000000c00 */
[----:B------:R-:W-:-:S04]  /*12c0*/  @P1 MOV R43, R66 ;  /* 0x00000042002b1202 */ /* 0x000fc80000000f00 */
[----:B------:R-:W-:Y:S01]  /*12d0*/  @P1 LOP3.LUT P5, RZ, R43, 0xff, RZ, 0xc0, !PT ;  /* 0x000000ff2bff1812 */ /* 0x000fe200078ac0ff */
[----:B0-----:R-:W-:Y:S02]  /*12e0*/  FADD.FTZ R41, R41, R44 ;  /* 0x0000002c29297221 */ /* 0x001fe40000010000 */
[----:B------:R-:W-:Y:S02]  /*12f0*/  FADD.FTZ R40, R40, R45 ;  /* 0x0000002d28287221 */ /* 0x000fe40000010000 */
[----:B------:R-:W-:Y:S02]  /*1300*/  FADD.FTZ R41, R46, R41 ;  /* 0x000000292e297221 */ /* 0x000fe40000010000 */
[----:B------:R-:W-:Y:S02]  /*1310*/  FADD.FTZ R40, R47, R40 ;  /* 0x000000282f287221 */ /* 0x000fe40000010000 */
[----:B-1----:R-:W-:Y:S02]  /*1320*/  FADD.FTZ R41, R41, R48 ;  /* 0x0000003029297221 */ /* 0x002fe40000010000 */
[----:B------:R-:W-:-:S02]  /*1330*/  FADD.FTZ R40, R40, R49 ;  /* 0x0000003128287221 */ /* 0x000fc40000010000 */
[----:B------:R-:W-:-:S04]  /*1340*/  FADD.FTZ R41, R50, R41 ;  /* 0x0000002932297221 */ /* 0x000fc80000010000 */
[----:B------:R-:W-:Y:S02]  /*1350*/  FMUL.FTZ R42, R41, c[0x0][0x1e0] ;  /* 0x00007800292a7a20 */ /* 0x000fe40000410000 */
[----:B------:R-:W-:-:S03]  /*1360*/  FADD.FTZ R41, R51, R40 ;  /* 0x0000002833297221 */ /* 0x000fc60000010000 */
[----:B------:R-:W-:Y:S01]  /*1370*/  FSEL R40, R42, RZ, !P0 ;  /* 0x000000ff2a287208 */ /* 0x000fe20004000000 */
[----:B------:R-:W-:Y:S02]  /*1380*/  FMUL.FTZ R41, R41, c[0x0][0x1e0] ;  /* 0x0000780029297a20 */ /* 0x000fe40000410000 */
[----:B------:R-:W-:Y:S02]  /*1390*/  IMAD.MOV.U32 R42, RZ, RZ, R122 ;  /* 0x000000ffff2a7224 */ /* 0x000fe400078e007a */
[-CC-:B------:R-:W-:Y:S02]  /*13a0*/  FFMA.FTZ R52, R52, R41.reuse, R40.reuse ;  /* 0x0000002934347223 */ /* 0x180fe40000010028 */
[-C--:B------:R-:W-:Y:S01]  /*13b0*/  FFMA.FTZ R53, R53, R41.reuse, R40 ;  /* 0x0000002935357223 */ /* 0x080fe20000010028 */
[----:B------:R-:W-:Y:S01]  /*13c0*/  LOP3.LUT P0, RZ, R42, 0xff, RZ, 0xc0, !PT ;  /* 0x000000ff2aff7812 */ /* 0x000fe2000780c0ff */
[----:B------:R-:W-:Y:S01]  /*13d0*/  FADD.FTZ R43, R55, -R52 ;  /* 0x80000034372b7221 */ /* 0x000fe20000010000 */
[----:B------:R-:W-:Y:S01]  /*13e0*/  @P2 PRMT R42, RZ, 0x5410, R24 ;  /* 0x00005410ff2a2816 */ /* 0x000fe20000000018 */
[----:B------:R-:W-:-:S02]  /*13f0*/  FFMA.FTZ R93, R93, R41, R40 ;  /* 0x000000295d5d7223 */ /* 0x000fc40000010028 */
[----:B------:R-:W-:Y:S02]  /*1400*/  FMUL.FTZ R43, R90, R43 ;  /* 0x0000002b5a2b7220 */ /* 0x000fe40000410000 */
[----:B------:R-:W-:Y:S02]  /*1410*/  FADD.FTZ R53, R54, -R53 ;  /* 0x8000003536357221 */ /* 0x000fe40000010000 */
[----:B------:R-:W-:Y:S02]  /*1420*/  FADD.FTZ R45, R92, -R93 ;  /* 0x8000005d5c2d7221 */ /* 0x000fe40000010000 */
[----:B------:R-:W-:Y:S02]  /*1430*/  FFMA.FTZ R95, R95, R41, R40 ;  /* 0x000000295f5f7223 */ /* 0x000fe40000010028 */
[----:B------:R-:W-:Y:S01]  /*1440*/  @P2 FADD.FTZ R43, R43, R42 ;  /* 0x0000002a2b2b2221 */ /* 0x000fe20000010000 */
[----:B------:R-:W-:Y:S01]  /*1450*/  @P2 PRMT R42, RZ, 0x7610, R24 ;  /* 0x00007610ff2a2816 */ /* 0x000fe20000000018 */
[----:B------:R-:W-:-:S02]  /*1460*/  FMUL.FTZ R91, R90, R53 ;  /* 0x000000355a5b7220 */ /* 0x000fc40000410000 */
[----:B------:R-:W-:Y:S01]  /*1470*/  FMUL.FTZ R54, R90, R45 ;  /* 0x0000002d5a367220 */ /* 0x000fe20000410000 */
[----:B------:R-:W-:Y:S01]  /*1480*/  @P2 PRMT R45, RZ, 0x5410, R25 ;  /* 0x00005410ff2d2816 */ /* 0x000fe20000000019 */
[----:B------:R-:W-:Y:S02]  /*1490*/  FFMA.FTZ R93, R99, R41, R40 ;  /* 0x00000029635d7223 */ /* 0x000fe40000010028 */
[----:B------:R-:W-:Y:S01]  /*14a0*/  FADD.FTZ R95, R94, -R95 ;  /* 0x8000005f5e5f7221 */ /* 0x000fe20000010000 */
[----:B------:R-:W-:Y:S01]  /*14b0*/  @P2 PRMT R94, RZ, 0x5410, R28 ;  /* 0x00005410ff5e2816 */ /* 0x000fe2000000001c */
[----:B------:R-:W-:Y:S01]  /*14c0*/  @P2 FADD.FTZ R91, R91, R42 ;  /* 0x0000002a5b5b2221 */ /* 0x000fe20000010000 */
[----:B------:R-:W-:Y:S01]  /*14d0*/  @P2 PRMT R42, RZ, 0x7610, R25 ;  /* 0x00007610ff2a2816 */ /* 0x000fe20000000019 */
[----:B------:R-:W-:Y:S02]  /*14e0*/  FMUL.FTZ R50, R43, c[0x0][0x1e8] ;  /* 0x00007a002b327a20 */ /* 0x000fe40000410000 */
[----:B------:R-:W-:-:S02]  /*14f0*/  FADD.FTZ R93, R98, -R93 ;  /* 0x8000005d625d7221 */ /* 0x000fc40000010000 */
[----:B------:R-:W-:Y:S01]  /*1500*/  FMUL.FTZ R53, R90, R95 ;  /* 0x0000005f5a357220 */ /* 0x000fe20000410000 */
[----:B------:R-:W-:Y:S01]  /*1510*/  FSEL R44, R50, RZ, P0 ;  /* 0x000000ff322c7208 */ /* 0x000fe20000000000 */
[----:B------:R-:W-:Y:S01]  /*1520*/  @P2 FADD.FTZ R54, R54, R45 ;  /* 0x0000002d36362221 */ /* 0x000fe20000010000 */
[----:B------:R-:W-:Y:S01]  /*1530*/  @P1 LOP3.LUT P0, RZ, R66, 0xff00, RZ, 0xc0, !PT ;  /* 0x0000ff0042ff1812 */ /* 0x000fe2000780c0ff */
[----:B------:R-:W-:Y:S01]  /*1540*/  FMUL.FTZ R49, R91, c[0x0][0x1e8] ;  /* 0x00007a005b317a20 */ /* 0x000fe20000410000 */
[----:B------:R-:W-:Y:S01]  /*1550*/  @P1 FSEL R50, R50, RZ, P5 ;  /* 0x000000ff32321208 */ /* 0x000fe20002800000 */
[----:B------:R-:W-:Y:S01]  /*1560*/  @P2 FADD.FTZ R53, R53, R42 ;  /* 0x0000002a35352221 */ /* 0x000fe20000010000 */
[----:B------:R-:W-:Y:S01]  /*1570*/  LOP3.LUT P5, RZ, R122, 0xff0000, RZ, 0xc0, !PT ;  /* 0x00ff00007aff7812 */ /* 0x000fe200078ac0ff */
[----:B------:R-:W-:Y:S01]  /*1580*/  FMUL.FTZ R52, R54, c[0x0][0x1e8] ;  /* 0x00007a0036347a20 */ /* 0x000fe20000410000 */
[----:B------:R-:W-:Y:S01]  /*1590*/  FSEL R45, R49, RZ, P6 ;  /* 0x000000ff312d7208 */ /* 0x000fe20003000000 */
[----:B------:R-:W-:Y:S01]  /*15a0*/  FMUL.FTZ R92, R90, R93 ;  /* 0x0000005d5a5c7220 */ /* 0x000fe20000410000 */
[----:B------:R-:W-:Y:S01]  /*15b0*/  @P2 PRMT R93, RZ, 0x7610, R26 ;  /* 0x00007610ff5d2816 */ /* 0x000fe2000000001a */
[----:B------:R-:W-:Y:S01]  /*15c0*/  FMUL.FTZ R48, R53, c[0x0][0x1e8] ;  /* 0x00007a0035307a20 */ /* 0x000fe20000410000 */
[----:B------:R-:W-:Y:S01]  /*15d0*/  @P1 FSEL R49, R49, RZ, P0 ;  /* 0x000000ff31311208 */ /* 0x000fe20000000000 */
[-CC-:B------:R-:W-:Y:S01]  /*15e0*/  FFMA.FTZ R97, R97, R41.reuse, R40.reuse ;  /* 0x0000002961617223 */ /* 0x180fe20000010028 */
[----:B------:R-:W-:Y:S01]  /*15f0*/  LOP3.LUT P0, RZ, R122, 0xff000000, RZ, 0xc0, !PT ;  /* 0xff0000007aff7812 */ /* 0x000fe2000780c0ff */
[----:B------:R-:W-:Y:S01]  /*1600*/  @P2 FADD.FTZ R92, R92, R93 ;  /* 0x0000005d5c5c2221 */ /* 0x000fe20000010000 */
[----:B------:R-:W-:Y:S01]  /*1610*/  FSEL R47, R52, RZ, P5 ;  /* 0x000000ff342f7208 */ /* 0x000fe20002800000 */
[-CC-:B------:R-:W-:Y:S01]  /*1620*/  FFMA.FTZ R101, R101, R41.reuse, R40.reuse ;  /* 0x0000002965657223 */ /* 0x180fe20000010028 */
[----:B------:R-:W-:Y:S01]  /*1630*/  @P1 LOP3.LUT P5, RZ, R66, 0xff000000, RZ, 0xc0, !PT ;  /* 0xff00000042ff1812 */ /* 0x000fe200078ac0ff */
[----:B------:R-:W-:Y:S01]  /*1640*/  FMUL.FTZ R99, R92, c[0x0][0x1e8] ;  /* 0x00007a005c637a20 */ /* 0x000fe20000410000 */
[----:B------:R-:W-:Y:S01]  /*1650*/  FSEL R46, R48, RZ, P0 ;  /* 0x000000ff302e7208 */ /* 0x000fe20000000000 */
[-CC-:B------:R-:W-:Y:S01]  /*1660*/  FFMA.FTZ R100, R100, R41.reuse, R40.reuse ;  /* 0x0000002964647223 */ /* 0x180fe20000010028 */
[----:B------:R-:W-:Y:S01]  /*1670*/  @P1 FSEL R48, R48, RZ, P5 ;  /* 0x000000ff30301208 */ /* 0x000fe20002800000 */
[-CC-:B------:R-:W-:Y:S01]  /*1680*/  FFMA.FTZ R105, R105, R41.reuse, R40.reuse ;  /* 0x0000002969697223 */ /* 0x180fe20000010028 */
[----:B------:R-:W-:Y:S01]  /*1690*/  LOP3.LUT P5, RZ, R123, 0xff00, RZ, 0xc0, !PT ;  /* 0x0000ff007bff7812 */ /* 0x000fe200078ac0ff */
[-C--:B------:R-:W-:Y:S01]  /*16a0*/  FFMA.FTZ R106, R106, R41.reuse, R40 ;  /* 0x000000296a6a7223 */ /* 0x080fe20000010028 */
[----:B------:R-:W-:Y:S01]  /*16b0*/  @P2 PRMT R42, RZ, 0x5410, R26 ;  /* 0x00005410ff2a2816 */ /* 0x000fe2000000001a */
[-CC-:B------:R-:W-:Y:S01]  /*16c0*/  FFMA.FTZ R109, R109, R41.reuse, R40.reuse ;  /* 0x000000296d6d7223 */ /* 0x180fe20000010028 */
[----:B------:R-:W-:Y:S01]  /*16d0*/  @P1 LOP3.LUT P6, RZ, R66, 0xff0000, RZ, 0xc0, !PT ;  /* 0x00ff000042ff1812 */ /* 0x000fe200078cc0ff */
[-CC-:B------:R-:W-:Y:S01]  /*16e0*/  FFMA.FTZ R110, R110, R41.reuse, R40.reuse ;  /* 0x000000296e6e7223 */ /* 0x180fe20000010028 */
[----:B------:R-:W-:Y:S01]  /*16f0*/  @P1 LOP3.LUT P0, RZ, R67, 0xff, RZ, 0xc0, !PT ;  /* 0x000000ff43ff1812 */ /* 0x000fe2000780c0ff */
[-CC-:B------:R-:W-:Y:S01]  /*1700*/  FFMA.FTZ R113, R113, R41.reuse, R40.reuse ;  /* 0x0000002971717223 */ /* 0x180fe20000010028 */
[----:B------:R-:W-:Y:S01]  /*1710*/  @P1 FSEL R52, R52, RZ, P6 ;  /* 0x000000ff34341208 */ /* 0x000fe20003000000 */
[-CC-:B------:R-:W-:Y:S01]  /*1720*/  FFMA.FTZ R114, R114, R41.reuse, R40.reuse ;  /* 0x0000002972727223 */ /* 0x180fe20000010028 */
[----:B------:R-:W-:Y:S01]  /*1730*/  LOP3.LUT P6, RZ, R123, 0xff, RZ, 0xc0, !PT ;  /* 0x000000ff7bff7812 */ /* 0x000fe200078cc0ff */
[-CC-:B------:R-:W-:Y:S01]  /*1740*/  FFMA.FTZ R93, R117, R41.reuse, R40.reuse ;  /* 0x00000029755d7223 */ /* 0x180fe20000010028 */
[----:B------:R-:W-:Y:S01]  /*1750*/  @P1 F2FP.BF16.PACK_AB R50, RZ, R50 ;  /* 0x00000032ff32123e */ /* 0x000fe200000010ff */
[----:B------:R-:W-:Y:S01]  /*1760*/  FFMA.FTZ R118, R118, R41, R40 ;  /* 0x0000002976767223 */ /* 0x000fe20000010028 */
[----:B------:R-:W-:Y:S01]  /*1770*/  FSEL R41, R99, RZ, P5 ;  /* 0x000000ff63297208 */ /* 0x000fe20002800000 */
[----:B------:R-:W-:Y:S01]  /*1780*/  IMAD.MOV.U32 R40, RZ, RZ, R120 ;  /* 0x000000ffff287224 */ /* 0x000fe200078e0078 */
[----:B------:R-:W-:Y:S01]  /*1790*/  @P1 LOP3.LUT P5, RZ, R67, 0xff00, RZ, 0xc0, !PT ;  /* 0x0000ff0043ff1812 */ /* 0x000fe200078ac0ff */
[----:B------:R-:W-:Y:S01]  /*17a0*/  FADD.FTZ R97, R96, -R97 ;  /* 0x8000006160617221 */ /* 0x000fe20000010000 */
[----:B------:R-:W-:Y:S01]  /*17b0*/  @P1 F2FP.BF16.PACK_AB R52, RZ, R52 ;  /* 0x00000034ff34123e */ /* 0x000fe200000010ff */
[----:B------:R-:W-:Y:S01]  /*17c0*/  FADD.FTZ R101, R102, -R101 ;  /* 0x8000006566657221 */ /* 0x000fe20000010000 */
[----:B------:R-:W-:Y:S01]  /*17d0*/  @P1 FSEL R99, R99, RZ, P5 ;  /* 0x000000ff63631208 */ /* 0x000fe20002800000 */
[----:B------:R-:W-:Y:S01]  /*17e0*/  FADD.FTZ R95, R116, -R93 ;  /* 0x8000005d745f7221 */ /* 0x000fe20000010000 */
[----:B------:R-:W-:Y:S01]  /*17f0*/  LOP3.LUT P5, RZ, R40, 0xff, RZ, 0xc0, !PT ;  /* 0x000000ff28ff7812 */ /* 0x000fe200078ac0ff */
[C---:B------:R-:W-:Y:S01]  /*1800*/  FMUL.FTZ R55, R90.reuse, R97 ;  /* 0x000000615a377220 */ /* 0x040fe20000410000 */
[----:B------:R-:W-:Y:S01]  /*1810*/  @P2 PRMT R93, RZ, 0x5410, R27 ;  /* 0x00005410ff5d2816 */ /* 0x000fe2000000001b */
[----:B------:R-:W-:Y:S01]  /*1820*/  FMUL.FTZ R40, R90, R101 ;  /* 0x000000655a287220 */ /* 0x000fe20000410000 */
[----:B------:R-:W-:Y:S01]  /*1830*/  @P1 F2FP.BF16.PACK_AB R49, RZ, R49 ;  /* 0x00000031ff31123e */ /* 0x000fe200000010ff */
[----:B------:R-:W-:Y:S01]  /*1840*/  FADD.FTZ R103, R103, -R100 ;  /* 0x8000006467677221 */ /* 0x000fe20000010000 */
[----:B------:R-:W-:Y:S01]  /*1850*/  @P1 F2FP.BF16.PACK_AB R48, RZ, R48 ;  /* 0x00000030ff30123e */ /* 0x000fe200000010ff */
[----:B------:R-:W-:Y:S01]  /*1860*/  @P2 FADD.FTZ R55, R55, R42 ;  /* 0x0000002a37372221 */ /* 0x000fe20000010000 */
[----:B------:R-:W-:Y:S01]  /*1870*/  @P1 PRMT R36, R50, 0x7610, R36 ;  /* 0x0000761032241816 */ /* 0x000fe20000000024 */
[----:B------:R-:W-:Y:S01]  /*1880*/  @P2 FADD.FTZ R40, R40, R93 ;  /* 0x0000005d28282221 */ /* 0x000fe20000010000 */
[----:B------:R-:W-:Y:S01]  /*1890*/  @P2 PRMT R93, RZ, 0x7610, R27 ;  /* 0x00007610ff5d2816 */ /* 0x000fe2000000001b */
[----:B------:R-:W-:Y:S01]  /*18a0*/  FADD.FTZ R119, R119, -R118 ;  /* 0x8000007677777221 */ /* 0x000fe20000010000 */
[----:B------:R-:W-:Y:S01]  /*18b0*/  @P1 PRMT R37, R52, 0x7610, R37 ;  /* 0x0000761034251816 */ /* 0x000fe20000000025 */
[----:B------:R-:W-:Y:S01]  /*18c0*/  FMUL.FTZ R118, R90, R103 ;  /* 0x000000675a767220 */ /* 0x000fe20000410000 */
[----:B------:R-:W-:Y:S01]  /*18d0*/  @P1 F2FP.BF16.PACK_AB R99, RZ, R99 ;  /* 0x00000063ff63123e */ /* 0x000fe200000010ff */
[----:B------:R-:W-:Y:S01]  /*18e0*/  FMUL.FTZ R51, R55, c[0x0][0x1e8] ;  /* 0x00007a0037337a20 */ /* 0x000fe20000410000 */
[----:B------:R-:W-:Y:S01]  /*18f0*/  @P1 PRMT R36, R36, 0x5410, R49 ;  /* 0x0000541024241816 */ /* 0x000fe20000000031 */
[----:B------:R-:W-:Y:S01]  /*1900*/  @P2 FADD.FTZ R118, R118, R93 ;  /* 0x0000005d76762221 */ /* 0x000fe20000010000 */
[----:B------:R-:W-:Y:S01]  /*1910*/  @P2 PRMT R93, RZ, 0x7610, R29 ;  /* 0x00007610ff5d2816 */ /* 0x000fe2000000001d */
[----:B------:R-:W-:Y:S01]  /*1920*/  FADD.FTZ R117, R107, -R106 ;  /* 0x8000006a6b757221 */ /* 0x000fe20000010000 */
[C---:B------:R-:W-:Y:S01]  /*1930*/  FSEL R42, R51.reuse, RZ, P6 ;  /* 0x000000ff332a7208 */ /* 0x040fe20003000000 */
[----:B------:R-:W-:Y:S01]  /*1940*/  FADD.FTZ R107, R112, -R113 ;  /* 0x80000071706b7221 */ /* 0x000fe20000010000 */
[----:B------:R-:W-:Y:S01]  /*1950*/  @P1 FSEL R51, R51, RZ, P0 ;  /* 0x000000ff33331208 */ /* 0x000fe20000000000 */
[----:B------:R-:W-:Y:S01]  /*1960*/  FMUL.FTZ R112, R118, c[0x0][0x1e8] ;  /* 0x00007a0076707a20 */ /* 0x000fe20000410000 */
[C---:B------:R-:W-:Y:S01]  /*1970*/  LOP3.LUT P0, RZ, R123.reuse, 0xff000000, RZ, 0xc0, !PT ;  /* 0xff0000007bff7812 */ /* 0x040fe2000780c0ff */
[----:B------:R-:W-:Y:S01]  /*1980*/  FADD.FTZ R105, R104, -R105 ;  /* 0x8000006968697221 */ /* 0x000fe20000010000 */
[----:B------:R-:W-:Y:S01]  /*1990*/  LOP3.LUT P6, RZ, R123, 0xff0000, RZ, 0xc0, !PT ;  /* 0x00ff00007bff7812 */ /* 0x000fe200078cc0ff */
[----:B------:R-:W-:Y:S01]  /*19a0*/  FADD.FTZ R111, R111, -R110 ;  /* 0x8000006e6f6f7221 */ /* 0x000fe20000010000 */
[----:B------:R-:W-:Y:S01]  /*19b0*/  FSEL R116, R112, RZ, P0 ;  /* 0x000000ff70747208 */ /* 0x000fe20000000000 */
[----:B------:R-:W-:Y:S01]  /*19c0*/  FADD.FTZ R109, R108, -R109 ;  /* 0x8000006d6c6d7221 */ /* 0x000fe20000010000 */
[----:B------:R-:W-:Y:S01]  /*19d0*/  ISETP.NE.U32.AND P0, PT, RZ, c[0x0][0x258], PT ;  /* 0x00009600ff007a0c */ /* 0x000fe20003f05070 */
[C---:B------:R-:W-:Y:S01]  /*19e0*/  FMUL.FTZ R113, R90.reuse, R105 ;  /* 0x000000695a717220 */ /* 0x040fe20000410000 */
[----:B------:R-:W-:Y:S01]  /*19f0*/  F2FP.BF16.PACK_AB R42, R41, R42 ;  /* 0x0000002a292a723e */ /* 0x000fe200000010ff */
[----:B------:R-:W-:Y:S01]  /*1a00*/  FMUL.FTZ R108, R90, R111 ;  /* 0x0000006f5a6c7220 */ /* 0x000fe20000410000 */
[----:B------:R-:W-:Y:S01]  /*1a10*/  ISETP.NE.AND.EX P0, PT, RZ, c[0x0][0x25c], PT, P0 ;  /* 0x00009700ff007a0c */ /* 0x000fe20003f05300 */
[----:B------:R-:W-:Y:S01]  /*1a20*/  FADD.FTZ R115, R115, -R114 ;  /* 0x8000007273737221 */ /* 0x000fe20000010000 */
[----:B------:R-:W-:Y:S01]  /*1a30*/  F2FP.BF16.PACK_AB R41, R46, R47 ;  /* 0x0000002f2e29723e */ /* 0x000fe200000010ff */
[----:B------:R-:W-:Y:S01]  /*1a40*/  FMUL.FTZ R105, R40, c[0x0][0x1e8] ;  /* 0x00007a0028697a20 */ /* 0x000fe20000410000 */
[----:B------:R-:W-:Y:S01]  /*1a50*/  @P1 F2FP.BF16.PACK_AB R51, RZ, R51 ;  /* 0x00000033ff33123e */ /* 0x000fe200000010ff */
[----:B------:R-:W-:Y:S01]  /*1a60*/  @P2 FADD.FTZ R113, R113, R94 ;  /* 0x0000005e71712221 */ /* 0x000fe20000010000 */
[----:B------:R-:W-:Y:S01]  /*1a70*/  @P2 PRMT R94, RZ, 0x5410, R29 ;  /* 0x00005410ff5e2816 */ /* 0x000fe2000000001d */
[----:B------:R-:W-:Y:S01]  /*1a80*/  @P2 FADD.FTZ R108, R108, R93 ;  /* 0x0000005d6c6c2221 */ /* 0x000fe20000010000 */
[----:B------:R-:W-:Y:S01]  /*1a90*/  @P2 PRMT R93, RZ, 0x7610, R30 ;  /* 0x00007610ff5d2816 */ /* 0x000fe2000000001e */
[C---:B------:R-:W-:Y:S01]  /*1aa0*/  FMUL.FTZ R109, R90.reuse, R109 ;  /* 0x0000006d5a6d7220 */ /* 0x040fe20000410000 */
[----:B------:R-:W-:Y:S01]  /*1ab0*/  @P1 PRMT R38, R51, 0x7610, R38 ;  /* 0x0000761033261816 */ /* 0x000fe20000000026 */
[C---:B------:R-:W-:Y:S01]  /*1ac0*/  FMUL.FTZ R110, R90.reuse, R115 ;  /* 0x000000735a6e7220 */ /* 0x040fe20000410000 */
[----:B------:R-:W-:Y:S01]  /*1ad0*/  FSEL R115, R105, RZ, P6 ;  /* 0x000000ff69737208 */ /* 0x000fe20003000000 */
[----:B------:R-:W-:Y:S01]  /*1ae0*/  FMUL.FTZ R114, R90, R117 ;  /* 0x000000755a727220 */ /* 0x000fe20000410000 */
[----:B------:R-:W-:Y:S01]  /*1af0*/  @P1 LOP3.LUT P6, RZ, R67, 0xff0000, RZ, 0xc0, !PT ;  /* 0x00ff000043ff1812 */ /* 0x000fe200078cc0ff */
[----:B------:R-:W-:Y:S01]  /*1b00*/  @P2 FADD.FTZ R109, R109, R94 ;  /* 0x0000005e6d6d2221 */ /* 0x000fe20000010000 */
[----:B------:R-:W-:Y:S01]  /*1b10*/  @P0 F2FP.BF16.PACK_AB R117, RZ, R54 ;  /* 0x00000036ff75023e */ /* 0x000fe200000010ff */
[----:B------:R-:W-:Y:S01]  /*1b20*/  @P2 FADD.FTZ R110, R110, R93 ;  /* 0x0000005d6e6e2221 */ /* 0x000fe20000010000 */
[----:B------:R-:W-:Y:S01]  /*1b30*/  @P0 F2FP.BF16.PACK_AB R54, RZ, R53 ;  /* 0x00000035ff36023e */ /* 0x000fe200000010ff */
[C---:B------:R-:W-:Y:S01]  /*1b40*/  FMUL.FTZ R107, R90.reuse, R107 ;  /* 0x0000006b5a6b7220 */ /* 0x040fe20000410000 */
[----:B------:R-:W-:Y:S01]  /*1b50*/  @P2 PRMT R53, RZ, 0x7610, R28 ;  /* 0x00007610ff352816 */ /* 0x000fe2000000001c */
[C---:B------:R-:W-:Y:S01]  /*1b60*/  FMUL.FTZ R106, R90.reuse, R95 ;  /* 0x0000005f5a6a7220 */ /* 0x040fe20000410000 */
[----:B------:R-:W-:Y:S01]  /*1b70*/  @P2 PRMT R94, RZ, 0x5410, R30 ;  /* 0x00005410ff5e2816 */ /* 0x000fe2000000001e */
[----:B------:R-:W-:Y:S01]  /*1b80*/  FMUL.FTZ R90, R90, R119 ;  /* 0x000000775a5a7220 */ /* 0x000fe20000410000 */
[----:B------:R-:W-:Y:S01]  /*1b90*/  @P2 PRMT R93, RZ, 0x5410, R31 ;  /* 0x00005410ff5d2816 */ /* 0x000fe2000000001f */
[----:B------:R-:W-:Y:S01]  /*1ba0*/  @P2 FADD.FTZ R114, R114, R53 ;  /* 0x0000003572722221 */ /* 0x000fe20000010000 */
[----:B------:R-:W-:Y:S01]  /*1bb0*/  @P1 FSEL R105, R105, RZ, P6 ;  /* 0x000000ff69691208 */ /* 0x000fe20003000000 */
[----:B------:R-:W-:Y:S01]  /*1bc0*/  @P2 FADD.FTZ R107, R107, R94 ;  /* 0x0000005e6b6b2221 */ /* 0x000fe20000010000 */
[----:B------:R-:W-:Y:S01]  /*1bd0*/  @P1 LOP3.LUT P6, RZ, R67, 0xff000000, RZ, 0xc0, !PT ;  /* 0xff00000043ff1812 */ /* 0x000fe200078cc0ff */
[----:B------:R-:W-:Y:S01]  /*1be0*/  @P2 FADD.FTZ R106, R106, R93 ;  /* 0x0000005d6a6a2221 */ /* 0x000fe20000010000 */
[----:B------:R-:W-:Y:S01]  /*1bf0*/  @P2 PRMT R119, RZ, 0x7610, R31 ;  /* 0x00007610ff772816 */ /* 0x000fe2000000001f */
[----:B------:R-:W-:Y:S01]  /*1c00*/  FMUL.FTZ R94, R109, c[0x0][0x1e8] ;  /* 0x00007a006d5e7a20 */ /* 0x000fe20000410000 */
[----:B------:R-:W-:Y:S01]  /*1c10*/  @P1 MOV R53, R68 ;  /* 0x0000004400351202 */ /* 0x000fe20000000f00 */
[----:B------:R-:W-:Y:S01]  /*1c20*/  FMUL.FTZ R93, R113, c[0x0][0x1e8] ;  /* 0x00007a00715d7a20 */ /* 0x000fe20000410000 */
[----:B------:R-:W-:Y:S01]  /*1c30*/  @P1 FSEL R112, R112, RZ, P6 ;  /* 0x000000ff70701208 */ /* 0x000fe20003000000 */
[----:B------:R-:W-:Y:S01]  /*1c40*/  @P2 FADD.FTZ R90, R90, R119 ;  /* 0x000000775a5a2221 */ /* 0x000fe20000010000 */
[----:B------:R-:W-:Y:S01]  /*1c50*/  @P0 F2FP.BF16.PACK_AB R43, RZ, R43 ;  /* 0x0000002bff2b023e */ /* 0x000fe200000010ff */
[----:B------:R-:W-:Y:S01]  /*1c60*/  FMUL.FTZ R96, R107, c[0x0][0x1e8] ;  /* 0x00007a006b607a20 */ /* 0x000fe20000410000 */
[----:B------:R-:W-:Y:S01]  /*1c70*/  @P0 F2FP.BF16.PACK_AB R55, RZ, R55 ;  /* 0x00000037ff37023e */ /* 0x000fe200000010ff */
[----:B------:R-:W-:Y:S01]  /*1c80*/  FMUL.FTZ R95, R108, c[0x0][0x1e8] ;  /* 0x00007a006c5f7a20 */ /* 0x000fe20000410000 */
[----:B------:R-:W-:Y:S01]  /*1c90*/  @P0 F2FP.BF16.PACK_AB R40, RZ, R40 ;  /* 0x00000028ff28023e */ /* 0x000fe200000010ff */
[----:B------:R-:W-:Y:S01]  /*1ca0*/  FMUL.FTZ R98, R106, c[0x0][0x1e8] ;  /* 0x00007a006a627a20 */ /* 0x000fe20000410000 */
[----:B------:R-:W-:Y:S01]  /*1cb0*/  LOP3.LUT P6, RZ, R120, 0xff0000, RZ, 0xc0, !PT ;  /* 0x00ff000078ff7812 */ /* 0x000fe200078cc0ff */
[----:B------:R-:W-:Y:S01]  /*1cc0*/  FMUL.FTZ R97, R110, c[0x0][0x1e8] ;  /* 0x00007a006e617a20 */ /* 0x000fe20000410000 */
[----:B------:R-:W-:Y:S01]  /*1cd0*/  @P1 LOP3.LUT P2, RZ, R53, 0xff, RZ, 0xc0, !PT ;  /* 0x000000ff35ff1812 */ /* 0x000fe2000784c0ff */
[----:B------:R-:W-:Y:S01]  /*1ce0*/  IMAD.MOV.U32 R53, RZ, RZ, 0x10 ;  /* 0x00000010ff357424 */ /* 0x000fe200078e00ff */
[----:B------:R-:W-:-:S02]  /*1cf0*/  @P0 F2FP.BF16.PACK_AB R91, RZ, R91 ;  /* 0x0000005bff5b023e */ /* 0x000fc400000010ff */
[----:B------:R-:W-:Y:S01]  /*1d00*/  @P0 F2FP.BF16.PACK_AB R92, RZ, R92 ;  /* 0x0000005cff5c023e */ /* 0x000fe200000010ff */
[----:B------:R-:W-:Y:S01]  /*1d10*/  @P0 IMAD.WIDE.U32 R46, R88, R53, c[0x0][0x258] ;  /* 0x00009600582e0625 */ /* 0x000fe200078e0035 */
[----:B------:R-:W-:Y:S02]  /*1d20*/  @P0 F2FP.BF16.PACK_AB R118, RZ, R118 ;  /* 0x00000076ff76023e */ /* 0x000fe400000010ff */
[----:B------:R-:W-:Y:S02]  /*1d30*/  @P0 PRMT R32, R43, 0x7610, R32 ;  /* 0x000076102b200816 */ /* 0x000fe40000000020 */
[----:B------:R-:W-:Y:S02]  /*1d40*/  @P0 PRMT R33, R117, 0x7610, R33 ;  /* 0x0000761075210816 */ /* 0x000fe40000000021 */
[----:B------:R-:W-:Y:S02]  /*1d50*/  @P0 PRMT R34, R55, 0x7610, R34 ;  /* 0x0000761037220816 */ /* 0x000fe40000000022 */
[----:B------:R-:W-:-:S02]  /*1d60*/  @P0 PRMT R35, R40, 0x7610, R35 ;  /* 0x0000761028230816 */ /* 0x000fc40000000023 */
[----:B------:R-:W-:Y:S02]  /*1d70*/  FSEL R102, R94, RZ, P6 ;  /* 0x000000ff5e667208 */ /* 0x000fe40003000000 */
[----:B------:R-:W-:Y:S02]  /*1d80*/  FSEL R100, R93, RZ, P5 ;  /* 0x000000ff5d647208 */ /* 0x000fe40002800000 */
[----:B------:R-:W-:Y:S02]  /*1d90*/  LOP3.LUT P6, RZ, R121, 0xff, RZ, 0xc0, !PT ;  /* 0x000000ff79ff7812 */ /* 0x000fe400078cc0ff */
[----:B------:R-:W-:Y:S02]  /*1da0*/  LOP3.LUT P5, RZ, R120, 0xff000000, RZ, 0xc0, !PT ;  /* 0xff00000078ff7812 */ /* 0x000fe400078ac0ff */
[----:B------:R-:W-:Y:S01]  /*1db0*/  F2FP.BF16.PACK_AB R40, R45, R44 ;  /* 0x0000002c2d28723e */ /* 0x000fe200000010ff */
[----:B------:R-:W-:Y:S01]  /*1dc0*/  IMAD.WIDE.U32 R44, R88, R53, c[0x0][0x248] ;  /* 0x00009200582c7625 */ /* 0x000fe200078e0035 */
[----:B------:R-:W-:-:S02]  /*1dd0*/  @P0 PRMT R32, R32, 0x5410, R91 ;  /* 0x0000541020200816 */ /* 0x000fc4000000005b */
[----:B------:R-:W-:Y:S02]  /*1de0*/  @P0 PRMT R33, R33, 0x5410, R54 ;  /* 0x0000541021210816 */ /* 0x000fe40000000036 */
[----:B------:R-:W-:Y:S02]  /*1df0*/  @P0 PRMT R34, R34, 0x5410, R92 ;  /* 0x0000541022220816 */ /* 0x000fe4000000005c */
[----:B------:R-:W-:Y:S02]  /*1e00*/  @P0 PRMT R35, R35, 0x5410, R118 ;  /* 0x0000541023230816 */ /* 0x000fe40000000076 */
[----:B------:R-:W-:Y:S02]  /*1e10*/  F2FP.BF16.PACK_AB R43, R116, R115 ;  /* 0x00000073742b723e */ /* 0x000fe400000010ff */
[----:B------:R-:W-:Y:S01]  /*1e20*/  FSEL R104, R96, RZ, P6 ;  /* 0x000000ff60687208 */ /* 0x000fe20003000000 */
[----:B------:R-:W-:Y:S01]  /*1e30*/  @P0 STG.E.128 [R46.64], R32 ;  /* 0x000000202e000986 */ /* 0x000fe2000c101d04 */
[----:B------:R-:W-:-:S02]  /*1e40*/  FSEL R101, R95, RZ, P5 ;  /* 0x000000ff5f657208 */ /* 0x000fc40002800000 */
[C---:B------:R-:W-:Y:S01]  /*1e50*/  LOP3.LUT P6, RZ, R121.reuse, 0xff0000, RZ, 0xc0, !PT ;  /* 0x00ff000079ff7812 */ /* 0x040fe200078cc0ff */
[----:B------:R0:W-:Y:S01]  /*1e60*/  STG.E.128 [R44.64], R40 ;  /* 0x000000282c007986 */ /* 0x0001e2000c101d04 */
[----:B------:R-:W-:Y:S02]  /*1e70*/  LOP3.LUT P5, RZ, R121, 0xff00, RZ, 0xc0, !PT ;  /* 0x0000ff0079ff7812 */ /* 0x000fe400078ac0ff */
[----:B------:R-:W-:Y:S01]  /*1e80*/  @P0 F2FP.BF16.PACK_AB R54, RZ, R90 ;  /* 0x0000005aff36023e */ /* 0x000fe200000010ff */
[----:B------:R-:W-:Y:S01]  /*1e90*/  FMUL.FTZ R90, R90, c[0x0][0x1e8] ;  /* 0x00007a005a5a7a20 */ /* 0x000fe20000410000 */
[----:B------:R-:W-:Y:S02]  /*1ea0*/  FSEL R111, R98, RZ, P6 ;  /* 0x000000ff626f7208 */ /* 0x000fe40003000000 */
[----:B------:R-:W-:Y:S02]  /*1eb0*/  FSEL R103, R97, RZ, P5 ;  /* 0x000000ff61677208 */ /* 0x000fe40002800000 */
[----:B------:R-:W-:-:S02]  /*1ec0*/  LOP3.LUT P6, RZ, R121, 0xff000000, RZ, 0xc0, !PT ;  /* 0xff00000079ff7812 */ /* 0x000fc400078cc0ff */
[----:B------:R-:W-:Y:S02]  /*1ed0*/  LOP3.LUT P5, RZ, R120, 0xff00, RZ, 0xc0, !PT ;  /* 0x0000ff0078ff7812 */ /* 0x000fe400078ac0ff */
[----:B------:R-:W-:Y:S02]  /*1ee0*/  @P1 F2FP.BF16.PACK_AB R105, RZ, R105 ;  /* 0x00000069ff69123e */ /* 0x000fe400000010ff */
[----:B------:R-:W-:Y:S02]  /*1ef0*/  @P0 F2FP.BF16.PACK_AB R113, RZ, R113 ;  /* 0x00000071ff71023e */ /* 0x000fe400000010ff */
[----:B------:R-:W-:Y:S02]  /*1f00*/  @P0 F2FP.BF16.PACK_AB R109, RZ, R109 ;  /* 0x0000006dff6d023e */ /* 0x000fe400000010ff */
[----:B0-----:R-:W-:Y:S01]  /*1f10*/  @P0 F2FP.BF16.PACK_AB R45, RZ, R114 ;  /* 0x00000072ff2d023e */ /* 0x001fe200000010ff */
[----:B------:R-:W-:Y:S01]  /*1f20*/  FMUL.FTZ R114, R114, c[0x0][0x1e8] ;  /* 0x00007a0072727a20 */ /* 0x000fe20000410000 */
[----:B------:R-:W-:-:S02]  /*1f30*/  @P0 F2FP.BF16.PACK_AB R107, RZ, R107 ;  /* 0x0000006bff6b023e */ /* 0x000fc400000010ff */
[----:B------:R-:W-:Y:S02]  /*1f40*/  @P0 F2FP.BF16.PACK_AB R106, RZ, R106 ;  /* 0x0000006aff6a023e */ /* 0x000fe400000010ff */
[----:B------:R-:W-:Y:S02]  /*1f50*/  FSEL R40, R90, RZ, P6 ;  /* 0x000000ff5a287208 */ /* 0x000fe40003000000 */
[----:B------:R-:W-:Y:S02]  /*1f60*/  @P1 F2FP.BF16.PACK_AB R112, RZ, R112 ;  /* 0x00000070ff70123e */ /* 0x000fe400000010ff */
[----:B------:R-:W-:Y:S02]  /*1f70*/  FSEL R47, R114, RZ, P5 ;  /* 0x000000ff722f7208 */ /* 0x000fe40002800000 */
[----:B------:R-:W-:Y:S02]  /*1f80*/  @P1 PRMT R39, R105, 0x7610, R39 ;  /* 0x0000761069271816 */ /* 0x000fe40000000027 */
[----:B------:R-:W-:-:S02]  /*1f90*/  @P0 F2FP.BF16.PACK_AB R108, RZ, R108 ;  /* 0x0000006cff6c023e */ /* 0x000fc400000010ff */
[----:B------:R-:W-:Y:S02]  /*1fa0*/  @P0 F2FP.BF16.PACK_AB R110, RZ, R110 ;  /* 0x0000006eff6e023e */ /* 0x000fe400000010ff */
[----:B------:R-:W-:Y:S02]  /*1fb0*/  @P0 PRMT R32, R113, 0x7610, R32 ;  /* 0x0000761071200816 */ /* 0x000fe40000000020 */
[----:B------:R-:W-:Y:S02]  /*1fc0*/  @P0 PRMT R33, R109, 0x7610, R33 ;  /* 0x000076106d210816 */ /* 0x000fe40000000021 */
[----:B------:R-:W-:Y:S02]  /*1fd0*/  @P0 PRMT R34, R107, 0x7610, R34 ;  /* 0x000076106b220816 */ /* 0x000fe40000000022 */
[----:B------:R-:W-:Y:S02]  /*1fe0*/  @P0 PRMT R35, R106, 0x7610, R35 ;  /* 0x000076106a230816 */ /* 0x000fe40000000023 */
[----:B------:R-:W-:-:S02]  /*1ff0*/  F2FP.BF16.PACK_AB R43, R40, R111 ;  /* 0x0000006f282b723e */ /* 0x000fc400000010ff */
[----:B------:R-:W-:Y:S01]  /*2000*/  @P1 PRMT R37, R37, 0x5410, R48 ;  /* 0x0000541025251816 */ /* 0x000fe20000000030 */
[-C--:B------:R-:W-:Y:S01]  /*2010*/  @P1 IMAD.WIDE.U32 R48, R88, R53.reuse, c[0x0][0x250] ;  /* 0x0000940058301625 */ /* 0x080fe200078e0035 */
[----:B------:R-:W-:Y:S02]  /*2020*/  F2FP.BF16.PACK_AB R40, R47, R100 ;  /* 0x000000642f28723e */ /* 0x000fe400000010ff */
[----:B------:R-:W-:Y:S01]  /*2030*/  @P1 PRMT R38, R38, 0x5410, R99 ;  /* 0x0000541026261816 */ /* 0x000fe20000000063 */
[----:B------:R-:W-:Y:S01]  /*2040*/  @P0 IMAD.WIDE.U32 R46, R87, R53, c[0x0][0x258] ;  /* 0x00009600572e0625 */ /* 0x000fe200078e0035 */
[----:B------:R-:W-:Y:S02]  /*2050*/  @P1 PRMT R39, R39, 0x5410, R112 ;  /* 0x0000541027271816 */ /* 0x000fe40000000070 */
[----:B------:R-:W-:Y:S02]  /*2060*/  @P0 PRMT R32, R32, 0x5410, R45 ;  /* 0x0000541020200816 */ /* 0x000fe4000000002d */
[----:B------:R-:W-:Y:S01]  /*2070*/  @P0 PRMT R33, R33, 0x5410, R108 ;  /* 0x0000541021210816 */ /* 0x000fe2000000006c */
[----:B------:R0:W-:Y:S01]  /*2080*/  @P1 STG.E.128 [R48.64], R36 ;  /* 0x0000002430001986 */ /* 0x0001e2000c101d04 */
[----:B------:R-:W-:-:S02]  /*2090*/  @P0 PRMT R34, R34, 0x5410, R110 ;  /* 0x0000541022220816 */ /* 0x000fc4000000006e */
[----:B------:R-:W-:Y:S02]  /*20a0*/  @P0 PRMT R35, R35, 0x5410, R54 ;  /* 0x0000541023230816 */ /* 0x000fe40000000036 */
[C---:B------:R-:W-:Y:S02]  /*20b0*/  @P1 LOP3.LUT P5, RZ, R68.reuse, 0xff0000, RZ, 0xc0, !PT ;  /* 0x00ff000044ff1812 */ /* 0x040fe400078ac0ff */
[C---:B------:R-:W-:Y:S01]  /*20c0*/  @P1 LOP3.LUT P6, RZ, R68.reuse, 0xff000000, RZ, 0xc0, !PT ;  /* 0xff00000044ff1812 */ /* 0x040fe200078cc0ff */
[----:B------:R-:W-:Y:S01]  /*20d0*/  @P0 STG.E.128 [R46.64], R32 ;  /* 0x000000202e000986 */ /* 0x000fe2000c101d04 */
[----:B------:R-:W-:Y:S02]  /*20e0*/  @P1 LOP3.LUT P0, RZ, R68, 0xff00, RZ, 0xc0, !PT ;  /* 0x0000ff0044ff1812 */ /* 0x000fe4000780c0ff */
[----:B------:R-:W-:Y:S02]  /*20f0*/  @P1 FSEL R94, R94, RZ, P5 ;  /* 0x000000ff5e5e1208 */ /* 0x000fe40002800000 */
[----:B------:R-:W-:-:S02]  /*2100*/  @P1 LOP3.LUT P5, RZ, R69, 0xff0000, RZ, 0xc0, !PT ;  /* 0x00ff000045ff1812 */ /* 0x000fc400078ac0ff */
[----:B------:R-:W-:Y:S02]  /*2110*/  @P1 FSEL R93, R93, RZ, P2 ;  /* 0x000000ff5d5d1208 */ /* 0x000fe40001000000 */
[----:B------:R-:W-:Y:S02]  /*2120*/  @P1 FSEL R95, R95, RZ, P6 ;  /* 0x000000ff5f5f1208 */ /* 0x000fe40003000000 */
[----:B0-----:R-:W-:Y:S02]  /*2130*/  @P1 FSEL R48, R114, RZ, P0 ;  /* 0x000000ff72301208 */ /* 0x001fe40000000000 */
[C---:B------:R-:W-:Y:S02]  /*2140*/  @P1 LOP3.LUT P0, RZ, R69.reuse, 0xff, RZ, 0xc0, !PT ;  /* 0x000000ff45ff1812 */ /* 0x040fe4000780c0ff */
[C---:B------:R-:W-:Y:S02]  /*2150*/  @P1 LOP3.LUT P2, RZ, R69.reuse, 0xff00, RZ, 0xc0, !PT ;  /* 0x0000ff0045ff1812 */ /* 0x040fe4000784c0ff */
[----:B------:R-:W-:-:S02]  /*2160*/  @P1 LOP3.LUT P6, RZ, R69, 0xff000000, RZ, 0xc0, !PT ;  /* 0xff00000045ff1812 */ /* 0x000fc400078cc0ff */
[----:B------:R-:W-:Y:S02]  /*2170*/  @P1 FSEL R96, R96, RZ, P0 ;  /* 0x000000ff60601208 */ /* 0x000fe40000000000 */
[----:B------:R-:W-:Y:S02]  /*2180*/  @P1 FSEL R98, R98, RZ, P5 ;  /* 0x000000ff62621208 */ /* 0x000fe40002800000 */
[----:B------:R-:W-:Y:S02]  /*2190*/  IADD3 R44, R88, 0x100, RZ ;  /* 0x00000100582c7810 */ /* 0x000fe40007ffe0ff */
[----:B------:R-:W-:Y:S02]  /*21a0*/  @P1 F2FP.BF16.PACK_AB R93, RZ, R93 ;  /* 0x0000005dff5d123e */ /* 0x000fe400000010ff */
[----:B------:R-:W-:Y:S01]  /*21b0*/  @P1 F2FP.BF16.PACK_AB R94, RZ, R94 ;  /* 0x0000005eff5e123e */ /* 0x000fe200000010ff */
[----:B------:R-:W-:Y:S01]  /*21c0*/  IMAD.WIDE.U32 R44, R53, R44, c[0x0][0x248] ;  /* 0x00009200352c7625 */ /* 0x000fe200078e002c */
[----:B------:R-:W-:-:S02]  /*21d0*/  @P1 FSEL R97, R97, RZ, P2 ;  /* 0x000000ff61611208 */ /* 0x000fc40001000000 */
[----:B------:R-:W-:Y:S02]  /*21e0*/  @P1 FSEL R90, R90, RZ, P6 ;  /* 0x000000ff5a5a1208 */ /* 0x000fe40003000000 */
[----:B------:R-:W-:Y:S02]  /*21f0*/  @P1 F2FP.BF16.PACK_AB R96, RZ, R96 ;  /* 0x00000060ff60123e */ /* 0x000fe400000010ff */
[----:B------:R-:W-:Y:S02]  /*2200*/  @P1 F2FP.BF16.PACK_AB R98, RZ, R98 ;  /* 0x00000062ff62123e */ /* 0x000fe400000010ff */
[----:B------:R-:W-:Y:S02]  /*2210*/  F2FP.BF16.PACK_AB R42, R103, R104 ;  /* 0x00000068672a723e */ /* 0x000fe400000010ff */
[----:B------:R-:W-:Y:S02]  /*2220*/  F2FP.BF16.PACK_AB R41, R101, R102 ;  /* 0x000000666529723e */ /* 0x000fe400000010ff */
[----:B------:R-:W-:-:S02]  /*2230*/  @P1 F2FP.BF16.PACK_AB R48, RZ, R48 ;  /* 0x00000030ff30123e */ /* 0x000fc400000010ff */
[----:B------:R-:W-:Y:S01]  /*2240*/  @P1 F2FP.BF16.PACK_AB R95, RZ, R95 ;  /* 0x0000005fff5f123e */ /* 0x000fe200000010ff */
[----:B------:R0:W-:Y:S01]  /*2250*/  STG.E.128 [R44.64], R40 ;  /* 0x000000282c007986 */ /* 0x0001e2000c101d04 */
[----:B------:R-:W-:Y:S02]  /*2260*/  @P1 F2FP.BF16.PACK_AB R97, RZ, R97 ;  /* 0x00000061ff61123e */ /* 0x000fe400000010ff */
[----:B------:R-:W-:Y:S02]  /*2270*/  @P1 F2FP.BF16.PACK_AB R90, RZ, R90 ;  /* 0x0000005aff5a123e */ /* 0x000fe400000010ff */
[----:B------:R-:W-:Y:S02]  /*2280*/  @P1 PRMT R36, R93, 0x7610, R36 ;  /* 0x000076105d241816 */ /* 0x000fe40000000024 */
[----:B------:R-:W-:Y:S02]  /*2290*/  @P1 PRMT R37, R94, 0x7610, R37 ;  /* 0x000076105e251816 */ /* 0x000fe40000000025 */
[----:B------:R-:W-:-:S02]  /*22a0*/  @P1 PRMT R38, R96, 0x7610, R38 ;  /* 0x0000761060261816 */ /* 0x000fc40000000026 */
[----:B------:R-:W-:Y:S02]  /*22b0*/  @P1 PRMT R39, R98, 0x7610, R39 ;  /* 0x0000761062271816 */ /* 0x000fe40000000027 */
[----:B------:R-:W-:Y:S02]  /*22c0*/  @P1 PRMT R36, R36, 0x5410, R48 ;  /* 0x0000541024241816 */ /* 0x000fe40000000030 */
[----:B------:R-:W-:Y:S02]  /*22d0*/  @P1 PRMT R37, R37, 0x5410, R95 ;  /* 0x0000541025251816 */ /* 0x000fe4000000005f */
[----:B------:R-:W-:Y:S01]  /*22e0*/  @P1 PRMT R38, R38, 0x5410, R97 ;  /* 0x0000541026261816 */ /* 0x000fe20000000061 */
[----:B0-----:R-:W-:Y:S01]  /*22f0*/  @P1 IMAD.WIDE.U32 R40, R87, R53, c[0x0][0x250] ;  /* 0x0000940057281625 */ /* 0x001fe200078e0035 */
[----:B------:R-:W-:Y:S02]  /*2300*/  @P1 PRMT R39, R39, 0x5410, R90 ;  /* 0x0000541027271816 */ /* 0x000fe4000000005a */
[----:B------:R-:W-:-:S03]  /*2310*/  SEL R91, RZ, 0x1, P4 ;  /* 0x00000001ff5b7807 */ /* 0x000fc60002000000 */
[----:B------:R0:W-:Y:S02]  /*2320*/  @P1 STG.E.128 [R40.64], R36 ;  /* 0x0000002428001986 */ /* 0x0001e4000c101d04 */
[----:B0-----:R-:W-:Y:S01]  /*2330*/  @P3 CALL.REL.NOINC `(.L_x_163) ;  /* 0x0000001000003944 */ /* 0x001fe20003c00000 */
[----:B------:R-:W-:Y:S05]  /*2340*/  BRA `(.L_x_164) ;  /* 0xffffe0b000007947 */ /* 0x000fea000383ffff */
.L_x_163:
        /* <DEDUP_REMOVED lines=26> */
.L_x_160:
[----:B------:R-:W0:Y:S01]  /*24f0*/  S2UR UR6, SR_CTAID.X ;  /* 0x00000000000679c3 */ /* 0x000e220000002500 */
[----:B------:R-:W-:Y:S01]  /*2500*/  HFMA2.MMA R9, -RZ, RZ, 0, 1.9073486328125e-06 ;  /* 0x00000020ff097435 */ /* 0x000fe200000001ff */
        /* <DEDUP_REMOVED lines=14> */
.L_x_161:
[----:B------:R-:W-:Y:S01]  /*25f0*/  IMAD.MOV.U32 R47, RZ, RZ, R42 ;  /* 0x000000ffff2f7224 */ /* 0x000fe200078e002a */
[----:B------:R-:W-:Y:S01]  /*2600*/  MOV R46, 0x10 ;  /* 0x00000010002e7802 */ /* 0x000fe20000000f00 */
[----:B------:R-:W-:Y:S01]  /*2610*/  IMAD.MOV.U32 R44, RZ, RZ, 0x1f ;  /* 0x0000001fff2c7424 */ /* 0x000fe200078e00ff */
[----:B------:R-:W-:-:S02]  /*2620*/  MOV R43, 0xffffffff ;  /* 0xffffffff002b7802 */ /* 0x000fc40000000f00 */
[----:B------:R-:W-:Y:S02]  /*2630*/  MOV R40, 0x2650 ;  /* 0x0000265000287802 */ /* 0x000fe40000000f00 */
[----:B-----5:R-:W-:Y:S05]  /*2640*/  CALL.REL.NOINC `($__internal_11_$__cuda_sm70_shflsync_down_p) ;  /* 0x0000046000007944 */ /* 0x020fea0003c00000 */
[----:B-1----:R-:W-:Y:S01]  /*2650*/  IMAD.MOV.U32 R45, RZ, RZ, R43 ;  /* 0x000000ffff2d7224 */ /* 0x002fe200078e002b */
[----:B0-----:R-:W-:Y:S05]  /*2660*/  BRA `(.L_x_165) ;  /* 0xffffe95000007947 */ /* 0x001fea000383ffff */
.L_x_162:
[----:B------:R-:W-:Y:S01]  /*2670*/  HFMA2.MMA R44, -RZ, RZ, 0, 1.847743988037109375e-06 ;  /* 0x0000001fff2c7435 */ /* 0x000fe200000001ff */
[----:B------:R-:W-:Y:S01]  /*2680*/  MOV R47, R48 ;  /* 0x00000030002f7202 */ /* 0x000fe20000000f00 */
[----:B------:R-:W-:Y:S01]  /*2690*/  IMAD.MOV.U32 R46, RZ, RZ, 0x10 ;  /* 0x00000010ff2e7424 */ /* 0x000fe200078e00ff */
[----:B------:R-:W-:Y:S01]  /*26a0*/  MOV R40, 0x26d0 ;  /* 0x000026d000287802 */ /* 0x000fe20000000f00 */
[----:B------:R-:W-:Y:S02]  /*26b0*/  IMAD.MOV.U32 R43, RZ, RZ, -0x1 ;  /* 0xffffffffff2b7424 */ /* 0x000fe400078e00ff */
[----:B01---5:R-:W-:Y:S05]  /*26c0*/  CALL.REL.NOINC `($__internal_11_$__cuda_sm70_shflsync_down_p) ;  /* 0x000003e000007944 */ /* 0x023fea0003c00000 */
[----:B------:R-:W-:Y:S01]  /*26d0*/  FADD.FTZ R45, R42, R45 ;  /* 0x0000002d2a2d7221 */ /* 0x000fe20000010000 */
[----:B0-----:R-:W-:Y:S01]  /*26e0*/  MOV R46, 0x8 ;  /* 0x00000008002e7802 */ /* 0x001fe20000000f00 */
[----:B-1----:R-:W-:Y:S01]  /*26f0*/  FADD.FTZ R48, R48, R43 ;  /* 0x0000002b30307221 */ /* 0x002fe20000010000 */
[----:B------:R-:W-:Y:S01]  /*2700*/  MOV R43, 0xffffffff ;  /* 0xffffffff002b7802 */ /* 0x000fe20000000f00 */
[----:B------:R-:W-:Y:S01]  /*2710*/  IMAD.MOV.U32 R44, RZ, RZ, 0x1f ;  /* 0x0000001fff2c7424 */ /* 0x000fe200078e00ff */
[----:B------:R-:W-:Y:S01]  /*2720*/  MOV R40, 0x2750 ;  /* 0x0000275000287802 */ /* 0x000fe20000000f00 */
[----:B------:R-:W-:-:S02]  /*2730*/  IMAD.MOV.U32 R47, RZ, RZ, R45 ;  /* 0x000000ffff2f7224 */ /* 0x000fc400078e002d */
[----:B------:R-:W-:Y:S05]  /*2740*/  CALL.REL.NOINC `($__internal_11_$__cuda_sm70_shflsync_down_p) ;  /* 0x0000036000007944 */ /* 0x000fea0003c00000 */
[----:B0-----:R-:W-:Y:S01]  /*2750*/  HFMA2.MMA R46, -RZ, RZ, 0, 4.76837158203125e-07 ;  /* 0x00000008ff2e7435 */ /* 0x001fe200000001ff */
[----:B-1----:R-:W-:Y:S01]  /*2760*/  MOV R42, R43 ;  /* 0x0000002b002a7202 */ /* 0x002fe20000000f00 */
[----:B------:R-:W-:Y:S01]  /*2770*/  IMAD.MOV.U32 R47, RZ, RZ, R48 ;  /* 0x000000ffff2f7224 */ /* 0x000fe200078e0030 */
[----:B------:R-:W-:Y:S01]  /*2780*/  MOV R43, 0xffffffff ;  /* 0xffffffff002b7802 */ /* 0x000fe20000000f00 */
[----:B------:R-:W-:Y:S01]  /*2790*/  IMAD.MOV.U32 R44, RZ, RZ, 0x1f ;  /* 0x0000001fff2c7424 */ /* 0x000fe200078e00ff */
[----:B------:R-:W-:-:S02]  /*27a0*/  MOV R40, 0x27c0 ;  /* 0x000027c000287802 */ /* 0x000fc40000000f00 */
[----:B------:R-:W-:Y:S05]  /*27b0*/  CALL.REL.NOINC `($__internal_11_$__cuda_sm70_shflsync_down_p) ;  /* 0x000002f000007944 */ /* 0x000fea0003c00000 */
[----:B------:R-:W-:Y:S01]  /*27c0*/  FADD.FTZ R45, R42, R45 ;  /* 0x0000002d2a2d7221 */ /* 0x000fe20000010000 */
[----:B0-----:R-:W-:Y:S01]  /*27d0*/  HFMA2.MMA R44, -RZ, RZ, 0, 1.847743988037109375e-06 ;  /* 0x0000001fff2c7435 */ /* 0x001fe200000001ff */
[----:B-1----:R-:W-:Y:S01]  /*27e0*/  FADD.FTZ R48, R48, R43 ;  /* 0x0000002b30307221 */ /* 0x002fe20000010000 */
[----:B------:R-:W-:Y:S01]  /*27f0*/  MOV R40, 0x2840 ;  /* 0x0000284000287802 */ /* 0x000fe20000000f00 */
[----:B------:R-:W-:Y:S01]  /*2800*/  IMAD.MOV.U32 R46, RZ, RZ, 0x4 ;  /* 0x00000004ff2e7424 */ /* 0x000fe200078e00ff */
[----:B------:R-:W-:Y:S01]  /*2810*/  MOV R47, R45 ;  /* 0x0000002d002f7202 */ /* 0x000fe20000000f00 */
[----:B------:R-:W-:-:S02]  /*2820*/  IMAD.MOV.U32 R43, RZ, RZ, -0x1 ;  /* 0xffffffffff2b7424 */ /* 0x000fc400078e00ff */
[----:B------:R-:W-:Y:S05]  /*2830*/  CALL.REL.NOINC `($__internal_11_$__cuda_sm70_shflsync_down_p) ;  /* 0x0000027000007944 */ /* 0x000fea0003c00000 */
[----:B0-----:R-:W-:Y:S01]  /*2840*/  HFMA2.MMA R44, -RZ, RZ, 0, 1.847743988037109375e-06 ;  /* 0x0000001fff2c7435 */ /* 0x001fe200000001ff */
[----:B-1----:R-:W-:Y:S01]  /*2850*/  IMAD.MOV.U32 R42, RZ, RZ, R43 ;  /* 0x000000ffff2a7224 */ /* 0x002fe200078e002b */
[----:B------:R-:W-:Y:S01]  /*2860*/  MOV R47, R48 ;  /* 0x00000030002f7202 */ /* 0x000fe20000000f00 */
[----:B------:R-:W-:Y:S01]  /*2870*/  IMAD.MOV.U32 R46, RZ, RZ, 0x4 ;  /* 0x00000004ff2e7424 */ /* 0x000fe200078e00ff */
[----:B------:R-:W-:Y:S01]  /*2880*/  MOV R40, 0x28b0 ;  /* 0x000028b000287802 */ /* 0x000fe20000000f00 */
[----:B------:R-:W-:-:S02]  /*2890*/  IMAD.MOV.U32 R43, RZ, RZ, -0x1 ;  /* 0xffffffffff2b7424 */ /* 0x000fc400078e00ff */
[----:B------:R-:W-:Y:S05]  /*28a0*/  CALL.REL.NOINC `($__internal_11_$__cuda_sm70_shflsync_down_p) ;  /* 0x0000020000007944 */ /* 0x000fea0003c00000 */
[----:B------:R-:W-:Y:S01]  /*28b0*/  FADD.FTZ R45, R42, R45 ;  /* 0x0000002d2a2d7221 */ /* 0x000fe20000010000 */
[----:B0-----:R-:W-:Y:S01]  /*28c0*/  HFMA2.MMA R44, -RZ, RZ, 0, 1.847743988037109375e-06 ;  /* 0x0000001fff2c7435 */ /* 0x001fe200000001ff */
[----:B-1----:R-:W-:Y:S01]  /*28d0*/  FADD.FTZ R50, R48, R43 ;  /* 0x0000002b30327221 */ /* 0x002fe20000010000 */
[----:B------:R-:W-:Y:S01]  /*28e0*/  MOV R46, 0x2 ;  /* 0x00000002002e7802 */ /* 0x000fe20000000f00 */
[----:B------:R-:W-:Y:S01]  /*28f0*/  IMAD.MOV.U32 R43, RZ, RZ, -0x1 ;  /* 0xffffffffff2b7424 */ /* 0x000fe200078e00ff */
[----:B------:R-:W-:-:S02]  /*2900*/  MOV R47, R45 ;  /* 0x0000002d002f7202 */ /* 0x000fc40000000f00 */
[----:B------:R-:W-:Y:S02]  /*2910*/  MOV R40, 0x2930 ;  /* 0x0000293000287802 */ /* 0x000fe40000000f00 */
[----:B------:R-:W-:Y:S05]  /*2920*/  CALL.REL.NOINC `($__internal_11_$__cuda_sm70_shflsync_down_p) ;  /* 0x0000018000007944 */ /* 0x000fea0003c00000 */
[----:B0-----:R-:W-:Y:S01]  /*2930*/  HFMA2.MMA R46, -RZ, RZ, 0, 1.1920928955078125e-07 ;  /* 0x00000002ff2e7435 */ /* 0x001fe200000001ff */
[----:B-1----:R-:W-:Y:S01]  /*2940*/  MOV R42, R43 ;  /* 0x0000002b002a7202 */ /* 0x002fe20000000f00 */
[----:B------:R-:W-:Y:S01]  /*2950*/  IMAD.MOV.U32 R47, RZ, RZ, R50 ;  /* 0x000000ffff2f7224 */ /* 0x000fe200078e0032 */
[----:B------:R-:W-:Y:S01]  /*2960*/  MOV R44, 0x1f ;  /* 0x0000001f002c7802 */ /* 0x000fe20000000f00 */
[----:B------:R-:W-:Y:S01]  /*2970*/  IMAD.MOV.U32 R43, RZ, RZ, -0x1 ;  /* 0xffffffffff2b7424 */ /* 0x000fe200078e00ff */
[----:B------:R-:W-:Y:S02]  /*2980*/  MOV R40, 0x29a0 ;  /* 0x000029a000287802 */ /* 0x000fe40000000f00 */
[----:B------:R-:W-:Y:S05]  /*2990*/  CALL.REL.NOINC `($__internal_11_$__cuda_sm70_shflsync_down_p) ;  /* 0x0000011000007944 */ /* 0x000fea0003c00000 */
[----:B------:R-:W-:Y:S01]  /*29a0*/  FADD.FTZ R48, R42, R45 ;  /* 0x0000002d2a307221 */ /* 0x000fe20000010000 */
[----:B0-----:R-:W-:Y:S01]  /*29b0*/  HFMA2.MMA R46, -RZ, RZ, 0, 5.9604644775390625e-08 ;  /* 0x00000001ff2e7435 */ /* 0x001fe200000001ff */
[----:B-1----:R-:W-:Y:S01]  /*29c0*/  FADD.FTZ R49, R50, R43 ;  /* 0x0000002b32317221 */ /* 0x002fe20000010000 */
[----:B------:R-:W-:Y:S01]  /*29d0*/  MOV R44, 0x1f ;  /* 0x0000001f002c7802 */ /* 0x000fe20000000f00 */
[----:B------:R-:W-:Y:S01]  /*29e0*/  IMAD.MOV.U32 R43, RZ, RZ, -0x1 ;  /* 0xffffffffff2b7424 */ /* 0x000fe200078e00ff */
[----:B------:R-:W-:-:S02]  /*29f0*/  MOV R47, R48 ;  /* 0x00000030002f7202 */ /* 0x000fc40000000f00 */
[----:B------:R-:W-:Y:S02]  /*2a00*/  MOV R40, 0x2a20 ;  /* 0x00002a2000287802 */ /* 0x000fe40000000f00 */
[----:B------:R-:W-:Y:S05]  /*2a10*/  CALL.REL.NOINC `($__internal_11_$__cuda_sm70_shflsync_down_p) ;  /* 0x0000009000007944 */ /* 0x000fea0003c00000 */
[----:B0-----:R-:W-:Y:S01]  /*2a20*/  HFMA2.MMA R46, -RZ, RZ, 0, 5.9604644775390625e-08 ;  /* 0x00000001ff2e7435 */ /* 0x001fe200000001ff */
[----:B-1----:R-:W-:Y:S01]  /*2a30*/  MOV R45, R43 ;  /* 0x0000002b002d7202 */ /* 0x002fe20000000f00 */
[----:B------:R-:W-:Y:S01]  /*2a40*/  IMAD.MOV.U32 R47, RZ, RZ, R49 ;  /* 0x000000ffff2f7224 */ /* 0x000fe200078e0031 */
[----:B------:R-:W-:Y:S01]  /*2a50*/  MOV R44, 0x1f ;  /* 0x0000001f002c7802 */ /* 0x000fe20000000f00 */
[----:B------:R-:W-:Y:S01]  /*2a60*/  IMAD.MOV.U32 R43, RZ, RZ, -0x1 ;  /* 0xffffffffff2b7424 */ /* 0x000fe200078e00ff */
[----:B------:R-:W-:Y:S02]  /*2a70*/  MOV R40, 0x2a90 ;  /* 0x00002a9000287802 */ /* 0x000fe40000000f00 */
[----:B------:R-:W-:Y:S05]  /*2a80*/  CALL.REL.NOINC `($__internal_11_$__cuda_sm70_shflsync_down_p) ;  /* 0x0000002000007944 */ /* 0x000fea0003c00000 */
[----:B01----:R-:W-:Y:S01]  /*2a90*/  MOV R46, R43 ;  /* 0x0000002b002e7202 */ /* 0x003fe20000000f00 */
[----:B------:R-:W-:Y:S05]  /*2aa0*/  BRA `(.L_x_166) ;  /* 0xffffe63000007947 */ /* 0x000fea000383ffff */
        .weak           $__internal_11_$__cuda_sm70_shflsync_down_p
        .type           $__internal_11_$__cuda_sm70_shflsync_down_p,@function
        .size           $__internal_11_$__cuda_sm70_shflsync_down_p,(.L_x_1774 - $__internal_11_$__cuda_sm70_shflsync_down_p)
$__internal_11_$__cuda_sm70_shflsync_down_p:
[----:B------:R-:W-:Y:S01]  /*2ab0*/  HFMA2.MMA R41, -RZ, RZ, 0, 0 ;  /* 0x00000000ff297435 */ /* 0x000fe200000001ff */
[----:B------:R-:W-:Y:S04]  /*2ac0*/  WARPSYNC R43 ;  /* 0x0000002b00007348 */ /* 0x000fe80003800000 */
[----:B------:R0:W1:Y:S01]  /*2ad0*/  SHFL.DOWN PT, R43, R47, R46, R44 ;  /* 0x0800002e2f2b7389 */ /* 0x00006200000e002c */
[----:B------:R-:W-:Y:S05]  /*2ae0*/  RET.REL.NODEC R40 `(_ZN10layer_norm31ln_parallel_residual_bwd_kernelINS_13Kernel_traitsI13__nv_bfloat16S2_S2_S2_fjLj4096ELj1ELj1ELj8ELj16ENS_18Kernel_traits_baseILj4096ES2_S2_S2_S2_fjLj256EEEEELb1ELb1ELb1EEEvNS_9BwdParamsE) ;  /* 0xffffd51028007950 */ /* 0x000fea0003c3ffff */
.L_x_167:
        /* <DEDUP_REMOVED lines=9> */
.L_x_1774:


//--------------------- .text._ZN10layer_norm31ln_parallel_residual_bwd_kernelINS_13Kernel_traitsI6__halfS2_S2_S2_fjLj4096ELj1ELj1ELj8ELj16ENS_18Kernel_traits_baseILj4096ES2_S2_S2_S2_fjLj256EEEEELb0ELb0ELb0EEEvNS_9BwdParamsE --------------------------
	.section	.text._ZN10layer_norm31ln_parallel_residual_bwd_kernelINS_13Kernel_traitsI6__halfS2_S2_S2_fjLj4096ELj1ELj1ELj8ELj16ENS_18Kernel_traits_baseILj4096ES2_S2_S2_S2_fjLj256EEEEELb0ELb0ELb0EEEvNS_9BwdParamsE,"ax",@progbits
	.sectioninfo	@"SHI_REGISTERS=171"
	.align	128
        .global         _ZN10layer_norm31ln_parallel_residual_bwd_kernelINS_13Kernel_traitsI6__halfS2_S2_S2_fjLj4096ELj1ELj1ELj8ELj16ENS_18Kernel_traits_baseILj4096ES2_S2_S2_S2_fjLj256EEEEELb0ELb0ELb0EEEvNS_9BwdParamsE
        .type           _ZN10layer_norm31ln_parallel_residual_bwd_kernelINS_13Kernel_traitsI6__halfS2_S2_S2_fjLj4096ELj1ELj1ELj8ELj16ENS_18Kernel_traits_baseILj4096ES2_S2_S2_S2_fjLj256EEEEELb0ELb0ELb0EEEvNS_9BwdParamsE,@function
        .size           _ZN10layer_norm31ln_parallel_residual_bwd_kernelINS_13Kernel_traitsI6__halfS2_S2_S2_fjLj4096ELj1ELj1ELj8ELj16ENS_18Kernel_traits_baseILj4096ES2_S2_S2_S2_fjLj256EEEEELb0ELb0ELb0EEEvNS_9BwdParamsE,(.L_x_1775 - _ZN10layer_norm31ln_parallel_residual_bwd_kernelINS_13Kernel_traitsI6__halfS2_S2_S2_fjLj4096ELj1ELj1ELj8ELj16ENS_18Kernel_traits_baseILj4096ES2_S2_S2_S2_fjLj256EEEEELb0ELb0ELb0EEEvNS_9BwdParamsE)
        .other          _ZN10layer_norm31ln_parallel_residual_bwd_kernelINS_13Kernel_traitsI6__halfS2_S2_S2_fjLj4096ELj1ELj1ELj8ELj16ENS_18Kernel_traits_baseILj4096ES2_S2_S2_S2_fjLj256EEEEELb0ELb0ELb0EEEvNS_9BwdParamsE,@"STO_CUDA_ENTRY STV_DEFAULT"
_ZN10layer_norm31ln_parallel_residual_bwd_kernelINS_13Kernel_traitsI6__halfS2_S2_S2_fjLj4096ELj1ELj1ELj8ELj16ENS_18Kernel_traits_baseILj4096ES2_S2_S2_S2_fjLj256EEEEELb0ELb0ELb0EEEvNS_9BwdParamsE:
.text._ZN10layer_norm31ln_parallel_residual_bwd_kernelINS_13Kernel_traitsI6__halfS2_S2_S2_fjLj4096ELj1ELj1ELj8ELj16ENS_18Kernel_traits_baseILj4096ES2_S2_S2_S2_fjLj256EEEEELb0ELb0ELb0EEEvNS_9BwdParamsE:
        /* <DEDUP_REMOVED lines=13> */
[----:B------:R-:W-:-:S03]  /*00d0*/  @P4 MOV R9, 0x10 ;  /* 0x0000001000094802 */ /* 0x000fc60000000f00 */
        /* <DEDUP_REMOVED lines=45> */
[--C-:B-----5:R-:W-:Y:S01]  /*03b0*/  HADD2.F32 R103, -RZ, R108.reuse.H0_H0 ;  /* 0x2000006cff677230 */ /* 0x120fe20000004100 */
[----:B------:R-:W-:Y:S01]  /*03c0*/  HFMA2.MMA R127, -RZ, RZ, 0, 5.9604644775390625e-08 ;  /* 0x00000001ff7f7435 */ /* 0x000fe200000001ff */
[----:B------:R-:W-:Y:S01]  /*03d0*/  HADD2.F32 R104, -RZ, R108.H1_H1 ;  /* 0x3000006cff687230 */ /* 0x000fe20000004100 */
[----:B------:R-:W-:Y:S01]  /*03e0*/  MOV R65, RZ ;  /* 0x000000ff00417202 */ /* 0x000fe20000000f00 */
[----:B------:R-:W-:-:S02]  /*03f0*/  HADD2.F32 R105, -RZ, R109.H0_H0 ;  /* 0x2000006dff697230 */ /* 0x000fc40000004100 */
[----:B------:R-:W-:Y:S02]  /*0400*/  HADD2.F32 R106, -RZ, R109.H1_H1 ;  /* 0x3000006dff6a7230 */ /* 0x000fe40000004100 */
[--C-:B------:R-:W-:Y:S02]  /*0410*/  HADD2.F32 R107, -RZ, R110.reuse.H0_H0 ;  /* 0x2000006eff6b7230 */ /* 0x100fe40000004100 */
[----:B------:R-:W-:Y:S02]  /*0420*/  HADD2.F32 R108, -RZ, R110.H1_H1 ;  /* 0x3000006eff6c7230 */ /* 0x000fe40000004100 */
[----:B------:R-:W-:Y:S02]  /*0430*/  HADD2.F32 R109, -RZ, R111.H0_H0 ;  /* 0x2000006fff6d7230 */ /* 0x000fe40000004100 */
[--C-:B------:R-:W-:Y:S02]  /*0440*/  HADD2.F32 R2, -RZ, R72.reuse.H0_H0 ;  /* 0x20000048ff027230 */ /* 0x100fe40000004100 */
[----:B------:R-:W-:-:S02]  /*0450*/  HADD2.F32 R97, -RZ, R72.H1_H1 ;  /* 0x30000048ff617230 */ /* 0x000fc40000004100 */
[--C-:B------:R-:W-:Y:S02]  /*0460*/  HADD2.F32 R96, -RZ, R73.reuse.H0_H0 ;  /* 0x20000049ff607230 */ /* 0x100fe40000004100 */
[----:B------:R-:W-:Y:S02]  /*0470*/  HADD2.F32 R98, -RZ, R73.H1_H1 ;  /* 0x30000049ff627230 */ /* 0x000fe40000004100 */
[--C-:B------:R-:W-:Y:S02]  /*0480*/  HADD2.F32 R99, -RZ, R74.reuse.H0_H0 ;  /* 0x2000004aff637230 */ /* 0x100fe40000004100 */
[----:B------:R-:W-:Y:S02]  /*0490*/  HADD2.F32 R100, -RZ, R74.H1_H1 ;  /* 0x3000004aff647230 */ /* 0x000fe40000004100 */
[--C-:B------:R-:W-:Y:S02]  /*04a0*/  HADD2.F32 R101, -RZ, R75.reuse.H0_H0 ;  /* 0x2000004bff657230 */ /* 0x100fe40000004100 */
[----:B------:R-:W-:-:S02]  /*04b0*/  HADD2.F32 R102, -RZ, R75.H1_H1 ;  /* 0x3000004bff667230 */ /* 0x000fc40000004100 */
[----:B------:R-:W-:Y:S02]  /*04c0*/  HADD2.F32 R111, -RZ, R111.H1_H1 ;  /* 0x3000006fff6f7230 */ /* 0x000fe40000004100 */
[--C-:B------:R-:W-:Y:S02]  /*04d0*/  HADD2.F32 R110, -RZ, R76.reuse.H0_H0 ;  /* 0x2000004cff6e7230 */ /* 0x100fe40000004100 */
[----:B------:R-:W-:Y:S02]  /*04e0*/  HADD2.F32 R112, -RZ, R76.H1_H1 ;  /* 0x3000004cff707230 */ /* 0x000fe40000004100 */
[--C-:B------:R-:W-:Y:S02]  /*04f0*/  HADD2.F32 R113, -RZ, R77.reuse.H0_H0 ;  /* 0x2000004dff717230 */ /* 0x100fe40000004100 */
[----:B------:R-:W-:Y:S02]  /*0500*/  HADD2.F32 R114, -RZ, R77.H1_H1 ;  /* 0x3000004dff727230 */ /* 0x000fe40000004100 */
[----:B------:R-:W-:-:S02]  /*0510*/  HADD2.F32 R115, -RZ, R78.H0_H0 ;  /* 0x2000004eff737230 */ /* 0x000fc40000004100 */
        /* <DEDUP_REMOVED lines=10> */
[----:B0-----:R-:W-:Y:S02]  /*05c0*/  HADD2.F32 R126, -RZ, R71.H1_H1 ;  /* 0x30000047ff7e7230 */ /* 0x001fe40000004100 */
.L_x_179:
        /* <DEDUP_REMOVED lines=8> */
[----:B------:R-:W-:Y:S02]  /*0650*/  MOV R165, RZ ;  /* 0x000000ff00a57202 */ /* 0x000fe40000000f00 */
[----:B------:R-:W-:-:S02]  /*0660*/  SHF.R.S32.HI R89, RZ, 0x1f, R88 ;  /* 0x0000001fff597819 */ /* 0x000fc40000011458 */
[----:B------:R-:W-:Y:S02]  /*0670*/  MOV R162, RZ ;  /* 0x000000ff00a27202 */ /* 0x000fe40000000f00 */
        /* <DEDUP_REMOVED lines=18> */
[----:B------:R-:W-:Y:S01]  /*07a0*/  IADD3 R164, R128, 0x100, RZ ;  /* 0x0000010080a47810 */ /* 0x000fe20007ffe0ff */
[--C-:B--2---:R-:W-:Y:S02]  /*07b0*/  HADD2.F32 R145, -RZ, R84.reuse.H0_H0 ;  /* 0x20000054ff917230 */ /* 0x104fe40000004100 */
[----:B------:R-:W-:Y:S01]  /*07c0*/  HADD2.F32 R151, -RZ, R84.H1_H1 ;  /* 0x30000054ff977230 */ /* 0x000fe20000004100 */
[----:B-----5:R-:W-:Y:S01]  /*07d0*/  FSEL R84, R153, RZ, !P0 ;  /* 0x000000ff99547208 */ /* 0x020fe20004000000 */
[----:B------:R-:W-:Y:S02]  /*07e0*/  HADD2.F32 R155, -RZ, R85.H0_H0 ;  /* 0x20000055ff9b7230 */ /* 0x000fe40000004100 */
[----:B------:R-:W-:-:S02]  /*07f0*/  HADD2.F32 R161, -RZ, R87.H0_H0 ;  /* 0x20000057ffa17230 */ /* 0x000fc40000004100 */
[----:B------:R-:W-:Y:S01]  /*0800*/  HADD2.F32 R85, -RZ, R85.H1_H1 ;  /* 0x30000055ff557230 */ /* 0x000fe20000004100 */
[C---:B0-----:R-:W-:Y:S01]  /*0810*/  FADD.FTZ R148, -R84.reuse, R151 ;  /* 0x0000009754947221 */ /* 0x041fe20000010100 */
[--C-:B------:R-:W-:Y:S01]  /*0820*/  HADD2.F32 R157, -RZ, R86.reuse.H0_H0 ;  /* 0x20000056ff9d7230 */ /* 0x100fe20000004100 */
[C---:B------:R-:W-:Y:S01]  /*0830*/  FADD.FTZ R150, -R84.reuse, R155 ;  /* 0x0000009b54967221 */ /* 0x040fe20000010100 */
[----:B------:R-:W-:Y:S01]  /*0840*/  HADD2.F32 R159, -RZ, R86.H1_H1 ;  /* 0x30000056ff9f7230 */ /* 0x000fe20000004100 */
[----:B------:R-:W-:Y:S01]  /*0850*/  FADD.FTZ R86, R145, -R84 ;  /* 0x8000005491567221 */ /* 0x000fe20000010000 */
[----:B------:R-:W-:Y:S01]  /*0860*/  HADD2.F32 R87, -RZ, R87.H1_H1 ;  /* 0x30000057ff577230 */ /* 0x000fe20000004100 */
[C---:B------:R-:W-:Y:S01]  /*0870*/  FADD.FTZ R152, -R84.reuse, R85 ;  /* 0x0000005554987221 */ /* 0x040fe20000010100 */
[--C-:B----4-:R-:W-:Y:S01]  /*0880*/  HADD2.F32 R85, -RZ, R92.reuse.H0_H0 ;  /* 0x2000005cff557230 */ /* 0x110fe20000004100 */
[C---:B------:R-:W-:Y:S01]  /*0890*/  FADD.FTZ R154, -R84.reuse, R157 ;  /* 0x0000009d549a7221 */ /* 0x040fe20000010100 */
[----:B------:R-:W-:Y:S01]  /*08a0*/  HADD2.F32 R92, -RZ, R92.H1_H1 ;  /* 0x3000005cff5c7230 */ /* 0x000fe20000004100 */
[----:B------:R-:W-:-:S02]  /*08b0*/  FADD.FTZ R156, -R84, R159 ;  /* 0x0000009f549c7221 */ /* 0x000fc40000010100 */
[C---:B------:R-:W-:Y:S02]  /*08c0*/  FADD.FTZ R158, -R84.reuse, R161 ;  /* 0x000000a1549e7221 */ /* 0x040fe40000010100 */
[----:B------:R-:W-:Y:S01]  /*08d0*/  FADD.FTZ R160, -R84, R87 ;  /* 0x0000005754a07221 */ /* 0x000fe20000010100 */
[--C-:B---3--:R-:W-:Y:S01]  /*08e0*/  HADD2.F32 R84, -RZ, R88.reuse.H0_H0 ;  /* 0x20000058ff547230 */ /* 0x108fe20000004100 */
[----:B------:R-:W-:Y:S01]  /*08f0*/  FMUL.FTZ R145, R131, R86 ;  /* 0x0000005683917220 */ /* 0x000fe20000410000 */
[----:B------:R-:W-:Y:S01]  /*0900*/  HADD2.F32 R88, -RZ, R88.H1_H1 ;  /* 0x30000058ff587230 */ /* 0x000fe20000004100 */
[----:B------:R-:W-:Y:S02]  /*0910*/  FADD.FTZ R48, R48, R85 ;  /* 0x0000005530307221 */ /* 0x000fe40000010000 */
[----:B------:R-:W-:Y:S02]  /*0920*/  FMUL.FTZ R146, R103, R84 ;  /* 0x0000005467927220 */ /* 0x000fe40000410000 */
[----:B------:R-:W-:-:S02]  /*0930*/  FADD.FTZ R16, R16, R84 ;  /* 0x0000005410107221 */ /* 0x000fc40000010000 */
[C---:B------:R-:W-:Y:S01]  /*0940*/  FFMA.FTZ R32, R145.reuse, R84, R32 ;  /* 0x0000005491207223 */ /* 0x040fe20000010020 */
[--C-:B------:R-:W-:Y:S01]  /*0950*/  HADD2.F32 R84, -RZ, R89.reuse.H0_H0 ;  /* 0x20000059ff547230 */ /* 0x100fe20000004100 */
[-C--:B------:R-:W-:Y:S01]  /*0960*/  FFMA.FTZ R64, R145, R85.reuse, R64 ;  /* 0x0000005591407223 */ /* 0x080fe20000010040 */
[----:B------:R-:W-:Y:S01]  /*0970*/  HADD2.F32 R89, -RZ, R89.H1_H1 ;  /* 0x30000059ff597230 */ /* 0x000fe20000004100 */
[----:B------:R-:W-:Y:S01]  /*0980*/  FFMA.FTZ R146, R2, R85, R146 ;  /* 0x0000005502927223 */ /* 0x000fe20000010092 */
[--C-:B------:R-:W-:Y:S01]  /*0990*/  HADD2.F32 R85, -RZ, R93.reuse.H0_H0 ;  /* 0x2000005dff557230 */ /* 0x100fe20000004100 */
[----:B------:R-:W-:Y:S01]  /*09a0*/  FMUL.FTZ R151, R131, R150 ;  /* 0x0000009683977220 */ /* 0x000fe20000410000 */
[----:B------:R-:W-:Y:S01]  /*09b0*/  HADD2.F32 R93, -RZ, R93.H1_H1 ;  /* 0x3000005dff5d7230 */ /* 0x000fe20000004100 */
[----:B------:R-:W-:Y:S02]  /*09c0*/  FMUL.FTZ R150, R105, R84 ;  /* 0x0000005469967220 */ /* 0x000fe40000410000 */
[----:B------:R-:W-:-:S02]  /*09d0*/  FADD.FTZ R50, R50, R85 ;  /* 0x0000005532327221 */ /* 0x000fc40000010000 */
[-C--:B------:R-:W-:Y:S02]  /*09e0*/  FFMA.FTZ R66, R151, R85.reuse, R66 ;  /* 0x0000005597427223 */ /* 0x080fe40000010042 */
[----:B------:R-:W-:Y:S01]  /*09f0*/  FFMA.FTZ R150, R96, R85, R150 ;  /* 0x0000005560967223 */ /* 0x000fe20000010096 */
[--C-:B------:R-:W-:Y:S01]  /*0a00*/  HADD2.F32 R85, -RZ, R90.reuse.H0_H0 ;  /* 0x2000005aff557230 */ /* 0x100fe20000004100 */
[----:B------:R-:W-:Y:S01]  /*0a10*/  FMUL.FTZ R157, R131, R154 ;  /* 0x0000009a839d7220 */ /* 0x000fe20000410000 */
[----:B------:R-:W-:Y:S01]  /*0a20*/  HADD2.F32 R90, -RZ, R90.H1_H1 ;  /* 0x3000005aff5a7230 */ /* 0x000fe20000004100 */
[----:B------:R-:W-:Y:S02]  /*0a30*/  FADD.FTZ R18, R18, R84 ;  /* 0x0000005412127221 */ /* 0x000fe40000010000 */
[----:B------:R-:W-:Y:S01]  /*0a40*/  FFMA.FTZ R34, R151, R84, R34 ;  /* 0x0000005497227223 */ /* 0x000fe20000010022 */
[--C-:B------:R-:W-:Y:S01]  /*0a50*/  HADD2.F32 R84, -RZ, R94.reuse.H0_H0 ;  /* 0x2000005eff547230 */ /* 0x100fe20000004100 */
[----:B------:R-:W-:Y:S01]  /*0a60*/  FMUL.FTZ R154, R107, R85 ;  /* 0x000000556b9a7220 */ /* 0x000fe20000410000 */
[----:B------:R-:W-:Y:S01]  /*0a70*/  HADD2.F32 R94, -RZ, R94.H1_H1 ;  /* 0x3000005eff5e7230 */ /* 0x000fe20000004100 */
[----:B------:R-:W-:-:S02]  /*0a80*/  FADD.FTZ R12, R12, R85 ;  /* 0x000000550c0c7221 */ /* 0x000fc40000010000 */
[C---:B------:R-:W-:Y:S01]  /*0a90*/  FFMA.FTZ R28, R157.reuse, R85, R28 ;  /* 0x000000559d1c7223 */ /* 0x040fe2000001001c */
[----:B------:R-:W-:Y:S01]  /*0aa0*/  HADD2.F32 R85, -RZ, R91.H0_H0 ;  /* 0x2000005bff557230 */ /* 0x000fe20000004100 */
[----:B------:R-:W-:Y:S02]  /*0ab0*/  FADD.FTZ R44, R44, R84 ;  /* 0x000000542c2c7221 */ /* 0x000fe40000010000 */
[-C--:B------:R-:W-:Y:S02]  /*0ac0*/  FFMA.FTZ R60, R157, R84.reuse, R60 ;  /* 0x000000549d3c7223 */ /* 0x080fe4000001003c */
[----:B------:R-:W-:Y:S01]  /*0ad0*/  FFMA.FTZ R154, R99, R84, R154 ;  /* 0x00000054639a7223 */ /* 0x000fe2000001009a */
[--C-:B------:R-:W-:Y:S01]  /*0ae0*/  HADD2.F32 R84, -RZ, R95.reuse.H0_H0 ;  /* 0x2000005fff547230 */ /* 0x100fe20000004100 */
[----:B------:R-:W-:Y:S01]  /*0af0*/  FMUL.FTZ R161, R131, R158 ;  /* 0x0000009e83a17220 */ /* 0x000fe20000410000 */
[----:B------:R-:W-:Y:S01]  /*0b00*/  HADD2.F32 R95, -RZ, R95.H1_H1 ;  /* 0x3000005fff5f7230 */ /* 0x000fe20000004100 */
[----:B------:R-:W-:-:S02]  /*0b10*/  FMUL.FTZ R158, R109, R85 ;  /* 0x000000556d9e7220 */ /* 0x000fc40000410000 */
[----:B------:R-:W-:Y:S02]  /*0b20*/  FADD.FTZ R46, R46, R84 ;  /* 0x000000542e2e7221 */ /* 0x000fe40000010000 */
[-C--:B------:R-:W-:Y:S02]  /*0b30*/  FFMA.FTZ R62, R161, R84.reuse, R62 ;  /* 0x00000054a13e7223 */ /* 0x080fe4000001003e */
[----:B------:R-:W-:Y:S01]  /*0b40*/  FFMA.FTZ R158, R101, R84, R158 ;  /* 0x00000054659e7223 */ /* 0x000fe2000001009e */
[----:B------:R-:W-:Y:S01]  /*0b50*/  HADD2.F32 R84, -RZ, R91.H1_H1 ;  /* 0x3000005bff547230 */ /* 0x000fe20000004100 */
[----:B------:R-:W-:Y:S02]  /*0b60*/  FMUL.FTZ R160, R131, R160 ;  /* 0x000000a083a07220 */ /* 0x000fe40000410000 */
[----:B------:R-:W-:Y:S02]  /*0b70*/  FMUL.FTZ R149, R104, R88 ;  /* 0x0000005868957220 */ /* 0x000fe40000410000 */
[----:B------:R-:W-:-:S02]  /*0b80*/  FADD.FTZ R14, R14, R85 ;  /* 0x000000550e0e7221 */ /* 0x000fc40000010000 */
[----:B------:R-:W-:Y:S02]  /*0b90*/  FFMA.FTZ R30, R161, R85, R30 ;  /* 0x00000055a11e7223 */ /* 0x000fe4000001001e */
[-C--:B------:R-:W-:Y:S02]  /*0ba0*/  FMUL.FTZ R163, R111, R84.reuse ;  /* 0x000000546fa37220 */ /* 0x080fe40000410000 */
[----:B------:R-:W-:Y:S02]  /*0bb0*/  FADD.FTZ R15, R15, R84 ;  /* 0x000000540f0f7221 */ /* 0x000fe40000010000 */
[----:B------:R-:W-:Y:S02]  /*0bc0*/  FFMA.FTZ R31, R160, R84, R31 ;  /* 0x00000054a01f7223 */ /* 0x000fe4000001001f */
[----:B------:R-:W-:Y:S02]  /*0bd0*/  FMUL.FTZ R148, R131, R148 ;  /* 0x0000009483947220 */ /* 0x000fe40000410000 */
[----:B------:R-:W-:-:S02]  /*0be0*/  FFMA.FTZ R149, R97, R92, R149 ;  /* 0x0000005c61957223 */ /* 0x000fc40000010095 */
[----:B------:R-:W-:Y:S02]  /*0bf0*/  FADD.FTZ R84, RZ, R146 ;  /* 0x00000092ff547221 */ /* 0x000fe40000010000 */
[----:B------:R-:W-:Y:S02]  /*0c00*/  FFMA.FTZ R85, R145, R146, RZ ;  /* 0x0000009291557223 */ /* 0x000fe400000100ff */
[----:B------:R-:W-:Y:S02]  /*0c10*/  FMUL.FTZ R155, R106, R89 ;  /* 0x000000596a9b7220 */ /* 0x000fe40000410000 */
[----:B------:R-:W-:Y:S02]  /*0c20*/  FADD.FTZ R87, R84, R149 ;  /* 0x0000009554577221 */ /* 0x000fe40000010000 */
[----:B------:R-:W-:Y:S02]  /*0c30*/  FFMA.FTZ R85, R148, R149, R85 ;  /* 0x0000009594557223 */ /* 0x000fe40000010055 */
[----:B------:R-:W-:-:S02]  /*0c40*/  FMUL.FTZ R152, R131, R152 ;  /* 0x0000009883987220 */ /* 0x000fc40000410000 */
[----:B------:R-:W-:Y:S02]  /*0c50*/  FFMA.FTZ R155, R98, R93, R155 ;  /* 0x0000005d629b7223 */ /* 0x000fe4000001009b */
[----:B------:R-:W-:Y:S02]  /*0c60*/  FADD.FTZ R84, R87, R150 ;  /* 0x0000009657547221 */ /* 0x000fe40000010000 */
[----:B------:R-:W-:Y:S02]  /*0c70*/  FFMA.FTZ R85, R151, R150, R85 ;  /* 0x0000009697557223 */ /* 0x000fe40000010055 */
[----:B------:R-:W-:Y:S02]  /*0c80*/  FMUL.FTZ R159, R108, R90 ;  /* 0x0000005a6c9f7220 */ /* 0x000fe40000410000 */
[----:B------:R-:W-:Y:S02]  /*0c90*/  FADD.FTZ R87, R84, R155 ;  /* 0x0000009b54577221 */ /* 0x000fe40000010000 */
[----:B------:R-:W-:-:S02]  /*0ca0*/  FFMA.FTZ R85, R152, R155, R85 ;  /* 0x0000009b98557223 */ /* 0x000fc40000010055 */
[----:B------:R-:W-:Y:S02]  /*0cb0*/  FMUL.FTZ R156, R131, R156 ;  /* 0x0000009c839c7220 */ /* 0x000fe40000410000 */
[----:B------:R-:W-:Y:S02]  /*0cc0*/  FFMA.FTZ R159, R100, R94, R159 ;  /* 0x0000005e649f7223 */ /* 0x000fe4000001009f */
[----:B------:R-:W-:Y:S02]  /*0cd0*/  FADD.FTZ R84, R87, R154 ;  /* 0x0000009a57547221 */ /* 0x000fe40000010000 */
[----:B------:R-:W-:Y:S02]  /*0ce0*/  FFMA.FTZ R85, R157, R154, R85 ;  /* 0x0000009a9d557223 */ /* 0x000fe40000010055 */
[----:B------:R-:W-:Y:S02]  /*0cf0*/  FADD.FTZ R87, R84, R159 ;  /* 0x0000009f54577221 */ /* 0x000fe40000010000 */
[----:B------:R-:W-:-:S02]  /*0d00*/  FFMA.FTZ R85, R156, R159, R85 ;  /* 0x0000009f9c557223 */ /* 0x000fc40000010055 */
        /* <DEDUP_REMOVED lines=12> */
[C---:B------:R-:W-:Y:S02]  /*0dd0*/  FFMA.FTZ R61, R156.reuse, R94, R61 ;  /* 0x0000005e9c3d7223 */ /* 0x040fe4000001003d */
[----:B------:R-:W-:Y:S02]  /*0de0*/  FADD.FTZ R13, R13, R90 ;  /* 0x0000005a0d0d7221 */ /* 0x000fe40000010000 */
[----:B------:R-:W-:Y:S02]  /*0df0*/  FFMA.FTZ R29, R156, R90, R29 ;  /* 0x0000005a9c1d7223 */ /* 0x000fe4000001001d */
[----:B------:R-:W-:Y:S02]  /*0e00*/  FADD.FTZ R47, R47, R95 ;  /* 0x0000005f2f2f7221 */ /* 0x000fe40000010000 */
[----:B------:R-:W-:Y:S02]  /*0e10*/  FFMA.FTZ R63, R160, R95, R63 ;  /* 0x0000005fa03f7223 */ /* 0x000fe4000001003f */
[----:B------:R-:W-:-:S02]  /*0e20*/  FADD.FTZ R165, R84, R163 ;  /* 0x000000a354a57221 */ /* 0x000fc40000010000 */
[----:B------:R-:W-:Y:S02]  /*0e30*/  FFMA.FTZ R162, R160, R163, R85 ;  /* 0x000000a3a0a27223 */ /* 0x000fe40000010055 */
.L_x_170:
[----:B0-----:R-:W-:Y:S05]  /*0e40*/  BSYNC B0 ;  /* 0x0000000000007941 */ /* 0x001fea0003800000 */
.L_x_169:
[----:B------:R-:W-:Y:S01]  /*0e50*/  BSSY B0, `(.L_x_171) ;  /* 0x0000079000007945 */ /* 0x000fe20003800000 */
[----:B------:R-:W-:Y:S05]  /*0e60*/  @!P4 BRA `(.L_x_172) ;  /* 0x000007700000c947 */ /* 0x000fea0003800000 */
[C---:B------:R-:W-:Y:S02]  /*0e70*/  LEA R92, P0, R164.reuse, c[0x0][0x188], 0x4 ;  /* 0x00006200a45c7a11 */ /* 0x040fe400078020ff */
[----:B------:R-:W-:Y:S02]  /*0e80*/  MOV R89, 0x10 ;  /* 0x0000001000597802 */ /* 0x000fe40000000f00 */
[----:B------:R-:W-:-:S03]  /*0e90*/  LEA.HI.X R93, R164, c[0x0][0x18c], RZ, 0x4, P0 ;  /* 0x00006300a45d7a11 */ /* 0x000fc600000f24ff */
[----:B------:R-:W-:-:S03]  /*0ea0*/  IMAD.WIDE.U32 R84, R164, R89, c[0x0][0x210] ;  /* 0x00008400a4547625 */ /* 0x000fc600078e0059 */
[----:B------:R-:W2:Y:S01]  /*0eb0*/  LDG.E.128 R92, [R92.64] ;  /* 0x000000045c5c7981 */ /* 0x000ea2000c1e1d00 */
[----:B------:R-:W-:-:S03]  /*0ec0*/  IMAD.WIDE.U32 R88, R164, R89, c[0x0][0x208] ;  /* 0x00008200a4587625 */ /* 0x000fc600078e0059 */
        /* <DEDUP_REMOVED lines=8> */
[----:B-----5:R-:W-:Y:S01]  /*0f50*/  FSEL R144, R153, RZ, !P0 ;  /* 0x000000ff99907208 */ /* 0x020fe20004000000 */
[--C-:B--2---:R-:W-:Y:S02]  /*0f60*/  HADD2.F32 R135, -RZ, R94.reuse.H0_H0 ;  /* 0x2000005eff877230 */ /* 0x104fe40000004100 */
[----:B------:R-:W-:Y:S02]  /*0f70*/  HADD2.F32 R94, -RZ, R94.H1_H1 ;  /* 0x3000005eff5e7230 */ /* 0x000fe40000004100 */
[----:B------:R-:W-:Y:S01]  /*0f80*/  HADD2.F32 R130, -RZ, R92.H1_H1 ;  /* 0x3000005cff827230 */ /* 0x000fe20000004100 */
[C---:B------:R-:W-:Y:S01]  /*0f90*/  FADD.FTZ R138, -R144.reuse, R135 ;  /* 0x00000087908a7221 */ /* 0x040fe20000010100 */
[--C-:B------:R-:W-:Y:S01]  /*0fa0*/  HADD2.F32 R134, -RZ, R93.reuse.H0_H0 ;  /* 0x2000005dff867230 */ /* 0x100fe20000004100 */
[C---:B------:R-:W-:Y:S01]  /*0fb0*/  FADD.FTZ R140, -R144.reuse, R94 ;  /* 0x0000005e908c7221 */ /* 0x040fe20000010100 */
[----:B------:R-:W-:Y:S01]  /*0fc0*/  HADD2.F32 R93, -RZ, R93.H1_H1 ;  /* 0x3000005dff5d7230 */ /* 0x000fe20000004100 */
[C---:B0-----:R-:W-:Y:S01]  /*0fd0*/  FADD.FTZ R132, -R144.reuse, R130 ;  /* 0x0000008290847221 */ /* 0x041fe20000010100 */
[--C-:B---3--:R-:W-:Y:S01]  /*0fe0*/  HADD2.F32 R94, -RZ, R84.reuse.H0_H0 ;  /* 0x20000054ff5e7230 */ /* 0x108fe20000004100 */
[C---:B------:R-:W-:Y:S01]  /*0ff0*/  FADD.FTZ R134, -R144.reuse, R134 ;  /* 0x0000008690867221 */ /* 0x040fe20000010100 */
[----:B------:R-:W-:Y:S01]  /*1000*/  HADD2.F32 R84, -RZ, R84.H1_H1 ;  /* 0x30000054ff547230 */ /* 0x000fe20000004100 */
[----:B------:R-:W-:Y:S01]  /*1010*/  FADD.FTZ R136, -R144, R93 ;  /* 0x0000005d90887221 */ /* 0x000fe20000010100 */
[--C-:B----4-:R-:W-:Y:S01]  /*1020*/  HADD2.F32 R93, -RZ, R88.reuse.H0_H0 ;  /* 0x20000058ff5d7230 */ /* 0x110fe20000004100 */
[C---:B------:R-:W-:Y:S01]  /*1030*/  FMUL.FTZ R132, R131.reuse, R132 ;  /* 0x0000008483847220 */ /* 0x040fe20000410000 */
[----:B------:R-:W-:Y:S01]  /*1040*/  HADD2.F32 R88, -RZ, R88.H1_H1 ;  /* 0x30000058ff587230 */ /* 0x000fe20000004100 */
[----:B------:R-:W-:Y:S01]  /*1050*/  FMUL.FTZ R133, R120, R84 ;  /* 0x0000005478857220 */ /* 0x000fe20000410000 */
[--C-:B------:R-:W-:Y:S01]  /*1060*/  HADD2.F32 R137, -RZ, R95.reuse.H0_H0 ;  /* 0x2000005fff897230 */ /* 0x100fe20000004100 */
[----:B------:R-:W-:Y:S01]  /*1070*/  FMUL.FTZ R136, R131, R136 ;  /* 0x0000008883887220 */ /* 0x000fe20000410000 */
[----:B------:R-:W-:Y:S01]  /*1080*/  HADD2.F32 R129, -RZ, R92.H0_H0 ;  /* 0x2000005cff817230 */ /* 0x000fe20000004100 */
[----:B------:R-:W-:Y:S01]  /*1090*/  FADD.FTZ R41, R41, R88 ;  /* 0x0000005829297221 */ /* 0x000fe20000010000 */
[----:B------:R-:W-:Y:S01]  /*10a0*/  HADD2.F32 R95, -RZ, R95.H1_H1 ;  /* 0x3000005fff5f7230 */ /* 0x000fe20000004100 */
[----:B------:R-:W-:-:S02]  /*10b0*/  FFMA.FTZ R57, R132, R88, R57 ;  /* 0x0000005884397223 */ /* 0x000fc40000010039 */
[----:B------:R-:W-:Y:S01]  /*10c0*/  FFMA.FTZ R133, R112, R88, R133 ;  /* 0x0000005870857223 */ /* 0x000fe20000010085 */
[--C-:B------:R-:W-:Y:S01]  /*10d0*/  HADD2.F32 R88, -RZ, R85.reuse.H0_H0 ;  /* 0x20000055ff587230 */ /* 0x100fe20000004100 */
[----:B------:R-:W-:Y:S01]  /*10e0*/  FADD.FTZ R9, R9, R84 ;  /* 0x0000005409097221 */ /* 0x000fe20000010000 */
[----:B------:R-:W-:Y:S01]  /*10f0*/  HADD2.F32 R85, -RZ, R85.H1_H1 ;  /* 0x30000055ff557230 */ /* 0x000fe20000004100 */
[----:B------:R-:W-:Y:S01]  /*1100*/  FFMA.FTZ R25, R132, R84, R25 ;  /* 0x0000005484197223 */ /* 0x000fe20000010019 */
[--C-:B------:R-:W-:Y:S01]  /*1110*/  HADD2.F32 R84, -RZ, R89.reuse.H0_H0 ;  /* 0x20000059ff547230 */ /* 0x100fe20000004100 */
[----:B------:R-:W-:Y:S01]  /*1120*/  FADD.FTZ R142, -R144, R137 ;  /* 0x00000089908e7221 */ /* 0x000fe20000010100 */
[----:B------:R-:W-:Y:S01]  /*1130*/  HADD2.F32 R89, -RZ, R89.H1_H1 ;  /* 0x30000059ff597230 */ /* 0x000fe20000004100 */
[----:B------:R-:W-:Y:S02]  /*1140*/  FMUL.FTZ R135, R131, R134 ;  /* 0x0000008683877220 */ /* 0x000fe40000410000 */
[----:B------:R-:W-:-:S02]  /*1150*/  FMUL.FTZ R134, R121, R88 ;  /* 0x0000005879867220 */ /* 0x000fc40000410000 */
[-C--:B------:R-:W-:Y:S02]  /*1160*/  FMUL.FTZ R137, R122, R85.reuse ;  /* 0x000000557a897220 */ /* 0x080fe40000410000 */
[----:B------:R-:W-:Y:S02]  /*1170*/  FADD.FTZ R11, R11, R85 ;  /* 0x000000550b0b7221 */ /* 0x000fe40000010000 */
[----:B------:R-:W-:Y:S01]  /*1180*/  FFMA.FTZ R27, R136, R85, R27 ;  /* 0x00000055881b7223 */ /* 0x000fe2000001001b */
[--C-:B------:R-:W-:Y:S01]  /*1190*/  HADD2.F32 R85, -RZ, R86.reuse.H0_H0 ;  /* 0x20000056ff557230 */ /* 0x100fe20000004100 */
[----:B------:R-:W-:Y:S01]  /*11a0*/  FMUL.FTZ R139, R131, R138 ;  /* 0x0000008a838b7220 */ /* 0x000fe20000410000 */
[----:B------:R-:W-:Y:S01]  /*11b0*/  HADD2.F32 R86, -RZ, R86.H1_H1 ;  /* 0x30000056ff567230 */ /* 0x000fe20000004100 */
[----:B------:R-:W-:Y:S02]  /*11c0*/  FADD.FTZ R42, R42, R84 ;  /* 0x000000542a2a7221 */ /* 0x000fe40000010000 */
[----:B------:R-:W-:-:S02]  /*11d0*/  FFMA.FTZ R58, R135, R84, R58 ;  /* 0x00000054873a7223 */ /* 0x000fc4000001003a */
[----:B------:R-:W-:Y:S01]  /*11e0*/  FFMA.FTZ R134, R113, R84, R134 ;  /* 0x0000005471867223 */ /* 0x000fe20000010086 */
[--C-:B------:R-:W-:Y:S01]  /*11f0*/  HADD2.F32 R84, -RZ, R90.reuse.H0_H0 ;  /* 0x2000005aff547230 */ /* 0x100fe20000004100 */
[-C--:B------:R-:W-:Y:S01]  /*1200*/  FMUL.FTZ R138, R123, R85.reuse ;  /* 0x000000557b8a7220 */ /* 0x080fe20000410000 */
[----:B------:R-:W-:Y:S01]  /*1210*/  HADD2.F32 R90, -RZ, R90.H1_H1 ;  /* 0x3000005aff5a7230 */ /* 0x000fe20000004100 */
[----:B------:R-:W-:Y:S02]  /*1220*/  FADD.FTZ R4, R4, R85 ;  /* 0x0000005504047221 */ /* 0x000fe40000010000 */
[----:B------:R-:W-:Y:S01]  /*1230*/  FFMA.FTZ R20, R139, R85, R20 ;  /* 0x000000558b147223 */ /* 0x000fe20000010014 */
[--C-:B------:R-:W-:Y:S01]  /*1240*/  HADD2.F32 R85, -RZ, R87.reuse.H0_H0 ;  /* 0x20000057ff557230 */ /* 0x100fe20000004100 */
[----:B------:R-:W-:Y:S01]  /*1250*/  FADD.FTZ R92, -R144, R129 ;  /* 0x00000081905c7221 */ /* 0x000fe20000010100 */
[----:B------:R-:W-:Y:S01]  /*1260*/  HADD2.F32 R87, -RZ, R87.H1_H1 ;  /* 0x30000057ff577230 */ /* 0x000fe20000004100 */
[----:B------:R-:W-:-:S02]  /*1270*/  FMUL.FTZ R130, R119, R94 ;  /* 0x0000005e77827220 */ /* 0x000fc40000410000 */
[----:B------:R-:W-:Y:S02]  /*1280*/  FADD.FTZ R36, R36, R84 ;  /* 0x0000005424247221 */ /* 0x000fe40000010000 */
[-C--:B------:R-:W-:Y:S02]  /*1290*/  FFMA.FTZ R52, R139, R84.reuse, R52 ;  /* 0x000000548b347223 */ /* 0x080fe40000010034 */
[----:B------:R-:W-:Y:S01]  /*12a0*/  FFMA.FTZ R138, R115, R84, R138 ;  /* 0x00000054738a7223 */ /* 0x000fe2000001008a */
[--C-:B------:R-:W-:Y:S01]  /*12b0*/  HADD2.F32 R84, -RZ, R91.reuse.H0_H0 ;  /* 0x2000005bff547230 */ /* 0x100fe20000004100 */
[----:B------:R-:W-:Y:S01]  /*12c0*/  FMUL.FTZ R143, R131, R142 ;  /* 0x0000008e838f7220 */ /* 0x000fe20000410000 */
[----:B------:R-:W-:Y:S01]  /*12d0*/  HADD2.F32 R91, -RZ, R91.H1_H1 ;  /* 0x3000005bff5b7230 */ /* 0x000fe20000004100 */
[----:B------:R-:W-:Y:S02]  /*12e0*/  FMUL.FTZ R142, R125, R85 ;  /* 0x000000557d8e7220 */ /* 0x000fe40000410000 */
[----:B------:R-:W-:-:S02]  /*12f0*/  FMUL.FTZ R129, R131, R92 ;  /* 0x0000005c83817220 */ /* 0x000fc40000410000 */
[----:B------:R-:W-:Y:S02]  /*1300*/  FFMA.FTZ R130, R110, R93, R130 ;  /* 0x0000005d6e827223 */ /* 0x000fe40000010082 */
[----:B------:R-:W-:Y:S02]  /*1310*/  FADD.FTZ R38, R38, R84 ;  /* 0x0000005426267221 */ /* 0x000fe40000010000 */
[-C--:B------:R-:W-:Y:S02]  /*1320*/  FFMA.FTZ R54, R143, R84.reuse, R54 ;  /* 0x000000548f367223 */ /* 0x080fe40000010036 */
        /* <DEDUP_REMOVED lines=17> */
[----:B------:R-:W-:Y:S02]  /*1440*/  FADD.FTZ R144, -R144, R95 ;  /* 0x0000005f90907221 */ /* 0x000fe40000010100 */
        /* <DEDUP_REMOVED lines=25> */
.L_x_172:
[----:B------:R-:W-:Y:S05]  /*15e0*/  BSYNC B0 ;  /* 0x0000000000007941 */ /* 0x000fea0003800000 */
.L_x_171:
[----:B------:R-:W-:Y:S02]  /*15f0*/  LOP3.LUT P1, RZ, R127, 0xff, RZ, 0xc0, !PT ;  /* 0x000000ff7fff7812 */ /* 0x000fe4000782c0ff */
[----:B------:R-:W-:Y:S02]  /*1600*/  SHF.R.U32.HI R86, RZ, 0x5, R0 ;  /* 0x00000005ff567819 */ /* 0x000fe40000011600 */
[----:B------:R-:W-:-:S02]  /*1610*/  IADD3 R3, R3, c[0x0][0x160], RZ ;  /* 0x0000580003037a10 */ /* 0x000fc40007ffe0ff */
[----:B------:R-:W-:Y:S02]  /*1620*/  LOP3.LUT R92, R86, 0x7fffff8, RZ, 0xc0, !PT ;  /* 0x07fffff8565c7812 */ /* 0x000fe400078ec0ff */
[----:B------:R-:W-:Y:S02]  /*1630*/  LOP3.LUT P0, RZ, R0, 0x1f, RZ, 0xc0, !PT ;  /* 0x0000001f00ff7812 */ /* 0x000fe4000780c0ff */
[----:B------:R-:W-:-:S03]  /*1640*/  ISETP.GE.AND P5, PT, R3, c[0x0][0x164], PT ;  /* 0x0000590003007a0c */ /* 0x000fc60003fa6270 */
[----:B------:R-:W-:Y:S01]  /*1650*/  @!P1 IADD3 R92, R92, 0x8, RZ ;  /* 0x000000085c5c9810 */ /* 0x000fe20007ffe0ff */
[----:B------:R-:W-:Y:S07]  /*1660*/  BRA.DIV ~URZ, `(.L_x_173) ;  /* 0x000011a27f007947 */ /* 0x000fee000b800000 */
[----:B------:R0:W1:Y:S02]  /*1670*/  SHFL.DOWN PT, R88, R165, 0x10, 0x1f ;  /* 0x0a001f00a5587f89 */ /* 0x00006400000e0000 */
.L_x_182:
        /* <DEDUP_REMOVED lines=18> */
.L_x_183:
        /* <DEDUP_REMOVED lines=45> */
[----:B------:R-:W-:Y:S01]  /*1a70*/  HFMA2.MMA R165, -RZ, RZ, 0, 9.5367431640625e-07 ;  /* 0x00000010ffa57435 */ /* 0x000fe200000001ff */
[----:B------:R-:W-:-:S02]  /*1a80*/  FFMA.FTZ R87, R151, R168, R95 ;  /* 0x000000a897577223 */ /* 0x000fc4000001005f */
[----:B------:R-:W-:Y:S02]  /*1a90*/  FADD.FTZ R90, R155, -R90 ;  /* 0x8000005a9b5a7221 */ /* 0x000fe40000010000 */
[--C-:B------:R-:W-:Y:S01]  /*1aa0*/  @P0 HADD2.F32 R85, -RZ, R68.reuse.H0_H0 ;  /* 0x20000044ff550230 */ /* 0x100fe20000004100 */
[----:B------:R-:W-:Y:S01]  /*1ab0*/  FADD.FTZ R88, R150, -R87 ;  /* 0x8000005796587221 */ /* 0x000fe20000010000 */
[----:B------:R-:W-:Y:S01]  /*1ac0*/  @P0 HADD2.F32 R87, -RZ, R69.H0_H0 ;  /* 0x20000045ff570230 */ /* 0x000fe20000004100 */
[C---:B------:R-:W-:Y:S02]  /*1ad0*/  FMUL.FTZ R91, R131.reuse, R90 ;  /* 0x0000005a835b7220 */ /* 0x040fe40000410000 */
[----:B------:R-:W-:Y:S02]  /*1ae0*/  @P0 FADD.FTZ R84, R84, R85 ;  /* 0x0000005554540221 */ /* 0x000fe40000010000 */
[C---:B------:R-:W-:Y:S01]  /*1af0*/  FMUL.FTZ R85, R131.reuse, R86 ;  /* 0x0000005683557220 */ /* 0x040fe20000410000 */
[----:B------:R-:W-:Y:S01]  /*1b00*/  @P0 HADD2.F32 R86, -RZ, R68.H1_H1 ;  /* 0x30000044ff560230 */ /* 0x000fe20000004100 */
[----:B------:R-:W-:Y:S01]  /*1b10*/  FMUL.FTZ R88, R131, R88 ;  /* 0x0000005883587220 */ /* 0x000fe20000410000 */
[----:B------:R-:W-:-:S03]  /*1b20*/  @P2 F2FP.PACK_AB R93, RZ, R84 ;  /* 0x00000054ff5d223e */ /* 0x000fc600000000ff */
[----:B------:R-:W-:Y:S01]  /*1b30*/  @P0 FADD.FTZ R85, R85, R86 ;  /* 0x0000005655550221 */ /* 0x000fe20000010000 */
[----:B------:R-:W-:Y:S01]  /*1b40*/  @P0 HADD2.F32 R86, -RZ, R69.H1_H1 ;  /* 0x30000045ff560230 */ /* 0x000fe20000004100 */
[----:B------:R-:W-:Y:S01]  /*1b50*/  @P0 FADD.FTZ R88, R88, R87 ;  /* 0x0000005758580221 */ /* 0x000fe20000010000 */
[----:B------:R-:W-:Y:S02]  /*1b60*/  @P2 PRMT R80, R93, 0x7610, R80 ;  /* 0x000076105d502816 */ /* 0x000fe40000000050 */
[-C--:B------:R-:W-:Y:S01]  /*1b70*/  @P1 F2FP.PACK_AB R87, RZ, R85.reuse ;  /* 0x00000055ff57123e */ /* 0x080fe200000000ff */
[----:B------:R-:W-:Y:S01]  /*1b80*/  @P0 FADD.FTZ R91, R91, R86 ;  /* 0x000000565b5b0221 */ /* 0x000fe20000010000 */
[-C--:B------:R-:W-:Y:S02]  /*1b90*/  @P1 F2FP.PACK_AB R86, RZ, R84.reuse ;  /* 0x00000054ff56123e */ /* 0x080fe400000000ff */
[----:B------:R-:W-:Y:S02]  /*1ba0*/  @P2 F2FP.PACK_AB R153, RZ, R85 ;  /* 0x00000055ff99223e */ /* 0x000fe400000000ff */
[----:B------:R-:W-:Y:S01]  /*1bb0*/  F2FP.PACK_AB R84, R85, R84 ;  /* 0x000000545554723e */ /* 0x000fe200000000ff */
[----:B------:R-:W-:Y:S01]  /*1bc0*/  FFMA.FTZ R85, R157, R168, R95 ;  /* 0x000000a89d557223 */ /* 0x000fe2000001005f */
[----:B------:R-:W-:-:S02]  /*1bd0*/  @P1 F2FP.PACK_AB R90, RZ, R91 ;  /* 0x0000005bff5a123e */ /* 0x000fc400000000ff */
[----:B------:R-:W-:Y:S01]  /*1be0*/  @P2 F2FP.PACK_AB R162, RZ, R91 ;  /* 0x0000005bffa2223e */ /* 0x000fe200000000ff */
[----:B------:R-:W-:Y:S01]  /*1bf0*/  FADD.FTZ R92, R154, -R85 ;  /* 0x800000559a5c7221 */ /* 0x000fe20000010000 */
[-C--:B------:R-:W-:Y:S01]  /*1c00*/  F2FP.PACK_AB R85, R91, R88.reuse ;  /* 0x000000585b55723e */ /* 0x080fe200000000ff */
[----:B------:R-:W-:Y:S01]  /*1c10*/  @P0 HADD2.F32 R91, -RZ, R70.H0_H0 ;  /* 0x20000046ff5b0230 */ /* 0x000fe20000004100 */
[----:B------:R-:W-:Y:S01]  /*1c20*/  @P1 F2FP.PACK_AB R89, RZ, R88 ;  /* 0x00000058ff59123e */ /* 0x000fe200000000ff */
[----:B------:R-:W-:Y:S01]  /*1c30*/  FMUL.FTZ R92, R131, R92 ;  /* 0x0000005c835c7220 */ /* 0x000fe20000410000 */
[----:B------:R-:W-:Y:S01]  /*1c40*/  @P2 F2FP.PACK_AB R94, RZ, R88 ;  /* 0x00000058ff5e223e */ /* 0x000fe200000000ff */
[----:B------:R-:W-:Y:S01]  /*1c50*/  FFMA.FTZ R88, R156, R168, R95 ;  /* 0x000000a89c587223 */ /* 0x000fe2000001005f */
[----:B------:R-:W-:Y:S01]  /*1c60*/  @P1 PRMT R77, R89, 0x7610, R77 ;  /* 0x00007610594d1816 */ /* 0x000fe2000000004d */
[----:B------:R-:W-:Y:S01]  /*1c70*/  @P0 FADD.FTZ R92, R92, R91 ;  /* 0x0000005b5c5c0221 */ /* 0x000fe20000010000 */
[----:B------:R-:W-:Y:S01]  /*1c80*/  @P1 PRMT R76, R86, 0x7610, R76 ;  /* 0x00007610564c1816 */ /* 0x000fe2000000004c */
[----:B------:R-:W-:Y:S01]  /*1c90*/  FADD.FTZ R88, R159, -R88 ;  /* 0x800000589f587221 */ /* 0x000fe20000010000 */
[----:B------:R-:W-:-:S02]  /*1ca0*/  @P2 PRMT R81, R94, 0x7610, R81 ;  /* 0x000076105e512816 */ /* 0x000fc40000000051 */
[----:B------:R-:W-:Y:S01]  /*1cb0*/  @P2 F2FP.PACK_AB R89, RZ, R92 ;  /* 0x0000005cff59223e */ /* 0x000fe200000000ff */
[----:B------:R-:W-:Y:S01]  /*1cc0*/  FMUL.FTZ R91, R131, R88 ;  /* 0x00000058835b7220 */ /* 0x000fe20000410000 */
[----:B------:R-:W-:Y:S02]  /*1cd0*/  @P1 F2FP.PACK_AB R86, RZ, R92 ;  /* 0x0000005cff56123e */ /* 0x000fe400000000ff */
[----:B------:R-:W-:Y:S01]  /*1ce0*/  @P2 PRMT R82, R89, 0x7610, R82 ;  /* 0x0000761059522816 */ /* 0x000fe20000000052 */
[----:B------:R-:W-:Y:S01]  /*1cf0*/  FFMA.FTZ R89, R161, R168, R95 ;  /* 0x000000a8a1597223 */ /* 0x000fe2000001005f */
[----:B------:R-:W-:Y:S01]  /*1d00*/  @P1 PRMT R78, R86, 0x7610, R78 ;  /* 0x00007610564e1816 */ /* 0x000fe2000000004e */
[----:B------:R-:W-:Y:S01]  /*1d10*/  @P0 HADD2.F32 R86, -RZ, R70.H1_H1 ;  /* 0x30000046ff560230 */ /* 0x000fe20000004100 */
[----:B------:R-:W-:Y:S01]  /*1d20*/  @P1 PRMT R76, R76, 0x5410, R87 ;  /* 0x000054104c4c1816 */ /* 0x000fe20000000057 */
[----:B------:R-:W-:Y:S01]  /*1d30*/  FADD.FTZ R88, R158, -R89 ;  /* 0x800000599e587221 */ /* 0x000fe20000010000 */
[--C-:B------:R-:W-:Y:S01]  /*1d40*/  @P0 HADD2.F32 R89, -RZ, R71.reuse.H1_H1 ;  /* 0x30000047ff590230 */ /* 0x100fe20000004100 */
[----:B------:R-:W-:Y:S01]  /*1d50*/  @P1 PRMT R77, R77, 0x5410, R90 ;  /* 0x000054104d4d1816 */ /* 0x000fe2000000005a */
[----:B------:R-:W-:Y:S01]  /*1d60*/  @P0 FADD.FTZ R91, R91, R86 ;  /* 0x000000565b5b0221 */ /* 0x000fe20000010000 */
[----:B------:R-:W-:Y:S01]  /*1d70*/  @P0 HADD2.F32 R86, -RZ, R71.H0_H0 ;  /* 0x20000047ff560230 */ /* 0x000fe20000004100 */
[----:B------:R-:W-:Y:S01]  /*1d80*/  FMUL.FTZ R93, R131, R88 ;  /* 0x00000058835d7220 */ /* 0x000fe20000410000 */
[----:B------:R-:W-:-:S02]  /*1d90*/  @P2 PRMT R80, R80, 0x5410, R153 ;  /* 0x0000541050502816 */ /* 0x000fc40000000099 */
[----:B------:R-:W-:Y:S01]  /*1da0*/  @P2 F2FP.PACK_AB R153, RZ, R91 ;  /* 0x0000005bff99223e */ /* 0x000fe200000000ff */
[----:B------:R-:W-:Y:S01]  /*1db0*/  @P0 FADD.FTZ R93, R93, R86 ;  /* 0x000000565d5d0221 */ /* 0x000fe20000010000 */
[----:B------:R-:W-:Y:S01]  /*1dc0*/  @P2 PRMT R81, R81, 0x5410, R162 ;  /* 0x0000541051512816 */ /* 0x000fe200000000a2 */
[----:B------:R-:W-:Y:S01]  /*1dd0*/  FFMA.FTZ R86, R160, R168, R95 ;  /* 0x000000a8a0567223 */ /* 0x000fe2000001005f */
[----:B------:R-:W-:Y:S02]  /*1de0*/  @P2 PRMT R82, R82, 0x5410, R153 ;  /* 0x0000541052522816 */ /* 0x000fe40000000099 */
[----:B------:R-:W-:Y:S01]  /*1df0*/  @P2 F2FP.PACK_AB R88, RZ, R93 ;  /* 0x0000005dff58223e */ /* 0x000fe200000000ff */
[----:B------:R-:W-:-:S03]  /*1e00*/  FADD.FTZ R86, R163, -R86 ;  /* 0x80000056a3567221 */ /* 0x000fc60000010000 */
[----:B------:R-:W-:Y:S01]  /*1e10*/  @P2 PRMT R83, R88, 0x7610, R83 ;  /* 0x0000761058532816 */ /* 0x000fe20000000053 */
[----:B------:R-:W-:Y:S01]  /*1e20*/  FMUL.FTZ R94, R131, R86 ;  /* 0x00000056835e7220 */ /* 0x000fe20000410000 */
[----:B------:R-:W-:-:S03]  /*1e30*/  @P1 F2FP.PACK_AB R86, RZ, R93 ;  /* 0x0000005dff56123e */ /* 0x000fc600000000ff */
[----:B------:R-:W-:Y:S01]  /*1e40*/  @P0 FADD.FTZ R94, R94, R89 ;  /* 0x000000595e5e0221 */ /* 0x000fe20000010000 */
[----:B------:R-:W-:Y:S02]  /*1e50*/  ISETP.NE.U32.AND P0, PT, RZ, c[0x0][0x258], PT ;  /* 0x00009600ff007a0c */ /* 0x000fe40003f05070 */
[----:B------:R-:W-:Y:S02]  /*1e60*/  @P1 PRMT R79, R86, 0x7610, R79 ;  /* 0x00007610564f1816 */ /* 0x000fe4000000004f */
[----:B------:R-:W-:Y:S02]  /*1e70*/  ISETP.NE.AND.EX P0, PT, RZ, c[0x0][0x25c], PT, P0 ;  /* 0x00009700ff007a0c */ /* 0x000fe40003f05300 */
[----:B------:R-:W-:Y:S02]  /*1e80*/  @P1 F2FP.PACK_AB R86, RZ, R91 ;  /* 0x0000005bff56123e */ /* 0x000fe400000000ff */
[----:B------:R-:W-:Y:S02]  /*1e90*/  @P1 F2FP.PACK_AB R87, RZ, R94 ;  /* 0x0000005eff57123e */ /* 0x000fe400000000ff */
[----:B------:R-:W-:-:S02]  /*1ea0*/  @P1 PRMT R78, R78, 0x5410, R86 ;  /* 0x000054104e4e1816 */ /* 0x000fc40000000056 */
[----:B------:R-:W-:Y:S02]  /*1eb0*/  @P1 PRMT R79, R79, 0x5410, R87 ;  /* 0x000054104f4f1816 */ /* 0x000fe40000000057 */
[----:B------:R-:W-:Y:S01]  /*1ec0*/  F2FP.PACK_AB R86, R91, R92 ;  /* 0x0000005c5b56723e */ /* 0x000fe200000000ff */
[----:B------:R-:W-:Y:S01]  /*1ed0*/  IMAD.WIDE.U32 R90, R128, R165, c[0x0][0x248] ;  /* 0x00009200805a7625 */ /* 0x000fe200078e00a5 */
[----:B------:R-:W-:-:S03]  /*1ee0*/  F2FP.PACK_AB R87, R94, R93 ;  /* 0x0000005d5e57723e */ /* 0x000fc600000000ff */
[----:B------:R-:W-:-:S05]  /*1ef0*/  @P0 IMAD.WIDE.U32 R88, R128, R165, c[0x0][0x258] ;  /* 0x0000960080580625 */ /* 0x000fca00078e00a5 */
[----:B------:R0:W-:Y:S01]  /*1f00*/  @P0 STG.E.128 [R88.64], R76 ;  /* 0x0000004c58000986 */ /* 0x0001e2000c101d04 */
[----:B------:R-:W-:-:S03]  /*1f10*/  @P2 LEA R92, P0, R128, c[0x0][0x250], 0x4 ;  /* 0x00009400805c2a11 */ /* 0x000fc600078020ff */
[----:B------:R1:W-:Y:S01]  /*1f20*/  STG.E.128 [R90.64], R84 ;  /* 0x000000545a007986 */ /* 0x0003e2000c101d04 */
[C---:B------:R-:W-:Y:S02]  /*1f30*/  @P2 LEA.HI.X R93, R128.reuse, c[0x0][0x254], RZ, 0x4, P0 ;  /* 0x00009500805d2a11 */ /* 0x040fe400000f24ff */
[----:B------:R-:W-:Y:S02]  /*1f40*/  IADD3 R128, R128, 0x100, RZ ;  /* 0x0000010080807810 */ /* 0x000fe40007ffe0ff */
[----:B0-----:R-:W-:-:S04]  /*1f50*/  @P2 F2FP.PACK_AB R89, RZ, R94 ;  /* 0x0000005eff59223e */ /* 0x001fc800000000ff */
[----:B------:R-:W-:-:S05]  /*1f60*/  @P2 PRMT R83, R83, 0x5410, R89 ;  /* 0x0000541053532816 */ /* 0x000fca0000000059 */
[----:B------:R1:W-:Y:S02]  /*1f70*/  @P2 STG.E.128 [R92.64], R80 ;  /* 0x000000505c002986 */ /* 0x0003e4000c101d04 */
.L_x_176:
[----:B------:R-:W-:Y:S05]  /*1f80*/  BSYNC B0 ;  /* 0x0000000000007941 */ /* 0x000fea0003800000 */
.L_x_175:
[----:B------:R-:W-:Y:S01]  /*1f90*/  BSSY B0, `(.L_x_177) ;  /* 0x000005e000007945 */ /* 0x000fe20003800000 */
[----:B------:R-:W-:Y:S05]  /*1fa0*/  @!P4 BRA `(.L_x_178) ;  /* 0x000005c00000c947 */ /* 0x000fea0003800000 */
[----:B------:R-:W-:Y:S01]  /*1fb0*/  ISETP.NE.U32.AND P0, PT, RZ, c[0x0][0x218], PT ;  /* 0x00008600ff007a0c */ /* 0x000fe20003f05070 */
[-CC-:B-1----:R-:W-:Y:S01]  /*1fc0*/  FFMA.FTZ R91, R143, R168.reuse, R95.reuse ;  /* 0x000000a88f5b7223 */ /* 0x182fe2000001005f */
[----:B------:R-:W-:Y:S01]  /*1fd0*/  ISETP.NE.U32.AND P2, PT, RZ, c[0x0][0x250], PT ;  /* 0x00009400ff007a0c */ /* 0x000fe20003f45070 */
[-CC-:B------:R-:W-:Y:S01]  /*1fe0*/  FFMA.FTZ R85, R129, R168.reuse, R95.reuse ;  /* 0x000000a881557223 */ /* 0x180fe2000001005f */
[----:B------:R-:W-:Y:S01]  /*1ff0*/  ISETP.NE.AND.EX P1, PT, RZ, c[0x0][0x21c], PT, P0 ;  /* 0x00008700ff007a0c */ /* 0x000fe20003f25300 */
[-C--:B------:R-:W-:Y:S01]  /*2000*/  FFMA.FTZ R89, R139, R168.reuse, R95 ;  /* 0x000000a88b597223 */ /* 0x080fe2000001005f */
[----:B------:R-:W-:Y:S01]  /*2010*/  ISETP.NE.U32.AND P0, PT, RZ, c[0x0][0x258], PT ;  /* 0x00009600ff007a0c */ /* 0x000fe20003f05070 */
[----:B------:R-:W-:Y:S01]  /*2020*/  FADD.FTZ R164, R142, -R91 ;  /* 0x8000005b8ea47221 */ /* 0x000fe20000010000 */
[----:B------:R-:W-:Y:S01]  /*2030*/  ISETP.NE.AND.EX P2, PT, RZ, c[0x0][0x254], PT, P2 ;  /* 0x00009500ff007a0c */ /* 0x000fe20003f45320 */
[----:B------:R-:W-:Y:S01]  /*2040*/  FADD.FTZ R84, R130, -R85 ;  /* 0x8000005582547221 */ /* 0x000fe20000010000 */
[----:B------:R-:W-:Y:S01]  /*2050*/  ISETP.NE.AND.EX P0, PT, RZ, c[0x0][0x25c], PT, P0 ;  /* 0x00009700ff007a0c */ /* 0x000fe20003f05300 */
[----:B------:R-:W-:Y:S01]  /*2060*/  FADD.FTZ R94, R138, -R89 ;  /* 0x800000598a5e7221 */ /* 0x000fe20000010000 */
[----:B------:R-:W-:Y:S01]  /*2070*/  MOV R167, 0x10 ;  /* 0x0000001000a77802 */ /* 0x000fe20000000f00 */
[----:B------:R-:W-:-:S02]  /*2080*/  FFMA.FTZ R87, R135, R168, R95 ;  /* 0x000000a887577223 */ /* 0x000fc4000001005f */
[----:B------:R-:W-:Y:S02]  /*2090*/  FFMA.FTZ R90, R136, R168, R95 ;  /* 0x000000a8885a7223 */ /* 0x000fe4000001005f */
[----:B------:R-:W-:Y:S01]  /*20a0*/  @P1 HADD2.F32 R89, -RZ, R75.H0_H0 ;  /* 0x2000004bff591230 */ /* 0x000fe20000004100 */
[C---:B-----5:R-:W-:Y:S01]  /*20b0*/  FMUL.FTZ R164, R131.reuse, R164 ;  /* 0x000000a483a47220 */ /* 0x060fe20000410000 */
[----:B------:R-:W-:Y:S01]  /*20c0*/  @P1 HADD2.F32 R85, -RZ, R72.H0_H0 ;  /* 0x20000048ff551230 */ /* 0x000fe20000004100 */
[----:B------:R-:W-:Y:S02]  /*20d0*/  FMUL.FTZ R84, R131, R84 ;  /* 0x0000005483547220 */ /* 0x000fe40000410000 */
[----:B------:R-:W-:Y:S02]  /*20e0*/  FADD.FTZ R88, R134, -R87 ;  /* 0x8000005786587221 */ /* 0x000fe40000010000 */
[----:B------:R-:W-:Y:S02]  /*20f0*/  FADD.FTZ R92, R137, -R90 ;  /* 0x8000005a895c7221 */ /* 0x000fe40000010000 */
[----:B------:R-:W-:-:S02]  /*2100*/  @P1 FADD.FTZ R164, R164, R89 ;  /* 0x00000059a4a41221 */ /* 0x000fc40000010000 */
[-CC-:B------:R-:W-:Y:S02]  /*2110*/  FFMA.FTZ R86, R132, R168.reuse, R95.reuse ;  /* 0x000000a884567223 */ /* 0x180fe4000001005f */
[-C--:B------:R-:W-:Y:S02]  /*2120*/  FFMA.FTZ R162, R140, R168.reuse, R95 ;  /* 0x000000a88ca27223 */ /* 0x080fe4000001005f */
[----:B------:R-:W-:Y:S01]  /*2130*/  @P1 FADD.FTZ R84, R84, R85 ;  /* 0x0000005554541221 */ /* 0x000fe20000010000 */
[--C-:B------:R-:W-:Y:S01]  /*2140*/  @P1 HADD2.F32 R85, -RZ, R73.reuse.H0_H0 ;  /* 0x20000049ff551230 */ /* 0x100fe20000004100 */
[----:B------:R-:W-:Y:S02]  /*2150*/  FFMA.FTZ R168, R144, R168, R95 ;  /* 0x000000a890a87223 */ /* 0x000fe4000001005f */
[C---:B------:R-:W-:Y:S01]  /*2160*/  FMUL.FTZ R90, R131.reuse, R88 ;  /* 0x00000058835a7220 */ /* 0x040fe20000410000 */
[----:B------:R-:W-:Y:S01]  /*2170*/  @P1 HADD2.F32 R88, -RZ, R73.H1_H1 ;  /* 0x30000049ff581230 */ /* 0x000fe20000004100 */
[----:B------:R-:W-:Y:S01]  /*2180*/  FMUL.FTZ R91, R131, R92 ;  /* 0x0000005c835b7220 */ /* 0x000fe20000410000 */
[----:B------:R-:W-:Y:S01]  /*2190*/  @P0 F2FP.PACK_AB R92, RZ, R164 ;  /* 0x000000a4ff5c023e */ /* 0x000fe200000000ff */
[----:B------:R-:W-:-:S02]  /*21a0*/  FADD.FTZ R86, R133, -R86 ;  /* 0x8000005685567221 */ /* 0x000fc40000010000 */
[----:B------:R-:W-:Y:S01]  /*21b0*/  FADD.FTZ R162, R141, -R162 ;  /* 0x800000a28da27221 */ /* 0x000fe20000010000 */
[----:B------:R-:W-:Y:S01]  /*21c0*/  @P0 PRMT R79, R92, 0x7610, R79 ;  /* 0x000076105c4f0816 */ /* 0x000fe2000000004f */
[----:B------:R-:W-:Y:S01]  /*21d0*/  FADD.FTZ R168, R147, -R168 ;  /* 0x800000a893a87221 */ /* 0x000fe20000010000 */
[----:B------:R-:W-:Y:S01]  /*21e0*/  @P1 HADD2.F32 R92, -RZ, R75.H1_H1 ;  /* 0x3000004bff5c1230 */ /* 0x000fe20000004100 */
[----:B------:R-:W-:Y:S01]  /*21f0*/  @P1 FADD.FTZ R90, R90, R85 ;  /* 0x000000555a5a1221 */ /* 0x000fe20000010000 */
[----:B------:R-:W-:Y:S01]  /*2200*/  @P1 HADD2.F32 R85, -RZ, R74.H0_H0 ;  /* 0x2000004aff551230 */ /* 0x000fe20000004100 */
[----:B------:R-:W-:Y:S01]  /*2210*/  FMUL.FTZ R87, R131, R86 ;  /* 0x0000005683577220 */ /* 0x000fe20000410000 */
[----:B------:R-:W-:Y:S01]  /*2220*/  @P1 HADD2.F32 R86, -RZ, R72.H1_H1 ;  /* 0x30000048ff561230 */ /* 0x000fe20000004100 */
[----:B------:R-:W-:Y:S01]  /*2230*/  @P1 FADD.FTZ R91, R91, R88 ;  /* 0x000000585b5b1221 */ /* 0x000fe20000010000 */
[----:B------:R-:W-:Y:S01]  /*2240*/  @P1 HADD2.F32 R88, -RZ, R74.H1_H1 ;  /* 0x3000004aff581230 */ /* 0x000fe20000004100 */
[C---:B------:R-:W-:Y:S01]  /*2250*/  FMUL.FTZ R94, R131.reuse, R94 ;  /* 0x0000005e835e7220 */ /* 0x040fe20000410000 */
[----:B------:R-:W-:Y:S01]  /*2260*/  @P2 F2FP.PACK_AB R153, RZ, R90 ;  /* 0x0000005aff99223e */ /* 0x000fe200000000ff */
[C---:B------:R-:W-:Y:S01]  /*2270*/  FMUL.FTZ R93, R131.reuse, R162 ;  /* 0x000000a2835d7220 */ /* 0x040fe20000410000 */
[----:B------:R-:W-:Y:S01]  /*2280*/  @P2 F2FP.PACK_AB R162, RZ, R91 ;  /* 0x0000005bffa2223e */ /* 0x000fe200000000ff */
[----:B------:R-:W-:Y:S01]  /*2290*/  FMUL.FTZ R131, R131, R168 ;  /* 0x000000a883837220 */ /* 0x000fe20000410000 */
[----:B------:R-:W-:Y:S01]  /*22a0*/  @P2 PRMT R81, R153, 0x7610, R81 ;  /* 0x0000761099512816 */ /* 0x000fe20000000051 */
[----:B------:R-:W-:Y:S01]  /*22b0*/  @P1 FADD.FTZ R94, R94, R85 ;  /* 0x000000555e5e1221 */ /* 0x000fe20000010000 */
[----:B------:R-:W-:Y:S01]  /*22c0*/  @P0 F2FP.PACK_AB R85, RZ, R84 ;  /* 0x00000054ff55023e */ /* 0x000fe200000000ff */
[----:B------:R-:W-:Y:S01]  /*22d0*/  @P1 FADD.FTZ R87, R87, R86 ;  /* 0x0000005657571221 */ /* 0x000fe20000010000 */
[----:B------:R-:W-:Y:S01]  /*22e0*/  @P0 F2FP.PACK_AB R86, RZ, R90 ;  /* 0x0000005aff56023e */ /* 0x000fe200000000ff */
[----:B------:R-:W-:Y:S01]  /*22f0*/  @P1 FADD.FTZ R93, R93, R88 ;  /* 0x000000585d5d1221 */ /* 0x000fe20000010000 */
[----:B------:R-:W-:Y:S01]  /*2300*/  @P0 PRMT R76, R85, 0x7610, R76 ;  /* 0x00007610554c0816 */ /* 0x000fe2000000004c */
[----:B------:R-:W-:Y:S01]  /*2310*/  @P1 FADD.FTZ R131, R131, R92 ;  /* 0x0000005c83831221 */ /* 0x000fe20000010000 */
[----:B------:R-:W-:-:S02]  /*2320*/  ISETP.NE.U32.AND P1, PT, RZ, c[0x0][0x258], PT ;  /* 0x00009600ff007a0c */ /* 0x000fc40003f25070 */
[----:B------:R-:W-:Y:S02]  /*2330*/  @P0 F2FP.PACK_AB R85, RZ, R87 ;  /* 0x00000057ff55023e */ /* 0x000fe400000000ff */
[----:B------:R-:W-:Y:S02]  /*2340*/  ISETP.NE.AND.EX P1, PT, RZ, c[0x0][0x25c], PT, P1 ;  /* 0x00009700ff007a0c */ /* 0x000fe40003f25310 */
[----:B------:R-:W-:Y:S02]  /*2350*/  @P0 F2FP.PACK_AB R89, RZ, R94 ;  /* 0x0000005eff59023e */ /* 0x000fe400000000ff */
[----:B------:R-:W-:Y:S02]  /*2360*/  @P0 PRMT R77, R86, 0x7610, R77 ;  /* 0x00007610564d0816 */ /* 0x000fe4000000004d */
[----:B------:R-:W-:Y:S02]  /*2370*/  @P0 F2FP.PACK_AB R86, RZ, R91 ;  /* 0x0000005bff56023e */ /* 0x000fe400000000ff */
[----:B------:R-:W-:-:S02]  /*2380*/  @P0 PRMT R76, R76, 0x5410, R85 ;  /* 0x000054104c4c0816 */ /* 0x000fc40000000055 */
[----:B------:R-:W-:Y:S02]  /*2390*/  @P0 PRMT R78, R89, 0x7610, R78 ;  /* 0x00007610594e0816 */ /* 0x000fe4000000004e */
[----:B------:R-:W-:Y:S01]  /*23a0*/  @P0 F2FP.PACK_AB R85, RZ, R93 ;  /* 0x0000005dff55023e */ /* 0x000fe200000000ff */
[----:B------:R-:W-:Y:S01]  /*23b0*/  @P1 IMAD.WIDE.U32 R88, R128, R167, c[0x0][0x258] ;  /* 0x0000960080581625 */ /* 0x000fe200078e00a7 */
[----:B------:R-:W-:Y:S02]  /*23c0*/  @P0 PRMT R77, R77, 0x5410, R86 ;  /* 0x000054104d4d0816 */ /* 0x000fe40000000056 */
[----:B------:R-:W-:Y:S02]  /*23d0*/  @P0 F2FP.PACK_AB R86, RZ, R131 ;  /* 0x00000083ff56023e */ /* 0x000fe400000000ff */
[----:B------:R-:W-:Y:S02]  /*23e0*/  @P0 PRMT R78, R78, 0x5410, R85 ;  /* 0x000054104e4e0816 */ /* 0x000fe40000000055 */
[----:B------:R-:W-:-:S02]  /*23f0*/  F2FP.PACK_AB R85, R91, R90 ;  /* 0x0000005a5b55723e */ /* 0x000fc400000000ff */
[----:B------:R-:W-:Y:S02]  /*2400*/  @P2 F2FP.PACK_AB R90, RZ, R94 ;  /* 0x0000005eff5a223e */ /* 0x000fe400000000ff */
[----:B------:R-:W-:Y:S02]  /*2410*/  @P2 F2FP.PACK_AB R92, RZ, R84 ;  /* 0x00000054ff5c223e */ /* 0x000fe400000000ff */
[----:B------:R-:W-:Y:S02]  /*2420*/  @P2 F2FP.PACK_AB R91, RZ, R164 ;  /* 0x000000a4ff5b223e */ /* 0x000fe400000000ff */
[----:B------:R-:W-:Y:S02]  /*2430*/  @P0 PRMT R79, R79, 0x5410, R86 ;  /* 0x000054104f4f0816 */ /* 0x000fe40000000056 */
[----:B------:R-:W-:Y:S02]  /*2440*/  @P2 F2FP.PACK_AB R165, RZ, R93 ;  /* 0x0000005dffa5223e */ /* 0x000fe400000000ff */
[----:B------:R-:W-:Y:S01]  /*2450*/  F2FP.PACK_AB R86, R93, R94 ;  /* 0x0000005e5d56723e */ /* 0x000fe200000000ff */
[----:B------:R0:W-:Y:S01]  /*2460*/  @P1 STG.E.128 [R88.64], R76 ;  /* 0x0000004c58001986 */ /* 0x0001e2000c101d04 */
[----:B------:R-:W-:-:S02]  /*2470*/  @P2 PRMT R82, R90, 0x7610, R82 ;  /* 0x000076105a522816 */ /* 0x000fc40000000052 */
[----:B------:R-:W-:Y:S02]  /*2480*/  @P2 F2FP.PACK_AB R95, RZ, R87 ;  /* 0x00000057ff5f223e */ /* 0x000fe400000000ff */
[----:B------:R-:W-:Y:S02]  /*2490*/  @P2 F2FP.PACK_AB R93, RZ, R131 ;  /* 0x00000083ff5d223e */ /* 0x000fe400000000ff */
[----:B------:R-:W-:Y:S02]  /*24a0*/  @P2 PRMT R80, R92, 0x7610, R80 ;  /* 0x000076105c502816 */ /* 0x000fe40000000050 */
[----:B------:R-:W-:Y:S02]  /*24b0*/  @P2 PRMT R83, R91, 0x7610, R83 ;  /* 0x000076105b532816 */ /* 0x000fe40000000053 */
[----:B------:R-:W-:Y:S02]  /*24c0*/  @P2 LEA R90, P0, R128, c[0x0][0x250], 0x4 ;  /* 0x00009400805a2a11 */ /* 0x000fe400078020ff */
[----:B------:R-:W-:-:S02]  /*24d0*/  F2FP.PACK_AB R84, R87, R84 ;  /* 0x000000545754723e */ /* 0x000fc400000000ff */
[----:B------:R-:W-:Y:S02]  /*24e0*/  F2FP.PACK_AB R87, R131, R164 ;  /* 0x000000a48357723e */ /* 0x000fe400000000ff */
[----:B------:R-:W-:Y:S01]  /*24f0*/  @P2 PRMT R80, R80, 0x5410, R95 ;  /* 0x0000541050502816 */ /* 0x000fe2000000005f */
[C---:B0-----:R-:W-:Y:S01]  /*2500*/  IMAD.WIDE.U32 R88, R128.reuse, R167, c[0x0][0x248] ;  /* 0x0000920080587625 */ /* 0x041fe200078e00a7 */
[----:B------:R-:W-:Y:S02]  /*2510*/  @P2 PRMT R81, R81, 0x5410, R162 ;  /* 0x0000541051512816 */ /* 0x000fe400000000a2 */
[----:B------:R-:W-:Y:S02]  /*2520*/  @P2 LEA.HI.X R91, R128, c[0x0][0x254], RZ, 0x4, P0 ;  /* 0x00009500805b2a11 */ /* 0x000fe400000f24ff */
[----:B------:R-:W-:Y:S01]  /*2530*/  @P2 PRMT R82, R82, 0x5410, R165 ;  /* 0x0000541052522816 */ /* 0x000fe200000000a5 */
[----:B------:R0:W-:Y:S01]  /*2540*/  STG.E.128 [R88.64], R84 ;  /* 0x0000005458007986 */ /* 0x0001e2000c101d04 */
[----:B------:R-:W-:-:S05]  /*2550*/  @P2 PRMT R83, R83, 0x5410, R93 ;  /* 0x0000541053532816 */ /* 0x000fca000000005d */
[----:B------:R0:W-:Y:S02]  /*2560*/  @P2 STG.E.128 [R90.64], R80 ;  /* 0x000000505a002986 */ /* 0x0001e4000c101d04 */
.L_x_178:
[----:B------:R-:W-:Y:S05]  /*2570*/  BSYNC B0 ;  /* 0x0000000000007941 */ /* 0x000fea0003800000 */
.L_x_177:
[----:B------:R-:W-:-:S04]  /*2580*/  LOP3.LUT P0, RZ, R127, 0xff, RZ, 0xc0, !PT ;  /* 0x000000ff7fff7812 */ /* 0x000fc8000780c0ff */
[----:B------:R-:W-:Y:S01]  /*2590*/  SEL R127, RZ, 0x1, P0 ;  /* 0x00000001ff7f7807 */ /* 0x000fe20000000000 */
[----:B01---5:R-:W-:Y:S01]  /*25a0*/  @P5 CALL.REL.NOINC `(.L_x_168) ;  /* 0x0000001000005944 */ /* 0x023fe20003c00000 */
[----:B------:R-:W-:Y:S05]  /*25b0*/  BRA `(.L_x_179) ;  /* 0xffffe01000007947 */ /* 0x000fea000383ffff */
.L_x_168:
[----:B------:R-:W0:Y:S01]  /*25c0*/  S2UR UR6, SR_CTAID.X ;  /* 0x00000000000679c3 */ /* 0x000e220000002500 */
[C---:B------:R-:W-:Y:S01]  /*25d0*/  LOP3.LUT R3, R0.reuse, 0xff, RZ, 0xc0, !PT ;  /* 0x000000ff00037812 */ /* 0x040fe200078ec0ff */
[----:B------:R-:W-:Y:S01]  /*25e0*/  BSSY B0, `(.L_x_180) ;  /* 0x0000013000007945 */ /* 0x000fe20003800000 */
[----:B0-----:R-:W-:-:S05]  /*25f0*/  LEA.HI R2, R0, UR6, RZ, 0x18 ;  /* 0x0000000600027c11 */ /* 0x001fca000f8fc0ff */
[----:B------:R-:W-:-:S05]  /*2600*/  IMAD R2, R2, c[0x0][0x168], RZ ;  /* 0x00005a0002027a24 */ /* 0x000fca00078e02ff */
[----:B------:R-:W-:Y:S01]  /*2610*/  LEA.HI R0, R2, R3, RZ, 0x1d ;  /* 0x0000000302007211 */ /* 0x000fe200078fe8ff */
[----:B------:R-:W-:Y:S05]  /*2620*/  @!P3 BRA `(.L_x_181) ;  /* 0x000000e00000b947 */ /* 0x000fea0003800000 */
[----:B-----5:R-:W-:-:S10]  /*2630*/  HFMA2.MMA R73, -RZ, RZ, 0, 1.9073486328125e-06 ;  /* 0x00000020ff497435 */ /* 0x020fd400000001ff */
        /* <DEDUP_REMOVED lines=13> */
.L_x_181:
[----:B------:R-:W-:Y:S05]  /*2710*/  BSYNC B0 ;  /* 0x0000000000007941 */ /* 0x000fea0003800000 */
.L_x_180:
        /* <DEDUP_REMOVED lines=15> */
.L_x_173:
[----:B------:R-:W-:Y:S01]  /*2810*/  HFMA2.MMA R164, -RZ, RZ, 0, 9.5367431640625e-07 ;  /* 0x00000010ffa47435 */ /* 0x000fe200000001ff */
[----:B------:R-:W-:-:S02]  /*2820*/  MOV R89, R165 ;  /* 0x000000a500597202 */ /* 0x000fc40000000f00 */
[----:B------:R-:W-:Y:S02]  /*2830*/  MOV R93, 0x1f ;  /* 0x0000001f005d7802 */ /* 0x000fe40000000f00 */
[----:B------:R-:W-:Y:S02]  /*2840*/  MOV R168, 0xffffffff ;  /* 0xffffffff00a87802 */ /* 0x000fe40000000f00 */
[----:B------:R-:W-:Y:S02]  /*2850*/  MOV R84, 0x2870 ;  /* 0x0000287000547802 */ /* 0x000fe40000000f00 */
[----:B-----5:R-:W-:Y:S05]  /*2860*/  CALL.REL.NOINC `($__internal_12_$__cuda_sm70_shflsync_down_p) ;  /* 0x0000046000007944 */ /* 0x020fea0003c00000 */
[----:B-1----:R-:W-:Y:S01]  /*2870*/  MOV R88, R89 ;  /* 0x0000005900587202 */ /* 0x002fe20000000f00 */
[----:B0-----:R-:W-:Y:S05]  /*2880*/  BRA `(.L_x_182) ;  /* 0xffffedf000007947 */ /* 0x001fea000383ffff */
.L_x_174:
[----:B------:R-:W-:Y:S01]  /*2890*/  HFMA2.MMA R164, -RZ, RZ, 0, 9.5367431640625e-07 ;  /* 0x00000010ffa47435 */ /* 0x000fe200000001ff */
[----:B------:R-:W-:Y:S02]  /*28a0*/  MOV R89, R162 ;  /* 0x000000a200597202 */ /* 0x000fe40000000f00 */
[----:B------:R-:W-:Y:S02]  /*28b0*/  MOV R93, 0x1f ;  /* 0x0000001f005d7802 */ /* 0x000fe40000000f00 */
[----:B------:R-:W-:-:S02]  /*28c0*/  MOV R168, 0xffffffff ;  /* 0xffffffff00a87802 */ /* 0x000fc40000000f00 */
[----:B------:R-:W-:Y:S02]  /*28d0*/  MOV R84, 0x28f0 ;  /* 0x000028f000547802 */ /* 0x000fe40000000f00 */
[----:B01---5:R-:W-:Y:S05]  /*28e0*/  CALL.REL.NOINC `($__internal_12_$__cuda_sm70_shflsync_down_p) ;  /* 0x000003e000007944 */ /* 0x023fea0003c00000 */
[----:B------:R-:W-:Y:S01]  /*28f0*/  FADD.FTZ R88, R88, R165 ;  /* 0x000000a558587221 */ /* 0x000fe20000010000 */
[----:B0-----:R-:W-:Y:S01]  /*2900*/  HFMA2.MMA R164, -RZ, RZ, 0, 4.76837158203125e-07 ;  /* 0x00000008ffa47435 */ /* 0x001fe200000001ff */
[----:B-1----:R-:W-:Y:S01]  /*2910*/  FADD.FTZ R162, R162, R89 ;  /* 0x00000059a2a27221 */ /* 0x002fe20000010000 */
[----:B------:R-:W-:Y:S02]  /*2920*/  MOV R93, 0x1f ;  /* 0x0000001f005d7802 */ /* 0x000fe40000000f00 */
[----:B------:R-:W-:Y:S02]  /*2930*/  MOV R168, 0xffffffff ;  /* 0xffffffff00a87802 */ /* 0x000fe40000000f00 */
[----:B------:R-:W-:Y:S02]  /*2940*/  MOV R89, R88 ;  /* 0x0000005800597202 */ /* 0x000fe40000000f00 */
[----:B------:R-:W-:Y:S02]  /*2950*/  MOV R84, 0x2970 ;  /* 0x0000297000547802 */ /* 0x000fe40000000f00 */
[----:B------:R-:W-:Y:S05]  /*2960*/  CALL.REL.NOINC `($__internal_12_$__cuda_sm70_shflsync_down_p) ;  /* 0x0000036000007944 */ /* 0x000fea0003c00000 */
[----:B0-----:R-:W-:Y:S01]  /*2970*/  HFMA2.MMA R164, -RZ, RZ, 0, 4.76837158203125e-07 ;  /* 0x00000008ffa47435 */ /* 0x001fe200000001ff */
[----:B-1----:R-:W-:-:S02]  /*2980*/  MOV R87, R89 ;  /* 0x0000005900577202 */ /* 0x002fc40000000f00 */
[----:B------:R-:W-:Y:S02]  /*2990*/  MOV R89, R162 ;  /* 0x000000a200597202 */ /* 0x000fe40000000f00 */
[----:B------:R-:W-:Y:S02]  /*29a0*/  MOV R93, 0x1f ;  /* 0x0000001f005d7802 */ /* 0x000fe40000000f00 */
[----:B------:R-:W-:Y:S02]  /*29b0*/  MOV R168, 0xffffffff ;  /* 0xffffffff00a87802 */ /* 0x000fe40000000f00 */
[----:B------:R-:W-:Y:S02]  /*29c0*/  MOV R84, 0x29e0 ;  /* 0x000029e000547802 */ /* 0x000fe40000000f00 */
[----:B------:R-:W-:Y:S05]  /*29d0*/  CALL.REL.NOINC `($__internal_12_$__cuda_sm70_shflsync_down_p) ;  /* 0x000002f000007944 */ /* 0x000fea0003c00000 */
[----:B------:R-:W-:Y:S01]  /*29e0*/  FADD.FTZ R88, R87, R88 ;  /* 0x0000005857587221 */ /* 0x000fe20000010000 */
[----:B0-----:R-:W-:Y:S01]  /*29f0*/  HFMA2.MMA R164, -RZ, RZ, 0, 2.384185791015625e-07 ;  /* 0x00000004ffa47435 */ /* 0x001fe200000001ff */
[----:B-1----:R-:W-:Y:S01]  /*2a00*/  FADD.FTZ R162, R162, R89 ;  /* 0x00000059a2a27221 */ /* 0x002fe20000010000 */
[----:B------:R-:W-:Y:S02]  /*2a10*/  MOV R93, 0x1f ;  /* 0x0000001f005d7802 */ /* 0x000fe40000000f00 */
[----:B------:R-:W-:-:S02]  /*2a20*/  MOV R168, 0xffffffff ;  /* 0xffffffff00a87802 */ /* 0x000fc40000000f00 */
[----:B------:R-:W-:Y:S02]  /*2a30*/  MOV R89, R88 ;  /* 0x0000005800597202 */ /* 0x000fe40000000f00 */
[----:B------:R-:W-:Y:S02]  /*2a40*/  MOV R84, 0x2a60 ;  /* 0x00002a6000547802 */ /* 0x000fe40000000f00 */
[----:B------:R-:W-:Y:S05]  /*2a50*/  CALL.REL.NOINC `($__internal_12_$__cuda_sm70_shflsync_down_p) ;  /* 0x0000027000007944 */ /* 0x000fea0003c00000 */
[----:B0-----:R-:W-:Y:S01]  /*2a60*/  HFMA2.MMA R164, -RZ, RZ, 0, 2.384185791015625e-07 ;  /* 0x00000004ffa47435 */ /* 0x001fe200000001ff */
[----:B-1----:R-:W-:Y:S02]  /*2a70*/  MOV R87, R89 ;  /* 0x0000005900577202 */ /* 0x002fe40000000f00 */
[----:B------:R-:W-:Y:S02]  /*2a80*/  MOV R89, R162 ;  /* 0x000000a200597202 */ /* 0x000fe40000000f00 */
[----:B------:R-:W-:Y:S02]  /*2a90*/  MOV R93, 0x1f ;  /* 0x0000001f005d7802 */ /* 0x000fe40000000f00 */
[----:B------:R-:W-:Y:S02]  /*2aa0*/  MOV R168, 0xffffffff ;  /* 0xffffffff00a87802 */ /* 0x000fe40000000f00 */
[----:B------:R-:W-:-:S02]  /*2ab0*/  MOV R84, 0x2ad0 ;  /* 0x00002ad000547802 */ /* 0x000fc40000000f00 */
[----:B------:R-:W-:Y:S05]  /*2ac0*/  CALL.REL.NOINC `($__internal_12_$__cuda_sm70_shflsync_down_p) ;  /* 0x0000020000007944 */ /* 0x000fea0003c00000 */
[----:B------:R-:W-:Y:S01]  /*2ad0*/  FADD.FTZ R88, R87, R88 ;  /* 0x0000005857587221 */ /* 0x000fe20000010000 */
[----:B0-----:R-:W-:Y:S01]  /*2ae0*/  HFMA2.MMA R164, -RZ, RZ, 0, 1.1920928955078125e-07 ;  /* 0x00000002ffa47435 */ /* 0x001fe200000001ff */
[----:B-1----:R-:W-:Y:S01]  /*2af0*/  FADD.FTZ R94, R162, R89 ;  /* 0x00000059a25e7221 */ /* 0x002fe20000010000 */
[----:B------:R-:W-:-:S02]  /*2b00*/  MOV R93, 0x1f ;  /* 0x0000001f005d7802 */ /* 0x000fc40000000f00 */
[----:B------:R-:W-:Y:S02]  /*2b10*/  MOV R168, 0xffffffff ;  /* 0xffffffff00a87802 */ /* 0x000fe40000000f00 */
[----:B------:R-:W-:Y:S02]  /*2b20*/  MOV R89, R88 ;  /* 0x0000005800597202 */ /* 0x000fe40000000f00 */
[----:B------:R-:W-:Y:S02]  /*2b30*/  MOV R84, 0x2b50 ;  /* 0x00002b5000547802 */ /* 0x000fe40000000f00 */
[----:B------:R-:W-:Y:S05]  /*2b40*/  CALL.REL.NOINC `($__internal_12_$__cuda_sm70_shflsync_down_p) ;  /* 0x0000018000007944 */ /* 0x000fea0003c00000 */
[----:B0-----:R-:W-:Y:S01]  /*2b50*/  HFMA2.MMA R164, -RZ, RZ, 0, 1.1920928955078125e-07 ;  /* 0x00000002ffa47435 */ /* 0x001fe200000001ff */
[----:B-1----:R-:W-:Y:S02]  /*2b60*/  MOV R87, R89 ;  /* 0x0000005900577202 */ /* 0x002fe40000000f00 */
[----:B------:R-:W-:Y:S02]  /*2b70*/  MOV R89, R94 ;  /* 0x0000005e00597202 */ /* 0x000fe40000000f00 */
[----:B------:R-:W-:Y:S02]  /*2b80*/  MOV R93, 0x1f ;  /* 0x0000001f005d7802 */ /* 0x000fe40000000f00 */
[----:B------:R-:W-:-:S02]  /*2b90*/  MOV R168, 0xffffffff ;  /* 0xffffffff00a87802 */ /* 0x000fc40000000f00 */
[----:B------:R-:W-:Y:S02]  /*2ba0*/  MOV R84, 0x2bc0 ;  /* 0x00002bc000547802 */ /* 0x000fe40000000f00 */
[----:B------:R-:W-:Y:S05]  /*2bb0*/  CALL.REL.NOINC `($__internal_12_$__cuda_sm70_shflsync_down_p) ;  /* 0x0000011000007944 */ /* 0x000fea0003c00000 */
[----:B------:R-:W-:Y:S01]  /*2bc0*/  FADD.FTZ R90, R87, R88 ;  /* 0x00000058575a7221 */ /* 0x000fe20000010000 */
[----:B0-----:R-:W-:Y:S01]  /*2bd0*/  HFMA2.MMA R164, -RZ, RZ, 0, 5.9604644775390625e-08 ;  /* 0x00000001ffa47435 */ /* 0x001fe200000001ff */
[----:B-1----:R-:W-:Y:S01]  /*2be0*/  FADD.FTZ R94, R94, R89 ;  /* 0x000000595e5e7221 */ /* 0x002fe20000010000 */
[----:B------:R-:W-:Y:S02]  /*2bf0*/  MOV R93, 0x1f ;  /* 0x0000001f005d7802 */ /* 0x000fe40000000f00 */
[----:B------:R-:W-:Y:S02]  /*2c00*/  MOV R168, 0xffffffff ;  /* 0xffffffff00a87802 */ /* 0x000fe40000000f00 */
[----:B------:R-:W-:Y:S02]  /*2c10*/  MOV R89, R90 ;  /* 0x0000005a00597202 */ /* 0x000fe40000000f00 */
[----:B------:R-:W-:Y:S02]  /*2c20*/  MOV R84, 0x2c40 ;  /* 0x00002c4000547802 */ /* 0x000fe40000000f00 */
[----:B------:R-:W-:Y:S05]  /*2c30*/  CALL.REL.NOINC `($__internal_12_$__cuda_sm70_shflsync_down_p) ;  /* 0x0000009000007944 */ /* 0x000fea0003c00000 */
[----:B0-----:R-:W-:Y:S01]  /*2c40*/  HFMA2.MMA R164, -RZ, RZ, 0, 5.9604644775390625e-08 ;  /* 0x00000001ffa47435 */ /* 0x001fe200000001ff */
[----:B-1----:R-:W-:-:S02]  /*2c50*/  MOV R91, R89 ;  /* 0x00000059005b7202 */ /* 0x002fc40000000f00 */
[----:B------:R-:W-:Y:S02]  /*2c60*/  MOV R89, R94 ;  /* 0x0000005e00597202 */ /* 0x000fe40000000f00 */
[----:B------:R-:W-:Y:S02]  /*2c70*/  MOV R93, 0x1f ;  /* 0x0000001f005d7802 */ /* 0x000fe40000000f00 */
[----:B------:R-:W-:Y:S02]  /*2c80*/  MOV R168, 0xffffffff ;  /* 0xffffffff00a87802 */ /* 0x000fe40000000f00 */
[----:B------:R-:W-:Y:S02]  /*2c90*/  MOV R84, 0x2cb0 ;  /* 0x00002cb000547802 */ /* 0x000fe40000000f00 */
[----:B------:R-:W-:Y:S05]  /*2ca0*/  CALL.REL.NOINC `($__internal_12_$__cuda_sm70_shflsync_down_p) ;  /* 0x0000002000007944 */ /* 0x000fea0003c00000 */
[----:B-1----:R-:W-:Y:S01]  /*2cb0*/  MOV R85, R89 ;  /* 0x0000005900557202 */ /* 0x002fe20000000f00 */
[----:B0-----:R-:W-:Y:S05]  /*2cc0*/  BRA `(.L_x_183) ;  /* 0xffffead000007947 */ /* 0x001fea000383ffff */
        .weak           $__internal_12_$__cuda_sm70_shflsync_down_p
        .type           $__internal_12_$__cuda_sm70_shflsync_down_p,@function
        .size           $__internal_12_$__cuda_sm70_shflsync_down_p,(.L_x_1775 - $__internal_12_$__cuda_sm70_shflsync_down_p)
$__internal_12_$__cuda_sm70_shflsync_down_p:
[----:B------:R-:W-:Y:S01]  /*2cd0*/  HFMA2.MMA R85, -RZ, RZ, 0, 0 ;  /* 0x00000000ff557435 */ /* 0x000fe200000001ff */
[----:B------:R-:W-:Y:S04]  /*2ce0*/  WARPSYNC R168 ;  /* 0x000000a800007348 */ /* 0x000fe80003800000 */
[----:B------:R0:W1:Y:S01]  /*2cf0*/  SHFL.DOWN PT, R89, R89, R164, R93 ;  /* 0x080000a459597389 */ /* 0x00006200000e005d */
[----:B------:R-:W-:Y:S05]  /*2d00*/  RET.REL.NODEC R84 `(_ZN10layer_norm31ln_parallel_residual_bwd_kernelINS_13Kernel_traitsI6__halfS2_S2_S2_fjLj4096ELj1ELj1ELj8ELj16ENS_18Kernel_traits_baseILj4096ES2_S2_S2_S2_fjLj256EEEEELb0ELb0ELb0EEEvNS_9BwdParamsE) ;  /* 0xffffd2f054007950 */ /* 0x000fea0003c3ffff */
.L_x_184:
        /* <DEDUP_REMOVED lines=15> */
.L_x_1775:


//--------------------- .text._ZN10layer_norm31ln_parallel_residual_bwd_kernelINS_13Kernel_traitsI6__halfS2_S2_S2_fjLj4096ELj1ELj1ELj8ELj16ENS_18Kernel_traits_baseILj4096ES2_S2_S2_S2_fjLj256EEEEELb0ELb0ELb1EEEvNS_9BwdParamsE --------------------------
	.section	.text._ZN10layer_norm31ln_parallel_residual_bwd_kernelINS_13Kernel_traitsI6__halfS2_S2_S2_fjLj4096ELj1ELj1ELj8ELj16ENS_18Kernel_traits_baseILj4096ES2_S2_S2_S2_fjLj256EEEEELb0ELb0ELb1EEEvNS_9BwdParamsE,"ax",@progbits
	.sectioninfo	@"SHI_REGISTERS=168"
	.align	128
        .global         _ZN10layer_norm31ln_parallel_residual_bwd_kernelINS_13Kernel_traitsI6__halfS2_S2_S2_fjLj4096ELj1ELj1ELj8ELj16ENS_18Kernel_traits_baseILj4096ES2_S2_S2_S2_fjLj256EEEEELb0ELb0ELb1EEEvNS_9BwdParamsE
        .type           _ZN10layer_norm31ln_parallel_residual_bwd_kernelINS_13Kernel_traitsI6__halfS2_S2_S2_fjLj4096ELj1ELj1ELj8ELj16ENS_18Kernel_traits_baseILj4096ES2_S2_S2_S2_fjLj256EEEEELb0ELb0ELb1EEEvNS_9BwdParamsE,@function
        .size           _ZN10layer_norm31ln_parallel_residual_bwd_kernelINS_13Kernel_traitsI6__halfS2_S2_S2_fjLj4096ELj1ELj1ELj8ELj16ENS_18Kernel_traits_baseILj4096ES2_S2_S2_S2_fjLj256EEEEELb0ELb0ELb1EEEvNS_9BwdParamsE,(.L_x_1776 - _ZN10layer_norm31ln_parallel_residual_bwd_kernelINS_13Kernel_traitsI6__halfS2_S2_S2_fjLj4096ELj1ELj1ELj8ELj16ENS_18Kernel_traits_baseILj4096ES2_S2_S2_S2_fjLj256EEEEELb0ELb0ELb1EEEvNS_9BwdParamsE)
        .other          _ZN10layer_norm31ln_parallel_residual_bwd_kernelINS_13Kernel_traitsI6__halfS2_S2_S2_fjLj4096ELj1ELj1ELj8ELj16ENS_18Kernel_traits_baseILj4096ES2_S2_S2_S2_fjLj256EEEEELb0ELb0ELb1EEEvNS_9BwdParamsE,@"STO_CUDA_ENTRY STV_DEFAULT"
_ZN10layer_norm31ln_parallel_residual_bwd_kernelINS_13Kernel_traitsI6__halfS2_S2_S2_fjLj4096ELj1ELj1ELj8ELj16ENS_18Kernel_traits_baseILj4096ES2_S2_S2_S2_fjLj256EEEEELb0ELb0ELb1EEEvNS_9BwdParamsE:
.text._ZN10layer_norm31ln_parallel_residual_bwd_kernelINS_13Kernel_traitsI6__halfS2_S2_S2_fjLj4096ELj1ELj1ELj8ELj16ENS_18Kernel_traits_baseILj4096ES2_S2_S2_S2_fjLj256EEEEELb0ELb0ELb1EEEvNS_9BwdParamsE:
        /* <DEDUP_REMOVED lines=41> */
.L_x_185:
        /* <DEDUP_REMOVED lines=10> */
[----:B------:R-:W-:Y:S01]  /*0330*/  MOV R131, RZ ;  /* 0x000000ff00837202 */ /* 0x000fe20000000f00 */
[----:B------:R-:W-:Y:S01]  /*0340*/  HFMA2.MMA R45, -RZ, RZ, 0, 0 ;  /* 0x00000000ff2d7435 */ /* 0x000fe200000001ff */
[----:B------:R-:W-:Y:S01]  /*0350*/  MOV R109, RZ ;  /* 0x000000ff006d7202 */ /* 0x000fe20000000f00 */
[----:B------:R-:W-:Y:S01]  /*0360*/  HFMA2.MMA R100, -RZ, RZ, 0, 0 ;  /* 0x00000000ff647435 */ /* 0x000fe200000001ff */
[----:B------:R-:W-:Y:S01]  /*0370*/  CS2R R86, SRZ ;  /* 0x0000000000567805 */ /* 0x000fe2000001ff00 */
        /* <DEDUP_REMOVED lines=21> */
[----:B------:R-:W-:Y:S01]  /*04d0*/  MOV R136, RZ ;  /* 0x000000ff00887202 */ /* 0x000fe20000000f00 */
        /* <DEDUP_REMOVED lines=9> */
[----:B------:R-:W-:-:S02]  /*0570*/  MOV R92, RZ ;  /* 0x000000ff005c7202 */ /* 0x000fc40000000f00 */
[----:B------:R-:W-:Y:S02]  /*0580*/  MOV R106, RZ ;  /* 0x000000ff006a7202 */ /* 0x000fe40000000f00 */
[----:B------:R-:W-:Y:S01]  /*0590*/  MOV R128, RZ ;  /* 0x000000ff00807202 */ /* 0x000fe20000000f00 */
[--C-:B--2---:R-:W-:Y:S02]  /*05a0*/  HADD2.F32 R94, -RZ, R8.reuse.H0_H0 ;  /* 0x20000008ff5e7230 */ /* 0x104fe40000004100 */
[----:B------:R-:W-:Y:S02]  /*05b0*/  HADD2.F32 R95, -RZ, R8.H1_H1 ;  /* 0x30000008ff5f7230 */ /* 0x000fe40000004100 */
[--C-:B------:R-:W-:Y:S02]  /*05c0*/  HADD2.F32 R96, -RZ, R9.reuse.H0_H0 ;  /* 0x20000009ff607230 */ /* 0x100fe40000004100 */
[----:B------:R-:W-:Y:S02]  /*05d0*/  HADD2.F32 R98, -RZ, R9.H1_H1 ;  /* 0x30000009ff627230 */ /* 0x000fe40000004100 */
[----:B------:R-:W-:-:S02]  /*05e0*/  HADD2.F32 R99, -RZ, R10.H0_H0 ;  /* 0x2000000aff637230 */ /* 0x000fc40000004100 */
[----:B------:R-:W-:Y:S02]  /*05f0*/  HADD2.F32 R101, -RZ, R10.H1_H1 ;  /* 0x3000000aff657230 */ /* 0x000fe40000004100 */
[--C-:B------:R-:W-:Y:S02]  /*0600*/  HADD2.F32 R102, -RZ, R11.reuse.H0_H0 ;  /* 0x2000000bff667230 */ /* 0x100fe40000004100 */
[----:B------:R-:W-:Y:S02]  /*0610*/  HADD2.F32 R104, -RZ, R11.H1_H1 ;  /* 0x3000000bff687230 */ /* 0x000fe40000004100 */
[--C-:B---3--:R-:W-:Y:S02]  /*0620*/  HADD2.F32 R105, -RZ, R12.reuse.H0_H0 ;  /* 0x2000000cff697230 */ /* 0x108fe40000004100 */
[----:B------:R-:W-:Y:S02]  /*0630*/  HADD2.F32 R107, -RZ, R12.H1_H1 ;  /* 0x3000000cff6b7230 */ /* 0x000fe40000004100 */
[----:B------:R-:W-:-:S02]  /*0640*/  HADD2.F32 R108, -RZ, R13.H0_H0 ;  /* 0x2000000dff6c7230 */ /* 0x000fc40000004100 */
[----:B------:R-:W-:Y:S02]  /*0650*/  HADD2.F32 R110, -RZ, R13.H1_H1 ;  /* 0x3000000dff6e7230 */ /* 0x000fe40000004100 */
[--C-:B------:R-:W-:Y:S02]  /*0660*/  HADD2.F32 R111, -RZ, R14.reuse.H0_H0 ;  /* 0x2000000eff6f7230 */ /* 0x100fe40000004100 */
[----:B------:R-:W-:Y:S02]  /*0670*/  HADD2.F32 R113, -RZ, R14.H1_H1 ;  /* 0x3000000eff717230 */ /* 0x000fe40000004100 */
[--C-:B------:R-:W-:Y:S02]  /*0680*/  HADD2.F32 R114, -RZ, R15.reuse.H0_H0 ;  /* 0x2000000fff727230 */ /* 0x100fe40000004100 */
[----:B------:R-:W-:Y:S02]  /*0690*/  HADD2.F32 R116, -RZ, R15.H1_H1 ;  /* 0x3000000fff747230 */ /* 0x000fe40000004100 */
[----:B----4-:R-:W-:-:S02]  /*06a0*/  HADD2.F32 R117, -RZ, R16.H0_H0 ;  /* 0x20000010ff757230 */ /* 0x010fc40000004100 */
[----:B------:R-:W-:Y:S02]  /*06b0*/  HADD2.F32 R119, -RZ, R16.H1_H1 ;  /* 0x30000010ff777230 */ /* 0x000fe40000004100 */
[--C-:B------:R-:W-:Y:S02]  /*06c0*/  HADD2.F32 R120, -RZ, R17.reuse.H0_H0 ;  /* 0x20000011ff787230 */ /* 0x100fe40000004100 */
[----:B------:R-:W-:Y:S02]  /*06d0*/  HADD2.F32 R122, -RZ, R17.H1_H1 ;  /* 0x30000011ff7a7230 */ /* 0x000fe40000004100 */
[--C-:B------:R-:W-:Y:S02]  /*06e0*/  HADD2.F32 R123, -RZ, R18.reuse.H0_H0 ;  /* 0x20000012ff7b7230 */ /* 0x100fe40000004100 */
[----:B------:R-:W-:Y:S02]  /*06f0*/  HADD2.F32 R125, -RZ, R18.H1_H1 ;  /* 0x30000012ff7d7230 */ /* 0x000fe40000004100 */
[----:B------:R-:W-:-:S02]  /*0700*/  HADD2.F32 R126, -RZ, R19.H0_H0 ;  /* 0x20000013ff7e7230 */ /* 0x000fc40000004100 */
[----:B------:R-:W-:Y:S02]  /*0710*/  HADD2.F32 R129, -RZ, R19.H1_H1 ;  /* 0x30000013ff817230 */ /* 0x000fe40000004100 */
[--C-:B-----5:R-:W-:Y:S02]  /*0720*/  HADD2.F32 R130, -RZ, R20.reuse.H0_H0 ;  /* 0x20000014ff827230 */ /* 0x120fe40000004100 */
[----:B------:R-:W-:Y:S02]  /*0730*/  HADD2.F32 R132, -RZ, R20.H1_H1 ;  /* 0x30000014ff847230 */ /* 0x000fe40000004100 */
[--C-:B------:R-:W-:Y:S02]  /*0740*/  HADD2.F32 R133, -RZ, R21.reuse.H0_H0 ;  /* 0x20000015ff857230 */ /* 0x100fe40000004100 */
[----:B------:R-:W-:Y:S02]  /*0750*/  HADD2.F32 R134, -RZ, R21.H1_H1 ;  /* 0x30000015ff867230 */ /* 0x000fe40000004100 */
[----:B------:R-:W-:-:S02]  /*0760*/  HADD2.F32 R135, -RZ, R22.H0_H0 ;  /* 0x20000016ff877230 */ /* 0x000fc40000004100 */
[----:B------:R-:W-:Y:S02]  /*0770*/  HADD2.F32 R137, -RZ, R22.H1_H1 ;  /* 0x30000016ff897230 */ /* 0x000fe40000004100 */
[--C-:B------:R-:W-:Y:S02]  /*0780*/  HADD2.F32 R138, -RZ, R23.reuse.H0_H0 ;  /* 0x20000017ff8a7230 */ /* 0x100fe40000004100 */
[----:B------:R-:W-:Y:S02]  /*0790*/  HADD2.F32 R140, -RZ, R23.H1_H1 ;  /* 0x30000017ff8c7230 */ /* 0x000fe40000004100 */
.L_x_190:
        /* <DEDUP_REMOVED lines=16> */
[----:B------:R-:W-:-:S05]  /*08a0*/  IADD3 R143, R142, 0x100, RZ ;  /* 0x000001008e8f7810 */ /* 0x000fca0007ffe0ff */
[----:B------:R-:W-:-:S04]  /*08b0*/  IMAD.WIDE.U32 R32, R143, R149, c[0x0][0x188] ;  /* 0x000062008f207625 */ /* 0x000fc800078e0095 */
[CC--:B------:R-:W-:Y:S02]  /*08c0*/  IMAD.WIDE.U32 R36, R143.reuse, R149.reuse, c[0x0][0x210] ;  /* 0x000084008f247625 */ /* 0x0c0fe400078e0095 */
[----:B------:R-:W4:Y:S02]  /*08d0*/  LDG.E.128 R32, [R32.64] ;  /* 0x0000000420207981 */ /* 0x000f24000c1e1d00 */
[----:B------:R-:W-:Y:S02]  /*08e0*/  IMAD.WIDE.U32 R40, R143, R149, c[0x0][0x208] ;  /* 0x000082008f287625 */ /* 0x000fe400078e0095 */
[----:B------:R-:W4:Y:S04]  /*08f0*/  LDG.E.128 R36, [R36.64] ;  /* 0x0000000424247981 */ /* 0x000f28000c1e1d00 */
[----:B------:R-:W4:Y:S01]  /*0900*/  LDG.E.128 R40, [R40.64] ;  /* 0x0000000428287981 */ /* 0x000f22000c1e1d00 */
[----:B------:R-:W-:Y:S01]  /*0910*/  ISETP.NE.U32.AND P1, PT, RZ, c[0x0][0x218], PT ;  /* 0x00008600ff007a0c */ /* 0x000fe20003f25070 */
[----:B------:R-:W-:-:S03]  /*0920*/  ULDC.U8 UR6, c[0x0][0x1f0] ;  /* 0x00007c0000067ab9 */ /* 0x000fc60000000000 */
[----:B------:R-:W-:Y:S02]  /*0930*/  ISETP.NE.AND.EX P1, PT, RZ, c[0x0][0x21c], PT, P1 ;  /* 0x00008700ff007a0c */ /* 0x000fe40003f25310 */
[----:B------:R-:W-:-:S11]  /*0940*/  ISETP.NE.AND P0, PT, RZ, UR6, PT ;  /* 0x00000006ff007c0c */ /* 0x000fd6000bf05270 */
[----:B0-----:R-:W-:-:S04]  /*0950*/  @P1 IMAD.WIDE.U32 R2, R142, R149, c[0x0][0x218] ;  /* 0x000086008e021625 */ /* 0x001fc800078e0095 */
[----:B-1----:R-:W-:Y:S01]  /*0960*/  @P1 IMAD.WIDE.U32 R146, R143, R149, c[0x0][0x218] ;  /* 0x000086008f921625 */ /* 0x002fe200078e0095 */
[----:B------:R0:W5:Y:S04]  /*0970*/  @P1 LDG.E.128 R4, [R2.64] ;  /* 0x0000000402041981 */ /* 0x000168000c1e1d00 */
[----:B------:R1:W5:Y:S01]  /*0980*/  @P1 LDG.E.128 R8, [R146.64] ;  /* 0x0000000492081981 */ /* 0x000362000c1e1d00 */
[----:B------:R-:W-:Y:S02]  /*0990*/  IADD3 R93, R93, c[0x0][0x160], RZ ;  /* 0x000058005d5d7a10 */ /* 0x000fe40007ffe0ff */
[----:B------:R-:W-:Y:S02]  /*09a0*/  LOP3.LUT P4, RZ, R0, 0x1f, RZ, 0xc0, !PT ;  /* 0x0000001f00ff7812 */ /* 0x000fe4000788c0ff */
[----:B------:R-:W-:-:S02]  /*09b0*/  ISETP.GE.AND P2, PT, R93, c[0x0][0x164], PT ;  /* 0x000059005d007a0c */ /* 0x000fc40003f46270 */
[----:B--2---:R-:W-:Y:S01]  /*09c0*/  FSEL R165, R148, RZ, !P0 ;  /* 0x000000ff94a57208 */ /* 0x004fe20004000000 */
[--C-:B---3--:R-:W-:Y:S02]  /*09d0*/  HADD2.F32 R148, -RZ, R20.reuse.H0_H0 ;  /* 0x20000014ff947230 */ /* 0x108fe40000004100 */
[----:B------:R-:W-:-:S03]  /*09e0*/  HADD2.F32 R151, -RZ, R20.H1_H1 ;  /* 0x30000014ff977230 */ /* 0x000fc60000004100 */
[----:B------:R-:W-:Y:S01]  /*09f0*/  FADD.FTZ R149, R148, -R165 ;  /* 0x800000a594957221 */ /* 0x000fe20000010000 */
[----:B----4-:R-:W-:Y:S02]  /*0a00*/  HADD2.F32 R150, -RZ, R24.H0_H0 ;  /* 0x20000018ff967230 */ /* 0x010fe40000004100 */
[--C-:B------:R-:W-:Y:S02]  /*0a10*/  HADD2.F32 R20, -RZ, R28.reuse.H0_H0 ;  /* 0x2000001cff147230 */ /* 0x100fe40000004100 */
[----:B------:R-:W-:Y:S02]  /*0a20*/  HADD2.F32 R148, -RZ, R28.H1_H1 ;  /* 0x3000001cff947230 */ /* 0x000fe40000004100 */
[----:B------:R-:W-:Y:S01]  /*0a30*/  HADD2.F32 R24, -RZ, R24.H1_H1 ;  /* 0x30000018ff187230 */ /* 0x000fe20000004100 */
[----:B------:R-:W-:Y:S01]  /*0a40*/  FMUL.FTZ R28, R144, R149 ;  /* 0x00000095901c7220 */ /* 0x000fe20000410000 */
[----:B0-----:R-:W-:Y:S01]  /*0a50*/  HADD2.F32 R2, -RZ, R21.H0_H0 ;  /* 0x20000015ff027230 */ /* 0x001fe20000004100 */
[----:B------:R-:W-:-:S02]  /*0a60*/  FADD.FTZ R149, -R165, R151 ;  /* 0x00000097a5957221 */ /* 0x000fc40000010100 */
[----:B-1----:R-:W-:Y:S02]  /*0a70*/  FMUL.FTZ R146, R107, R24 ;  /* 0x000000186b927220 */ /* 0x002fe40000410000 */
[----:B------:R-:W-:Y:S01]  /*0a80*/  FMUL.FTZ R149, R144, R149 ;  /* 0x0000009590957220 */ /* 0x000fe20000410000 */
[----:B------:R-:W-:Y:S01]  /*0a90*/  HADD2.F32 R3, -RZ, R25.H0_H0 ;  /* 0x20000019ff037230 */ /* 0x000fe20000004100 */
[----:B------:R-:W-:Y:S02]  /*0aa0*/  FADD.FTZ R151, -R165, R2 ;  /* 0x00000002a5977221 */ /* 0x000fe40000010100 */
[----:B------:R-:W-:Y:S02]  /*0ab0*/  FADD.FTZ R127, R148, R127 ;  /* 0x0000007f947f7221 */ /* 0x000fe40000010000 */
[-C--:B------:R-:W-:Y:S02]  /*0ac0*/  FFMA.FTZ R128, R149, R148.reuse, R128 ;  /* 0x0000009495807223 */ /* 0x080fe40000010080 */
[----:B------:R-:W-:Y:S01]  /*0ad0*/  FFMA.FTZ R146, R95, R148, R146 ;  /* 0x000000945f927223 */ /* 0x000fe20000010092 */
[----:B------:R-:W-:Y:S01]  /*0ae0*/  HADD2.F32 R148, -RZ, R29.H0_H0 ;  /* 0x2000001dff947230 */ /* 0x000fe20000004100 */
[----:B------:R-:W-:Y:S01]  /*0af0*/  FMUL.FTZ R151, R144, R151 ;  /* 0x0000009790977220 */ /* 0x000fe20000410000 */
[----:B------:R-:W-:Y:S01]  /*0b00*/  HADD2.F32 R2, -RZ, R21.H1_H1 ;  /* 0x30000015ff027230 */ /* 0x000fe20000004100 */
[----:B------:R-:W-:-:S02]  /*0b10*/  FMUL.FTZ R21, R108, R3 ;  /* 0x000000036c157220 */ /* 0x000fc40000410000 */
[----:B------:R-:W-:Y:S02]  /*0b20*/  FADD.FTZ R115, R148, R115 ;  /* 0x0000007394737221 */ /* 0x000fe40000010000 */
[-C--:B------:R-:W-:Y:S02]  /*0b30*/  FFMA.FTZ R118, R151, R148.reuse, R118 ;  /* 0x0000009497767223 */ /* 0x080fe40000010076 */
[----:B------:R-:W-:Y:S02]  /*0b40*/  FFMA.FTZ R148, R96, R148, R21 ;  /* 0x0000009460947223 */ /* 0x000fe40000010015 */
[----:B------:R-:W-:Y:S01]  /*0b50*/  FADD.FTZ R21, -R165, R2 ;  /* 0x00000002a5157221 */ /* 0x000fe20000010100 */
[--C-:B------:R-:W-:Y:S02]  /*0b60*/  HADD2.F32 R2, -RZ, R22.reuse.H0_H0 ;  /* 0x20000016ff027230 */ /* 0x100fe40000004100 */
[----:B------:R-:W-:Y:S01]  /*0b70*/  HADD2.F32 R22, -RZ, R22.H1_H1 ;  /* 0x30000016ff167230 */ /* 0x000fe20000004100 */
[----:B------:R-:W-:Y:S01]  /*0b80*/  FMUL.FTZ R147, R105, R150 ;  /* 0x0000009669937220 */ /* 0x000fe20000410000 */
[----:B------:R-:W-:Y:S01]  /*0b90*/  HADD2.F32 R25, -RZ, R25.H1_H1 ;  /* 0x30000019ff197230 */ /* 0x000fe20000004100 */
[----:B------:R-:W-:-:S02]  /*0ba0*/  FADD.FTZ R109, R3, R109 ;  /* 0x0000006d036d7221 */ /* 0x000fc40000010000 */
[----:B------:R-:W-:Y:S02]  /*0bb0*/  FFMA.FTZ R112, R151, R3, R112 ;  /* 0x0000000397707223 */ /* 0x000fe40000010070 */
[C---:B------:R-:W-:Y:S02]  /*0bc0*/  FADD.FTZ R3, -R165.reuse, R22 ;  /* 0x00000016a5037221 */ /* 0x040fe40000010100 */
[----:B------:R-:W-:Y:S02]  /*0bd0*/  FADD.FTZ R139, R20, R139 ;  /* 0x0000008b148b7221 */ /* 0x000fe40000010000 */
[-C--:B------:R-:W-:Y:S02]  /*0be0*/  FFMA.FTZ R141, R28, R20.reuse, R141 ;  /* 0x000000141c8d7223 */ /* 0x080fe4000001008d */
[----:B------:R-:W-:Y:S01]  /*0bf0*/  FFMA.FTZ R147, R94, R20, R147 ;  /* 0x000000145e937223 */ /* 0x000fe20000010093 */
[----:B------:R-:W-:Y:S01]  /*0c00*/  HADD2.F32 R20, -RZ, R26.H0_H0 ;  /* 0x2000001aff147230 */ /* 0x000fe20000004100 */
[----:B------:R-:W-:Y:S01]  /*0c10*/  FADD.FTZ R131, R150, R131 ;  /* 0x0000008396837221 */ /* 0x000fe20000010000 */
[--C-:B------:R-:W-:Y:S01]  /*0c20*/  HADD2.F32 R152, -RZ, R30.reuse.H0_H0 ;  /* 0x2000001eff987230 */ /* 0x100fe20000004100 */
[----:B------:R-:W-:Y:S01]  /*0c30*/  FFMA.FTZ R136, R28, R150, R136 ;  /* 0x000000961c887223 */ /* 0x000fe20000010088 */
[----:B------:R-:W-:Y:S01]  /*0c40*/  HADD2.F32 R150, -RZ, R29.H1_H1 ;  /* 0x3000001dff967230 */ /* 0x000fe20000004100 */
[----:B------:R-:W-:Y:S01]  /*0c50*/  FADD.FTZ R153, -R165, R2 ;  /* 0x00000002a5997221 */ /* 0x000fe20000010100 */
[----:B------:R-:W-:Y:S01]  /*0c60*/  HADD2.F32 R155, -RZ, R30.H1_H1 ;  /* 0x3000001eff9b7230 */ /* 0x000fe20000004100 */
[----:B------:R-:W-:-:S02]  /*0c70*/  FMUL.FTZ R29, R144, R21 ;  /* 0x00000015901d7220 */ /* 0x000fc40000410000 */
[----:B------:R-:W-:Y:S01]  /*0c80*/  FMUL.FTZ R30, R144, R3 ;  /* 0x00000003901e7220 */ /* 0x000fe20000410000 */
[--C-:B------:R-:W-:Y:S01]  /*0c90*/  HADD2.F32 R3, -RZ, R23.reuse.H0_H0 ;  /* 0x20000017ff037230 */ /* 0x100fe20000004100 */
[----:B------:R-:W-:Y:S01]  /*0ca0*/  FMUL.FTZ R21, R110, R25 ;  /* 0x000000196e157220 */ /* 0x000fe20000410000 */
[----:B------:R-:W-:Y:S01]  /*0cb0*/  HADD2.F32 R23, -RZ, R23.H1_H1 ;  /* 0x30000017ff177230 */ /* 0x000fe20000004100 */
[----:B------:R-:W-:Y:S01]  /*0cc0*/  FMUL.FTZ R153, R144, R153 ;  /* 0x0000009990997220 */ /* 0x000fe20000410000 */
[----:B------:R-:W-:Y:S01]  /*0cd0*/  HADD2.F32 R26, -RZ, R26.H1_H1 ;  /* 0x3000001aff1a7230 */ /* 0x000fe20000004100 */
[----:B------:R-:W-:Y:S02]  /*0ce0*/  FMUL.FTZ R2, R111, R20 ;  /* 0x000000146f027220 */ /* 0x000fe40000410000 */
[----:B------:R-:W-:Y:S02]  /*0cf0*/  FADD.FTZ R103, R150, R103 ;  /* 0x0000006796677221 */ /* 0x000fe40000010000 */
[----:B------:R-:W-:-:S02]  /*0d00*/  FFMA.FTZ R106, R29, R150, R106 ;  /* 0x000000961d6a7223 */ /* 0x000fc4000001006a */
[----:B------:R-:W-:Y:S01]  /*0d10*/  FFMA.FTZ R150, R98, R150, R21 ;  /* 0x0000009662967223 */ /* 0x000fe20000010015 */
[--C-:B------:R-:W-:Y:S01]  /*0d20*/  HADD2.F32 R21, -RZ, R27.reuse.H0_H0 ;  /* 0x2000001bff157230 */ /* 0x100fe20000004100 */
[----:B------:R-:W-:Y:S01]  /*0d30*/  FADD.FTZ R91, R152, R91 ;  /* 0x0000005b985b7221 */ /* 0x000fe20000010000 */
[----:B------:R-:W-:Y:S01]  /*0d40*/  HADD2.F32 R27, -RZ, R27.H1_H1 ;  /* 0x3000001bff1b7230 */ /* 0x000fe20000004100 */
[-C--:B------:R-:W-:Y:S02]  /*0d50*/  FFMA.FTZ R92, R153, R152.reuse, R92 ;  /* 0x00000098995c7223 */ /* 0x080fe4000001005c */
[----:B------:R-:W-:Y:S02]  /*0d60*/  FFMA.FTZ R152, R99, R152, R2 ;  /* 0x0000009863987223 */ /* 0x000fe40000010002 */
[C---:B------:R-:W-:Y:S02]  /*0d70*/  FADD.FTZ R3, -R165.reuse, R3 ;  /* 0x00000003a5037221 */ /* 0x040fe40000010100 */
[----:B------:R-:W-:-:S02]  /*0d80*/  FADD.FTZ R23, -R165, R23 ;  /* 0x00000017a5177221 */ /* 0x000fc40000010100 */
[----:B------:R-:W-:Y:S01]  /*0d90*/  FMUL.FTZ R2, R113, R26 ;  /* 0x0000001a71027220 */ /* 0x000fe20000410000 */
[--C-:B------:R-:W-:Y:S01]  /*0da0*/  HADD2.F32 R157, -RZ, R31.reuse.H0_H0 ;  /* 0x2000001fff9d7230 */ /* 0x100fe20000004100 */
[----:B------:R-:W-:Y:S01]  /*0db0*/  FADD.FTZ R87, R155, R87 ;  /* 0x000000579b577221 */ /* 0x000fe20000010000 */
[----:B------:R-:W-:Y:S01]  /*0dc0*/  HADD2.F32 R156, -RZ, R31.H1_H1 ;  /* 0x3000001fff9c7230 */ /* 0x000fe20000004100 */
[----:B------:R-:W-:Y:S02]  /*0dd0*/  FFMA.FTZ R88, R30, R155, R88 ;  /* 0x0000009b1e587223 */ /* 0x000fe40000010058 */
[C---:B------:R-:W-:Y:S02]  /*0de0*/  FMUL.FTZ R154, R144.reuse, R3 ;  /* 0x00000003909a7220 */ /* 0x040fe40000410000 */
[----:B------:R-:W-:Y:S02]  /*0df0*/  FMUL.FTZ R31, R144, R23 ;  /* 0x00000017901f7220 */ /* 0x000fe40000410000 */
[----:B------:R-:W-:-:S02]  /*0e00*/  FFMA.FTZ R155, R101, R155, R2 ;  /* 0x0000009b659b7223 */ /* 0x000fc40000010002 */
[----:B------:R-:W-:Y:S02]  /*0e10*/  FMUL.FTZ R3, R116, R27 ;  /* 0x0000001b74037220 */ /* 0x000fe40000410000 */
[----:B------:R-:W-:Y:S02]  /*0e20*/  FMUL.FTZ R2, R114, R21 ;  /* 0x0000001572027220 */ /* 0x000fe40000410000 */
[----:B------:R-:W-:Y:S02]  /*0e30*/  FADD.FTZ R80, R156, R80 ;  /* 0x000000509c507221 */ /* 0x000fe40000010000 */
[----:B------:R-:W-:Y:S02]  /*0e40*/  FFMA.FTZ R79, R31, R156, R79 ;  /* 0x0000009c1f4f7223 */ /* 0x000fe4000001004f */
[----:B------:R-:W-:Y:S02]  /*0e50*/  FADD.FTZ R84, R157, R84 ;  /* 0x000000549d547221 */ /* 0x000fe40000010000 */
[----:B------:R-:W-:-:S02]  /*0e60*/  FFMA.FTZ R83, R154, R157, R83 ;  /* 0x0000009d9a537223 */ /* 0x000fc40000010053 */
[----:B------:R-:W-:Y:S01]  /*0e70*/  FFMA.FTZ R156, R104, R156, R3 ;  /* 0x0000009c689c7223 */ /* 0x000fe20000010003 */
[--C-:B------:R-:W-:Y:S01]  /*0e80*/  HADD2.F32 R3, -RZ, R33.reuse.H0_H0 ;  /* 0x20000021ff037230 */ /* 0x100fe20000004100 */
[----:B------:R-:W-:Y:S01]  /*0e90*/  FFMA.FTZ R157, R102, R157, R2 ;  /* 0x0000009d669d7223 */ /* 0x000fe20000010002 */
[--C-:B------:R-:W-:Y:S01]  /*0ea0*/  HADD2.F32 R2, -RZ, R32.reuse.H0_H0 ;  /* 0x20000020ff027230 */ /* 0x100fe20000004100 */
[----:B------:R-:W-:Y:S01]  /*0eb0*/  FADD.FTZ R89, R20, R89 ;  /* 0x0000005914597221 */ /* 0x000fe20000010000 */
[----:B------:R-:W-:Y:S01]  /*0ec0*/  HADD2.F32 R32, -RZ, R32.H1_H1 ;  /* 0x30000020ff207230 */ /* 0x000fe20000004100 */
[----:B------:R-:W-:Y:S01]  /*0ed0*/  FFMA.FTZ R90, R153, R20, R90 ;  /* 0x00000014995a7223 */ /* 0x000fe2000001005a */
[----:B------:R-:W-:Y:S01]  /*0ee0*/  HADD2.F32 R20, -RZ, R33.H1_H1 ;  /* 0x30000021ff147230 */ /* 0x000fe20000004100 */
[C---:B------:R-:W-:Y:S01]  /*0ef0*/  FADD.FTZ R159, -R165.reuse, R3 ;  /* 0x00000003a59f7221 */ /* 0x040fe20000010100 */
[----:B------:R-:W-:Y:S01]  /*0f00*/  HADD2.F32 R3, -RZ, R36.H0_H0 ;  /* 0x20000024ff037230 */ /* 0x000fe20000004100 */
[----:B------:R-:W-:-:S02]  /*0f10*/  FADD.FTZ R33, -R165, R2 ;  /* 0x00000002a5217221 */ /* 0x000fc40000010100 */
[----:B------:R-:W-:Y:S02]  /*0f20*/  FADD.FTZ R82, R21, R82 ;  /* 0x0000005215527221 */ /* 0x000fe40000010000 */
[----:B------:R-:W-:Y:S01]  /*0f30*/  FFMA.FTZ R81, R154, R21, R81 ;  /* 0x000000159a517223 */ /* 0x000fe20000010051 */
[----:B------:R-:W-:Y:S01]  /*0f40*/  HADD2.F32 R22, -RZ, R34.H0_H0 ;  /* 0x20000022ff167230 */ /* 0x000fe20000004100 */
[----:B------:R-:W-:Y:S01]  /*0f50*/  FADD.FTZ R21, -R165, R32 ;  /* 0x00000020a5157221 */ /* 0x000fe20000010100 */
[----:B------:R-:W-:Y:S01]  /*0f60*/  HADD2.F32 R32, -RZ, R40.H0_H0 ;  /* 0x20000028ff207230 */ /* 0x000fe20000004100 */
[----:B------:R-:W-:Y:S01]  /*0f70*/  FADD.FTZ R121, R24, R121 ;  /* 0x0000007918797221 */ /* 0x000fe20000010000 */
[----:B------:R-:W-:Y:S01]  /*0f80*/  HADD2.F32 R34, -RZ, R34.H1_H1 ;  /* 0x30000022ff227230 */ /* 0x000fe20000004100 */
[----:B------:R-:W-:Y:S01]  /*0f90*/  FFMA.FTZ R124, R149, R24, R124 ;  /* 0x00000018957c7223 */ /* 0x000fe2000001007c */
[--C-:B------:R-:W-:Y:S01]  /*0fa0*/  HADD2.F32 R24, -RZ, R35.reuse.H0_H0 ;  /* 0x20000023ff187230 */ /* 0x100fe20000004100 */
[----:B------:R-:W-:Y:S01]  /*0fb0*/  FMUL.FTZ R33, R144, R33 ;  /* 0x0000002190217220 */ /* 0x000fe20000410000 */
[----:B------:R-:W-:Y:S01]  /*0fc0*/  HADD2.F32 R35, -RZ, R35.H1_H1 ;  /* 0x30000023ff237230 */ /* 0x000fe20000004100 */
[----:B------:R-:W-:Y:S01]  /*0fd0*/  FMUL.FTZ R2, R130, R3 ;  /* 0x0000000382027220 */ /* 0x000fe20000410000 */
[----:B------:R-:W-:Y:S01]  /*0fe0*/  HADD2.F32 R36, -RZ, R36.H1_H1 ;  /* 0x30000024ff247230 */ /* 0x000fe20000004100 */
[----:B------:R-:W-:-:S02]  /*0ff0*/  FADD.FTZ R77, R27, R77 ;  /* 0x0000004d1b4d7221 */ /* 0x000fc40000010000 */
[----:B------:R-:W-:Y:S02]  /*1000*/  FFMA.FTZ R78, R31, R27, R78 ;  /* 0x0000001b1f4e7223 */ /* 0x000fe4000001004e */
[----:B------:R-:W-:Y:S02]  /*1010*/  FADD.FTZ R74, R32, R74 ;  /* 0x0000004a204a7221 */ /* 0x000fe40000010000 */
[----:B------:R-:W-:Y:S02]  /*1020*/  FFMA.FTZ R66, R33, R32, R66 ;  /* 0x0000002021427223 */ /* 0x000fe40000010042 */
[----:B------:R-:W-:Y:S02]  /*1030*/  FADD.FTZ R97, R25, R97 ;  /* 0x0000006119617221 */ /* 0x000fe40000010000 */
[----:B------:R-:W-:Y:S02]  /*1040*/  FFMA.FTZ R100, R29, R25, R100 ;  /* 0x000000191d647223 */ /* 0x000fe40000010064 */
[----:B------:R-:W-:-:S02]  /*1050*/  FADD.FTZ R27, -R165, R34 ;  /* 0x00000022a51b7221 */ /* 0x000fc40000010100 */
[----:B------:R-:W-:Y:S01]  /*1060*/  FFMA.FTZ R32, R117, R32, R2 ;  /* 0x0000002075207223 */ /* 0x000fe20000010002 */
[----:B------:R-:W-:Y:S01]  /*1070*/  HADD2.F32 R2, -RZ, R37.H0_H0 ;  /* 0x20000025ff027230 */ /* 0x000fe20000004100 */
[C---:B------:R-:W-:Y:S01]  /*1080*/  FADD.FTZ R23, -R165.reuse, R20 ;  /* 0x00000014a5177221 */ /* 0x040fe20000010100 */
[----:B------:R-:W-:Y:S01]  /*1090*/  HADD2.F32 R40, -RZ, R40.H1_H1 ;  /* 0x30000028ff287230 */ /* 0x000fe20000004100 */
[C---:B------:R-:W-:Y:S02]  /*10a0*/  FADD.FTZ R25, -R165.reuse, R22 ;  /* 0x00000016a5197221 */ /* 0x040fe40000010100 */
[C---:B------:R-:W-:Y:S02]  /*10b0*/  FADD.FTZ R163, -R165.reuse, R24 ;  /* 0x00000018a5a37221 */ /* 0x040fe40000010100 */
[----:B------:R-:W-:Y:S02]  /*10c0*/  FMUL.FTZ R34, R144, R21 ;  /* 0x0000001590227220 */ /* 0x000fe40000410000 */
[----:B------:R-:W-:-:S02]  /*10d0*/  FADD.FTZ R165, -R165, R35 ;  /* 0x00000023a5a57221 */ /* 0x000fc40000010100 */
[----:B------:R-:W-:Y:S02]  /*10e0*/  FMUL.FTZ R159, R144, R159 ;  /* 0x0000009f909f7220 */ /* 0x000fe40000410000 */
[-C--:B------:R-:W-:Y:S02]  /*10f0*/  FMUL.FTZ R35, R132, R36.reuse ;  /* 0x0000002484237220 */ /* 0x080fe40000410000 */
[----:B------:R-:W-:Y:S02]  /*1100*/  FADD.FTZ R58, R3, R58 ;  /* 0x0000003a033a7221 */ /* 0x000fe40000010000 */
[----:B------:R-:W-:Y:S01]  /*1110*/  FFMA.FTZ R46, R33, R3, R46 ;  /* 0x00000003212e7223 */ /* 0x000fe2000001002e */
[----:B------:R-:W-:Y:S01]  /*1120*/  HADD2.F32 R3, -RZ, R41.H0_H0 ;  /* 0x20000029ff037230 */ /* 0x000fe20000004100 */
[----:B------:R-:W-:Y:S02]  /*1130*/  FADD.FTZ R59, R36, R59 ;  /* 0x0000003b243b7221 */ /* 0x000fe40000010000 */
[----:B------:R-:W-:-:S02]  /*1140*/  FFMA.FTZ R45, R34, R36, R45 ;  /* 0x00000024222d7223 */ /* 0x000fc4000001002d */
[-C--:B------:R-:W-:Y:S02]  /*1150*/  FMUL.FTZ R36, R133, R2.reuse ;  /* 0x0000000285247220 */ /* 0x080fe40000410000 */
[----:B------:R-:W-:Y:S02]  /*1160*/  FADD.FTZ R76, R2, R76 ;  /* 0x0000004c024c7221 */ /* 0x000fe40000010000 */
[----:B------:R-:W-:Y:S01]  /*1170*/  FFMA.FTZ R48, R159, R2, R48 ;  /* 0x000000029f307223 */ /* 0x000fe20000010030 */
[----:B------:R-:W-:Y:S01]  /*1180*/  HADD2.F32 R2, -RZ, R37.H1_H1 ;  /* 0x30000025ff027230 */ /* 0x000fe20000004100 */
[----:B------:R-:W-:Y:S02]  /*1190*/  FADD.FTZ R75, R40, R75 ;  /* 0x0000004b284b7221 */ /* 0x000fe40000010000 */
[-C--:B------:R-:W-:Y:S02]  /*11a0*/  FFMA.FTZ R67, R34, R40.reuse, R67 ;  /* 0x0000002822437223 */ /* 0x080fe40000010043 */
[----:B------:R-:W-:-:S02]  /*11b0*/  FFMA.FTZ R35, R119, R40, R35 ;  /* 0x0000002877237223 */ /* 0x000fc40000010023 */
[----:B------:R-:W-:Y:S01]  /*11c0*/  FMUL.FTZ R40, R144, R23 ;  /* 0x0000001790287220 */ /* 0x000fe20000410000 */
[----:B------:R-:W-:Y:S01]  /*11d0*/  HADD2.F32 R37, -RZ, R41.H1_H1 ;  /* 0x30000029ff257230 */ /* 0x000fe20000004100 */
[----:B------:R-:W-:Y:S02]  /*11e0*/  FADD.FTZ R72, R3, R72 ;  /* 0x0000004803487221 */ /* 0x000fe40000010000 */
[-C--:B------:R-:W-:Y:S02]  /*11f0*/  FFMA.FTZ R64, R159, R3.reuse, R64 ;  /* 0x000000039f407223 */ /* 0x080fe40000010040 */
[----:B------:R-:W-:Y:S02]  /*1200*/  FFMA.FTZ R36, R120, R3, R36 ;  /* 0x0000000378247223 */ /* 0x000fe40000010024 */
[----:B------:R-:W-:Y:S02]  /*1210*/  FMUL.FTZ R3, R134, R2 ;  /* 0x0000000286037220 */ /* 0x000fe40000410000 */
[----:B------:R-:W-:-:S02]  /*1220*/  FADD.FTZ R57, R2, R57 ;  /* 0x0000003902397221 */ /* 0x000fc40000010000 */
[----:B------:R-:W-:Y:S01]  /*1230*/  FFMA.FTZ R47, R40, R2, R47 ;  /* 0x00000002282f7223 */ /* 0x000fe2000001002f */
[----:B------:R-:W-:Y:S01]  /*1240*/  HADD2.F32 R2, -RZ, R38.H0_H0 ;  /* 0x20000026ff027230 */ /* 0x000fe20000004100 */
[----:B------:R-:W-:Y:S02]  /*1250*/  FMUL.FTZ R41, R144, R25 ;  /* 0x0000001990297220 */ /* 0x000fe40000410000 */
[----:B------:R-:W-:Y:S02]  /*1260*/  FADD.FTZ R73, R37, R73 ;  /* 0x0000004925497221 */ /* 0x000fe40000010000 */
[-C--:B------:R-:W-:Y:S02]  /*1270*/  FFMA.FTZ R65, R40, R37.reuse, R65 ;  /* 0x0000002528417223 */ /* 0x080fe40000010041 */
[----:B------:R-:W-:Y:S02]  /*1280*/  FFMA.FTZ R37, R122, R37, R3 ;  /* 0x000000257a257223 */ /* 0x000fe40000010003 */
[----:B------:R-:W-:-:S02]  /*1290*/  FMUL.FTZ R3, R135, R2 ;  /* 0x0000000287037220 */ /* 0x000fc40000410000 */
[----:B------:R-:W-:Y:S02]  /*12a0*/  FADD.FTZ R54, R2, R54 ;  /* 0x0000003602367221 */ /* 0x000fe40000010000 */
[----:B------:R-:W-:Y:S01]  /*12b0*/  FFMA.FTZ R50, R41, R2, R50 ;  /* 0x0000000229327223 */ /* 0x000fe20000010032 */
[----:B------:R-:W-:Y:S01]  /*12c0*/  HADD2.F32 R2, -RZ, R38.H1_H1 ;  /* 0x30000026ff027230 */ /* 0x000fe20000004100 */
[----:B------:R-:W-:Y:S01]  /*12d0*/  FMUL.FTZ R38, R144, R27 ;  /* 0x0000001b90267220 */ /* 0x000fe20000410000 */
[--C-:B------:R-:W-:Y:S02]  /*12e0*/  HADD2.F32 R158, -RZ, R42.reuse.H0_H0 ;  /* 0x2000002aff9e7230 */ /* 0x100fe40000004100 */
[----:B------:R-:W-:Y:S01]  /*12f0*/  HADD2.F32 R42, -RZ, R42.H1_H1 ;  /* 0x3000002aff2a7230 */ /* 0x000fe20000004100 */
[----:B------:R-:W-:Y:S02]  /*1300*/  FMUL.FTZ R161, R137, R2 ;  /* 0x0000000289a17220 */ /* 0x000fe40000410000 */
[----:B------:R-:W-:-:S02]  /*1310*/  FADD.FTZ R53, R2, R53 ;  /* 0x0000003502357221 */ /* 0x000fc40000010000 */
[----:B------:R-:W-:Y:S01]  /*1320*/  FFMA.FTZ R49, R38, R2, R49 ;  /* 0x0000000226317223 */ /* 0x000fe20000010031 */
[----:B------:R-:W-:Y:S01]  /*1330*/  HADD2.F32 R2, -RZ, R39.H0_H0 ;  /* 0x20000027ff027230 */ /* 0x000fe20000004100 */
[----:B------:R-:W-:Y:S02]  /*1340*/  FADD.FTZ R70, R158, R70 ;  /* 0x000000469e467221 */ /* 0x000fe40000010000 */
[-C--:B------:R-:W-:Y:S02]  /*1350*/  FFMA.FTZ R62, R41, R158.reuse, R62 ;  /* 0x0000009e293e7223 */ /* 0x080fe4000001003e */
[----:B------:R-:W-:Y:S01]  /*1360*/  FFMA.FTZ R158, R123, R158, R3 ;  /* 0x0000009e7b9e7223 */ /* 0x000fe20000010003 */
[----:B------:R-:W-:Y:S01]  /*1370*/  HADD2.F32 R3, -RZ, R43.H0_H0 ;  /* 0x2000002bff037230 */ /* 0x000fe20000004100 */
[----:B------:R-:W-:Y:S02]  /*1380*/  FADD.FTZ R71, R42, R71 ;  /* 0x000000472a477221 */ /* 0x000fe40000010000 */
[----:B------:R-:W-:-:S02]  /*1390*/  FFMA.FTZ R63, R38, R42, R63 ;  /* 0x0000002a263f7223 */ /* 0x000fc4000001003f */
[----:B------:R-:W-:Y:S02]  /*13a0*/  FFMA.FTZ R161, R125, R42, R161 ;  /* 0x0000002a7da17223 */ /* 0x000fe400000100a1 */
[----:B------:R-:W-:Y:S02]  /*13b0*/  FMUL.FTZ R163, R144, R163 ;  /* 0x000000a390a37220 */ /* 0x000fe40000410000 */
[----:B------:R-:W-:Y:S02]  /*13c0*/  FMUL.FTZ R42, R138, R2 ;  /* 0x000000028a2a7220 */ /* 0x000fe40000410000 */
[----:B------:R-:W-:Y:S02]  /*13d0*/  FADD.FTZ R68, R3, R68 ;  /* 0x0000004403447221 */ /* 0x000fe40000010000 */
[-C--:B------:R-:W-:Y:S02]  /*13e0*/  FFMA.FTZ R60, R163, R3.reuse, R60 ;  /* 0x00000003a33c7223 */ /* 0x080fe4000001003c */
[----:B------:R-:W-:Y:S01]  /*13f0*/  FFMA.FTZ R42, R126, R3, R42 ;  /* 0x000000037e2a7223 */ /* 0x000fe2000001002a */
[----:B------:R-:W-:Y:S01]  /*1400*/  HADD2.F32 R3, -RZ, R39.H1_H1 ;  /* 0x30000027ff037230 */ /* 0x000fe20000004100 */
[----:B------:R-:W-:-:S02]  /*1410*/  FADD.FTZ R55, R2, R55 ;  /* 0x0000003702377221 */ /* 0x000fc40000010000 */
[----:B------:R-:W-:Y:S01]  /*1420*/  FFMA.FTZ R52, R163, R2, R52 ;  /* 0x00000002a3347223 */ /* 0x000fe20000010034 */
[----:B------:R-:W-:Y:S01]  /*1430*/  HADD2.F32 R2, -RZ, R43.H1_H1 ;  /* 0x3000002bff027230 */ /* 0x000fe20000004100 */
[----:B------:R-:W-:Y:S02]  /*1440*/  FMUL.FTZ R160, R144, R165 ;  /* 0x000000a590a07220 */ /* 0x000fe40000410000 */
[----:B------:R-:W-:Y:S02]  /*1450*/  FMUL.FTZ R39, R140, R3 ;  /* 0x000000038c277220 */ /* 0x000fe40000410000 */
[----:B------:R-:W-:Y:S02]  /*1460*/  FADD.FTZ R69, R2, R69 ;  /* 0x0000004502457221 */ /* 0x000fe40000010000 */
[-C--:B------:R-:W-:Y:S02]  /*1470*/  FFMA.FTZ R61, R160, R2.reuse, R61 ;  /* 0x00000002a03d7223 */ /* 0x080fe4000001003d */
[----:B------:R-:W-:-:S02]  /*1480*/  FFMA.FTZ R39, R129, R2, R39 ;  /* 0x0000000281277223 */ /* 0x000fc40000010027 */
[----:B------:R-:W-:Y:S02]  /*1490*/  FADD.FTZ R56, R3, R56 ;  /* 0x0000003803387221 */ /* 0x000fe40000010000 */
[----:B------:R-:W-:Y:S02]  /*14a0*/  FFMA.FTZ R51, R160, R3, R51 ;  /* 0x00000003a0337223 */ /* 0x000fe40000010033 */
[----:B------:R-:W-:Y:S02]  /*14b0*/  FFMA.FTZ R2, R28, R147, RZ ;  /* 0x000000931c027223 */ /* 0x000fe400000100ff */
[----:B------:R-:W-:Y:S02]  /*14c0*/  FADD.FTZ R3, RZ, R147 ;  /* 0x00000093ff037221 */ /* 0x000fe40000010000 */
        /* <DEDUP_REMOVED lines=28> */
[----:B------:R-:W-:Y:S02]  /*1690*/  FADD.FTZ R86, R26, R86 ;  /* 0x000000561a567221 */ /* 0x000fe40000010000 */
[----:B------:R-:W-:Y:S02]  /*16a0*/  FFMA.FTZ R85, R30, R26, R85 ;  /* 0x0000001a1e557223 */ /* 0x000fe40000010055 */
[----:B------:R-:W-:Y:S02]  /*16b0*/  FFMA.FTZ R24, R160, R39, R20 ;  /* 0x00000027a0187223 */ /* 0x000fe40000010014 */
[----:B------:R-:W-:Y:S01]  /*16c0*/  FADD.FTZ R23, R2, R39 ;  /* 0x0000002702177221 */ /* 0x000fe20000010000 */
[----:B------:R-:W-:Y:S05]  /*16d0*/  BRA.DIV ~URZ, `(.L_x_187) ;  /* 0x000013f27f007947 */ /* 0x000fea000b800000 */
[----:B------:R0:W1:Y:S02]  /*16e0*/  SHFL.DOWN PT, R20, R23, 0x10, 0x1f ;  /* 0x0a001f0017147f89 */ /* 0x00006400000e0000 */
.L_x_191:
        /* <DEDUP_REMOVED lines=18> */
.L_x_192:
        /* <DEDUP_REMOVED lines=30> */
[----:B0-----:R-:W-:Y:S01]  /*19f0*/  FADD.FTZ R165, R165, R20 ;  /* 0x00000014a5a57221 */ /* 0x001fe20000010000 */
[----:B-----5:R-:W-:Y:S01]  /*1a00*/  @P1 HADD2.F32 R20, -RZ, R5.H0_H0 ;  /* 0x20000005ff141230 */ /* 0x020fe20000004100 */
[----:B------:R-:W-:Y:S01]  /*1a10*/  FADD.FTZ R2, R2, R21 ;  /* 0x0000001502027221 */ /* 0x000fe20000010000 */
[--C-:B------:R-:W-:Y:S01]  /*1a20*/  @P1 HADD2.F32 R21, -RZ, R6.reuse.H1_H1 ;  /* 0x30000006ff151230 */ /* 0x100fe20000004100 */
[----:B------:R-:W-:Y:S01]  /*1a30*/  FADD.FTZ R165, R22, R165 ;  /* 0x000000a516a57221 */ /* 0x000fe20000010000 */
[----:B------:R-:W-:Y:S01]  /*1a40*/  @P1 HADD2.F32 R22, -RZ, R6.H0_H0 ;  /* 0x20000006ff161230 */ /* 0x000fe20000004100 */
[----:B------:R-:W-:Y:S01]  /*1a50*/  FADD.FTZ R2, R23, R2 ;  /* 0x0000000217027221 */ /* 0x000fe20000010000 */
[----:B------:R-:W-:Y:S01]  /*1a60*/  @P1 HADD2.F32 R23, -RZ, R11.H1_H1 ;  /* 0x3000000bff171230 */ /* 0x000fe20000004100 */
[----:B--2---:R-:W-:-:S02]  /*1a70*/  FADD.FTZ R165, R165, R24 ;  /* 0x00000018a5a57221 */ /* 0x004fc40000010000 */
        /* <DEDUP_REMOVED lines=26> */
[--C-:B------:R-:W-:Y:S01]  /*1c20*/  @P1 HADD2.F32 R2, -RZ, R7.reuse.H0_H0 ;  /* 0x20000007ff021230 */ /* 0x100fe20000004100 */
[----:B------:R-:W-:Y:S01]  /*1c30*/  FADD.FTZ R33, R32, -R33 ;  /* 0x8000002120217221 */ /* 0x000fe20000010000 */
[----:B------:R-:W-:Y:S01]  /*1c40*/  @P1 HADD2.F32 R3, -RZ, R7.H1_H1 ;  /* 0x30000007ff031230 */ /* 0x000fe20000004100 */
[----:B------:R-:W-:-:S02]  /*1c50*/  FMUL.FTZ R157, R144, R157 ;  /* 0x0000009d909d7220 */ /* 0x000fc40000410000 */
[----:B------:R-:W-:Y:S02]  /*1c60*/  FMUL.FTZ R32, R144, R31 ;  /* 0x0000001f90207220 */ /* 0x000fe40000410000 */
[----:B------:R-:W-:Y:S02]  /*1c70*/  FADD.FTZ R147, R147, -R28 ;  /* 0x8000001c93937221 */ /* 0x000fe40000010000 */
[----:B------:R-:W-:Y:S02]  /*1c80*/  FADD.FTZ R151, R148, -R151 ;  /* 0x8000009794977221 */ /* 0x000fe40000010000 */
[----:B------:R-:W-:Y:S02]  /*1c90*/  FADD.FTZ R29, R150, -R29 ;  /* 0x8000001d961d7221 */ /* 0x000fe40000010000 */
[----:B------:R-:W-:Y:S02]  /*1ca0*/  FADD.FTZ R155, R155, -R30 ;  /* 0x8000001e9b9b7221 */ /* 0x000fe40000010000 */
[----:B------:R-:W-:Y:S01]  /*1cb0*/  @P1 FADD.FTZ R157, R157, R2 ;  /* 0x000000029d9d1221 */ /* 0x000fe20000010000 */
[----:B------:R-:W-:Y:S01]  /*1cc0*/  @P1 HADD2.F32 R2, -RZ, R4.H0_H0 ;  /* 0x20000004ff021230 */ /* 0x000fe20000004100 */
[----:B------:R-:W-:Y:S01]  /*1cd0*/  @P1 FADD.FTZ R32, R32, R3 ;  /* 0x0000000320201221 */ /* 0x000fe20000010000 */
[----:B------:R-:W-:Y:S01]  /*1ce0*/  @P1 HADD2.F32 R3, -RZ, R5.H1_H1 ;  /* 0x30000005ff031230 */ /* 0x000fe20000004100 */
[----:B------:R-:W-:-:S02]  /*1cf0*/  FMUL.FTZ R147, R144, R147 ;  /* 0x0000009390937220 */ /* 0x000fc40000410000 */
[C---:B------:R-:W-:Y:S02]  /*1d00*/  FMUL.FTZ R151, R144.reuse, R151 ;  /* 0x0000009790977220 */ /* 0x040fe40000410000 */
[C---:B------:R-:W-:Y:S02]  /*1d10*/  FMUL.FTZ R28, R144.reuse, R29 ;  /* 0x0000001d901c7220 */ /* 0x040fe40000410000 */
[----:B------:R-:W-:Y:S02]  /*1d20*/  FMUL.FTZ R30, R144, R155 ;  /* 0x0000009b901e7220 */ /* 0x000fe40000410000 */
[----:B------:R-:W-:Y:S02]  /*1d30*/  FADD.FTZ R149, R146, -R149 ;  /* 0x8000009592957221 */ /* 0x000fe40000010000 */
[----:B------:R-:W-:Y:S02]  /*1d40*/  FADD.FTZ R35, R35, -R34 ;  /* 0x8000002223237221 */ /* 0x000fe40000010000 */
[----:B------:R-:W-:-:S02]  /*1d50*/  FADD.FTZ R159, R36, -R159 ;  /* 0x8000009f249f7221 */ /* 0x000fc40000010000 */
[----:B------:R-:W-:Y:S01]  /*1d60*/  @P1 FADD.FTZ R30, R30, R21 ;  /* 0x000000151e1e1221 */ /* 0x000fe20000010000 */
[----:B------:R-:W-:Y:S01]  /*1d70*/  @P1 HADD2.F32 R21, -RZ, R8.H1_H1 ;  /* 0x30000008ff151230 */ /* 0x000fe20000004100 */
[----:B------:R-:W-:Y:S01]  /*1d80*/  @P1 FADD.FTZ R151, R151, R20 ;  /* 0x0000001497971221 */ /* 0x000fe20000010000 */
[----:B------:R-:W-:Y:S01]  /*1d90*/  @P1 HADD2.F32 R20, -RZ, R9.H0_H0 ;  /* 0x20000009ff141230 */ /* 0x000fe20000004100 */
[----:B------:R-:W-:Y:S01]  /*1da0*/  @P1 FADD.FTZ R28, R28, R3 ;  /* 0x000000031c1c1221 */ /* 0x000fe20000010000 */
[----:B------:R-:W-:Y:S01]  /*1db0*/  @P1 HADD2.F32 R3, -RZ, R4.H1_H1 ;  /* 0x30000004ff031230 */ /* 0x000fe20000004100 */
[----:B------:R-:W-:Y:S01]  /*1dc0*/  @P1 FADD.FTZ R147, R147, R2 ;  /* 0x0000000293931221 */ /* 0x000fe20000010000 */
[----:B------:R-:W-:Y:S01]  /*1dd0*/  @P1 HADD2.F32 R2, -RZ, R8.H0_H0 ;  /* 0x20000008ff021230 */ /* 0x000fe20000004100 */
[----:B------:R-:W-:Y:S01]  /*1de0*/  FADD.FTZ R153, R152, -R153 ;  /* 0x8000009998997221 */ /* 0x000fe20000010000 */
[----:B------:R-:W-:Y:S01]  /*1df0*/  @P0 F2FP.PACK_AB R31, RZ, R30 ;  /* 0x0000001eff1f023e */ /* 0x000fe200000000ff */
[C---:B------:R-:W-:Y:S01]  /*1e00*/  FMUL.FTZ R26, R144.reuse, R149 ;  /* 0x00000095901a7220 */ /* 0x040fe20000410000 */
[----:B------:R-:W-:Y:S01]  /*1e10*/  @P0 F2FP.PACK_AB R29, RZ, R28 ;  /* 0x0000001cff1d023e */ /* 0x000fe200000000ff */
[----:B------:R-:W-:-:S02]  /*1e20*/  FMUL.FTZ R33, R144, R33 ;  /* 0x0000002190217220 */ /* 0x000fc40000410000 */
[C---:B------:R-:W-:Y:S01]  /*1e30*/  FMUL.FTZ R34, R144.reuse, R35 ;  /* 0x0000002390227220 */ /* 0x040fe20000410000 */
[----:B------:R-:W-:Y:S01]  /*1e40*/  HFMA2.MMA R35, -RZ, RZ, 0, 9.5367431640625e-07 ;  /* 0x00000010ff237435 */ /* 0x000fe200000001ff */
[----:B------:R-:W-:Y:S02]  /*1e50*/  FMUL.FTZ R159, R144, R159 ;  /* 0x0000009f909f7220 */ /* 0x000fe40000410000 */
[----:B------:R-:W-:Y:S02]  /*1e60*/  FADD.FTZ R37, R37, -R40 ;  /* 0x8000002825257221 */ /* 0x000fe40000010000 */
[----:B------:R-:W-:Y:S02]  /*1e70*/  FADD.FTZ R41, R158, -R41 ;  /* 0x800000299e297221 */ /* 0x000fe40000010000 */
[----:B------:R-:W-:Y:S02]  /*1e80*/  FADD.FTZ R161, R161, -R38 ;  /* 0x80000026a1a17221 */ /* 0x000fe40000010000 */
[----:B------:R-:W-:-:S02]  /*1e90*/  FADD.FTZ R163, R42, -R163 ;  /* 0x800000a32aa37221 */ /* 0x000fc40000010000 */
[----:B------:R-:W-:Y:S02]  /*1ea0*/  FADD.FTZ R39, R39, -R160 ;  /* 0x800000a027277221 */ /* 0x000fe40000010000 */
[----:B------:R-:W-:Y:S02]  /*1eb0*/  FMUL.FTZ R153, R144, R153 ;  /* 0x0000009990997220 */ /* 0x000fe40000410000 */
[----:B------:R-:W-:Y:S01]  /*1ec0*/  @P1 FADD.FTZ R26, R26, R3 ;  /* 0x000000031a1a1221 */ /* 0x000fe20000010000 */
[----:B------:R-:W-:Y:S01]  /*1ed0*/  @P1 HADD2.F32 R3, -RZ, R9.H1_H1 ;  /* 0x30000009ff031230 */ /* 0x000fe20000004100 */
[----:B------:R-:W-:Y:S01]  /*1ee0*/  @P1 FADD.FTZ R33, R33, R2 ;  /* 0x0000000221211221 */ /* 0x000fe20000010000 */
[--C-:B------:R-:W-:Y:S01]  /*1ef0*/  @P1 HADD2.F32 R2, -RZ, R10.reuse.H0_H0 ;  /* 0x2000000aff021230 */ /* 0x100fe20000004100 */
[----:B------:R-:W-:Y:S01]  /*1f00*/  @P1 FADD.FTZ R34, R34, R21 ;  /* 0x0000001522221221 */ /* 0x000fe20000010000 */
[----:B------:R-:W-:Y:S01]  /*1f10*/  @P1 HADD2.F32 R21, -RZ, R10.H1_H1 ;  /* 0x3000000aff151230 */ /* 0x000fe20000004100 */
[----:B------:R-:W-:Y:S01]  /*1f20*/  @P1 FADD.FTZ R159, R159, R20 ;  /* 0x000000149f9f1221 */ /* 0x000fe20000010000 */
[----:B------:R-:W-:Y:S01]  /*1f30*/  @P1 HADD2.F32 R20, -RZ, R11.H0_H0 ;  /* 0x2000000bff141230 */ /* 0x000fe20000004100 */
[C---:B------:R-:W-:Y:S01]  /*1f40*/  FMUL.FTZ R36, R144.reuse, R37 ;  /* 0x0000002590247220 */ /* 0x040fe20000410000 */
[----:B------:R-:W-:Y:S01]  /*1f50*/  @P0 F2FP.PACK_AB R27, RZ, R26 ;  /* 0x0000001aff1b023e */ /* 0x000fe200000000ff */
[----:B------:R-:W-:-:S02]  /*1f60*/  FMUL.FTZ R41, R144, R41 ;  /* 0x0000002990297220 */ /* 0x000fc40000410000 */
[C---:B------:R-:W-:Y:S02]  /*1f70*/  FMUL.FTZ R38, R144.reuse, R161 ;  /* 0x000000a190267220 */ /* 0x040fe40000410000 */
[C---:B------:R-:W-:Y:S02]  /*1f80*/  FMUL.FTZ R163, R144.reuse, R163 ;  /* 0x000000a390a37220 */ /* 0x040fe40000410000 */
[----:B------:R-:W-:Y:S02]  /*1f90*/  FMUL.FTZ R144, R144, R39 ;  /* 0x0000002790907220 */ /* 0x000fe40000410000 */
[----:B------:R-:W-:Y:S01]  /*1fa0*/  @P1 FADD.FTZ R153, R153, R22 ;  /* 0x0000001699991221 */ /* 0x000fe20000010000 */
[----:B------:R-:W-:Y:S01]  /*1fb0*/  @P0 F2FP.PACK_AB R22, RZ, R32 ;  /* 0x00000020ff16023e */ /* 0x000fe200000000ff */
        /* <DEDUP_REMOVED lines=9> */
[----:B------:R-:W-:Y:S01]  /*2050*/  ISETP.NE.U32.AND P1, PT, RZ, c[0x0][0x250], PT ;  /* 0x00009400ff007a0c */ /* 0x000fe20003f25070 */
[----:B------:R-:W-:Y:S01]  /*2060*/  @P0 IMAD.WIDE.U32 R24, R142, R35, c[0x0][0x258] ;  /* 0x000096008e180625 */ /* 0x000fe200078e0023 */
[----:B------:R-:W-:-:S02]  /*2070*/  @P0 PRMT R15, R21, 0x7610, R15 ;  /* 0x00007610150f0816 */ /* 0x000fc4000000000f */
[----:B------:R-:W-:Y:S02]  /*2080*/  ISETP.NE.AND.EX P1, PT, RZ, c[0x0][0x254], PT, P1 ;  /* 0x00009500ff007a0c */ /* 0x000fe40003f25310 */
[----:B------:R-:W-:Y:S02]  /*2090*/  @P0 PRMT R14, R20, 0x7610, R14 ;  /* 0x00007610140e0816 */ /* 0x000fe4000000000e */
[----:B------:R-:W-:Y:S02]  /*20a0*/  @P0 PRMT R13, R3, 0x7610, R13 ;  /* 0x00007610030d0816 */ /* 0x000fe4000000000d */
[----:B------:R-:W-:Y:S01]  /*20b0*/  @P0 PRMT R12, R2, 0x7610, R12 ;  /* 0x00007610020c0816 */ /* 0x000fe2000000000c */
[----:B------:R-:W-:Y:S01]  /*20c0*/  IMAD.WIDE.U32 R2, R142, R35, c[0x0][0x248] ;  /* 0x000092008e027625 */ /* 0x000fe200078e0023 */
[----:B------:R-:W-:Y:S02]  /*20d0*/  @P0 PRMT R15, R15, 0x5410, R22 ;  /* 0x000054100f0f0816 */ /* 0x000fe40000000016 */
[----:B------:R-:W-:-:S02]  /*20e0*/  @P0 PRMT R14, R14, 0x5410, R31 ;  /* 0x000054100e0e0816 */ /* 0x000fc4000000001f */
[----:B------:R-:W-:Y:S02]  /*20f0*/  @P0 PRMT R13, R13, 0x5410, R29 ;  /* 0x000054100d0d0816 */ /* 0x000fe4000000001d */
[----:B------:R-:W-:Y:S02]  /*2100*/  @P0 PRMT R12, R12, 0x5410, R27 ;  /* 0x000054100c0c0816 */ /* 0x000fe4000000001b */
[----:B------:R-:W-:Y:S02]  /*2110*/  F2FP.PACK_AB R23, R32, R157 ;  /* 0x0000009d2017723e */ /* 0x000fe400000000ff */
[----:B------:R-:W-:Y:S01]  /*2120*/  F2FP.PACK_AB R22, R30, R153 ;  /* 0x000000991e16723e */ /* 0x000fe200000000ff */
[----:B------:R-:W-:Y:S01]  /*2130*/  @P0 STG.E.128 [R24.64], R12 ;  /* 0x0000000c18000986 */ /* 0x000fe2000c101d04 */
[----:B------:R-:W-:Y:S02]  /*2140*/  F2FP.PACK_AB R21, R28, R151 ;  /* 0x000000971c15723e */ /* 0x000fe400000000ff */
[----:B------:R-:W-:-:S02]  /*2150*/  F2FP.PACK_AB R20, R26, R147 ;  /* 0x000000931a14723e */ /* 0x000fc400000000ff */
[----:B------:R-:W-:Y:S02]  /*2160*/  @P1 F2FP.PACK_AB R157, RZ, R157 ;  /* 0x0000009dff9d123e */ /* 0x000fe400000000ff */
[----:B------:R-:W-:Y:S01]  /*2170*/  @P1 F2FP.PACK_AB R153, RZ, R153 ;  /* 0x00000099ff99123e */ /* 0x000fe200000000ff */
[----:B------:R0:W-:Y:S01]  /*2180*/  STG.E.128 [R2.64], R20 ;  /* 0x0000001402007986 */ /* 0x0001e2000c101d04 */
[----:B------:R-:W-:Y:S02]  /*2190*/  @P1 F2FP.PACK_AB R151, RZ, R151 ;  /* 0x00000097ff97123e */ /* 0x000fe400000000ff */
[----:B------:R-:W-:Y:S02]  /*21a0*/  @P1 F2FP.PACK_AB R147, RZ, R147 ;  /* 0x00000093ff93123e */ /* 0x000fe400000000ff */
[----:B------:R-:W-:Y:S02]  /*21b0*/  @P1 F2FP.PACK_AB R32, RZ, R32 ;  /* 0x00000020ff20123e */ /* 0x000fe400000000ff */
[----:B------:R-:W-:-:S02]  /*21c0*/  @P1 F2FP.PACK_AB R30, RZ, R30 ;  /* 0x0000001eff1e123e */ /* 0x000fc400000000ff */
[----:B------:R-:W-:Y:S02]  /*21d0*/  @P1 F2FP.PACK_AB R27, RZ, R28 ;  /* 0x0000001cff1b123e */ /* 0x000fe400000000ff */
[----:B------:R-:W-:Y:S02]  /*21e0*/  @P1 F2FP.PACK_AB R26, RZ, R26 ;  /* 0x0000001aff1a123e */ /* 0x000fe400000000ff */
[----:B------:R-:W-:Y:S02]  /*21f0*/  @P1 PRMT R19, R157, 0x7610, R19 ;  /* 0x000076109d131816 */ /* 0x000fe40000000013 */
[----:B------:R-:W-:Y:S02]  /*2200*/  @P1 PRMT R18, R153, 0x7610, R18 ;  /* 0x0000761099121816 */ /* 0x000fe40000000012 */
[----:B------:R-:W-:Y:S02]  /*2210*/  @P1 PRMT R17, R151, 0x7610, R17 ;  /* 0x0000761097111816 */ /* 0x000fe40000000011 */
[----:B0-----:R-:W-:-:S02]  /*2220*/  @P0 F2FP.PACK_AB R20, RZ, R159 ;  /* 0x0000009fff14023e */ /* 0x001fc400000000ff */
[----:B------:R-:W-:Y:S02]  /*2230*/  @P0 F2FP.PACK_AB R22, RZ, R41 ;  /* 0x00000029ff16023e */ /* 0x000fe400000000ff */
[----:B------:R-:W-:Y:S02]  /*2240*/  @P0 F2FP.PACK_AB R3, RZ, R33 ;  /* 0x00000021ff03023e */ /* 0x000fe400000000ff */
[----:B------:R-:W-:Y:S02]  /*2250*/  @P0 F2FP.PACK_AB R21, RZ, R36 ;  /* 0x00000024ff15023e */ /* 0x000fe400000000ff */
[----:B------:R-:W-:Y:S02]  /*2260*/  @P0 F2FP.PACK_AB R23, RZ, R38 ;  /* 0x00000026ff17023e */ /* 0x000fe400000000ff */
[----:B------:R-:W-:Y:S02]  /*2270*/  @P1 PRMT R16, R147, 0x7610, R16 ;  /* 0x0000761093101816 */ /* 0x000fe40000000010 */
[----:B------:R-:W-:-:S02]  /*2280*/  @P0 PRMT R13, R20, 0x7610, R13 ;  /* 0x00007610140d0816 */ /* 0x000fc4000000000d */
[----:B------:R-:W-:Y:S02]  /*2290*/  @P0 PRMT R14, R22, 0x7610, R14 ;  /* 0x00007610160e0816 */ /* 0x000fe4000000000e */
[----:B------:R-:W-:Y:S01]  /*22a0*/  @P0 PRMT R12, R3, 0x7610, R12 ;  /* 0x00007610030c0816 */ /* 0x000fe2000000000c */
[----:B------:R-:W-:Y:S01]  /*22b0*/  @P1 IMAD.WIDE.U32 R2, R142, R35, c[0x0][0x250] ;  /* 0x000094008e021625 */ /* 0x000fe200078e0023 */
[----:B------:R-:W-:Y:S02]  /*22c0*/  @P0 F2FP.PACK_AB R25, RZ, R163 ;  /* 0x000000a3ff19023e */ /* 0x000fe400000000ff */
[----:B------:R-:W-:Y:S02]  /*22d0*/  @P1 PRMT R19, R19, 0x5410, R32 ;  /* 0x0000541013131816 */ /* 0x000fe40000000020 */
[----:B------:R-:W-:Y:S02]  /*22e0*/  @P1 PRMT R18, R18, 0x5410, R30 ;  /* 0x0000541012121816 */ /* 0x000fe4000000001e */
[----:B------:R-:W-:-:S02]  /*22f0*/  @P1 PRMT R17, R17, 0x5410, R27 ;  /* 0x0000541011111816 */ /* 0x000fc4000000001b */
[----:B------:R-:W-:Y:S02]  /*2300*/  @P1 PRMT R16, R16, 0x5410, R26 ;  /* 0x0000541010101816 */ /* 0x000fe4000000001a */
[----:B------:R-:W-:Y:S02]  /*2310*/  @P0 PRMT R13, R13, 0x5410, R21 ;  /* 0x000054100d0d0816 */ /* 0x000fe40000000015 */
[----:B------:R-:W-:Y:S01]  /*2320*/  @P0 PRMT R14, R14, 0x5410, R23 ;  /* 0x000054100e0e0816 */ /* 0x000fe20000000017 */
[----:B------:R0:W-:Y:S01]  /*2330*/  @P1 STG.E.128 [R2.64], R16 ;  /* 0x0000001002001986 */ /* 0x0001e2000c101d04 */
[----:B------:R-:W-:Y:S02]  /*2340*/  F2FP.PACK_AB R23, R144, R163 ;  /* 0x000000a39017723e */ /* 0x000fe400000000ff */
[----:B------:R-:W-:Y:S02]  /*2350*/  F2FP.PACK_AB R22, R38, R41 ;  /* 0x000000292616723e */ /* 0x000fe400000000ff */
[----:B------:R-:W-:-:S02]  /*2360*/  F2FP.PACK_AB R21, R36, R159 ;  /* 0x0000009f2415723e */ /* 0x000fc400000000ff */
[----:B------:R-:W-:Y:S02]  /*2370*/  F2FP.PACK_AB R20, R34, R33 ;  /* 0x000000212214723e */ /* 0x000fe400000000ff */
[----:B------:R-:W-:Y:S02]  /*2380*/  @P1 F2FP.PACK_AB R163, RZ, R163 ;  /* 0x000000a3ffa3123e */ /* 0x000fe400000000ff */
[----:B------:R-:W-:Y:S02]  /*2390*/  @P1 F2FP.PACK_AB R41, RZ, R41 ;  /* 0x00000029ff29123e */ /* 0x000fe400000000ff */
[----:B------:R-:W-:Y:S02]  /*23a0*/  @P1 F2FP.PACK_AB R159, RZ, R159 ;  /* 0x0000009fff9f123e */ /* 0x000fe400000000ff */
[----:B------:R-:W-:Y:S02]  /*23b0*/  @P1 F2FP.PACK_AB R33, RZ, R33 ;  /* 0x00000021ff21123e */ /* 0x000fe400000000ff */
[----:B------:R-:W-:Y:S01]  /*23c0*/  @P0 F2FP.PACK_AB R24, RZ, R34 ;  /* 0x00000022ff18023e */ /* 0x000fe200000000ff */
[----:B0-----:R-:W-:Y:S01]  /*23d0*/  @P1 IMAD.WIDE.U32 R2, R143, R35, c[0x0][0x250] ;  /* 0x000094008f021625 */ /* 0x001fe200078e0023 */
[----:B------:R-:W-:-:S02]  /*23e0*/  @P0 F2FP.PACK_AB R28, RZ, R144 ;  /* 0x00000090ff1c023e */ /* 0x000fc400000000ff */
[----:B------:R-:W-:Y:S02]  /*23f0*/  @P0 PRMT R15, R25, 0x7610, R15 ;  /* 0x00007610190f0816 */ /* 0x000fe4000000000f */
[----:B------:R-:W-:Y:S02]  /*2400*/  IADD3 R26, R142, 0x100, RZ ;  /* 0x000001008e1a7810 */ /* 0x000fe40007ffe0ff */
[----:B------:R-:W-:Y:S02]  /*2410*/  @P1 F2FP.PACK_AB R144, RZ, R144 ;  /* 0x00000090ff90123e */ /* 0x000fe400000000ff */
[----:B------:R-:W-:Y:S01]  /*2420*/  @P1 F2FP.PACK_AB R38, RZ, R38 ;  /* 0x00000026ff26123e */ /* 0x000fe200000000ff */
[----:B------:R-:W-:Y:S01]  /*2430*/  IMAD.WIDE.U32 R26, R35, R26, c[0x0][0x248] ;  /* 0x00009200231a7625 */ /* 0x000fe200078e001a */
[----:B------:R-:W-:Y:S02]  /*2440*/  @P1 F2FP.PACK_AB R36, RZ, R36 ;  /* 0x00000024ff24123e */ /* 0x000fe400000000ff */
[----:B------:R-:W-:-:S02]  /*2450*/  @P1 F2FP.PACK_AB R34, RZ, R34 ;  /* 0x00000022ff22123e */ /* 0x000fc400000000ff */
        /* <DEDUP_REMOVED lines=16> */
.L_x_189:
        /* <DEDUP_REMOVED lines=61> */
.L_x_186:
        /* <DEDUP_REMOVED lines=26> */
.L_x_187:
[----:B------:R-:W-:Y:S01]  /*2ad0*/  HFMA2.MMA R22, -RZ, RZ, 0, 9.5367431640625e-07 ;  /* 0x00000010ff167435 */ /* 0x000fe200000001ff */
[----:B------:R-:W-:-:S02]  /*2ae0*/  MOV R21, R23 ;  /* 0x0000001700157202 */ /* 0x000fc40000000f00 */
[----:B------:R-:W-:Y:S02]  /*2af0*/  MOV R26, 0x1f ;  /* 0x0000001f001a7802 */ /* 0x000fe40000000f00 */
[----:B------:R-:W-:Y:S02]  /*2b00*/  MOV R27, 0xffffffff ;  /* 0xffffffff001b7802 */ /* 0x000fe40000000f00 */
[----:B------:R-:W-:Y:S02]  /*2b10*/  MOV R2, 0x2b30 ;  /* 0x00002b3000027802 */ /* 0x000fe40000000f00 */
[----:B-----5:R-:W-:Y:S05]  /*2b20*/  CALL.REL.NOINC `($__internal_13_$__cuda_sm70_shflsync_down_p) ;  /* 0x0000046000007944 */ /* 0x020fea0003c00000 */
[----:B-1----:R-:W-:Y:S01]  /*2b30*/  MOV R20, R21 ;  /* 0x0000001500147202 */ /* 0x002fe20000000f00 */
[----:B0-----:R-:W-:Y:S05]  /*2b40*/  BRA `(.L_x_191) ;  /* 0xffffeba000007947 */ /* 0x001fea000383ffff */
.L_x_188:
[----:B------:R-:W-:Y:S01]  /*2b50*/  HFMA2.MMA R22, -RZ, RZ, 0, 9.5367431640625e-07 ;  /* 0x00000010ff167435 */ /* 0x000fe200000001ff */
[----:B------:R-:W-:Y:S02]  /*2b60*/  MOV R21, R24 ;  /* 0x0000001800157202 */ /* 0x000fe40000000f00 */
[----:B------:R-:W-:Y:S02]  /*2b70*/  MOV R26, 0x1f ;  /* 0x0000001f001a7802 */ /* 0x000fe40000000f00 */
[----:B------:R-:W-:-:S02]  /*2b80*/  MOV R27, 0xffffffff ;  /* 0xffffffff001b7802 */ /* 0x000fc40000000f00 */
[----:B------:R-:W-:Y:S02]  /*2b90*/  MOV R2, 0x2bb0 ;  /* 0x00002bb000027802 */ /* 0x000fe40000000f00 */
[----:B01---5:R-:W-:Y:S05]  /*2ba0*/  CALL.REL.NOINC `($__internal_13_$__cuda_sm70_shflsync_down_p) ;  /* 0x000003e000007944 */ /* 0x023fea0003c00000 */
[----:B------:R-:W-:Y:S01]  /*2bb0*/  FADD.FTZ R23, R23, R20 ;  /* 0x0000001417177221 */ /* 0x000fe20000010000 */
[----:B0-----:R-:W-:Y:S01]  /*2bc0*/  HFMA2.MMA R22, -RZ, RZ, 0, 4.76837158203125e-07 ;  /* 0x00000008ff167435 */ /* 0x001fe200000001ff */
[----:B-1----:R-:W-:Y:S01]  /*2bd0*/  FADD.FTZ R24, R24, R21 ;  /* 0x0000001518187221 */ /* 0x002fe20000010000 */
[----:B------:R-:W-:Y:S02]  /*2be0*/  MOV R26, 0x1f ;  /* 0x0000001f001a7802 */ /* 0x000fe40000000f00 */
[----:B------:R-:W-:Y:S02]  /*2bf0*/  MOV R27, 0xffffffff ;  /* 0xffffffff001b7802 */ /* 0x000fe40000000f00 */
[----:B------:R-:W-:Y:S02]  /*2c00*/  MOV R21, R23 ;  /* 0x0000001700157202 */ /* 0x000fe40000000f00 */
[----:B------:R-:W-:Y:S02]  /*2c10*/  MOV R2, 0x2c30 ;  /* 0x00002c3000027802 */ /* 0x000fe40000000f00 */
[----:B------:R-:W-:Y:S05]  /*2c20*/  CALL.REL.NOINC `($__internal_13_$__cuda_sm70_shflsync_down_p) ;  /* 0x0000036000007944 */ /* 0x000fea0003c00000 */
[----:B0-----:R-:W-:Y:S01]  /*2c30*/  HFMA2.MMA R22, -RZ, RZ, 0, 4.76837158203125e-07 ;  /* 0x00000008ff167435 */ /* 0x001fe200000001ff */
[----:B-1----:R-:W-:-:S02]  /*2c40*/  MOV R20, R21 ;  /* 0x0000001500147202 */ /* 0x002fc40000000f00 */
[----:B------:R-:W-:Y:S02]  /*2c50*/  MOV R21, R24 ;  /* 0x0000001800157202 */ /* 0x000fe40000000f00 */
[----:B------:R-:W-:Y:S02]  /*2c60*/  MOV R26, 0x1f ;  /* 0x0000001f001a7802 */ /* 0x000fe40000000f00 */
[----:B------:R-:W-:Y:S02]  /*2c70*/  MOV R27, 0xffffffff ;  /* 0xffffffff001b7802 */ /* 0x000fe40000000f00 */
[----:B------:R-:W-:Y:S02]  /*2c80*/  MOV R2, 0x2ca0 ;  /* 0x00002ca000027802 */ /* 0x000fe40000000f00 */
[----:B------:R-:W-:Y:S05]  /*2c90*/  CALL.REL.NOINC `($__internal_13_$__cuda_sm70_shflsync_down_p) ;  /* 0x000002f000007944 */ /* 0x000fea0003c00000 */
[----:B------:R-:W-:Y:S01]  /*2ca0*/  FADD.FTZ R23, R20, R23 ;  /* 0x0000001714177221 */ /* 0x000fe20000010000 */
[----:B0-----:R-:W-:Y:S01]  /*2cb0*/  HFMA2.MMA R22, -RZ, RZ, 0, 2.384185791015625e-07 ;  /* 0x00000004ff167435 */ /* 0x001fe200000001ff */
[----:B-1----:R-:W-:Y:S01]  /*2cc0*/  FADD.FTZ R24, R24, R21 ;  /* 0x0000001518187221 */ /* 0x002fe20000010000 */
[----:B------:R-:W-:Y:S02]  /*2cd0*/  MOV R26, 0x1f ;  /* 0x0000001f001a7802 */ /* 0x000fe40000000f00 */
[----:B------:R-:W-:-:S02]  /*2ce0*/  MOV R27, 0xffffffff ;  /* 0xffffffff001b7802 */ /* 0x000fc40000000f00 */
[----:B------:R-:W-:Y:S02]  /*2cf0*/  MOV R21, R23 ;  /* 0x0000001700157202 */ /* 0x000fe40000000f00 */
[----:B------:R-:W-:Y:S02]  /*2d00*/  MOV R2, 0x2d20 ;  /* 0x00002d2000027802 */ /* 0x000fe40000000f00 */
[----:B------:R-:W-:Y:S05]  /*2d10*/  CALL.REL.NOINC `($__internal_13_$__cuda_sm70_shflsync_down_p) ;  /* 0x0000027000007944 */ /* 0x000fea0003c00000 */
[----:B0-----:R-:W-:Y:S01]  /*2d20*/  HFMA2.MMA R22, -RZ, RZ, 0, 2.384185791015625e-07 ;  /* 0x00000004ff167435 */ /* 0x001fe200000001ff */
[----:B-1----:R-:W-:Y:S02]  /*2d30*/  MOV R20, R21 ;  /* 0x0000001500147202 */ /* 0x002fe40000000f00 */
[----:B------:R-:W-:Y:S02]  /*2d40*/  MOV R21, R24 ;  /* 0x0000001800157202 */ /* 0x000fe40000000f00 */
[----:B------:R-:W-:Y:S02]  /*2d50*/  MOV R26, 0x1f ;  /* 0x0000001f001a7802 */ /* 0x000fe40000000f00 */
[----:B------:R-:W-:Y:S02]  /*2d60*/  MOV R27, 0xffffffff ;  /* 0xffffffff001b7802 */ /* 0x000fe40000000f00 */
[----:B------:R-:W-:-:S02]  /*2d70*/  MOV R2, 0x2d90 ;  /* 0x00002d9000027802 */ /* 0x000fc40000000f00 */
[----:B------:R-:W-:Y:S05]  /*2d80*/  CALL.REL.NOINC `($__internal_13_$__cuda_sm70_shflsync_down_p) ;  /* 0x0000020000007944 */ /* 0x000fea0003c00000 */
[----:B------:R-:W-:Y:S01]  /*2d90*/  FADD.FTZ R23, R20, R23 ;  /* 0x0000001714177221 */ /* 0x000fe20000010000 */
[----:B0-----:R-:W-:Y:S01]  /*2da0*/  HFMA2.MMA R22, -RZ, RZ, 0, 1.1920928955078125e-07 ;  /* 0x00000002ff167435 */ /* 0x001fe200000001ff */
[----:B-1----:R-:W-:Y:S01]  /*2db0*/  FADD.FTZ R24, R24, R21 ;  /* 0x0000001518187221 */ /* 0x002fe20000010000 */
[----:B------:R-:W-:-:S02]  /*2dc0*/  MOV R26, 0x1f ;  /* 0x0000001f001a7802 */ /* 0x000fc40000000f00 */
[----:B------:R-:W-:Y:S02]  /*2dd0*/  MOV R27, 0xffffffff ;  /* 0xffffffff001b7802 */ /* 0x000fe40000000f00 */
[----:B------:R-:W-:Y:S02]  /*2de0*/  MOV R21, R23 ;  /* 0x0000001700157202 */ /* 0x000fe40000000f00 */
[----:B------:R-:W-:Y:S02]  /*2df0*/  MOV R2, 0x2e10 ;  /* 0x00002e1000027802 */ /* 0x000fe40000000f00 */
[----:B------:R-:W-:Y:S05]  /*2e00*/  CALL.REL.NOINC `($__internal_13_$__cuda_sm70_shflsync_down_p) ;  /* 0x0000018000007944 */ /* 0x000fea0003c00000 */
[----:B0-----:R-:W-:Y:S01]  /*2e10*/  HFMA2.MMA R22, -RZ, RZ, 0, 1.1920928955078125e-07 ;  /* 0x00000002ff167435 */ /* 0x001fe200000001ff */
[----:B-1----:R-:W-:Y:S02]  /*2e20*/  MOV R20, R21 ;  /* 0x0000001500147202 */ /* 0x002fe40000000f00 */
[----:B------:R-:W-:Y:S02]  /*2e30*/  MOV R21, R24 ;  /* 0x0000001800157202 */ /* 0x000fe40000000f00 */
[----:B------:R-:W-:Y:S02]  /*2e40*/  MOV R26, 0x1f ;  /* 0x0000001f001a7802 */ /* 0x000fe40000000f00 */
[----:B------:R-:W-:-:S02]  /*2e50*/  MOV R27, 0xffffffff ;  /* 0xffffffff001b7802 */ /* 0x000fc40000000f00 */
[----:B------:R-:W-:Y:S02]  /*2e60*/  MOV R2, 0x2e80 ;  /* 0x00002e8000027802 */ /* 0x000fe40000000f00 */
[----:B------:R-:W-:Y:S05]  /*2e70*/  CALL.REL.NOINC `($__internal_13_$__cuda_sm70_shflsync_down_p) ;  /* 0x0000011000007944 */ /* 0x000fea0003c00000 */
[----:B------:R-:W-:Y:S01]  /*2e80*/  FADD.FTZ R23, R20, R23 ;  /* 0x0000001714177221 */ /* 0x000fe20000010000 */
[----:B0-----:R-:W-:Y:S01]  /*2e90*/  HFMA2.MMA R22, -RZ, RZ, 0, 5.9604644775390625e-08 ;  /* 0x00000001ff167435 */ /* 0x001fe200000001ff */
[----:B-1----:R-:W-:Y:S01]  /*2ea0*/  FADD.FTZ R25, R24, R21 ;  /* 0x0000001518197221 */ /* 0x002fe20000010000 */
[----:B------:R-:W-:Y:S02]  /*2eb0*/  MOV R26, 0x1f ;  /* 0x0000001f001a7802 */ /* 0x000fe40000000f00 */
[----:B------:R-:W-:Y:S02]  /*2ec0*/  MOV R27, 0xffffffff ;  /* 0xffffffff001b7802 */ /* 0x000fe40000000f00 */
[----:B------:R-:W-:Y:S02]  /*2ed0*/  MOV R21, R23 ;  /* 0x0000001700157202 */ /* 0x000fe40000000f00 */
[----:B------:R-:W-:Y:S02]  /*2ee0*/  MOV R2, 0x2f00 ;  /* 0x00002f0000027802 */ /* 0x000fe40000000f00 */
[----:B------:R-:W-:Y:S05]  /*2ef0*/  CALL.REL.NOINC `($__internal_13_$__cuda_sm70_shflsync_down_p) ;  /* 0x0000009000007944 */ /* 0x000fea0003c00000 */
[----:B0-----:R-:W-:Y:S01]  /*2f00*/  HFMA2.MMA R22, -RZ, RZ, 0, 5.9604644775390625e-08 ;  /* 0x00000001ff167435 */ /* 0x001fe200000001ff */
[----:B-1----:R-:W-:-:S02]  /*2f10*/  MOV R24, R21 ;  /* 0x0000001500187202 */ /* 0x002fc40000000f00 */
[----:B------:R-:W-:Y:S02]  /*2f20*/  MOV R21, R25 ;  /* 0x0000001900157202 */ /* 0x000fe40000000f00 */
[----:B------:R-:W-:Y:S02]  /*2f30*/  MOV R26, 0x1f ;  /* 0x0000001f001a7802 */ /* 0x000fe40000000f00 */
[----:B------:R-:W-:Y:S02]  /*2f40*/  MOV R27, 0xffffffff ;  /* 0xffffffff001b7802 */ /* 0x000fe40000000f00 */
[----:B------:R-:W-:Y:S02]  /*2f50*/  MOV R2, 0x2f70 ;  /* 0x00002f7000027802 */ /* 0x000fe40000000f00 */
[----:B------:R-:W-:Y:S05]  /*2f60*/  CALL.REL.NOINC `($__internal_13_$__cuda_sm70_shflsync_down_p) ;  /* 0x0000002000007944 */ /* 0x000fea0003c00000 */
[----:B-1----:R-:W-:Y:S01]  /*2f70*/  MOV R2, R21 ;  /* 0x0000001500027202 */ /* 0x002fe20000000f00 */
[----:B0-----:R-:W-:Y:S05]  /*2f80*/  BRA `(.L_x_192) ;  /* 0xffffe88000007947 */ /* 0x001fea000383ffff */
        .weak           $__internal_13_$__cuda_sm70_shflsync_down_p
        .type           $__internal_13_$__cuda_sm70_shflsync_down_p,@function
        .size           $__internal_13_$__cuda_sm70_shflsync_down_p,(.L_x_1776 - $__internal_13_$__cuda_sm70_shflsync_down_p)
$__internal_13_$__cuda_sm70_shflsync_down_p:
[----:B------:R-:W-:Y:S01]  /*2f90*/  HFMA2.MMA R3, -RZ, RZ, 0, 0 ;  /* 0x00000000ff037435 */ /* 0x000fe200000001ff */
[----:B------:R-:W-:Y:S04]  /*2fa0*/  WARPSYNC R27 ;  /* 0x0000001b00007348 */ /* 0x000fe80003800000 */
[----:B------:R0:W1:Y:S01]  /*2fb0*/  SHFL.DOWN PT, R21, R21, R22, R26 ;  /* 0x0800001615157389 */ /* 0x00006200000e001a */
[----:B------:R-:W-:Y:S05]  /*2fc0*/  RET.REL.NODEC R2 `(_ZN10layer_norm31ln_parallel_residual_bwd_kernelINS_13Kernel_traitsI6__halfS2_S2_S2_fjLj4096ELj1ELj1ELj8ELj16ENS_18Kernel_traits_baseILj4096ES2_S2_S2_S2_fjLj256EEEEELb0ELb0ELb1EEEvNS_9BwdParamsE) ;  /* 0xffffd03002007950 */ /* 0x000fea0003c3ffff */
.L_x_193:
        /* <DEDUP_REMOVED lines=11> */
.L_x_1776:


//--------------------- .text._ZN10layer_norm31ln_parallel_residual_bwd_kernelINS_13Kernel_traitsI6__halfS2_S2_S2_fjLj4096ELj1ELj1ELj8ELj16ENS_18Kernel_traits_baseILj4096ES2_S2_S2_S2_fjLj256EEEEELb0ELb1ELb0EEEvNS_9BwdParamsE --------------------------
	.section	.text._ZN10layer_norm31ln_parallel_residual_bwd_kernelINS_13Kernel_traitsI6__halfS2_S2_S2_fjLj4096ELj1ELj1ELj8ELj16ENS_18Kernel_traits_baseILj4096ES2_S2_S2_S2_fjLj256EEEEELb0ELb1ELb0EEEvNS_9BwdParamsE,"ax",@progbits
	.sectioninfo	@"SHI_REGISTERS=127"
	.align	128
        .global         _ZN10layer_norm31ln_parallel_residual_bwd_kernelINS_13Kernel_traitsI6__halfS2_S2_S2_fjLj4096ELj1ELj1ELj8ELj16ENS_18Kernel_traits_baseILj4096ES2_S2_S2_S2_fjLj256EEEEELb0ELb1ELb0EEEvNS_9BwdParamsE
        .type           _ZN10layer_norm31ln_parallel_residual_bwd_kernelINS_13Kernel_traitsI6__halfS2_S2_S2_fjLj4096ELj1ELj1ELj8ELj16ENS_18Kernel_traits_baseILj4096ES2_S2_S2_S2_fjLj256EEEEELb0ELb1ELb0EEEvNS_9BwdParamsE,@function
        .size           _ZN10layer_norm31ln_parallel_residual_bwd_kernelINS_13Kernel_traitsI6__halfS2_S2_S2_fjLj4096ELj1ELj1ELj8ELj16ENS_18Kernel_traits_baseILj4096ES2_S2_S2_S2_fjLj256EEEEELb0ELb1ELb0EEEvNS_9BwdParamsE,(.L_x_1777 - _ZN10layer_norm31ln_parallel_residual_bwd_kernelINS_13Kernel_traitsI6__halfS2_S2_S2_fjLj4096ELj1ELj1ELj8ELj16ENS_18Kernel_traits_baseILj4096ES2_S2_S2_S2_fjLj256EEEEELb0ELb1ELb0EEEvNS_9BwdParamsE)
        .other          _ZN10layer_norm31ln_parallel_residual_bwd_kernelINS_13Kernel_traitsI6__halfS2_S2_S2_fjLj4096ELj1ELj1ELj8ELj16ENS_18Kernel_traits_baseILj4096ES2_S2_S2_S2_fjLj256EEEEELb0ELb1ELb0EEEvNS_9BwdParamsE,@"STO_CUDA_ENTRY STV_DEFAULT"
_ZN10layer_norm31ln_parallel_residual_bwd_kernelINS_13Kernel_traitsI6__halfS2_S2_S2_fjLj4096ELj1ELj1ELj8ELj16ENS_18Kernel_traits_baseILj4096ES2_S2_S2_S2_fjLj256EEEEELb0ELb1ELb0EEEvNS_9BwdParamsE:
.text._ZN10layer_norm31ln_parallel_residual_bwd_kernelINS_13Kernel_traitsI6__halfS2_S2_S2_fjLj4096ELj1ELj1ELj8ELj16ENS_18Kernel_traits_baseILj4096ES2_S2_S2_S2_fjLj256EEEEELb0ELb1ELb0EEEvNS_9BwdParamsE:
[----:B------:R-:W-:Y:S02]  /*0000*/  MOV R1, c[0x0][0x28] ;  /* 0x00000a0000017a02 */ /* 0x000fe40000000f00 */
[----:B------:R-:W0:Y:S01]  /*0010*/  S2R R0, SR_TID.X ;  /* 0x0000000000007919 */ /* 0x000e220000002100 */
[----:B------:R-:W-:Y:S01]  /*0020*/  MOV R2, c[0x0][0x168] ;  /* 0x00005a0000027a02 */ /* 0x000fe20000000f00 */
[----:B------:R-:W-:-:S03]  /*0030*/  ULDC.64 UR4, c[0x0][0x118] ;  /* 0x0000460000047ab9 */ /* 0x000fc60000000a00 */
        /* <DEDUP_REMOVED lines=8> */
[----:B------:R-:W-:-:S03]  /*00c0*/  @P4 MOV R5, 0x10 ;  /* 0x0000001000054802 */ /* 0x000fc60000000f00 */
        /* <DEDUP_REMOVED lines=25> */
[--C-:B-1---5:R-:W-:Y:S01]  /*0260*/  HADD2.F32 R3, -RZ, R8.reuse.H0_H0 ;  /* 0x20000008ff037230 */ /* 0x122fe20000004100 */
[----:B------:R-:W-:Y:S01]  /*0270*/  HFMA2.MMA R83, -RZ, RZ, 0, 5.9604644775390625e-08 ;  /* 0x00000001ff537435 */ /* 0x000fe200000001ff */
[----:B------:R-:W-:Y:S01]  /*0280*/  HADD2.F32 R4, -RZ, R8.H1_H1 ;  /* 0x30000008ff047230 */ /* 0x000fe20000004100 */
[----:B------:R-:W-:Y:S01]  /*0290*/  MOV R45, RZ ;  /* 0x000000ff002d7202 */ /* 0x000fe20000000f00 */
        /* <DEDUP_REMOVED lines=14> */
.L_x_205:
        /* <DEDUP_REMOVED lines=17> */
[----:B------:R-:W-:Y:S02]  /*0490*/  LOP3.LUT P2, RZ, R83, 0xff, RZ, 0xc0, !PT ;  /* 0x000000ff53ff7812 */ /* 0x000fe4000784c0ff */
[----:B------:R-:W-:-:S02]  /*04a0*/  ISETP.GE.AND P5, PT, R2, c[0x0][0x164], PT ;  /* 0x0000590002007a0c */ /* 0x000fc40003fa6270 */
[----:B------:R-:W-:Y:S02]  /*04b0*/  LOP3.LUT R119, R74, 0x7fffff8, RZ, 0xc0, !PT ;  /* 0x07fffff84a777812 */ /* 0x000fe400078ec0ff */
[----:B------:R-:W-:Y:S02]  /*04c0*/  MOV R73, R84 ;  /* 0x0000005400497202 */ /* 0x000fe40000000f00 */
[----:B--2---:R-:W-:Y:S01]  /*04d0*/  FSEL R75, R66, RZ, !P0 ;  /* 0x000000ff424b7208 */ /* 0x004fe20004000000 */
[----:B------:R-:W-:Y:S05]  /*04e0*/  @!P3 BRA `(.L_x_196) ;  /* 0x000005400000b947 */ /* 0x000fea0003800000 */
[----:B0-----:R-:W-:Y:S01]  /*04f0*/  LEA R64, P0, R84, c[0x0][0x188], 0x4 ;  /* 0x0000620054407a11 */ /* 0x001fe200078020ff */
[----:B------:R-:W-:-:S03]  /*0500*/  HFMA2.MMA R69, -RZ, RZ, 0, 9.5367431640625e-07 ;  /* 0x00000010ff457435 */ /* 0x000fc600000001ff */
[----:B------:R-:W-:-:S06]  /*0510*/  LEA.HI.X R65, R84, c[0x0][0x18c], RZ, 0x4, P0 ;  /* 0x0000630054417a11 */ /* 0x000fcc00000f24ff */
        /* <DEDUP_REMOVED lines=8> */
[----:B0-----:R-:W-:Y:S01]  /*05a0*/  IADD3 R73, R84, 0x100, RZ ;  /* 0x0000010054497810 */ /* 0x001fe20007ffe0ff */
[--C-:B--2---:R-:W-:Y:S02]  /*05b0*/  HADD2.F32 R76, -RZ, R64.reuse.H0_H0 ;  /* 0x20000040ff4c7230 */ /* 0x104fe40000004100 */
[----:B------:R-:W-:Y:S02]  /*05c0*/  HADD2.F32 R78, -RZ, R64.H1_H1 ;  /* 0x30000040ff4e7230 */ /* 0x000fe40000004100 */
[----:B------:R-:W-:Y:S01]  /*05d0*/  HADD2.F32 R86, -RZ, R65.H0_H0 ;  /* 0x20000041ff567230 */ /* 0x000fe20000004100 */
[C---:B------:R-:W-:Y:S01]  /*05e0*/  FADD.FTZ R76, -R75.reuse, R76 ;  /* 0x0000004c4b4c7221 */ /* 0x040fe20000010100 */
[----:B------:R-:W-:Y:S01]  /*05f0*/  HADD2.F32 R92, -RZ, R66.H0_H0 ;  /* 0x20000042ff5c7230 */ /* 0x000fe20000004100 */
[----:B------:R-:W-:Y:S01]  /*0600*/  FADD.FTZ R78, -R75, R78 ;  /* 0x0000004e4b4e7221 */ /* 0x000fe20000010100 */
[--C-:B---3--:R-:W-:Y:S01]  /*0610*/  HADD2.F32 R120, -RZ, R68.reuse.H0_H0 ;  /* 0x20000044ff787230 */ /* 0x108fe20000004100 */
[C---:B-----5:R-:W-:Y:S01]  /*0620*/  FMUL.FTZ R89, R85.reuse, R76 ;  /* 0x0000004c55597220 */ /* 0x060fe20000410000 */
[----:B------:R-:W-:Y:S01]  /*0630*/  HADD2.F32 R68, -RZ, R68.H1_H1 ;  /* 0x30000044ff447230 */ /* 0x000fe20000004100 */
[----:B------:R-:W-:Y:S01]  /*0640*/  FMUL.FTZ R118, R85, R78 ;  /* 0x0000004e55767220 */ /* 0x000fe20000410000 */
[----:B------:R-:W-:Y:S01]  /*0650*/  HADD2.F32 R115, -RZ, R69.H0_H0 ;  /* 0x20000045ff737230 */ /* 0x000fe20000004100 */
[----:B------:R-:W-:Y:S01]  /*0660*/  FADD.FTZ R28, R28, R120 ;  /* 0x000000781c1c7221 */ /* 0x000fe20000010000 */
[----:B------:R-:W-:Y:S01]  /*0670*/  HADD2.F32 R90, -RZ, R65.H1_H1 ;  /* 0x30000041ff5a7230 */ /* 0x000fe20000004100 */
[-C--:B------:R-:W-:Y:S01]  /*0680*/  FFMA.FTZ R44, R89, R120.reuse, R44 ;  /* 0x00000078592c7223 */ /* 0x080fe2000001002c */
[----:B------:R-:W-:Y:S01]  /*0690*/  HADD2.F32 R69, -RZ, R69.H1_H1 ;  /* 0x30000045ff457230 */ /* 0x000fe20000004100 */
[----:B------:R-:W-:Y:S01]  /*06a0*/  FADD.FTZ R86, -R75, R86 ;  /* 0x000000564b567221 */ /* 0x000fe20000010100 */
[----:B------:R-:W-:Y:S01]  /*06b0*/  HADD2.F32 R104, -RZ, R66.H1_H1 ;  /* 0x30000042ff687230 */ /* 0x000fe20000004100 */
[----:B------:R-:W-:Y:S01]  /*06c0*/  FMUL.FTZ R120, R3, R120 ;  /* 0x0000007803787220 */ /* 0x000fe20000410000 */
[----:B------:R-:W-:Y:S01]  /*06d0*/  HADD2.F32 R66, -RZ, R67.H0_H0 ;  /* 0x20000043ff427230 */ /* 0x000fe20000004100 */
[----:B------:R-:W-:Y:S01]  /*06e0*/  FADD.FTZ R29, R29, R68 ;  /* 0x000000441d1d7221 */ /* 0x000fe20000010000 */
[--C-:B------:R-:W-:Y:S01]  /*06f0*/  HADD2.F32 R111, -RZ, R70.reuse.H0_H0 ;  /* 0x20000046ff6f7230 */ /* 0x100fe20000004100 */
[-C--:B------:R-:W-:Y:S01]  /*0700*/  FFMA.FTZ R45, R118, R68.reuse, R45 ;  /* 0x00000044762d7223 */ /* 0x080fe2000001002d */
[----:B------:R-:W-:Y:S01]  /*0710*/  HADD2.F32 R70, -RZ, R70.H1_H1 ;  /* 0x30000046ff467230 */ /* 0x000fe20000004100 */
[----:B------:R-:W-:Y:S01]  /*0720*/  FMUL.FTZ R117, R4, R68 ;  /* 0x0000004404757220 */ /* 0x000fe20000410000 */
[----:B------:R-:W-:Y:S01]  /*0730*/  HADD2.F32 R88, -RZ, R71.H0_H0 ;  /* 0x20000047ff587230 */ /* 0x000fe20000004100 */
[----:B------:R-:W-:Y:S01]  /*0740*/  FMUL.FTZ R116, R85, R86 ;  /* 0x0000005655747220 */ /* 0x000fe20000410000 */
[----:B------:R-:W-:Y:S01]  /*0750*/  HADD2.F32 R64, -RZ, R67.H1_H1 ;  /* 0x30000043ff407230 */ /* 0x000fe20000004100 */
[----:B------:R-:W-:Y:S01]  /*0760*/  FADD.FTZ R68, RZ, R120 ;  /* 0x00000078ff447221 */ /* 0x000fe20000010000 */
[----:B------:R-:W-:Y:S01]  /*0770*/  HADD2.F32 R71, -RZ, R71.H1_H1 ;  /* 0x30000047ff477230 */ /* 0x000fe20000004100 */
        /* <DEDUP_REMOVED lines=43> */
.L_x_196:
[----:B0-----:R-:W-:Y:S05]  /*0a30*/  BSYNC B0 ;  /* 0x0000000000007941 */ /* 0x001fea0003800000 */
.L_x_195:
[----:B------:R-:W-:Y:S01]  /*0a40*/  BSSY B0, `(.L_x_197) ;  /* 0x0000055000007945 */ /* 0x000fe20003800000 */
[----:B------:R-:W-:Y:S05]  /*0a50*/  @!P4 BRA `(.L_x_198) ;  /* 0x000005300000c947 */ /* 0x000fea0003800000 */
[----:B------:R-:W-:-:S04]  /*0a60*/  LEA R64, P0, R73, c[0x0][0x188], 0x4 ;  /* 0x0000620049407a11 */ /* 0x000fc800078020ff */
[----:B------:R-:W-:Y:S02]  /*0a70*/  LEA.HI.X R65, R73, c[0x0][0x18c], RZ, 0x4, P0 ;  /* 0x0000630049417a11 */ /* 0x000fe400000f24ff */
[----:B------:R-:W-:-:S04]  /*0a80*/  MOV R68, 0x10 ;  /* 0x0000001000447802 */ /* 0x000fc80000000f00 */
[----:B------:R-:W2:Y:S01]  /*0a90*/  LDG.E.128 R64, [R64.64] ;  /* 0x0000000440407981 */ /* 0x000ea2000c1e1d00 */
[----:B------:R-:W-:-:S06]  /*0aa0*/  IMAD.WIDE.U32 R68, R73, R68, c[0x0][0x208] ;  /* 0x0000820049447625 */ /* 0x000fcc00078e0044 */
[----:B------:R-:W3:Y:S01]  /*0ab0*/  LDG.E.128 R68, [R68.64] ;  /* 0x0000000444447981 */ /* 0x000ee2000c1e1d00 */
[----:B------:R-:W-:-:S04]  /*0ac0*/  ISETP.NE.U32.AND P0, PT, RZ, c[0x0][0x218], PT ;  /* 0x00008600ff007a0c */ /* 0x000fc80003f05070 */
[----:B------:R-:W-:-:S13]  /*0ad0*/  ISETP.NE.AND.EX P0, PT, RZ, c[0x0][0x21c], PT, P0 ;  /* 0x00008700ff007a0c */ /* 0x000fda0003f05300 */
[----:B------:R-:W-:-:S04]  /*0ae0*/  @P0 LEA R72, P6, R73, c[0x0][0x218], 0x4 ;  /* 0x0000860049480a11 */ /* 0x000fc800078c20ff */
[----:B------:R-:W-:-:S05]  /*0af0*/  @P0 LEA.HI.X R73, R73, c[0x0][0x21c], RZ, 0x4, P6 ;  /* 0x0000870049490a11 */ /* 0x000fca00030f24ff */
[----:B------:R0:W5:Y:S01]  /*0b00*/  @P0 LDG.E.128 R52, [R72.64] ;  /* 0x0000000448340981 */ /* 0x000162000c1e1d00 */
[--C-:B--2---:R-:W-:Y:S02]  /*0b10*/  HADD2.F32 R78, -RZ, R64.reuse.H0_H0 ;  /* 0x20000040ff4e7230 */ /* 0x104fe40000004100 */
[--C-:B------:R-:W-:Y:S02]  /*0b20*/  HADD2.F32 R96, -RZ, R65.reuse.H1_H1 ;  /* 0x30000041ff607230 */ /* 0x100fe40000004100 */
[----:B------:R-:W-:Y:S01]  /*0b30*/  HADD2.F32 R94, -RZ, R64.H1_H1 ;  /* 0x30000040ff5e7230 */ /* 0x000fe20000004100 */
[C---:B------:R-:W-:Y:S01]  /*0b40*/  FADD.FTZ R78, -R75.reuse, R78 ;  /* 0x0000004e4b4e7221 */ /* 0x040fe20000010100 */
[----:B------:R-:W-:Y:S01]  /*0b50*/  HADD2.F32 R64, -RZ, R65.H0_H0 ;  /* 0x20000041ff407230 */ /* 0x000fe20000004100 */
[----:B------:R-:W-:Y:S01]  /*0b60*/  FADD.FTZ R98, -R75, R96 ;  /* 0x000000604b627221 */ /* 0x000fe20000010100 */
[----:B---3--:R-:W-:Y:S01]  /*0b70*/  HADD2.F32 R96, -RZ, R68.H0_H0 ;  /* 0x20000044ff607230 */ /* 0x008fe20000004100 */
[----:B-----5:R-:W-:Y:S01]  /*0b80*/  FMUL.FTZ R87, R85, R78 ;  /* 0x0000004e55577220 */ /* 0x020fe20000410000 */
[--C-:B------:R-:W-:Y:S01]  /*0b90*/  HADD2.F32 R100, -RZ, R66.reuse.H0_H0 ;  /* 0x20000042ff647230 */ /* 0x100fe20000004100 */
[C---:B------:R-:W-:Y:S01]  /*0ba0*/  FADD.FTZ R94, -R75.reuse, R94 ;  /* 0x0000005e4b5e7221 */ /* 0x040fe20000010100 */
[----:B------:R-:W-:Y:S01]  /*0bb0*/  HADD2.F32 R106, -RZ, R66.H1_H1 ;  /* 0x30000042ff6a7230 */ /* 0x000fe20000004100 */
[----:B------:R-:W-:Y:S01]  /*0bc0*/  FADD.FTZ R66, -R75, R64 ;  /* 0x000000404b427221 */ /* 0x000fe20000010100 */
[----:B------:R-:W-:Y:S01]  /*0bd0*/  HADD2.F32 R68, -RZ, R68.H1_H1 ;  /* 0x30000044ff447230 */ /* 0x000fe20000004100 */
[----:B------:R-:W-:Y:S01]  /*0be0*/  FADD.FTZ R20, R20, R96 ;  /* 0x0000006014147221 */ /* 0x000fe20000010000 */
[----:B------:R-:W-:Y:S01]  /*0bf0*/  HADD2.F32 R102, -RZ, R67.H0_H0 ;  /* 0x20000043ff667230 */ /* 0x000fe20000004100 */
[-C--:B------:R-:W-:Y:S01]  /*0c00*/  FFMA.FTZ R36, R87, R96.reuse, R36 ;  /* 0x0000006057247223 */ /* 0x080fe20000010024 */
[----:B------:R-:W-:Y:S01]  /*0c10*/  HADD2.F32 R108, -RZ, R71.H0_H0 ;  /* 0x20000047ff6c7230 */ /* 0x000fe20000004100 */
[----:B------:R-:W-:Y:S01]  /*0c20*/  FMUL.FTZ R96, R11, R96 ;  /* 0x000000600b607220 */ /* 0x000fe20000410000 */
[----:B------:R-:W-:Y:S01]  /*0c30*/  HADD2.F32 R110, -RZ, R67.H1_H1 ;  /* 0x30000043ff6e7230 */ /* 0x000fe20000004100 */
[----:B0-----:R-:W-:Y:S01]  /*0c40*/  FADD.FTZ R72, -R75, R100 ;  /* 0x000000644b487221 */ /* 0x001fe20000010100 */
[--C-:B------:R-:W-:Y:S01]  /*0c50*/  HADD2.F32 R100, -RZ, R69.reuse.H0_H0 ;  /* 0x20000045ff647230 */ /* 0x100fe20000004100 */
[C---:B------:R-:W-:Y:S01]  /*0c60*/  FMUL.FTZ R93, R85.reuse, R66 ;  /* 0x00000042555d7220 */ /* 0x040fe20000410000 */
[----:B------:R-:W-:Y:S01]  /*0c70*/  HADD2.F32 R69, -RZ, R69.H1_H1 ;  /* 0x30000045ff457230 */ /* 0x000fe20000004100 */
[----:B------:R-:W-:Y:S01]  /*0c80*/  FMUL.FTZ R94, R85, R94 ;  /* 0x0000005e555e7220 */ /* 0x000fe20000410000 */
[----:B------:R-:W-:Y:S01]  /*0c90*/  HADD2.F32 R71, -RZ, R71.H1_H1 ;  /* 0x30000047ff477230 */ /* 0x000fe20000004100 */
[----:B------:R-:W-:-:S02]  /*0ca0*/  FMUL.FTZ R95, R12, R68 ;  /* 0x000000440c5f7220 */ /* 0x000fc40000410000 */
[----:B------:R-:W-:Y:S02]  /*0cb0*/  FADD.FTZ R66, R77, R96 ;  /* 0x000000604d427221 */ /* 0x000fe40000010000 */
[----:B------:R-:W-:Y:S02]  /*0cc0*/  FFMA.FTZ R76, R87, R96, R76 ;  /* 0x00000060574c7223 */ /* 0x000fe4000001004c */
[----:B------:R-:W-:Y:S02]  /*0cd0*/  FADD.FTZ R22, R22, R100 ;  /* 0x0000006416167221 */ /* 0x000fe40000010000 */
[-C--:B------:R-:W-:Y:S02]  /*0ce0*/  FFMA.FTZ R38, R93, R100.reuse, R38 ;  /* 0x000000645d267223 */ /* 0x080fe40000010026 */
[----:B------:R-:W-:Y:S02]  /*0cf0*/  FMUL.FTZ R100, R13, R100 ;  /* 0x000000640d647220 */ /* 0x000fe40000410000 */
[----:B------:R-:W-:-:S02]  /*0d00*/  FADD.FTZ R65, R66, R95 ;  /* 0x0000005f42417221 */ /* 0x000fc40000010000 */
[----:B------:R-:W-:Y:S02]  /*0d10*/  FFMA.FTZ R76, R94, R95, R76 ;  /* 0x0000005f5e4c7223 */ /* 0x000fe4000001004c */
[----:B------:R-:W-:Y:S01]  /*0d20*/  FADD.FTZ R64, -R75, R102 ;  /* 0x000000664b407221 */ /* 0x000fe20000010100 */
[--C-:B------:R-:W-:Y:S01]  /*0d30*/  HADD2.F32 R102, -RZ, R70.reuse.H0_H0 ;  /* 0x20000046ff667230 */ /* 0x100fe20000004100 */
[C---:B------:R-:W-:Y:S01]  /*0d40*/  FMUL.FTZ R99, R85.reuse, R72 ;  /* 0x0000004855637220 */ /* 0x040fe20000410000 */
[----:B------:R-:W-:Y:S01]  /*0d50*/  HADD2.F32 R70, -RZ, R70.H1_H1 ;  /* 0x30000046ff467230 */ /* 0x000fe20000004100 */
[----:B------:R-:W-:Y:S02]  /*0d60*/  FMUL.FTZ R98, R85, R98 ;  /* 0x0000006255627220 */ /* 0x000fe40000410000 */
[----:B------:R-:W-:Y:S02]  /*0d70*/  FMUL.FTZ R97, R14, R69 ;  /* 0x000000450e617220 */ /* 0x000fe40000410000 */
[----:B------:R-:W-:-:S02]  /*0d80*/  FADD.FTZ R66, R65, R100 ;  /* 0x0000006441427221 */ /* 0x000fc40000010000 */
[----:B------:R-:W-:Y:S02]  /*0d90*/  FFMA.FTZ R76, R93, R100, R76 ;  /* 0x000000645d4c7223 */ /* 0x000fe4000001004c */
[----:B------:R-:W-:Y:S02]  /*0da0*/  FADD.FTZ R16, R16, R102 ;  /* 0x0000006610107221 */ /* 0x000fe40000010000 */
        /* <DEDUP_REMOVED lines=30> */
.L_x_198:
[----:B------:R-:W-:Y:S05]  /*0f90*/  BSYNC B0 ;  /* 0x0000000000007941 */ /* 0x000fea0003800000 */
.L_x_197:
[----:B------:R-:W-:Y:S01]  /*0fa0*/  @!P2 IADD3 R119, R119, 0x8, RZ ;  /* 0x000000087777a810 */ /* 0x000fe20007ffe0ff */
[----:B------:R-:W-:Y:S05]  /*0fb0*/  BRA.DIV ~URZ, `(.L_x_199) ;  /* 0x000010c27f007947 */ /* 0x000fea000b800000 */
[----:B------:R0:W1:Y:S02]  /*0fc0*/  SHFL.DOWN PT, R66, R77, 0x10, 0x1f ;  /* 0x0a001f004d427f89 */ /* 0x00006400000e0000 */
.L_x_206:
        /* <DEDUP_REMOVED lines=18> */
.L_x_207:
        /* <DEDUP_REMOVED lines=37> */
[-CC-:B------:R-:W-:Y:S01]  /*1340*/  FFMA.FTZ R68, R116, R75.reuse, R74.reuse ;  /* 0x0000004b74447223 */ /* 0x180fe2000001004a */
[----:B------:R-:W-:Y:S01]  /*1350*/  ISETP.NE.AND.EX P0, PT, RZ, c[0x0][0x21c], PT, P0 ;  /* 0x00008700ff007a0c */ /* 0x000fe20003f05300 */
[----:B------:R-:W-:Y:S01]  /*1360*/  FADD.FTZ R64, R120, -R65 ;  /* 0x8000004178407221 */ /* 0x000fe20000010000 */
[----:B------:R-:W-:Y:S01]  /*1370*/  ISETP.NE.U32.AND P2, PT, RZ, c[0x0][0x250], PT ;  /* 0x00009400ff007a0c */ /* 0x000fe20003f45070 */
[-CC-:B------:R-:W-:Y:S01]  /*1380*/  FFMA.FTZ R70, R114, R75.reuse, R74.reuse ;  /* 0x0000004b72467223 */ /* 0x180fe2000001004a */
[----:B------:R-:W-:Y:S01]  /*1390*/  ISETP.NE.AND.EX P1, PT, RZ, c[0x0][0x25c], PT, P1 ;  /* 0x00009700ff007a0c */ /* 0x000fe20003f25310 */
[----:B------:R-:W-:Y:S01]  /*13a0*/  FFMA.FTZ R66, R118, R75, R74 ;  /* 0x0000004b76427223 */ /* 0x000fe2000001004a */
[----:B------:R-:W-:Y:S01]  /*13b0*/  ISETP.NE.AND.EX P2, PT, RZ, c[0x0][0x254], PT, P2 ;  /* 0x00009500ff007a0c */ /* 0x000fe20003f45320 */
[----:B------:R-:W-:-:S02]  /*13c0*/  FADD.FTZ R68, R115, -R68 ;  /* 0x8000004473447221 */ /* 0x000fc40000010000 */
[----:B-----5:R-:W-:Y:S02]  /*13d0*/  FMUL.FTZ R64, R85, R64 ;  /* 0x0000004055407220 */ /* 0x020fe40000410000 */
[----:B------:R-:W-:Y:S02]  /*13e0*/  FADD.FTZ R70, R113, -R70 ;  /* 0x8000004671467221 */ /* 0x000fe40000010000 */
[--C-:B------:R-:W-:Y:S01]  /*13f0*/  @P0 HADD2.F32 R65, -RZ, R48.reuse.H0_H0 ;  /* 0x20000030ff410230 */ /* 0x100fe20000004100 */
[----:B------:R-:W-:Y:S01]  /*1400*/  FADD.FTZ R66, R117, -R66 ;  /* 0x8000004275427221 */ /* 0x000fe20000010000 */
[--C-:B------:R-:W-:Y:S01]  /*1410*/  @P0 HADD2.F32 R69, -RZ, R49.reuse.H1_H1 ;  /* 0x30000031ff450230 */ /* 0x100fe20000004100 */
[C---:B------:R-:W-:Y:S01]  /*1420*/  FMUL.FTZ R67, R85.reuse, R68 ;  /* 0x0000004455437220 */ /* 0x040fe20000410000 */
[----:B------:R-:W-:Y:S01]  /*1430*/  @P0 HADD2.F32 R68, -RZ, R48.H1_H1 ;  /* 0x30000030ff440230 */ /* 0x000fe20000004100 */
[----:B------:R-:W-:Y:S01]  /*1440*/  @P0 FADD.FTZ R64, R64, R65 ;  /* 0x0000004140400221 */ /* 0x000fe20000010000 */
[--C-:B------:R-:W-:Y:S01]  /*1450*/  @P0 HADD2.F32 R71, -RZ, R50.reuse.H0_H0 ;  /* 0x20000032ff470230 */ /* 0x100fe20000004100 */
[C---:B------:R-:W-:Y:S01]  /*1460*/  FMUL.FTZ R76, R85.reuse, R70 ;  /* 0x00000046554c7220 */ /* 0x040fe20000410000 */
[----:B------:R-:W-:Y:S01]  /*1470*/  @P0 HADD2.F32 R70, -RZ, R49.H0_H0 ;  /* 0x20000031ff460230 */ /* 0x000fe20000004100 */
[----:B------:R-:W-:Y:S01]  /*1480*/  FFMA.FTZ R72, R112, R75, R74 ;  /* 0x0000004b70487223 */ /* 0x000fe2000001004a */
[----:B------:R-:W-:Y:S01]  /*1490*/  @P0 HADD2.F32 R104, -RZ, R50.H1_H1 ;  /* 0x30000032ff680230 */ /* 0x000fe20000004100 */
[----:B------:R-:W-:-:S02]  /*14a0*/  FMUL.FTZ R65, R85, R66 ;  /* 0x0000004255417220 */ /* 0x000fc40000410000 */
[----:B------:R-:W-:Y:S02]  /*14b0*/  FADD.FTZ R72, R111, -R72 ;  /* 0x800000486f487221 */ /* 0x000fe40000010000 */
[----:B------:R-:W-:Y:S01]  /*14c0*/  @P0 FADD.FTZ R65, R65, R68 ;  /* 0x0000004441410221 */ /* 0x000fe20000010000 */
[-C--:B------:R-:W-:Y:S01]  /*14d0*/  @P2 F2FP.PACK_AB R68, RZ, R64.reuse ;  /* 0x00000040ff44223e */ /* 0x080fe200000000ff */
[----:B------:R-:W-:Y:S01]  /*14e0*/  @P0 FADD.FTZ R67, R67, R70 ;  /* 0x0000004643430221 */ /* 0x000fe20000010000 */
[----:B------:R-:W-:Y:S01]  /*14f0*/  @P1 F2FP.PACK_AB R70, RZ, R64 ;  /* 0x00000040ff46123e */ /* 0x000fe200000000ff */
[----:B------:R-:W-:Y:S01]  /*1500*/  @P0 FADD.FTZ R76, R76, R69 ;  /* 0x000000454c4c0221 */ /* 0x000fe20000010000 */
[----:B------:R-:W-:Y:S01]  /*1510*/  @P1 F2FP.PACK_AB R78, RZ, R65 ;  /* 0x00000041ff4e123e */ /* 0x000fe200000000ff */
[----:B------:R-:W-:Y:S01]  /*1520*/  FFMA.FTZ R79, R109, R75, R74 ;  /* 0x0000004b6d4f7223 */ /* 0x000fe2000001004a */
[----:B------:R-:W-:Y:S01]  /*1530*/  @P2 F2FP.PACK_AB R77, RZ, R65 ;  /* 0x00000041ff4d223e */ /* 0x000fe200000000ff */
[----:B------:R-:W-:Y:S01]  /*1540*/  FMUL.FTZ R66, R85, R72 ;  /* 0x0000004855427220 */ /* 0x000fe20000410000 */
[----:B------:R-:W-:-:S02]  /*1550*/  F2FP.PACK_AB R64, R65, R64 ;  /* 0x000000404140723e */ /* 0x000fc400000000ff */
[-C--:B------:R-:W-:Y:S01]  /*1560*/  @P1 F2FP.PACK_AB R73, RZ, R76.reuse ;  /* 0x0000004cff49123e */ /* 0x080fe200000000ff */
[----:B------:R-:W-:Y:S01]  /*1570*/  @P0 FADD.FTZ R66, R66, R71 ;  /* 0x0000004742420221 */ /* 0x000fe20000010000 */
[----:B------:R-:W-:Y:S02]  /*1580*/  @P2 F2FP.PACK_AB R72, RZ, R76 ;  /* 0x0000004cff48223e */ /* 0x000fe400000000ff */
[-C--:B------:R-:W-:Y:S01]  /*1590*/  F2FP.PACK_AB R65, R76, R67.reuse ;  /* 0x000000434c41723e */ /* 0x080fe200000000ff */
[----:B------:R-:W-:Y:S01]  /*15a0*/  FADD.FTZ R76, R86, -R79 ;  /* 0x8000004f564c7221 */ /* 0x000fe20000010000 */
[----:B------:R-:W-:Y:S01]  /*15b0*/  @P1 F2FP.PACK_AB R71, RZ, R67 ;  /* 0x00000043ff47123e */ /* 0x000fe200000000ff */
[--C-:B------:R-:W-:Y:S01]  /*15c0*/  FFMA.FTZ R79, R92, R75, R74.reuse ;  /* 0x0000004b5c4f7223 */ /* 0x100fe2000001004a */
[----:B------:R-:W-:Y:S01]  /*15d0*/  @P2 F2FP.PACK_AB R69, RZ, R67 ;  /* 0x00000043ff45223e */ /* 0x000fe200000000ff */
[----:B------:R-:W-:Y:S01]  /*15e0*/  FFMA.FTZ R67, R91, R75, R74 ;  /* 0x0000004b5b437223 */ /* 0x000fe2000001004a */
[----:B------:R-:W-:Y:S01]  /*15f0*/  @P1 PRMT R57, R71, 0x7610, R57 ;  /* 0x0000761047391816 */ /* 0x000fe20000000039 */
[C---:B------:R-:W-:Y:S01]  /*1600*/  FMUL.FTZ R121, R85.reuse, R76 ;  /* 0x0000004c55797220 */ /* 0x040fe20000410000 */
[----:B------:R-:W-:Y:S01]  /*1610*/  HFMA2.MMA R71, -RZ, RZ, 0, 9.5367431640625e-07 ;  /* 0x00000010ff477435 */ /* 0x000fe200000001ff */
[----:B------:R-:W-:Y:S01]  /*1620*/  FADD.FTZ R76, R90, -R79 ;  /* 0x8000004f5a4c7221 */ /* 0x000fe20000010000 */
[--C-:B------:R-:W-:Y:S01]  /*1630*/  @P0 HADD2.F32 R79, -RZ, R51.reuse.H0_H0 ;  /* 0x20000033ff4f0230 */ /* 0x100fe20000004100 */
[----:B------:R-:W-:Y:S01]  /*1640*/  FADD.FTZ R122, R88, -R67 ;  /* 0x80000043587a7221 */ /* 0x000fe20000010000 */
[----:B------:R-:W-:Y:S01]  /*1650*/  @P1 F2FP.PACK_AB R119, RZ, R66 ;  /* 0x00000042ff77123e */ /* 0x000fe200000000ff */
[C---:B------:R-:W-:Y:S01]  /*1660*/  FMUL.FTZ R67, R85.reuse, R76 ;  /* 0x0000004c55437220 */ /* 0x040fe20000410000 */
[----:B------:R-:W-:Y:S01]  /*1670*/  @P0 HADD2.F32 R76, -RZ, R51.H1_H1 ;  /* 0x30000033ff4c0230 */ /* 0x000fe20000004100 */
[----:B------:R-:W-:Y:S01]  /*1680*/  FMUL.FTZ R122, R85, R122 ;  /* 0x0000007a557a7220 */ /* 0x000fe20000410000 */
[----:B------:R-:W-:Y:S01]  /*1690*/  @P2 F2FP.PACK_AB R105, RZ, R66 ;  /* 0x00000042ff69223e */ /* 0x000fe200000000ff */
[----:B------:R-:W-:Y:S01]  /*16a0*/  @P0 FADD.FTZ R121, R121, R104 ;  /* 0x0000006879790221 */ /* 0x000fe20000010000 */
[----:B------:R-:W-:Y:S01]  /*16b0*/  @P2 PRMT R61, R69, 0x7610, R61 ;  /* 0x00007610453d2816 */ /* 0x000fe2000000003d */
[----:B------:R-:W-:Y:S01]  /*16c0*/  @P0 FADD.FTZ R122, R122, R79 ;  /* 0x0000004f7a7a0221 */ /* 0x000fe20000010000 */
[----:B------:R-:W-:Y:S01]  /*16d0*/  @P1 PRMT R56, R70, 0x7610, R56 ;  /* 0x0000761046381816 */ /* 0x000fe20000000038 */
[----:B------:R-:W-:Y:S01]  /*16e0*/  @P0 FADD.FTZ R67, R67, R76 ;  /* 0x0000004c43430221 */ /* 0x000fe20000010000 */
[----:B------:R-:W-:-:S02]  /*16f0*/  ISETP.NE.U32.AND P0, PT, RZ, c[0x0][0x258], PT ;  /* 0x00009600ff007a0c */ /* 0x000fc40003f05070 */
[-C--:B------:R-:W-:Y:S02]  /*1700*/  @P1 F2FP.PACK_AB R123, RZ, R122.reuse ;  /* 0x0000007aff7b123e */ /* 0x080fe400000000ff */
[----:B------:R-:W-:Y:S02]  /*1710*/  ISETP.NE.AND.EX P0, PT, RZ, c[0x0][0x25c], PT, P0 ;  /* 0x00009700ff007a0c */ /* 0x000fe40003f05300 */
[----:B------:R-:W-:Y:S02]  /*1720*/  @P2 F2FP.PACK_AB R124, RZ, R122 ;  /* 0x0000007aff7c223e */ /* 0x000fe400000000ff */
[-C--:B------:R-:W-:Y:S02]  /*1730*/  @P1 F2FP.PACK_AB R79, RZ, R121.reuse ;  /* 0x00000079ff4f123e */ /* 0x080fe400000000ff */
[----:B------:R-:W-:Y:S02]  /*1740*/  @P2 F2FP.PACK_AB R104, RZ, R121 ;  /* 0x00000079ff68223e */ /* 0x000fe400000000ff */
[----:B------:R-:W-:-:S02]  /*1750*/  F2FP.PACK_AB R66, R121, R66 ;  /* 0x000000427942723e */ /* 0x000fc400000000ff */
[-C--:B------:R-:W-:Y:S02]  /*1760*/  @P1 F2FP.PACK_AB R121, RZ, R67.reuse ;  /* 0x00000043ff79123e */ /* 0x080fe400000000ff */
[----:B------:R-:W-:Y:S02]  /*1770*/  @P1 PRMT R58, R119, 0x7610, R58 ;  /* 0x00007610773a1816 */ /* 0x000fe4000000003a */
[----:B------:R-:W-:Y:S02]  /*1780*/  @P1 PRMT R59, R123, 0x7610, R59 ;  /* 0x000076107b3b1816 */ /* 0x000fe4000000003b */
[----:B------:R-:W-:Y:S02]  /*1790*/  @P2 PRMT R60, R68, 0x7610, R60 ;  /* 0x00007610443c2816 */ /* 0x000fe4000000003c */
[----:B------:R-:W-:Y:S02]  /*17a0*/  @P2 F2FP.PACK_AB R76, RZ, R67 ;  /* 0x00000043ff4c223e */ /* 0x000fe400000000ff */
[----:B------:R-:W-:-:S02]  /*17b0*/  @P2 PRMT R62, R105, 0x7610, R62 ;  /* 0x00007610693e2816 */ /* 0x000fc4000000003e */
[----:B------:R-:W-:Y:S02]  /*17c0*/  @P2 PRMT R63, R124, 0x7610, R63 ;  /* 0x000076107c3f2816 */ /* 0x000fe4000000003f */
        /* <DEDUP_REMOVED lines=8> */
[----:B------:R-:W-:Y:S02]  /*1850*/  F2FP.PACK_AB R67, R67, R122 ;  /* 0x0000007a4343723e */ /* 0x000fe400000000ff */
        /* <DEDUP_REMOVED lines=8> */
.L_x_202:
[----:B------:R-:W-:Y:S05]  /*18e0*/  BSYNC B0 ;  /* 0x0000000000007941 */ /* 0x000fea0003800000 */
.L_x_201:
        /* <DEDUP_REMOVED lines=8> */
[----:B------:R-:W-:Y:S01]  /*1970*/  ISETP.NE.U32.AND P1, PT, RZ, c[0x0][0x258], PT ;  /* 0x00009600ff007a0c */ /* 0x000fe20003f25070 */
[-CC-:B------:R-:W-:Y:S01]  /*1980*/  FFMA.FTZ R66, R94, R75.reuse, R74.reuse ;  /* 0x0000004b5e427223 */ /* 0x180fe2000001004a */
[----:B------:R-:W-:Y:S01]  /*1990*/  ISETP.NE.AND.EX P2, PT, RZ, c[0x0][0x254], PT, P2 ;  /* 0x00009500ff007a0c */ /* 0x000fe20003f45320 */
[-CC-:B------:R-:W-:Y:S01]  /*19a0*/  FFMA.FTZ R69, R99, R75.reuse, R74.reuse ;  /* 0x0000004b63457223 */ /* 0x180fe2000001004a */
[----:B------:R-:W-:Y:S01]  /*19b0*/  ISETP.NE.AND.EX P1, PT, RZ, c[0x0][0x25c], PT, P1 ;  /* 0x00009700ff007a0c */ /* 0x000fe20003f25310 */
[----:B------:R-:W-:-:S02]  /*19c0*/  FFMA.FTZ R76, R106, R75, R74 ;  /* 0x0000004b6a4c7223 */ /* 0x000fc4000001004a */
[-CC-:B------:R-:W-:Y:S02]  /*19d0*/  FFMA.FTZ R71, R103, R75.reuse, R74.reuse ;  /* 0x0000004b67477223 */ /* 0x180fe4000001004a */
[----:B------:R-:W-:Y:S02]  /*19e0*/  FFMA.FTZ R74, R110, R75, R74 ;  /* 0x0000004b6e4a7223 */ /* 0x000fe4000001004a */
[----:B------:R-:W-:Y:S01]  /*19f0*/  FADD.FTZ R68, R100, -R67 ;  /* 0x8000004364447221 */ /* 0x000fe20000010000 */
[----:B------:R-:W-:Y:S01]  /*1a00*/  @P0 HADD2.F32 R73, -RZ, R55.H1_H1 ;  /* 0x30000037ff490230 */ /* 0x000fe20000004100 */
[----:B------:R-:W-:Y:S02]  /*1a10*/  FADD.FTZ R70, R97, -R70 ;  /* 0x8000004661467221 */ /* 0x000fe40000010000 */
[----:B------:R-:W-:Y:S02]  /*1a20*/  FADD.FTZ R64, R96, -R65 ;  /* 0x8000004160407221 */ /* 0x000fe40000010000 */
[----:B------:R-:W-:-:S02]  /*1a30*/  FADD.FTZ R66, R95, -R66 ;  /* 0x800000425f427221 */ /* 0x000fc40000010000 */
[----:B------:R-:W-:Y:S02]  /*1a40*/  FADD.FTZ R104, R107, -R74 ;  /* 0x8000004a6b687221 */ /* 0x000fe40000010000 */
[----:B------:R-:W-:Y:S01]  /*1a50*/  FADD.FTZ R72, R102, -R69 ;  /* 0x8000004566487221 */ /* 0x000fe20000010000 */
[--C-:B------:R-:W-:Y:S01]  /*1a60*/  @P0 HADD2.F32 R69, -RZ, R52.reuse.H0_H0 ;  /* 0x20000034ff450230 */ /* 0x100fe20000004100 */
[C---:B-----5:R-:W-:Y:S01]  /*1a70*/  FMUL.FTZ R65, R85.reuse, R68 ;  /* 0x0000004455417220 */ /* 0x060fe20000410000 */
[----:B------:R-:W-:Y:S01]  /*1a80*/  @P0 HADD2.F32 R68, -RZ, R52.H1_H1 ;  /* 0x30000034ff440230 */ /* 0x000fe20000004100 */
[C---:B------:R-:W-:Y:S01]  /*1a90*/  FMUL.FTZ R74, R85.reuse, R70 ;  /* 0x00000046554a7220 */ /* 0x040fe20000410000 */
[----:B------:R-:W-:Y:S01]  /*1aa0*/  @P0 HADD2.F32 R70, -RZ, R53.H0_H0 ;  /* 0x20000035ff460230 */ /* 0x000fe20000004100 */
[C---:B------:R-:W-:Y:S02]  /*1ab0*/  FMUL.FTZ R64, R85.reuse, R64 ;  /* 0x0000004055407220 */ /* 0x040fe40000410000 */
[----:B------:R-:W-:-:S02]  /*1ac0*/  FMUL.FTZ R79, R85, R66 ;  /* 0x00000042554f7220 */ /* 0x000fc40000410000 */
[----:B------:R-:W-:Y:S02]  /*1ad0*/  FADD.FTZ R76, R101, -R76 ;  /* 0x8000004c654c7221 */ /* 0x000fe40000010000 */
[----:B------:R-:W-:Y:S01]  /*1ae0*/  FADD.FTZ R78, R108, -R71 ;  /* 0x800000476c4e7221 */ /* 0x000fe20000010000 */
[--C-:B------:R-:W-:Y:S01]  /*1af0*/  @P0 HADD2.F32 R71, -RZ, R54.reuse.H0_H0 ;  /* 0x20000036ff470230 */ /* 0x100fe20000004100 */
[----:B------:R-:W-:Y:S01]  /*1b00*/  @P0 FADD.FTZ R64, R64, R69 ;  /* 0x0000004540400221 */ /* 0x000fe20000010000 */
[----:B------:R-:W-:Y:S01]  /*1b10*/  @P0 HADD2.F32 R69, -RZ, R53.H1_H1 ;  /* 0x30000035ff450230 */ /* 0x000fe20000004100 */
[----:B------:R-:W-:Y:S01]  /*1b20*/  @P0 FADD.FTZ R79, R79, R68 ;  /* 0x000000444f4f0221 */ /* 0x000fe20000010000 */
[----:B------:R-:W-:Y:S01]  /*1b30*/  @P0 HADD2.F32 R68, -RZ, R54.H1_H1 ;  /* 0x30000036ff440230 */ /* 0x000fe20000004100 */
[----:B------:R-:W-:Y:S01]  /*1b40*/  @P0 FADD.FTZ R65, R65, R70 ;  /* 0x0000004641410221 */ /* 0x000fe20000010000 */
[----:B------:R-:W-:Y:S01]  /*1b50*/  @P0 HADD2.F32 R70, -RZ, R55.H0_H0 ;  /* 0x20000037ff460230 */ /* 0x000fe20000004100 */
[C---:B------:R-:W-:Y:S01]  /*1b60*/  FMUL.FTZ R66, R85.reuse, R72 ;  /* 0x0000004855427220 */ /* 0x040fe20000410000 */
[----:B------:R-:W-:Y:S01]  /*1b70*/  @P1 F2FP.PACK_AB R75, RZ, R79 ;  /* 0x0000004fff4b123e */ /* 0x000fe200000000ff */
[----:B------:R-:W-:-:S02]  /*1b80*/  FMUL.FTZ R105, R85, R76 ;  /* 0x0000004c55697220 */ /* 0x000fc40000410000 */
[C---:B------:R-:W-:Y:S01]  /*1b90*/  FMUL.FTZ R67, R85.reuse, R78 ;  /* 0x0000004e55437220 */ /* 0x040fe20000410000 */
[-C--:B------:R-:W-:Y:S01]  /*1ba0*/  @P2 F2FP.PACK_AB R78, RZ, R65.reuse ;  /* 0x00000041ff4e223e */ /* 0x080fe200000000ff */
[----:B------:R-:W-:Y:S02]  /*1bb0*/  FMUL.FTZ R104, R85, R104 ;  /* 0x0000006855687220 */ /* 0x000fe40000410000 */
[----:B------:R-:W-:Y:S01]  /*1bc0*/  @P0 FADD.FTZ R74, R74, R69 ;  /* 0x000000454a4a0221 */ /* 0x000fe20000010000 */
[-C--:B------:R-:W-:Y:S01]  /*1bd0*/  @P2 F2FP.PACK_AB R69, RZ, R64.reuse ;  /* 0x00000040ff45223e */ /* 0x080fe200000000ff */
[----:B------:R-:W-:Y:S01]  /*1be0*/  @P0 FADD.FTZ R66, R66, R71 ;  /* 0x0000004742420221 */ /* 0x000fe20000010000 */
[----:B------:R-:W-:Y:S01]  /*1bf0*/  @P2 PRMT R61, R78, 0x7610, R61 ;  /* 0x000076104e3d2816 */ /* 0x000fe2000000003d */
[----:B------:R-:W-:Y:S01]  /*1c00*/  @P0 FADD.FTZ R105, R105, R68 ;  /* 0x0000004469690221 */ /* 0x000fe20000010000 */
[----:B------:R-:W-:Y:S01]  /*1c10*/  @P1 F2FP.PACK_AB R68, RZ, R65 ;  /* 0x00000041ff44123e */ /* 0x000fe200000000ff */
[----:B------:R-:W-:Y:S01]  /*1c20*/  @P0 FADD.FTZ R67, R67, R70 ;  /* 0x0000004643430221 */ /* 0x000fe20000010000 */
[----:B------:R-:W-:Y:S01]  /*1c30*/  @P1 F2FP.PACK_AB R70, RZ, R64 ;  /* 0x00000040ff46123e */ /* 0x000fe200000000ff */
[----:B------:R-:W-:Y:S01]  /*1c40*/  @P0 FADD.FTZ R104, R104, R73 ;  /* 0x0000004968680221 */ /* 0x000fe20000010000 */
[----:B------:R-:W-:-:S02]  /*1c50*/  ISETP.NE.U32.AND P0, PT, RZ, c[0x0][0x258], PT ;  /* 0x00009600ff007a0c */ /* 0x000fc40003f05070 */
[----:B------:R-:W-:Y:S02]  /*1c60*/  @P2 F2FP.PACK_AB R73, RZ, R79 ;  /* 0x0000004fff49223e */ /* 0x000fe400000000ff */
[----:B------:R-:W-:Y:S02]  /*1c70*/  ISETP.NE.AND.EX P0, PT, RZ, c[0x0][0x25c], PT, P0 ;  /* 0x00009700ff007a0c */ /* 0x000fe40003f05300 */
[-C--:B------:R-:W-:Y:S02]  /*1c80*/  @P1 F2FP.PACK_AB R77, RZ, R66.reuse ;  /* 0x00000042ff4d123e */ /* 0x080fe400000000ff */
[----:B------:R-:W-:Y:S02]  /*1c90*/  @P2 F2FP.PACK_AB R76, RZ, R66 ;  /* 0x00000042ff4c223e */ /* 0x000fe400000000ff */
[----:B------:R-:W-:Y:S02]  /*1ca0*/  F2FP.PACK_AB R64, R79, R64 ;  /* 0x000000404f40723e */ /* 0x000fe400000000ff */
[----:B------:R-:W-:-:S02]  /*1cb0*/  @P1 F2FP.PACK_AB R121, RZ, R67 ;  /* 0x00000043ff79123e */ /* 0x000fc400000000ff */
[-C--:B------:R-:W-:Y:S02]  /*1cc0*/  @P1 F2FP.PACK_AB R119, RZ, R105.reuse ;  /* 0x00000069ff77123e */ /* 0x080fe400000000ff */
[----:B------:R-:W-:Y:S02]  /*1cd0*/  @P2 F2FP.PACK_AB R79, RZ, R105 ;  /* 0x00000069ff4f223e */ /* 0x000fe400000000ff */
[----:B------:R-:W-:Y:S02]  /*1ce0*/  F2FP.PACK_AB R66, R105, R66 ;  /* 0x000000426942723e */ /* 0x000fe400000000ff */
[----:B------:R-:W-:Y:S02]  /*1cf0*/  @P2 F2FP.PACK_AB R105, RZ, R67 ;  /* 0x00000043ff69223e */ /* 0x000fe400000000ff */
[----:B------:R-:W-:Y:S02]  /*1d00*/  @P2 PRMT R60, R69, 0x7610, R60 ;  /* 0x00007610453c2816 */ /* 0x000fe4000000003c */
[----:B------:R-:W-:-:S02]  /*1d10*/  @P1 F2FP.PACK_AB R72, RZ, R74 ;  /* 0x0000004aff48123e */ /* 0x000fc400000000ff */
[----:B------:R-:W-:Y:S02]  /*1d20*/  @P2 F2FP.PACK_AB R71, RZ, R74 ;  /* 0x0000004aff47223e */ /* 0x000fe400000000ff */
[----:B------:R-:W-:Y:S02]  /*1d30*/  F2FP.PACK_AB R65, R74, R65 ;  /* 0x000000414a41723e */ /* 0x000fe400000000ff */
[----:B------:R-:W-:Y:S02]  /*1d40*/  @P1 PRMT R57, R68, 0x7610, R57 ;  /* 0x0000761044391816 */ /* 0x000fe40000000039 */
[----:B------:R-:W-:Y:S02]  /*1d50*/  MOV R69, 0x10 ;  /* 0x0000001000457802 */ /* 0x000fe40000000f00 */
[----:B------:R-:W-:Y:S02]  /*1d60*/  @P1 F2FP.PACK_AB R74, RZ, R104 ;  /* 0x00000068ff4a123e */ /* 0x000fe400000000ff */
[----:B------:R-:W-:-:S02]  /*1d70*/  @P1 PRMT R56, R70, 0x7610, R56 ;  /* 0x0000761046381816 */ /* 0x000fc40000000038 */
[----:B------:R-:W-:Y:S02]  /*1d80*/  @P1 PRMT R58, R77, 0x7610, R58 ;  /* 0x000076104d3a1816 */ /* 0x000fe4000000003a */
[----:B------:R-:W-:Y:S02]  /*1d90*/  @P1 PRMT R59, R121, 0x7610, R59 ;  /* 0x00007610793b1816 */ /* 0x000fe4000000003b */
[----:B------:R-:W-:Y:S02]  /*1da0*/  @P2 F2FP.PACK_AB R85, RZ, R104 ;  /* 0x00000068ff55223e */ /* 0x000fe400000000ff */
[----:B------:R-:W-:Y:S02]  /*1db0*/  @P2 PRMT R62, R76, 0x7610, R62 ;  /* 0x000076104c3e2816 */ /* 0x000fe4000000003e */
[----:B------:R-:W-:Y:S02]  /*1dc0*/  @P2 PRMT R63, R105, 0x7610, R63 ;  /* 0x00007610693f2816 */ /* 0x000fe4000000003f */
[----:B------:R-:W-:-:S02]  /*1dd0*/  @P2 LEA R68, P6, R84, c[0x0][0x250], 0x4 ;  /* 0x0000940054442a11 */ /* 0x000fc400078c20ff */
[----:B------:R-:W-:Y:S02]  /*1de0*/  @P2 PRMT R60, R60, 0x5410, R73 ;  /* 0x000054103c3c2816 */ /* 0x000fe40000000049 */
[----:B------:R-:W-:Y:S01]  /*1df0*/  @P1 PRMT R57, R57, 0x5410, R72 ;  /* 0x0000541039391816 */ /* 0x000fe20000000048 */
[-C--:B------:R-:W-:Y:S01]  /*1e00*/  @P0 IMAD.WIDE.U32 R72, R84, R69.reuse, c[0x0][0x258] ;  /* 0x0000960054480625 */ /* 0x080fe200078e0045 */
[----:B------:R-:W-:Y:S02]  /*1e10*/  @P1 PRMT R56, R56, 0x5410, R75 ;  /* 0x0000541038381816 */ /* 0x000fe4000000004b */
[----:B------:R-:W-:Y:S01]  /*1e20*/  @P2 PRMT R61, R61, 0x5410, R71 ;  /* 0x000054103d3d2816 */ /* 0x000fe20000000047 */
[----:B------:R-:W-:Y:S01]  /*1e30*/  IMAD.WIDE.U32 R70, R84, R69, c[0x0][0x248] ;  /* 0x0000920054467625 */ /* 0x000fe200078e0045 */
[----:B------:R-:W-:Y:S02]  /*1e40*/  @P1 PRMT R58, R58, 0x5410, R119 ;  /* 0x000054103a3a1816 */ /* 0x000fe40000000077 */
[----:B------:R-:W-:-:S02]  /*1e50*/  @P1 PRMT R59, R59, 0x5410, R74 ;  /* 0x000054103b3b1816 */ /* 0x000fc4000000004a */
[----:B------:R-:W-:Y:S02]  /*1e60*/  F2FP.PACK_AB R67, R104, R67 ;  /* 0x000000436843723e */ /* 0x000fe400000000ff */
[----:B------:R-:W-:Y:S01]  /*1e70*/  @P2 PRMT R62, R62, 0x5410, R79 ;  /* 0x000054103e3e2816 */ /* 0x000fe2000000004f */
[----:B------:R0:W-:Y:S01]  /*1e80*/  @P0 STG.E.128 [R72.64], R56 ;  /* 0x0000003848000986 */ /* 0x0001e2000c101d04 */
[----:B------:R-:W-:Y:S02]  /*1e90*/  @P2 LEA.HI.X R69, R84, c[0x0][0x254], RZ, 0x4, P6 ;  /* 0x0000950054452a11 */ /* 0x000fe400030f24ff */
[----:B------:R-:W-:Y:S01]  /*1ea0*/  @P2 PRMT R63, R63, 0x5410, R85 ;  /* 0x000054103f3f2816 */ /* 0x000fe20000000055 */
[----:B------:R0:W-:Y:S04]  /*1eb0*/  STG.E.128 [R70.64], R64 ;  /* 0x0000004046007986 */ /* 0x0001e8000c101d04 */
[----:B------:R0:W-:Y:S02]  /*1ec0*/  @P2 STG.E.128 [R68.64], R60 ;  /* 0x0000003c44002986 */ /* 0x0001e4000c101d04 */
.L_x_204:
[----:B------:R-:W-:Y:S05]  /*1ed0*/  BSYNC B0 ;  /* 0x0000000000007941 */ /* 0x000fea0003800000 */
.L_x_203:
[----:B------:R-:W-:-:S04]  /*1ee0*/  LOP3.LUT P0, RZ, R83, 0xff, RZ, 0xc0, !PT ;  /* 0x000000ff53ff7812 */ /* 0x000fc8000780c0ff */
[----:B------:R-:W-:Y:S01]  /*1ef0*/  SEL R83, RZ, 0x1, P0 ;  /* 0x00000001ff537807 */ /* 0x000fe20000000000 */
[----:B0----5:R-:W-:Y:S01]  /*1f00*/  @P5 CALL.REL.NOINC `(.L_x_194) ;  /* 0x0000001000005944 */ /* 0x021fe20003c00000 */
[----:B------:R-:W-:Y:S05]  /*1f10*/  BRA `(.L_x_205) ;  /* 0xffffe46000007947 */ /* 0x000fea000383ffff */
.L_x_194:
[----:B-1----:R-:W0:Y:S01]  /*1f20*/  S2UR UR6, SR_CTAID.X ;  /* 0x00000000000679c3 */ /* 0x002e220000002500 */
[C---:B------:R-:W-:Y:S02]  /*1f30*/  LOP3.LUT R3, R0.reuse, 0xff, RZ, 0xc0, !PT ;  /* 0x000000ff00037812 */ /* 0x040fe400078ec0ff */
[----:B------:R-:W-:Y:S02]  /*1f40*/  @P3 MOV R5, 0x20 ;  /* 0x0000002000053802 */ /* 0x000fe40000000f00 */
        /* <DEDUP_REMOVED lines=11> */
[----:B0-----:R-:W-:-:S10]  /*2000*/  HFMA2.MMA R5, -RZ, RZ, 0, 1.9073486328125e-06 ;  /* 0x00000020ff057435 */ /* 0x001fd400000001ff */
[----:B------:R-:W-:-:S04]  /*2010*/  IMAD.WIDE.U32 R2, R0, R5, c[0x0][0x220] ;  /* 0x0000880000027625 */ /* 0x000fc800078e0005 */
[----:B------:R-:W-:Y:S01]  /*2020*/  IMAD.WIDE.U32 R4, R0, R5, c[0x0][0x228] ;  /* 0x00008a0000047625 */ /* 0x000fe200078e0005 */
[----:B------:R-:W-:Y:S04]  /*2030*/  STG.E.128 [R2.64], R20 ;  /* 0x0000001402007986 */ /* 0x000fe8000c101d04 */
[----:B------:R-:W-:Y:S04]  /*2040*/  STG.E.128 [R2.64+0x10], R16 ;  /* 0x0000101002007986 */ /* 0x000fe8000c101d04 */
[----:B------:R-:W-:Y:S04]  /*2050*/  STG.E.128 [R4.64], R36 ;  /* 0x0000002404007986 */ /* 0x000fe8000c101d04 */
[----:B------:R-:W-:Y:S01]  /*2060*/  STG.E.128 [R4.64+0x10], R32 ;  /* 0x0000102004007986 */ /* 0x000fe2000c101d04 */
[----:B------:R-:W-:Y:S05]  /*2070*/  EXIT ;  /* 0x000000000000794d */ /* 0x000fea0003800000 */
.L_x_199:
[----:B------:R-:W-:Y:S01]  /*2080*/  HFMA2.MMA R72, -RZ, RZ, 0, 9.5367431640625e-07 ;  /* 0x00000010ff487435 */ /* 0x000fe200000001ff */
[----:B------:R-:W-:-:S02]  /*2090*/  MOV R67, R77 ;  /* 0x0000004d00437202 */ /* 0x000fc40000000f00 */
[----:B------:R-:W-:Y:S02]  /*20a0*/  MOV R105, 0x1f ;  /* 0x0000001f00697802 */ /* 0x000fe40000000f00 */
[----:B------:R-:W-:Y:S02]  /*20b0*/  MOV R78, 0xffffffff ;  /* 0xffffffff004e7802 */ /* 0x000fe40000000f00 */
[----:B------:R-:W-:Y:S02]  /*20c0*/  MOV R64, 0x20e0 ;  /* 0x000020e000407802 */ /* 0x000fe40000000f00 */
[----:B-----5:R-:W-:Y:S05]  /*20d0*/  CALL.REL.NOINC `($__internal_14_$__cuda_sm70_shflsync_down_p) ;  /* 0x0000045000007944 */ /* 0x020fea0003c00000 */
[----:B-1----:R-:W-:Y:S01]  /*20e0*/  MOV R66, R105 ;  /* 0x0000006900427202 */ /* 0x002fe20000000f00 */
[----:B0-----:R-:W-:Y:S05]  /*20f0*/  BRA `(.L_x_206) ;  /* 0xffffeed000007947 */ /* 0x001fea000383ffff */
.L_x_200:
[----:B------:R-:W-:Y:S01]  /*2100*/  HFMA2.MMA R72, -RZ, RZ, 0, 9.5367431640625e-07 ;  /* 0x00000010ff487435 */ /* 0x000fe200000001ff */
[----:B------:R-:W-:Y:S02]  /*2110*/  MOV R67, R76 ;  /* 0x0000004c00437202 */ /* 0x000fe40000000f00 */
[----:B------:R-:W-:Y:S02]  /*2120*/  MOV R105, 0x1f ;  /* 0x0000001f00697802 */ /* 0x000fe40000000f00 */
[----:B------:R-:W-:-:S02]  /*2130*/  MOV R78, 0xffffffff ;  /* 0xffffffff004e7802 */ /* 0x000fc40000000f00 */
[----:B------:R-:W-:Y:S02]  /*2140*/  MOV R64, 0x2160 ;  /* 0x0000216000407802 */ /* 0x000fe40000000f00 */
[----:B01---5:R-:W-:Y:S05]  /*2150*/  CALL.REL.NOINC `($__internal_14_$__cuda_sm70_shflsync_down_p) ;  /* 0x000003d000007944 */ /* 0x023fea0003c00000 */
[----:B------:R-:W-:Y:S01]  /*2160*/  FADD.FTZ R77, R66, R77 ;  /* 0x0000004d424d7221 */ /* 0x000fe20000010000 */
[----:B0-----:R-:W-:Y:S01]  /*2170*/  HFMA2.MMA R72, -RZ, RZ, 0, 4.76837158203125e-07 ;  /* 0x00000008ff487435 */ /* 0x001fe200000001ff */
[----:B-1----:R-:W-:Y:S01]  /*2180*/  FADD.FTZ R76, R76, R105 ;  /* 0x000000694c4c7221 */ /* 0x002fe20000010000 */
[----:B------:R-:W-:Y:S02]  /*2190*/  MOV R105, 0x1f ;  /* 0x0000001f00697802 */ /* 0x000fe40000000f00 */
[----:B------:R-:W-:Y:S02]  /*21a0*/  MOV R78, 0xffffffff ;  /* 0xffffffff004e7802 */ /* 0x000fe40000000f00 */
[----:B------:R-:W-:Y:S02]  /*21b0*/  MOV R67, R77 ;  /* 0x0000004d00437202 */ /* 0x000fe40000000f00 */
[----:B------:R-:W-:Y:S02]  /*21c0*/  MOV R64, 0x21e0 ;  /* 0x000021e000407802 */ /* 0x000fe40000000f00 */
[----:B------:R-:W-:Y:S05]  /*21d0*/  CALL.REL.NOINC `($__internal_14_$__cuda_sm70_shflsync_down_p) ;  /* 0x0000035000007944 */ /* 0x000fea0003c00000 */
[----:B0-----:R-:W-:Y:S01]  /*21e0*/  HFMA2.MMA R72, -RZ, RZ, 0, 4.76837158203125e-07 ;  /* 0x00000008ff487435 */ /* 0x001fe200000001ff */
[----:B-1----:R-:W-:-:S02]  /*21f0*/  MOV R66, R105 ;  /* 0x0000006900427202 */ /* 0x002fc40000000f00 */
[----:B------:R-:W-:Y:S02]  /*2200*/  MOV R67, R76 ;  /* 0x0000004c00437202 */ /* 0x000fe40000000f00 */
[----:B------:R-:W-:Y:S02]  /*2210*/  MOV R105, 0x1f ;  /* 0x0000001f00697802 */ /* 0x000fe40000000f00 */
[----:B------:R-:W-:Y:S02]  /*2220*/  MOV R78, 0xffffffff ;  /* 0xffffffff004e7802 */ /* 0x000fe40000000f00 */
[----:B------:R-:W-:Y:S02]  /*2230*/  MOV R64, 0x2250 ;  /* 0x0000225000407802 */ /* 0x000fe40000000f00 */
[----:B------:R-:W-:Y:S05]  /*2240*/  CALL.REL.NOINC `($__internal_14_$__cuda_sm70_shflsync_down_p) ;  /* 0x000002e000007944 */ /* 0x000fea0003c00000 */
[----:B------:R-:W-:Y:S01]  /*2250*/  FADD.FTZ R77, R66, R77 ;  /* 0x0000004d424d7221 */ /* 0x000fe20000010000 */
[----:B0-----:R-:W-:Y:S01]  /*2260*/  HFMA2.MMA R72, -RZ, RZ, 0, 2.384185791015625e-07 ;  /* 0x00000004ff487435 */ /* 0x001fe200000001ff */
[----:B-1----:R-:W-:Y:S01]  /*2270*/  FADD.FTZ R76, R76, R105 ;  /* 0x000000694c4c7221 */ /* 0x002fe20000010000 */
[----:B------:R-:W-:Y:S02]  /*2280*/  MOV R105, 0x1f ;  /* 0x0000001f00697802 */ /* 0x000fe40000000f00 */
[----:B------:R-:W-:-:S02]  /*2290*/  MOV R78, 0xffffffff ;  /* 0xffffffff004e7802 */ /* 0x000fc40000000f00 */
[----:B------:R-:W-:Y:S02]  /*22a0*/  MOV R67, R77 ;  /* 0x0000004d00437202 */ /* 0x000fe40000000f00 */
[----:B------:R-:W-:Y:S02]  /*22b0*/  MOV R64, 0x22d0 ;  /* 0x000022d000407802 */ /* 0x000fe40000000f00 */
[----:B------:R-:W-:Y:S05]  /*22c0*/  CALL.REL.NOINC `($__internal_14_$__cuda_sm70_shflsync_down_p) ;  /* 0x0000026000007944 */ /* 0x000fea0003c00000 */
[----:B0-----:R-:W-:Y:S01]  /*22d0*/  HFMA2.MMA R72, -RZ, RZ, 0, 2.384185791015625e-07 ;  /* 0x00000004ff487435 */ /* 0x001fe200000001ff */
[----:B-1----:R-:W-:Y:S02]  /*22e0*/  MOV R66, R105 ;  /* 0x0000006900427202 */ /* 0x002fe40000000f00 */
[----:B------:R-:W-:Y:S02]  /*22f0*/  MOV R67, R76 ;  /* 0x0000004c00437202 */ /* 0x000fe40000000f00 */
[----:B------:R-:W-:Y:S02]  /*2300*/  MOV R105, 0x1f ;  /* 0x0000001f00697802 */ /* 0x000fe40000000f00 */
[----:B------:R-:W-:Y:S02]  /*2310*/  MOV R78, 0xffffffff ;  /* 0xffffffff004e7802 */ /* 0x000fe40000000f00 */
[----:B------:R-:W-:-:S02]  /*2320*/  MOV R64, 0x2340 ;  /* 0x0000234000407802 */ /* 0x000fc40000000f00 */
[----:B------:R-:W-:Y:S05]  /*2330*/  CALL.REL.NOINC `($__internal_14_$__cuda_sm70_shflsync_down_p) ;  /* 0x000001f000007944 */ /* 0x000fea0003c00000 */
[----:B------:R-:W-:Y:S01]  /*2340*/  FADD.FTZ R77, R66, R77 ;  /* 0x0000004d424d7221 */ /* 0x000fe20000010000 */
[----:B0-----:R-:W-:Y:S01]  /*2350*/  HFMA2.MMA R72, -RZ, RZ, 0, 1.1920928955078125e-07 ;  /* 0x00000002ff487435 */ /* 0x001fe200000001ff */
[----:B-1----:R-:W-:Y:S01]  /*2360*/  FADD.FTZ R70, R76, R105 ;  /* 0x000000694c467221 */ /* 0x002fe20000010000 */
[----:B------:R-:W-:-:S02]  /*2370*/  MOV R105, 0x1f ;  /* 0x0000001f00697802 */ /* 0x000fc40000000f00 */
[----:B------:R-:W-:Y:S02]  /*2380*/  MOV R78, 0xffffffff ;  /* 0xffffffff004e7802 */ /* 0x000fe40000000f00 */
[----:B------:R-:W-:Y:S02]  /*2390*/  MOV R67, R77 ;  /* 0x0000004d00437202 */ /* 0x000fe40000000f00 */
[----:B------:R-:W-:Y:S02]  /*23a0*/  MOV R64, 0x23c0 ;  /* 0x000023c000407802 */ /* 0x000fe40000000f00 */
[----:B------:R-:W-:Y:S05]  /*23b0*/  CALL.REL.NOINC `($__internal_14_$__cuda_sm70_shflsync_down_p) ;  /* 0x0000017000007944 */ /* 0x000fea0003c00000 */
[----:B0-----:R-:W-:Y:S01]  /*23c0*/  HFMA2.MMA R72, -RZ, RZ, 0, 1.1920928955078125e-07 ;  /* 0x00000002ff487435 */ /* 0x001fe200000001ff */
[----:B-1----:R-:W-:Y:S02]  /*23d0*/  MOV R66, R105 ;  /* 0x0000006900427202 */ /* 0x002fe40000000f00 */
[----:B------:R-:W-:Y:S02]  /*23e0*/  MOV R67, R70 ;  /* 0x0000004600437202 */ /* 0x000fe40000000f00 */
[----:B------:R-:W-:Y:S02]  /*23f0*/  MOV R105, 0x1f ;  /* 0x0000001f00697802 */ /* 0x000fe40000000f00 */
[----:B------:R-:W-:-:S02]  /*2400*/  MOV R78, 0xffffffff ;  /* 0xffffffff004e7802 */ /* 0x000fc40000000f00 */
[----:B------:R-:W-:Y:S02]  /*2410*/  MOV R64, 0x2430 ;  /* 0x0000243000407802 */ /* 0x000fe40000000f00 */
[----:B------:R-:W-:Y:S05]  /*2420*/  CALL.REL.NOINC `($__internal_14_$__cuda_sm70_shflsync_down_p) ;  /* 0x0000010000007944 */ /* 0x000fea0003c00000 */
[----:B------:R-:W-:Y:S01]  /*2430*/  FADD.FTZ R68, R66, R77 ;  /* 0x0000004d42447221 */ /* 0x000fe20000010000 */
[----:B0-----:R-:W-:Y:S01]  /*2440*/  HFMA2.MMA R72, -RZ, RZ, 0, 5.9604644775390625e-08 ;  /* 0x00000001ff487435 */ /* 0x001fe200000001ff */
[----:B-1----:R-:W-:Y:S01]  /*2450*/  FADD.FTZ R70, R70, R105 ;  /* 0x0000006946467221 */ /* 0x002fe20000010000 */
[----:B------:R-:W-:Y:S02]  /*2460*/  MOV R105, 0x1f ;  /* 0x0000001f00697802 */ /* 0x000fe40000000f00 */
[----:B------:R-:W-:Y:S02]  /*2470*/  MOV R78, 0xffffffff ;  /* 0xffffffff004e7802 */ /* 0x000fe40000000f00 */
[----:B------:R-:W-:Y:S02]  /*2480*/  MOV R67, R68 ;  /* 0x0000004400437202 */ /* 0x000fe40000000f00 */
[----:B------:R-:W-:Y:S02]  /*2490*/  MOV R64, 0x24b0 ;  /* 0x000024b000407802 */ /* 0x000fe40000000f00 */
[----:B------:R-:W-:Y:S05]  /*24a0*/  CALL.REL.NOINC `($__internal_14_$__cuda_sm70_shflsync_down_p) ;  /* 0x0000008000007944 */ /* 0x000fea0003c00000 */
[----:B0-----:R-:W-:Y:S01]  /*24b0*/  HFMA2.MMA R72, -RZ, RZ, 0, 5.9604644775390625e-08 ;  /* 0x00000001ff487435 */ /* 0x001fe200000001ff */
[----:B-1----:R-:W-:-:S02]  /*24c0*/  MOV R71, R105 ;  /* 0x0000006900477202 */ /* 0x002fc40000000f00 */
[----:B------:R-:W-:Y:S02]  /*24d0*/  MOV R67, R70 ;  /* 0x0000004600437202 */ /* 0x000fe40000000f00 */
[----:B------:R-:W-:Y:S02]  /*24e0*/  MOV R105, 0x1f ;  /* 0x0000001f00697802 */ /* 0x000fe40000000f00 */
[----:B------:R-:W-:Y:S02]  /*24f0*/  MOV R78, 0xffffffff ;  /* 0xffffffff004e7802 */ /* 0x000fe40000000f00 */
[----:B------:R-:W-:Y:S02]  /*2500*/  MOV R64, 0x2520 ;  /* 0x0000252000407802 */ /* 0x000fe40000000f00 */
[----:B------:R-:W-:Y:S05]  /*2510*/  CALL.REL.NOINC `($__internal_14_$__cuda_sm70_shflsync_down_p) ;  /* 0x0000001000007944 */ /* 0x000fea0003c00000 */
[----:B01----:R-:W-:Y:S05]  /*2520*/  BRA `(.L_x_207) ;  /* 0xffffebc000007947 */ /* 0x003fea000383ffff */
        .weak           $__internal_14_$__cuda_sm70_shflsync_down_p
        .type           $__internal_14_$__cuda_sm70_shflsync_down_p,@function
        .size           $__internal_14_$__cuda_sm70_shflsync_down_p,(.L_x_1777 - $__internal_14_$__cuda_sm70_shflsync_down_p)
$__internal_14_$__cuda_sm70_shflsync_down_p:
[----:B------:R-:W-:Y:S01]  /*2530*/  HFMA2.MMA R65, -RZ, RZ, 0, 0 ;  /* 0x00000000ff417435 */ /* 0x000fe200000001ff */
[----:B------:R-:W-:Y:S04]  /*2540*/  WARPSYNC R78 ;  /* 0x0000004e00007348 */ /* 0x000fe80003800000 */
[----:B------:R0:W1:Y:S01]  /*2550*/  SHFL.DOWN PT, R105, R67, R72, R105 ;  /* 0x0800004843697389 */ /* 0x00006200000e0069 */
[----:B------:R-:W-:Y:S05]  /*2560*/  RET.REL.NODEC R64 `(_ZN10layer_norm31ln_parallel_residual_bwd_kernelINS_13Kernel_traitsI6__halfS2_S2_S2_fjLj4096ELj1ELj1ELj8ELj16ENS_18Kernel_traits_baseILj4096ES2_S2_S2_S2_fjLj256EEEEELb0ELb1ELb0EEEvNS_9BwdParamsE) ;  /* 0xffffda9040007950 */ /* 0x000fea0003c3ffff */
.L_x_208:
        /* <DEDUP_REMOVED lines=9> */
.L_x_1777:


//--------------------- .text._ZN10layer_norm31ln_parallel_residual_bwd_kernelINS_13Kernel_traitsI6__halfS2_S2_S2_fjLj4096ELj1ELj1ELj8ELj16ENS_18Kernel_traits_baseILj4096ES2_S2_S2_S2_fjLj256EEEEELb0ELb1ELb1EEEvNS_9BwdParamsE --------------------------
	.section	.text._ZN10layer_norm31ln_parallel_residual_bwd_kernelINS_13Kernel_traitsI6__halfS2_S2_S2_fjLj4096ELj1ELj1ELj8ELj16ENS_18Kernel_traits_baseILj4096ES2_S2_S2_S2_fjLj256EEEEELb0ELb1ELb1EEEvNS_9BwdParamsE,"ax",@progbits
	.sectioninfo	@"SHI_REGISTERS=126"
	.align	128
        .global         _ZN10layer_norm31ln_parallel_residual_bwd_kernelINS_13Kernel_traitsI6__halfS2_S2_S2_fjLj4096ELj1ELj1ELj8ELj16ENS_18Kernel_traits_baseILj4096ES2_S2_S2_S2_fjLj256EEEEELb0ELb1ELb1EEEvNS_9BwdParamsE
        .type           _ZN10layer_norm31ln_parallel_residual_bwd_kernelINS_13Kernel_traitsI6__halfS2_S2_S2_fjLj4096ELj1ELj1ELj8ELj16ENS_18Kernel_traits_baseILj4096ES2_S2_S2_S2_fjLj256EEEEELb0ELb1ELb1EEEvNS_9BwdParamsE,@function
        .size           _ZN10layer_norm31ln_parallel_residual_bwd_kernelINS_13Kernel_traitsI6__halfS2_S2_S2_fjLj4096ELj1ELj1ELj8ELj16ENS_18Kernel_traits_baseILj4096ES2_S2_S2_S2_fjLj256EEEEELb0ELb1ELb1EEEvNS_9BwdParamsE,(.L_x_1778 - _ZN10layer_norm31ln_parallel_residual_bwd_kernelINS_13Kernel_traitsI6__halfS2_S2_S2_fjLj4096ELj1ELj1ELj8ELj16ENS_18Kernel_traits_baseILj4096ES2_S2_S2_S2_fjLj256EEEEELb0ELb1ELb1EEEvNS_9BwdParamsE)
        .other          _ZN10layer_norm31ln_parallel_residual_bwd_kernelINS_13Kernel_traitsI6__halfS2_S2_S2_fjLj4096ELj1ELj1ELj8ELj16ENS_18Kernel_traits_baseILj4096ES2_S2_S2_S2_fjLj256EEEEELb0ELb1ELb1EEEvNS_9BwdParamsE,@"STO_CUDA_ENTRY STV_DEFAULT"
_ZN10layer_norm31ln_parallel_residual_bwd_kernelINS_13Kernel_traitsI6__halfS2_S2_S2_fjLj4096ELj1ELj1ELj8ELj16ENS_18Kernel_traits_baseILj4096ES2_S2_S2_S2_fjLj256EEEEELb0ELb1ELb1EEEvNS_9BwdParamsE:
.text._ZN10layer_norm31ln_parallel_residual_bwd_kernelINS_13Kernel_traitsI6__halfS2_S2_S2_fjLj4096ELj1ELj1ELj8ELj16ENS_18Kernel_traits_baseILj4096ES2_S2_S2_S2_fjLj256EEEEELb0ELb1ELb1EEEvNS_9BwdParamsE:
        /* <DEDUP_REMOVED lines=25> */
.L_x_209:
        /* <DEDUP_REMOVED lines=15> */
[----:B------:R-:W-:Y:S01]  /*0280*/  CS2R R22, SRZ ;  /* 0x0000000000167805 */ /* 0x000fe2000001ff00 */
[----:B------:R-:W-:Y:S01]  /*0290*/  CS2R R56, SRZ ;  /* 0x0000000000387805 */ /* 0x000fe2000001ff00 */
[----:B------:R-:W-:Y:S01]  /*02a0*/  MOV R91, RZ ;  /* 0x000000ff005b7202 */ /* 0x000fe20000000f00 */
[----:B--2---:R-:W-:-:S02]  /*02b0*/  HADD2.F32 R67, -RZ, R8.H0_H0 ;  /* 0x20000008ff437230 */ /* 0x004fc40000004100 */
[----:B------:R-:W-:Y:S02]  /*02c0*/  HADD2.F32 R68, -RZ, R8.H1_H1 ;  /* 0x30000008ff447230 */ /* 0x000fe40000004100 */
[--C-:B------:R-:W-:Y:S02]  /*02d0*/  HADD2.F32 R69, -RZ, R9.reuse.H0_H0 ;  /* 0x20000009ff457230 */ /* 0x100fe40000004100 */
[----:B------:R-:W-:Y:S01]  /*02e0*/  HADD2.F32 R70, -RZ, R9.H1_H1 ;  /* 0x30000009ff467230 */ /* 0x000fe20000004100 */
[----:B------:R-:W-:Y:S01]  /*02f0*/  CS2R R8, SRZ ;  /* 0x0000000000087805 */ /* 0x000fe2000001ff00 */
[--C-:B------:R-:W-:Y:S02]  /*0300*/  HADD2.F32 R71, -RZ, R10.reuse.H0_H0 ;  /* 0x2000000aff477230 */ /* 0x100fe40000004100 */
[----:B------:R-:W-:Y:S02]  /*0310*/  HADD2.F32 R72, -RZ, R10.H1_H1 ;  /* 0x3000000aff487230 */ /* 0x000fe40000004100 */
[----:B------:R-:W-:-:S02]  /*0320*/  HADD2.F32 R73, -RZ, R11.H0_H0 ;  /* 0x2000000bff497230 */ /* 0x000fc40000004100 */
[----:B------:R-:W-:Y:S01]  /*0330*/  HADD2.F32 R74, -RZ, R11.H1_H1 ;  /* 0x3000000bff4a7230 */ /* 0x000fe20000004100 */
[----:B------:R-:W-:Y:S01]  /*0340*/  CS2R R10, SRZ ;  /* 0x00000000000a7805 */ /* 0x000fe2000001ff00 */
[--C-:B---3--:R-:W-:Y:S02]  /*0350*/  HADD2.F32 R75, -RZ, R12.reuse.H0_H0 ;  /* 0x2000000cff4b7230 */ /* 0x108fe40000004100 */
[----:B------:R-:W-:Y:S02]  /*0360*/  HADD2.F32 R76, -RZ, R12.H1_H1 ;  /* 0x3000000cff4c7230 */ /* 0x000fe40000004100 */
[--C-:B------:R-:W-:Y:S02]  /*0370*/  HADD2.F32 R77, -RZ, R13.reuse.H0_H0 ;  /* 0x2000000dff4d7230 */ /* 0x100fe40000004100 */
[----:B------:R-:W-:Y:S01]  /*0380*/  HADD2.F32 R84, -RZ, R13.H1_H1 ;  /* 0x3000000dff547230 */ /* 0x000fe20000004100 */
[----:B------:R-:W-:Y:S01]  /*0390*/  CS2R R12, SRZ ;  /* 0x00000000000c7805 */ /* 0x000fe2000001ff00 */
[----:B------:R-:W-:-:S02]  /*03a0*/  HADD2.F32 R85, -RZ, R14.H0_H0 ;  /* 0x2000000eff557230 */ /* 0x000fc40000004100 */
[----:B------:R-:W-:Y:S02]  /*03b0*/  HADD2.F32 R86, -RZ, R14.H1_H1 ;  /* 0x3000000eff567230 */ /* 0x000fe40000004100 */
[--C-:B------:R-:W-:Y:S02]  /*03c0*/  HADD2.F32 R87, -RZ, R15.reuse.H0_H0 ;  /* 0x2000000fff577230 */ /* 0x100fe40000004100 */
[----:B------:R-:W-:Y:S01]  /*03d0*/  HADD2.F32 R90, -RZ, R15.H1_H1 ;  /* 0x3000000fff5a7230 */ /* 0x000fe20000004100 */
[----:B------:R-:W-:Y:S02]  /*03e0*/  CS2R R14, SRZ ;  /* 0x00000000000e7805 */ /* 0x000fe4000001ff00 */
.L_x_214:
[----:B------:R-:W-:Y:S01]  /*03f0*/  IMAD R40, R66, c[0x0][0x168], RZ ;  /* 0x00005a0042287a24 */ /* 0x000fe200078e02ff */
[----:B------:R-:W-:-:S04]  /*0400*/  MOV R80, 0x10 ;  /* 0x0000001000507802 */ /* 0x000fc80000000f00 */
[----:B------:R-:W-:-:S04]  /*0410*/  SHF.R.S32.HI R41, RZ, 0x1f, R40 ;  /* 0x0000001fff297819 */ /* 0x000fc80000011428 */
[----:B------:R-:W-:Y:S02]  /*0420*/  LEA.HI R41, R41, R40, RZ, 0x3 ;  /* 0x0000002829297211 */ /* 0x000fe400078f18ff */
[----:B------:R-:W-:Y:S02]  /*0430*/  MOV R83, 0x4 ;  /* 0x0000000400537802 */ /* 0x000fe40000000f00 */
[----:B------:R-:W-:-:S03]  /*0440*/  LEA.HI.SX32 R93, R41, R0, 0x1d ;  /* 0x00000000295d7211 */ /* 0x000fc600078feaff */
[----:B------:R-:W-:Y:S01]  /*0450*/  IMAD.WIDE R88, R66, R83, c[0x0][0x1a0] ;  /* 0x0000680042587625 */ /* 0x000fe200078e0253 */
[----:B------:R-:W-:-:S03]  /*0460*/  IADD3 R92, R93, 0x100, RZ ;  /* 0x000001005d5c7810 */ /* 0x000fc60007ffe0ff */
[CC--:B------:R-:W-:Y:S02]  /*0470*/  IMAD.WIDE.U32 R40, R93.reuse, R80.reuse, c[0x0][0x188] ;  /* 0x000062005d287625 */ /* 0x0c0fe400078e0050 */
[----:B------:R-:W2:Y:S02]  /*0480*/  LDG.E R88, [R88.64] ;  /* 0x0000000458587981 */ /* 0x000ea4000c1e1900 */
[-C--:B------:R-:W-:Y:S02]  /*0490*/  IMAD.WIDE.U32 R44, R93, R80.reuse, c[0x0][0x208] ;  /* 0x000082005d2c7625 */ /* 0x080fe400078e0050 */
[----:B------:R-:W3:Y:S02]  /*04a0*/  LDG.E.128 R40, [R40.64] ;  /* 0x0000000428287981 */ /* 0x000ee4000c1e1d00 */
[----:B------:R-:W-:Y:S02]  /*04b0*/  IMAD.WIDE.U32 R48, R92, R80, c[0x0][0x188] ;  /* 0x000062005c307625 */ /* 0x000fe400078e0050 */
[----:B------:R-:W4:Y:S02]  /*04c0*/  LDG.E.128 R44, [R44.64] ;  /* 0x000000042c2c7981 */ /* 0x000f24000c1e1d00 */
[----:B------:R-:W-:-:S02]  /*04d0*/  IMAD.WIDE R82, R66, R83, c[0x0][0x1a8] ;  /* 0x00006a0042527625 */ /* 0x000fc400078e0253 */
[----:B------:R-:W4:Y:S04]  /*04e0*/  LDG.E.128 R48, [R48.64] ;  /* 0x0000000430307981 */ /* 0x000f28000c1e1d00 */
[----:B------:R-:W4:Y:S01]  /*04f0*/  LDG.E R82, [R82.64] ;  /* 0x0000000452527981 */ /* 0x000f22000c1e1900 */
[----:B------:R-:W-:-:S06]  /*0500*/  IMAD.WIDE.U32 R52, R92, R80, c[0x0][0x208] ;  /* 0x000082005c347625 */ /* 0x000fcc00078e0050 */
[----:B------:R-:W4:Y:S01]  /*0510*/  LDG.E.128 R52, [R52.64] ;  /* 0x0000000434347981 */ /* 0x000f22000c1e1d00 */
[----:B------:R-:W-:-:S04]  /*0520*/  ISETP.NE.U32.AND P1, PT, RZ, c[0x0][0x218], PT ;  /* 0x00008600ff007a0c */ /* 0x000fc80003f25070 */
[----:B------:R-:W-:Y:S01]  /*0530*/  ISETP.NE.AND.EX P1, PT, RZ, c[0x0][0x21c], PT, P1 ;  /* 0x00008700ff007a0c */ /* 0x000fe20003f25310 */
[----:B------:R-:W-:Y:S02]  /*0540*/  ULDC.U8 UR6, c[0x0][0x1f0] ;  /* 0x00007c0000067ab9 */ /* 0x000fe40000000000 */
[----:B------:R-:W-:-:S10]  /*0550*/  ISETP.NE.AND P0, PT, RZ, UR6, PT ;  /* 0x00000006ff007c0c */ /* 0x000fd4000bf05270 */
[----:B------:R-:W-:-:S04]  /*0560*/  @P1 IMAD.WIDE.U32 R78, R93, R80, c[0x0][0x218] ;  /* 0x000086005d4e1625 */ /* 0x000fc800078e0050 */
[----:B------:R-:W-:Y:S01]  /*0570*/  @P1 IMAD.WIDE.U32 R80, R92, R80, c[0x0][0x218] ;  /* 0x000086005c501625 */ /* 0x000fe200078e0050 */
        /* <DEDUP_REMOVED lines=8> */
[C---:B-1----:R-:W-:Y:S01]  /*0600*/  FADD.FTZ R81, -R88.reuse, R89 ;  /* 0x0000005958517221 */ /* 0x042fe20000010100 */
[--C-:B------:R-:W-:Y:S02]  /*0610*/  HADD2.F32 R113, -RZ, R42.reuse.H0_H0 ;  /* 0x2000002aff717230 */ /* 0x100fe40000004100 */
[----:B------:R-:W-:Y:S01]  /*0620*/  HADD2.F32 R111, -RZ, R42.H1_H1 ;  /* 0x3000002aff6f7230 */ /* 0x000fe20000004100 */
[----:B------:R-:W-:Y:S01]  /*0630*/  FADD.FTZ R119, -R88, R40 ;  /* 0x0000002858777221 */ /* 0x000fe20000010100 */
[--C-:B------:R-:W-:Y:S02]  /*0640*/  HADD2.F32 R95, -RZ, R41.reuse.H0_H0 ;  /* 0x20000029ff5f7230 */ /* 0x100fe40000004100 */
[----:B----4-:R-:W-:Y:S01]  /*0650*/  HADD2.F32 R118, -RZ, R44.H0_H0 ;  /* 0x2000002cff767230 */ /* 0x010fe20000004100 */
[----:B------:R-:W-:Y:S01]  /*0660*/  FMUL.FTZ R120, R82, R81 ;  /* 0x0000005152787220 */ /* 0x000fe20000410000 */
[----:B------:R-:W-:Y:S02]  /*0670*/  HADD2.F32 R42, -RZ, R48.H0_H0 ;  /* 0x20000030ff2a7230 */ /* 0x000fe40000004100 */
[----:B------:R-:W-:Y:S01]  /*0680*/  HADD2.F32 R116, -RZ, R44.H1_H1 ;  /* 0x3000002cff747230 */ /* 0x000fe20000004100 */
[----:B------:R-:W-:Y:S01]  /*0690*/  FADD.FTZ R95, -R88, R95 ;  /* 0x0000005f585f7221 */ /* 0x000fe20000010100 */
[----:B------:R-:W-:Y:S01]  /*06a0*/  HADD2.F32 R41, -RZ, R41.H1_H1 ;  /* 0x30000029ff297230 */ /* 0x000fe20000004100 */
[----:B------:R-:W-:Y:S01]  /*06b0*/  FADD.FTZ R65, R118, R65 ;  /* 0x0000004176417221 */ /* 0x000fe20000010000 */
[----:B------:R-:W-:Y:S01]  /*06c0*/  HADD2.F32 R48, -RZ, R48.H1_H1 ;  /* 0x30000030ff307230 */ /* 0x000fe20000004100 */
[----:B------:R-:W-:Y:S01]  /*06d0*/  FMUL.FTZ R119, R82, R119 ;  /* 0x0000007752777220 */ /* 0x000fe20000410000 */
[--C-:B------:R-:W-:Y:S01]  /*06e0*/  HADD2.F32 R44, -RZ, R51.reuse.H0_H0 ;  /* 0x20000033ff2c7230 */ /* 0x100fe20000004100 */
[-C--:B------:R-:W-:Y:S01]  /*06f0*/  FFMA.FTZ R91, R120, R118.reuse, R91 ;  /* 0x00000076785b7223 */ /* 0x080fe2000001005b */
[----:B------:R-:W-:Y:S01]  /*0700*/  HADD2.F32 R121, -RZ, R51.H1_H1 ;  /* 0x30000033ff797230 */ /* 0x000fe20000004100 */
[----:B------:R-:W-:Y:S01]  /*0710*/  FADD.FTZ R51, -R88, R42 ;  /* 0x0000002a58337221 */ /* 0x000fe20000010100 */
[--C-:B------:R-:W-:Y:S01]  /*0720*/  HADD2.F32 R114, -RZ, R45.reuse.H0_H0 ;  /* 0x2000002dff727230 */ /* 0x100fe20000004100 */
[----:B------:R-:W-:Y:S01]  /*0730*/  FMUL.FTZ R118, R67, R118 ;  /* 0x0000007643767220 */ /* 0x000fe20000410000 */
[----:B------:R-:W-:-:S02]  /*0740*/  HADD2.F32 R112, -RZ, R45.H1_H1 ;  /* 0x3000002dff707230 */ /* 0x000fc40000004100 */
[--C-:B------:R-:W-:Y:S02]  /*0750*/  HADD2.F32 R106, -RZ, R47.reuse.H0_H0 ;  /* 0x2000002fff6a7230 */ /* 0x100fe40000004100 */
[----:B------:R-:W-:Y:S01]  /*0760*/  HADD2.F32 R105, -RZ, R47.H1_H1 ;  /* 0x3000002fff697230 */ /* 0x000fe20000004100 */
[----:B------:R-:W-:Y:S01]  /*0770*/  FADD.FTZ R115, -R88, R41 ;  /* 0x0000002958737221 */ /* 0x000fe20000010100 */
[--C-:B------:R-:W-:Y:S01]  /*0780*/  HADD2.F32 R47, -RZ, R49.reuse.H0_H0 ;  /* 0x20000031ff2f7230 */ /* 0x100fe20000004100 */
[----:B------:R-:W-:Y:S01]  /*0790*/  FADD.FTZ R63, R116, R63 ;  /* 0x0000003f743f7221 */ /* 0x000fe20000010000 */
[----:B------:R-:W-:Y:S01]  /*07a0*/  HADD2.F32 R45, -RZ, R49.H1_H1 ;  /* 0x30000031ff2d7230 */ /* 0x000fe20000004100 */
[----:B------:R-:W-:Y:S02]  /*07b0*/  FADD.FTZ R49, -R88, R48 ;  /* 0x0000003058317221 */ /* 0x000fe40000010100 */
[----:B------:R-:W-:Y:S02]  /*07c0*/  FMUL.FTZ R117, R82, R95 ;  /* 0x0000005f52757220 */ /* 0x000fe40000410000 */
[----:B------:R-:W-:-:S02]  /*07d0*/  FFMA.FTZ R64, R119, R116, R64 ;  /* 0x0000007477407223 */ /* 0x000fc40000010040 */
[----:B------:R-:W-:Y:S02]  /*07e0*/  FMUL.FTZ R104, R82, R51 ;  /* 0x0000003352687220 */ /* 0x000fe40000410000 */
[----:B------:R-:W-:Y:S02]  /*07f0*/  FMUL.FTZ R116, R68, R116 ;  /* 0x0000007444747220 */ /* 0x000fe40000410000 */
[----:B------:R-:W-:Y:S02]  /*0800*/  FADD.FTZ R51, RZ, R118 ;  /* 0x00000076ff337221 */ /* 0x000fe40000010000 */
[----:B------:R-:W-:Y:S02]  /*0810*/  FFMA.FTZ R48, R120, R118, RZ ;  /* 0x0000007678307223 */ /* 0x000fe400000100ff */
[----:B------:R-:W-:Y:S02]  /*0820*/  FADD.FTZ R113, -R88, R113 ;  /* 0x0000007158717221 */ /* 0x000fe40000010100 */
[----:B------:R-:W-:-:S02]  /*0830*/  FADD.FTZ R61, R114, R61 ;  /* 0x0000003d723d7221 */ /* 0x000fc40000010000 */
[----:B------:R-:W-:Y:S02]  /*0840*/  FMUL.FTZ R115, R82, R115 ;  /* 0x0000007352737220 */ /* 0x000fe40000410000 */
[-C--:B------:R-:W-:Y:S02]  /*0850*/  FFMA.FTZ R62, R117, R114.reuse, R62 ;  /* 0x00000072753e7223 */ /* 0x080fe4000001003e */
[----:B------:R-:W-:Y:S02]  /*0860*/  FMUL.FTZ R114, R69, R114 ;  /* 0x0000007245727220 */ /* 0x000fe40000410000 */
[----:B------:R-:W-:Y:S02]  /*0870*/  FADD.FTZ R51, R51, R116 ;  /* 0x0000007433337221 */ /* 0x000fe40000010000 */
[----:B------:R-:W-:Y:S01]  /*0880*/  FFMA.FTZ R48, R119, R116, R48 ;  /* 0x0000007477307223 */ /* 0x000fe20000010030 */
[----:B------:R-:W-:Y:S01]  /*0890*/  HADD2.F32 R109, -RZ, R43.H0_H0 ;  /* 0x2000002bff6d7230 */ /* 0x000fe20000004100 */
[----:B------:R-:W-:Y:S01]  /*08a0*/  FADD.FTZ R59, R112, R59 ;  /* 0x0000003b703b7221 */ /* 0x000fe20000010000 */
[----:B------:R-:W-:Y:S01]  /*08b0*/  HADD2.F32 R110, -RZ, R46.H0_H0 ;  /* 0x2000002eff6e7230 */ /* 0x000fe20000004100 */
[----:B------:R-:W-:-:S02]  /*08c0*/  FMUL.FTZ R113, R82, R113 ;  /* 0x0000007152717220 */ /* 0x000fc40000410000 */
[-C--:B------:R-:W-:Y:S02]  /*08d0*/  FFMA.FTZ R60, R115, R112.reuse, R60 ;  /* 0x00000070733c7223 */ /* 0x080fe4000001003c */
[----:B------:R-:W-:Y:S02]  /*08e0*/  FMUL.FTZ R112, R70, R112 ;  /* 0x0000007046707220 */ /* 0x000fe40000410000 */
[----:B------:R-:W-:Y:S02]  /*08f0*/  FADD.FTZ R51, R51, R114 ;  /* 0x0000007233337221 */ /* 0x000fe40000010000 */
[----:B------:R-:W-:Y:S01]  /*0900*/  FFMA.FTZ R48, R117, R114, R48 ;  /* 0x0000007275307223 */ /* 0x000fe20000010030 */
[----:B------:R-:W-:Y:S01]  /*0910*/  HADD2.F32 R107, -RZ, R43.H1_H1 ;  /* 0x3000002bff6b7230 */ /* 0x000fe20000004100 */
[----:B------:R-:W-:Y:S01]  /*0920*/  FADD.FTZ R109, -R88, R109 ;  /* 0x0000006d586d7221 */ /* 0x000fe20000010100 */
[----:B0-----:R-:W-:Y:S01]  /*0930*/  HADD2.F32 R79, -RZ, R46.H1_H1 ;  /* 0x3000002eff4f7230 */ /* 0x001fe20000004100 */
[----:B------:R-:W-:-:S02]  /*0940*/  FADD.FTZ R13, R110, R13 ;  /* 0x0000000d6e0d7221 */ /* 0x000fc40000010000 */
[-C--:B------:R-:W-:Y:S02]  /*0950*/  FFMA.FTZ R57, R113, R110.reuse, R57 ;  /* 0x0000006e71397223 */ /* 0x080fe40000010039 */
[C---:B------:R-:W-:Y:S02]  /*0960*/  FADD.FTZ R111, -R88.reuse, R111 ;  /* 0x0000006f586f7221 */ /* 0x040fe40000010100 */
[----:B------:R-:W-:Y:S02]  /*0970*/  FMUL.FTZ R110, R71, R110 ;  /* 0x0000006e476e7220 */ /* 0x000fe40000410000 */
[----:B------:R-:W-:Y:S02]  /*0980*/  FADD.FTZ R51, R51, R112 ;  /* 0x0000007033337221 */ /* 0x000fe40000010000 */
[----:B------:R-:W-:Y:S02]  /*0990*/  FFMA.FTZ R48, R115, R112, R48 ;  /* 0x0000007073307223 */ /* 0x000fe40000010030 */
[----:B------:R-:W-:-:S02]  /*09a0*/  FADD.FTZ R107, -R88, R107 ;  /* 0x0000006b586b7221 */ /* 0x000fc40000010100 */
[----:B------:R-:W-:Y:S02]  /*09b0*/  FADD.FTZ R47, -R88, R47 ;  /* 0x0000002f582f7221 */ /* 0x000fe40000010100 */
[C---:B------:R-:W-:Y:S02]  /*09c0*/  FMUL.FTZ R109, R82.reuse, R109 ;  /* 0x0000006d526d7220 */ /* 0x040fe40000410000 */
[----:B------:R-:W-:Y:S02]  /*09d0*/  FMUL.FTZ R111, R82, R111 ;  /* 0x0000006f526f7220 */ /* 0x000fe40000410000 */
[----:B------:R-:W-:Y:S02]  /*09e0*/  FMUL.FTZ R108, R72, R79 ;  /* 0x0000004f486c7220 */ /* 0x000fe40000410000 */
[----:B------:R-:W-:Y:S02]  /*09f0*/  FADD.FTZ R51, R51, R110 ;  /* 0x0000006e33337221 */ /* 0x000fe40000010000 */
[----:B------:R-:W-:-:S02]  /*0a00*/  FFMA.FTZ R48, R113, R110, R48 ;  /* 0x0000006e71307223 */ /* 0x000fc40000010030 */
[----:B------:R-:W-:Y:S01]  /*0a10*/  FADD.FTZ R41, -R88, R44 ;  /* 0x0000002c58297221 */ /* 0x000fe20000010100 */
[----:B------:R-:W-:Y:S01]  /*0a20*/  HADD2.F32 R44, -RZ, R53.H0_H0 ;  /* 0x20000035ff2c7230 */ /* 0x000fe20000004100 */
[----:B------:R-:W-:Y:S02]  /*0a30*/  FADD.FTZ R11, R106, R11 ;  /* 0x0000000b6a0b7221 */ /* 0x000fe40000010000 */
[C---:B------:R-:W-:Y:S02]  /*0a40*/  FMUL.FTZ R107, R82.reuse, R107 ;  /* 0x0000006b526b7220 */ /* 0x040fe40000410000 */
[-C--:B------:R-:W-:Y:S02]  /*0a50*/  FFMA.FTZ R23, R109, R106.reuse, R23 ;  /* 0x0000006a6d177223 */ /* 0x080fe40000010017 */
[----:B------:R-:W-:Y:S02]  /*0a60*/  FMUL.FTZ R100, R82, R47 ;  /* 0x0000002f52647220 */ /* 0x000fe40000410000 */
[----:B------:R-:W-:-:S02]  /*0a70*/  FMUL.FTZ R106, R73, R106 ;  /* 0x0000006a496a7220 */ /* 0x000fc40000410000 */
[----:B------:R-:W-:Y:S02]  /*0a80*/  FADD.FTZ R51, R51, R108 ;  /* 0x0000006c33337221 */ /* 0x000fe40000010000 */
[----:B------:R-:W-:Y:S01]  /*0a90*/  FFMA.FTZ R48, R111, R108, R48 ;  /* 0x0000006c6f307223 */ /* 0x000fe20000010030 */
[----:B------:R-:W-:Y:S01]  /*0aa0*/  HADD2.F32 R43, -RZ, R50.H0_H0 ;  /* 0x20000032ff2b7230 */ /* 0x000fe20000004100 */
[----:B------:R-:W-:Y:S01]  /*0ab0*/  FADD.FTZ R12, R105, R12 ;  /* 0x0000000c690c7221 */ /* 0x000fe20000010000 */
[----:B------:R-:W-:Y:S01]  /*0ac0*/  HADD2.F32 R46, -RZ, R52.H0_H0 ;  /* 0x20000034ff2e7230 */ /* 0x000fe20000004100 */
[----:B------:R-:W-:Y:S02]  /*0ad0*/  FFMA.FTZ R56, R107, R105, R56 ;  /* 0x000000696b387223 */ /* 0x000fe40000010038 */
[----:B------:R-:W-:Y:S02]  /*0ae0*/  FADD.FTZ R7, R44, R7 ;  /* 0x000000072c077221 */ /* 0x000fe40000010000 */
[----:B------:R-:W-:-:S02]  /*0af0*/  FFMA.FTZ R19, R100, R44, R19 ;  /* 0x0000002c64137223 */ /* 0x000fc40000010013 */
[----:B------:R-:W-:Y:S02]  /*0b00*/  FMUL.FTZ R99, R77, R44 ;  /* 0x0000002c4d637220 */ /* 0x000fe40000410000 */
[----:B------:R-:W-:Y:S02]  /*0b10*/  FMUL.FTZ R105, R74, R105 ;  /* 0x000000694a697220 */ /* 0x000fe40000410000 */
[----:B------:R-:W-:Y:S02]  /*0b20*/  FADD.FTZ R44, R51, R106 ;  /* 0x0000006a332c7221 */ /* 0x000fe40000010000 */
[----:B------:R-:W-:Y:S01]  /*0b30*/  FFMA.FTZ R48, R109, R106, R48 ;  /* 0x0000006a6d307223 */ /* 0x000fe20000010030 */
[----:B------:R-:W-:Y:S01]  /*0b40*/  HADD2.F32 R101, -RZ, R52.H1_H1 ;  /* 0x30000034ff657230 */ /* 0x000fe20000004100 */
[----:B------:R-:W-:Y:S02]  /*0b50*/  FADD.FTZ R43, -R88, R43 ;  /* 0x0000002b582b7221 */ /* 0x000fe40000010100 */
[----:B------:R-:W-:-:S02]  /*0b60*/  FMUL.FTZ R102, R82, R49 ;  /* 0x0000003152667220 */ /* 0x000fc40000410000 */
[----:B------:R-:W-:Y:S02]  /*0b70*/  FMUL.FTZ R103, R75, R46 ;  /* 0x0000002e4b677220 */ /* 0x000fe40000410000 */
[----:B------:R-:W-:Y:S02]  /*0b80*/  FADD.FTZ R44, R44, R105 ;  /* 0x000000692c2c7221 */ /* 0x000fe40000010000 */
[----:B------:R-:W-:Y:S02]  /*0b90*/  FFMA.FTZ R48, R107, R105, R48 ;  /* 0x000000696b307223 */ /* 0x000fe40000010030 */
[----:B------:R-:W-:Y:S02]  /*0ba0*/  FADD.FTZ R10, R101, R10 ;  /* 0x0000000a650a7221 */ /* 0x000fe40000010000 */
[----:B------:R-:W-:Y:S02]  /*0bb0*/  FFMA.FTZ R22, R102, R101, R22 ;  /* 0x0000006566167223 */ /* 0x000fe40000010016 */
[----:B------:R-:W-:-:S02]  /*0bc0*/  FMUL.FTZ R96, R82, R43 ;  /* 0x0000002b52607220 */ /* 0x000fc40000410000 */
[----:B------:R-:W-:Y:S02]  /*0bd0*/  FMUL.FTZ R101, R76, R101 ;  /* 0x000000654c657220 */ /* 0x000fe40000410000 */
[----:B------:R-:W-:Y:S02]  /*0be0*/  FADD.FTZ R44, R44, R103 ;  /* 0x000000672c2c7221 */ /* 0x000fe40000010000 */
[----:B------:R-:W-:Y:S01]  /*0bf0*/  FFMA.FTZ R43, R104, R103, R48 ;  /* 0x00000067682b7223 */ /* 0x000fe20000010030 */
[----:B------:R-:W-:Y:S01]  /*0c00*/  HADD2.F32 R50, -RZ, R50.H1_H1 ;  /* 0x30000032ff327230 */ /* 0x000fe20000004100 */
[----:B------:R-:W-:Y:S01]  /*0c10*/  FADD.FTZ R45, -R88, R45 ;  /* 0x0000002d582d7221 */ /* 0x000fe20000010100 */
[----:B------:R-:W-:Y:S01]  /*0c20*/  HADD2.F32 R53, -RZ, R53.H1_H1 ;  /* 0x30000035ff357230 */ /* 0x000fe20000004100 */
[----:B------:R-:W-:Y:S02]  /*0c30*/  FADD.FTZ R44, R44, R101 ;  /* 0x000000652c2c7221 */ /* 0x000fe40000010000 */
[----:B------:R-:W-:Y:S01]  /*0c40*/  FFMA.FTZ R43, R102, R101, R43 ;  /* 0x00000065662b7223 */ /* 0x000fe2000001002b */
[----:B------:R-:W-:Y:S01]  /*0c50*/  HADD2.F32 R42, -RZ, R54.H0_H0 ;  /* 0x20000036ff2a7230 */ /* 0x000fe20000004100 */
[----:B------:R-:W-:-:S02]  /*0c60*/  FADD.FTZ R89, -R88, R50 ;  /* 0x0000003258597221 */ /* 0x000fc40000010100 */
[----:B------:R-:W-:Y:S02]  /*0c70*/  FMUL.FTZ R98, R82, R45 ;  /* 0x0000002d52627220 */ /* 0x000fe40000410000 */
[----:B------:R-:W-:Y:S02]  /*0c80*/  FMUL.FTZ R97, R84, R53 ;  /* 0x0000003554617220 */ /* 0x000fe40000410000 */
[----:B------:R-:W-:Y:S02]  /*0c90*/  FADD.FTZ R44, R44, R99 ;  /* 0x000000632c2c7221 */ /* 0x000fe40000010000 */
[----:B------:R-:W-:Y:S01]  /*0ca0*/  FFMA.FTZ R43, R100, R99, R43 ;  /* 0x00000063642b7223 */ /* 0x000fe2000001002b */
[----:B------:R-:W-:Y:S01]  /*0cb0*/  HADD2.F32 R83, -RZ, R54.H1_H1 ;  /* 0x30000036ff537230 */ /* 0x000fe20000004100 */
[----:B------:R-:W-:Y:S02]  /*0cc0*/  FMUL.FTZ R89, R82, R89 ;  /* 0x0000005952597220 */ /* 0x000fe40000410000 */
[----:B------:R-:W-:-:S02]  /*0cd0*/  FMUL.FTZ R95, R85, R42 ;  /* 0x0000002a555f7220 */ /* 0x000fc40000410000 */
[----:B------:R-:W-:Y:S02]  /*0ce0*/  FADD.FTZ R44, R44, R97 ;  /* 0x000000612c2c7221 */ /* 0x000fe40000010000 */
[----:B------:R-:W-:Y:S01]  /*0cf0*/  FFMA.FTZ R43, R98, R97, R43 ;  /* 0x00000061622b7223 */ /* 0x000fe2000001002b */
[----:B------:R-:W-:Y:S01]  /*0d00*/  HADD2.F32 R40, -RZ, R55.H0_H0 ;  /* 0x20000037ff287230 */ /* 0x000fe20000004100 */
[----:B------:R-:W-:Y:S02]  /*0d10*/  FADD.FTZ R5, R42, R5 ;  /* 0x000000052a057221 */ /* 0x000fe40000010000 */
[----:B------:R-:W-:Y:S02]  /*0d20*/  FFMA.FTZ R17, R96, R42, R17 ;  /* 0x0000002a60117223 */ /* 0x000fe40000010011 */
[----:B------:R-:W-:Y:S02]  /*0d30*/  FADD.FTZ R6, R83, R6 ;  /* 0x0000000653067221 */ /* 0x000fe40000010000 */
[----:B------:R-:W-:-:S02]  /*0d40*/  FFMA.FTZ R18, R89, R83, R18 ;  /* 0x0000005359127223 */ /* 0x000fc40000010012 */
[----:B------:R-:W-:Y:S02]  /*0d50*/  FMUL.FTZ R83, R86, R83 ;  /* 0x0000005356537220 */ /* 0x000fe40000410000 */
[----:B------:R-:W-:Y:S02]  /*0d60*/  FADD.FTZ R44, R44, R95 ;  /* 0x0000005f2c2c7221 */ /* 0x000fe40000010000 */
[----:B------:R-:W-:Y:S01]  /*0d70*/  FFMA.FTZ R42, R96, R95, R43 ;  /* 0x0000005f602a7223 */ /* 0x000fe2000001002b */
[----:B------:R-:W-:Y:S01]  /*0d80*/  HADD2.F32 R55, -RZ, R55.H1_H1 ;  /* 0x30000037ff377230 */ /* 0x000fe20000004100 */
[----:B------:R-:W-:Y:S02]  /*0d90*/  FADD.FTZ R121, -R88, R121 ;  /* 0x0000007958797221 */ /* 0x000fe40000010100 */
[----:B------:R-:W-:Y:S02]  /*0da0*/  FMUL.FTZ R88, R82, R41 ;  /* 0x0000002952587220 */ /* 0x000fe40000410000 */
        /* <DEDUP_REMOVED lines=21> */
.L_x_215:
        /* <DEDUP_REMOVED lines=18> */
.L_x_216:
        /* <DEDUP_REMOVED lines=46> */
[-CC-:B------:R-:W-:Y:S02]  /*1300*/  FFMA.FTZ R115, R115, R44.reuse, R43.reuse ;  /* 0x0000002c73737223 */ /* 0x180fe4000001002b */
[----:B------:R-:W-:-:S02]  /*1310*/  FFMA.FTZ R113, R113, R44, R43 ;  /* 0x0000002c71717223 */ /* 0x000fc4000001002b */
[----:B------:R-:W-:Y:S01]  /*1320*/  FADD.FTZ R105, R105, -R40 ;  /* 0x8000002869697221 */ /* 0x000fe20000010000 */
[----:B-----5:R-:W-:Y:S01]  /*1330*/  @P1 HADD2.F32 R40, -RZ, R31.H0_H0 ;  /* 0x2000001fff281230 */ /* 0x020fe20000004100 */
[-C--:B------:R-:W-:Y:S02]  /*1340*/  FFMA.FTZ R42, R89, R44.reuse, R43 ;  /* 0x0000002c592a7223 */ /* 0x080fe4000001002b */
[----:B------:R-:W-:Y:S02]  /*1350*/  FADD.FTZ R41, R118, -R41 ;  /* 0x8000002976297221 */ /* 0x000fe40000010000 */
[----:B------:R-:W-:Y:S02]  /*1360*/  FMUL.FTZ R89, R82, R109 ;  /* 0x0000006d52597220 */ /* 0x000fe40000410000 */
[----:B------:R-:W-:Y:S02]  /*1370*/  FFMA.FTZ R88, R88, R44, R43 ;  /* 0x0000002c58587223 */ /* 0x000fe4000001002b */
[----:B------:R-:W-:-:S02]  /*1380*/  FADD.FTZ R115, R112, -R115 ;  /* 0x8000007370737221 */ /* 0x000fc40000010000 */
[----:B------:R-:W-:Y:S02]  /*1390*/  FADD.FTZ R113, R110, -R113 ;  /* 0x800000716e717221 */ /* 0x000fe40000010000 */
        /* <DEDUP_REMOVED lines=8> */
[----:B------:R-:W-:Y:S01]  /*1420*/  FFMA.FTZ R121, R121, R44, R43 ;  /* 0x0000002c79797223 */ /* 0x000fe2000001002b */
[----:B------:R-:W-:Y:S01]  /*1430*/  @P1 HADD2.F32 R43, -RZ, R31.H1_H1 ;  /* 0x3000001fff2b1230 */ /* 0x000fe20000004100 */
[----:B------:R-:W-:Y:S01]  /*1440*/  FADD.FTZ R55, R83, -R42 ;  /* 0x8000002a53377221 */ /* 0x000fe20000010000 */
[----:B------:R-:W-:Y:S01]  /*1450*/  @P1 HADD2.F32 R42, -RZ, R30.H0_H0 ;  /* 0x2000001eff2a1230 */ /* 0x000fe20000004100 */
[C---:B------:R-:W-:Y:S01]  /*1460*/  FMUL.FTZ R48, R82.reuse, R41 ;  /* 0x0000002952307220 */ /* 0x040fe20000410000 */
[----:B------:R-:W-:Y:S01]  /*1470*/  @P1 HADD2.F32 R41, -RZ, R28.H0_H0 ;  /* 0x2000001cff291230 */ /* 0x000fe20000004100 */
[----:B------:R-:W-:Y:S01]  /*1480*/  @P1 FADD.FTZ R89, R89, R40 ;  /* 0x0000002859591221 */ /* 0x000fe20000010000 */
[----:B------:R-:W-:Y:S01]  /*1490*/  @P1 HADD2.F32 R40, -RZ, R29.H1_H1 ;  /* 0x3000001dff281230 */ /* 0x000fe20000004100 */
[----:B------:R-:W-:Y:S01]  /*14a0*/  FADD.FTZ R45, R81, -R88 ;  /* 0x80000058512d7221 */ /* 0x000fe20000010000 */
[----:B------:R-:W-:Y:S01]  /*14b0*/  @P1 HADD2.F32 R44, -RZ, R33.H0_H0 ;  /* 0x20000021ff2c1230 */ /* 0x000fe20000004100 */
[----:B------:R-:W-:-:S02]  /*14c0*/  FMUL.FTZ R81, R82, R115 ;  /* 0x0000007352517220 */ /* 0x000fc40000410000 */
[C---:B------:R-:W-:Y:S02]  /*14d0*/  FMUL.FTZ R83, R82.reuse, R113 ;  /* 0x0000007152537220 */ /* 0x040fe40000410000 */
[----:B------:R-:W-:Y:S02]  /*14e0*/  FMUL.FTZ R94, R82, R105 ;  /* 0x00000069525e7220 */ /* 0x000fe40000410000 */
[----:B------:R-:W-:Y:S02]  /*14f0*/  FADD.FTZ R119, R116, -R119 ;  /* 0x8000007774777221 */ /* 0x000fe40000010000 */
[----:B------:R-:W-:Y:S02]  /*1500*/  FADD.FTZ R117, R114, -R117 ;  /* 0x8000007572757221 */ /* 0x000fe40000010000 */
[----:B------:R-:W-:Y:S02]  /*1510*/  FADD.FTZ R111, R108, -R111 ;  /* 0x8000006f6c6f7221 */ /* 0x000fe40000010000 */
[----:B------:R-:W-:-:S02]  /*1520*/  FADD.FTZ R103, R103, -R104 ;  /* 0x8000006867677221 */ /* 0x000fc40000010000 */
[----:B------:R-:W-:Y:S02]  /*1530*/  FADD.FTZ R51, R101, -R102 ;  /* 0x8000006665337221 */ /* 0x000fe40000010000 */
[----:B------:R-:W-:Y:S01]  /*1540*/  FMUL.FTZ R52, R82, R45 ;  /* 0x0000002d52347220 */ /* 0x000fe20000410000 */
[----:B------:R-:W-:Y:S01]  /*1550*/  @P1 HADD2.F32 R45, -RZ, R30.H1_H1 ;  /* 0x3000001eff2d1230 */ /* 0x000fe20000004100 */
[----:B------:R-:W-:Y:S01]  /*1560*/  @P1 FADD.FTZ R94, R94, R43 ;  /* 0x0000002b5e5e1221 */ /* 0x000fe20000010000 */
[----:B------:R-:W-:Y:S01]  /*1570*/  @P1 HADD2.F32 R43, -RZ, R29.H0_H0 ;  /* 0x2000001dff2b1230 */ /* 0x000fe20000004100 */
[----:B------:R-:W-:Y:S01]  /*1580*/  @P1 FADD.FTZ R83, R83, R42 ;  /* 0x0000002a53531221 */ /* 0x000fe20000010000 */
[----:B------:R-:W-:Y:S01]  /*1590*/  @P1 HADD2.F32 R42, -RZ, R32.H1_H1 ;  /* 0x30000020ff2a1230 */ /* 0x000fe20000004100 */
[----:B------:R-:W-:Y:S01]  /*15a0*/  @P1 FADD.FTZ R81, R81, R40 ;  /* 0x0000002851511221 */ /* 0x000fe20000010000 */
[----:B------:R-:W-:Y:S01]  /*15b0*/  @P1 HADD2.F32 R40, -RZ, R28.H1_H1 ;  /* 0x3000001cff281230 */ /* 0x000fe20000004100 */
[----:B------:R-:W-:Y:S01]  /*15c0*/  @P1 FADD.FTZ R48, R48, R41 ;  /* 0x0000002930301221 */ /* 0x000fe20000010000 */
[----:B------:R-:W-:Y:S01]  /*15d0*/  @P1 HADD2.F32 R41, -RZ, R32.H0_H0 ;  /* 0x20000020ff291230 */ /* 0x000fe20000004100 */
[----:B------:R-:W-:-:S02]  /*15e0*/  FADD.FTZ R121, R80, -R121 ;  /* 0x8000007950797221 */ /* 0x000fc40000010000 */
[C---:B------:R-:W-:Y:S02]  /*15f0*/  FMUL.FTZ R49, R82.reuse, R119 ;  /* 0x0000007752317220 */ /* 0x040fe40000410000 */
[C---:B------:R-:W-:Y:S02]  /*1600*/  FMUL.FTZ R80, R82.reuse, R117 ;  /* 0x0000007552507220 */ /* 0x040fe40000410000 */
[C---:B------:R-:W-:Y:S02]  /*1610*/  FMUL.FTZ R88, R82.reuse, R111 ;  /* 0x0000006f52587220 */ /* 0x040fe40000410000 */
[C---:B------:R-:W-:Y:S02]  /*1620*/  FMUL.FTZ R50, R82.reuse, R103 ;  /* 0x0000006752327220 */ /* 0x040fe40000410000 */
[----:B------:R-:W-:Y:S02]  /*1630*/  FMUL.FTZ R51, R82, R51 ;  /* 0x0000003352337220 */ /* 0x000fe40000410000 */
[----:B------:R-:W-:-:S02]  /*1640*/  FADD.FTZ R53, R99, -R100 ;  /* 0x8000006463357221 */ /* 0x000fc40000010000 */
[----:B------:R-:W-:Y:S02]  /*1650*/  FADD.FTZ R97, R97, -R98 ;  /* 0x8000006261617221 */ /* 0x000fe40000010000 */
[----:B------:R-:W-:Y:S01]  /*1660*/  FADD.FTZ R95, R95, -R96 ;  /* 0x800000605f5f7221 */ /* 0x000fe20000010000 */
[----:B------:R-:W-:Y:S01]  /*1670*/  @P0 F2FP.PACK_AB R96, RZ, R81 ;  /* 0x00000051ff60023e */ /* 0x000fe200000000ff */
[----:B------:R-:W-:Y:S01]  /*1680*/  @P1 FADD.FTZ R88, R88, R45 ;  /* 0x0000002d58581221 */ /* 0x000fe20000010000 */
[----:B------:R-:W-:Y:S01]  /*1690*/  @P1 HADD2.F32 R45, -RZ, R35.H0_H0 ;  /* 0x20000023ff2d1230 */ /* 0x000fe20000004100 */
[----:B------:R-:W-:Y:S01]  /*16a0*/  @P1 FADD.FTZ R80, R80, R43 ;  /* 0x0000002b50501221 */ /* 0x000fe20000010000 */
[--C-:B------:R-:W-:Y:S01]  /*16b0*/  @P1 HADD2.F32 R43, -RZ, R34.reuse.H0_H0 ;  /* 0x20000022ff2b1230 */ /* 0x100fe20000004100 */
[----:B------:R-:W-:Y:S01]  /*16c0*/  @P1 FADD.FTZ R49, R49, R40 ;  /* 0x0000002831311221 */ /* 0x000fe20000010000 */
[----:B------:R-:W-:Y:S01]  /*16d0*/  @P1 HADD2.F32 R40, -RZ, R34.H1_H1 ;  /* 0x30000022ff281230 */ /* 0x000fe20000004100 */
[----:B------:R-:W-:Y:S01]  /*16e0*/  @P1 FADD.FTZ R50, R50, R41 ;  /* 0x0000002932321221 */ /* 0x000fe20000010000 */
[----:B------:R-:W-:Y:S01]  /*16f0*/  @P1 HADD2.F32 R41, -RZ, R33.H1_H1 ;  /* 0x30000021ff291230 */ /* 0x000fe20000004100 */
[----:B------:R-:W-:Y:S01]  /*1700*/  @P1 FADD.FTZ R51, R51, R42 ;  /* 0x0000002a33331221 */ /* 0x000fe20000010000 */
[----:B------:R-:W-:Y:S01]  /*1710*/  @P1 HADD2.F32 R42, -RZ, R35.H1_H1 ;  /* 0x30000023ff2a1230 */ /* 0x000fe20000004100 */
[----:B------:R-:W-:-:S02]  /*1720*/  FMUL.FTZ R53, R82, R53 ;  /* 0x0000003552357220 */ /* 0x000fc40000410000 */
[C---:B------:R-:W-:Y:S01]  /*1730*/  FMUL.FTZ R54, R82.reuse, R97 ;  /* 0x0000006152367220 */ /* 0x040fe20000410000 */
[----:B------:R-:W-:Y:S01]  /*1740*/  @P0 F2FP.PACK_AB R97, RZ, R88 ;  /* 0x00000058ff61023e */ /* 0x000fe200000000ff */
[C---:B------:R-:W-:Y:S01]  /*1750*/  FMUL.FTZ R78, R82.reuse, R95 ;  /* 0x0000005f524e7220 */ /* 0x040fe20000410000 */
[----:B------:R-:W-:Y:S01]  /*1760*/  @P0 F2FP.PACK_AB R95, RZ, R49 ;  /* 0x00000031ff5f023e */ /* 0x000fe200000000ff */
[C---:B------:R-:W-:Y:S02]  /*1770*/  FMUL.FTZ R55, R82.reuse, R55 ;  /* 0x0000003752377220 */ /* 0x040fe40000410000 */
[----:B------:R-:W-:Y:S01]  /*1780*/  FMUL.FTZ R79, R82, R121 ;  /* 0x00000079524f7220 */ /* 0x000fe20000410000 */
[----:B------:R-:W-:Y:S01]  /*1790*/  HFMA2.MMA R82, -RZ, RZ, 0, 9.5367431640625e-07 ;  /* 0x00000010ff527435 */ /* 0x000fe200000001ff */
        /* <DEDUP_REMOVED lines=9> */
[----:B------:R-:W-:Y:S01]  /*1830*/  @P0 PRMT R39, R43, 0x7610, R39 ;  /* 0x000076102b270816 */ /* 0x000fe20000000027 */
[----:B------:R-:W-:Y:S01]  /*1840*/  @P1 FADD.FTZ R79, R79, R42 ;  /* 0x0000002a4f4f1221 */ /* 0x000fe20000010000 */
[----:B------:R-:W-:Y:S01]  /*1850*/  ISETP.NE.U32.AND P1, PT, RZ, c[0x0][0x250], PT ;  /* 0x00009400ff007a0c */ /* 0x000fe20003f25070 */
[----:B------:R-:W-:Y:S01]  /*1860*/  @P0 IMAD.WIDE.U32 R46, R93, R82, c[0x0][0x258] ;  /* 0x000096005d2e0625 */ /* 0x000fe200078e0052 */
[----:B------:R-:W-:-:S02]  /*1870*/  @P0 F2FP.PACK_AB R42, RZ, R83 ;  /* 0x00000053ff2a023e */ /* 0x000fc400000000ff */
[----:B------:R-:W-:Y:S02]  /*1880*/  ISETP.NE.AND.EX P1, PT, RZ, c[0x0][0x254], PT, P1 ;  /* 0x00009500ff007a0c */ /* 0x000fe40003f25310 */
[----:B------:R-:W-:Y:S02]  /*1890*/  @P0 PRMT R38, R42, 0x7610, R38 ;  /* 0x000076102a260816 */ /* 0x000fe40000000026 */
[----:B------:R-:W-:Y:S02]  /*18a0*/  @P0 PRMT R37, R41, 0x7610, R37 ;  /* 0x0000761029250816 */ /* 0x000fe40000000025 */
[----:B------:R-:W-:Y:S02]  /*18b0*/  @P0 PRMT R36, R40, 0x7610, R36 ;  /* 0x0000761028240816 */ /* 0x000fe40000000024 */
[----:B------:R-:W-:Y:S01]  /*18c0*/  @P0 PRMT R39, R39, 0x5410, R44 ;  /* 0x0000541027270816 */ /* 0x000fe2000000002c */
[----:B------:R-:W-:Y:S01]  /*18d0*/  IMAD.WIDE.U32 R44, R93, R82, c[0x0][0x248] ;  /* 0x000092005d2c7625 */ /* 0x000fe200078e0052 */
[----:B------:R-:W-:-:S02]  /*18e0*/  @P0 PRMT R38, R38, 0x5410, R97 ;  /* 0x0000541026260816 */ /* 0x000fc40000000061 */
[----:B------:R-:W-:Y:S02]  /*18f0*/  @P0 PRMT R37, R37, 0x5410, R96 ;  /* 0x0000541025250816 */ /* 0x000fe40000000060 */
[----:B------:R-:W-:Y:S02]  /*1900*/  @P0 PRMT R36, R36, 0x5410, R95 ;  /* 0x0000541024240816 */ /* 0x000fe4000000005f */
[----:B------:R-:W-:Y:S02]  /*1910*/  F2FP.PACK_AB R43, R94, R89 ;  /* 0x000000595e2b723e */ /* 0x000fe400000000ff */
[----:B------:R-:W-:Y:S01]  /*1920*/  F2FP.PACK_AB R42, R88, R83 ;  /* 0x00000053582a723e */ /* 0x000fe200000000ff */
[----:B------:R0:W-:Y:S01]  /*1930*/  @P0 STG.E.128 [R46.64], R36 ;  /* 0x000000242e000986 */ /* 0x0001e2000c101d04 */
[----:B------:R-:W-:Y:S02]  /*1940*/  F2FP.PACK_AB R41, R81, R80 ;  /* 0x000000505129723e */ /* 0x000fe400000000ff */
[----:B------:R-:W-:-:S02]  /*1950*/  F2FP.PACK_AB R40, R49, R48 ;  /* 0x000000303128723e */ /* 0x000fc400000000ff */
[----:B------:R-:W-:Y:S02]  /*1960*/  @P1 F2FP.PACK_AB R48, RZ, R48 ;  /* 0x00000030ff30123e */ /* 0x000fe400000000ff */
[----:B------:R-:W-:Y:S01]  /*1970*/  @P1 F2FP.PACK_AB R89, RZ, R89 ;  /* 0x00000059ff59123e */ /* 0x000fe200000000ff */
[----:B------:R1:W-:Y:S01]  /*1980*/  STG.E.128 [R44.64], R40 ;  /* 0x000000282c007986 */ /* 0x0003e2000c101d04 */
[----:B------:R-:W-:Y:S02]  /*1990*/  @P1 F2FP.PACK_AB R83, RZ, R83 ;  /* 0x00000053ff53123e */ /* 0x000fe400000000ff */
[----:B------:R-:W-:Y:S02]  /*19a0*/  @P1 F2FP.PACK_AB R49, RZ, R49 ;  /* 0x00000031ff31123e */ /* 0x000fe400000000ff */
[----:B------:R-:W-:Y:S02]  /*19b0*/  @P1 PRMT R24, R48, 0x7610, R24 ;  /* 0x0000761030181816 */ /* 0x000fe40000000018 */
[----:B------:R-:W-:-:S02]  /*19c0*/  @P1 F2FP.PACK_AB R94, RZ, R94 ;  /* 0x0000005eff5e123e */ /* 0x000fc400000000ff */
[----:B------:R-:W-:Y:S02]  /*19d0*/  @P1 F2FP.PACK_AB R88, RZ, R88 ;  /* 0x00000058ff58123e */ /* 0x000fe400000000ff */
[----:B0-----:R-:W-:Y:S02]  /*19e0*/  @P1 F2FP.PACK_AB R47, RZ, R80 ;  /* 0x00000050ff2f123e */ /* 0x001fe400000000ff */
[----:B------:R-:W-:Y:S02]  /*19f0*/  @P1 F2FP.PACK_AB R81, RZ, R81 ;  /* 0x00000051ff51123e */ /* 0x000fe400000000ff */
[----:B------:R-:W-:Y:S02]  /*1a00*/  @P1 PRMT R27, R89, 0x7610, R27 ;  /* 0x00007610591b1816 */ /* 0x000fe4000000001b */
[----:B------:R-:W-:Y:S02]  /*1a10*/  @P1 PRMT R26, R83, 0x7610, R26 ;  /* 0x00007610531a1816 */ /* 0x000fe4000000001a */
[----:B-1----:R-:W-:-:S02]  /*1a20*/  @P0 F2FP.PACK_AB R40, RZ, R53 ;  /* 0x00000035ff28023e */ /* 0x002fc400000000ff */
[----:B------:R-:W-:Y:S02]  /*1a30*/  @P0 F2FP.PACK_AB R42, RZ, R78 ;  /* 0x0000004eff2a023e */ /* 0x000fe400000000ff */
[----:B------:R-:W-:Y:S02]  /*1a40*/  @P0 F2FP.PACK_AB R41, RZ, R54 ;  /* 0x00000036ff29023e */ /* 0x000fe400000000ff */
[----:B------:R-:W-:Y:S02]  /*1a50*/  @P0 F2FP.PACK_AB R43, RZ, R55 ;  /* 0x00000037ff2b023e */ /* 0x000fe400000000ff */
[----:B------:R-:W-:Y:S02]  /*1a60*/  @P1 PRMT R25, R47, 0x7610, R25 ;  /* 0x000076102f191816 */ /* 0x000fe40000000019 */
[----:B------:R-:W-:Y:S02]  /*1a70*/  @P0 PRMT R37, R40, 0x7610, R37 ;  /* 0x0000761028250816 */ /* 0x000fe40000000025 */
[----:B------:R-:W-:-:S02]  /*1a80*/  @P0 PRMT R38, R42, 0x7610, R38 ;  /* 0x000076102a260816 */ /* 0x000fc40000000026 */
[----:B------:R-:W-:Y:S02]  /*1a90*/  @P0 F2FP.PACK_AB R45, RZ, R50 ;  /* 0x00000032ff2d023e */ /* 0x000fe400000000ff */
[----:B------:R-:W-:Y:S01]  /*1aa0*/  @P1 PRMT R24, R24, 0x5410, R49 ;  /* 0x0000541018181816 */ /* 0x000fe20000000031 */
[----:B------:R-:W-:Y:S01]  /*1ab0*/  @P1 IMAD.WIDE.U32 R48, R93, R82, c[0x0][0x250] ;  /* 0x000094005d301625 */ /* 0x000fe200078e0052 */
[----:B------:R-:W-:Y:S02]  /*1ac0*/  @P0 F2FP.PACK_AB R44, RZ, R52 ;  /* 0x00000034ff2c023e */ /* 0x000fe400000000ff */
[----:B------:R-:W-:Y:S02]  /*1ad0*/  @P1 PRMT R27, R27, 0x5410, R94 ;  /* 0x000054101b1b1816 */ /* 0x000fe4000000005e */
[----:B------:R-:W-:Y:S02]  /*1ae0*/  @P1 PRMT R26, R26, 0x5410, R88 ;  /* 0x000054101a1a1816 */ /* 0x000fe40000000058 */
[----:B------:R-:W-:-:S02]  /*1af0*/  @P1 PRMT R25, R25, 0x5410, R81 ;  /* 0x0000541019191816 */ /* 0x000fc40000000051 */
[----:B------:R-:W-:Y:S02]  /*1b00*/  @P0 PRMT R37, R37, 0x5410, R41 ;  /* 0x0000541025250816 */ /* 0x000fe40000000029 */
[----:B------:R-:W-:Y:S01]  /*1b10*/  @P0 PRMT R38, R38, 0x5410, R43 ;  /* 0x0000541026260816 */ /* 0x000fe2000000002b */
[----:B------:R0:W-:Y:S01]  /*1b20*/  @P1 STG.E.128 [R48.64], R24 ;  /* 0x0000001830001986 */ /* 0x0001e2000c101d04 */
[----:B------:R-:W-:Y:S02]  /*1b30*/  F2FP.PACK_AB R43, R79, R52 ;  /* 0x000000344f2b723e */ /* 0x000fe400000000ff */
[----:B------:R-:W-:Y:S02]  /*1b40*/  F2FP.PACK_AB R42, R55, R78 ;  /* 0x0000004e372a723e */ /* 0x000fe400000000ff */
[----:B------:R-:W-:Y:S02]  /*1b50*/  F2FP.PACK_AB R41, R54, R53 ;  /* 0x000000353629723e */ /* 0x000fe400000000ff */
[----:B------:R-:W-:-:S02]  /*1b60*/  F2FP.PACK_AB R40, R51, R50 ;  /* 0x000000323328723e */ /* 0x000fc400000000ff */
[----:B------:R-:W-:Y:S02]  /*1b70*/  @P1 F2FP.PACK_AB R52, RZ, R52 ;  /* 0x00000034ff34123e */ /* 0x000fe400000000ff */
[----:B------:R-:W-:Y:S02]  /*1b80*/  @P1 F2FP.PACK_AB R78, RZ, R78 ;  /* 0x0000004eff4e123e */ /* 0x000fe400000000ff */
[----:B------:R-:W-:Y:S02]  /*1b90*/  @P1 F2FP.PACK_AB R53, RZ, R53 ;  /* 0x00000035ff35123e */ /* 0x000fe400000000ff */
[----:B------:R-:W-:Y:S02]  /*1ba0*/  @P1 F2FP.PACK_AB R50, RZ, R50 ;  /* 0x00000032ff32123e */ /* 0x000fe400000000ff */
[----:B------:R-:W-:Y:S02]  /*1bb0*/  @P0 F2FP.PACK_AB R46, RZ, R51 ;  /* 0x00000033ff2e023e */ /* 0x000fe400000000ff */
[----:B------:R-:W-:-:S02]  /*1bc0*/  @P0 PRMT R36, R45, 0x7610, R36 ;  /* 0x000076102d240816 */ /* 0x000fc40000000024 */
[-C--:B------:R-:W-:Y:S02]  /*1bd0*/  @P0 F2FP.PACK_AB R80, RZ, R79.reuse ;  /* 0x0000004fff50023e */ /* 0x080fe400000000ff */
[----:B------:R-:W-:Y:S02]  /*1be0*/  @P0 PRMT R39, R44, 0x7610, R39 ;  /* 0x000076102c270816 */ /* 0x000fe40000000027 */
[----:B------:R-:W-:Y:S02]  /*1bf0*/  IADD3 R45, R93, 0x100, RZ ;  /* 0x000001005d2d7810 */ /* 0x000fe40007ffe0ff */
[----:B------:R-:W-:Y:S02]  /*1c00*/  @P1 F2FP.PACK_AB R79, RZ, R79 ;  /* 0x0000004fff4f123e */ /* 0x000fe400000000ff */
[----:B------:R-:W-:Y:S01]  /*1c10*/  @P1 F2FP.PACK_AB R55, RZ, R55 ;  /* 0x00000037ff37123e */ /* 0x000fe200000000ff */
[----:B------:R-:W-:Y:S01]  /*1c20*/  IMAD.WIDE.U32 R44, R82, R45, c[0x0][0x248] ;  /* 0x00009200522c7625 */ /* 0x000fe200078e002d */
[----:B------:R-:W-:-:S02]  /*1c30*/  @P1 F2FP.PACK_AB R54, RZ, R54 ;  /* 0x00000036ff36123e */ /* 0x000fc400000000ff */
[----:B------:R-:W-:Y:S02]  /*1c40*/  @P1 F2FP.PACK_AB R51, RZ, R51 ;  /* 0x00000033ff33123e */ /* 0x000fe400000000ff */
[----:B0-----:R-:W-:Y:S02]  /*1c50*/  @P1 PRMT R27, R52, 0x7610, R27 ;  /* 0x00007610341b1816 */ /* 0x001fe4000000001b */
[----:B------:R-:W-:Y:S02]  /*1c60*/  @P1 PRMT R26, R78, 0x7610, R26 ;  /* 0x000076104e1a1816 */ /* 0x000fe4000000001a */
[----:B------:R-:W-:Y:S02]  /*1c70*/  @P1 PRMT R25, R53, 0x7610, R25 ;  /* 0x0000761035191816 */ /* 0x000fe40000000019 */
[----:B------:R-:W-:Y:S02]  /*1c80*/  @P1 PRMT R24, R50, 0x7610, R24 ;  /* 0x0000761032181816 */ /* 0x000fe40000000018 */
[----:B------:R-:W-:Y:S01]  /*1c90*/  @P0 PRMT R36, R36, 0x5410, R46 ;  /* 0x0000541024240816 */ /* 0x000fe2000000002e */
[----:B------:R-:W-:Y:S01]  /*1ca0*/  @P0 IMAD.WIDE.U32 R46, R92, R82, c[0x0][0x258] ;  /* 0x000096005c2e0625 */ /* 0x000fe200078e0052 */
[----:B------:R-:W-:-:S02]  /*1cb0*/  @P0 PRMT R39, R39, 0x5410, R80 ;  /* 0x0000541027270816 */ /* 0x000fc40000000050 */
[----:B------:R-:W-:Y:S01]  /*1cc0*/  @P1 PRMT R27, R27, 0x5410, R79 ;  /* 0x000054101b1b1816 */ /* 0x000fe2000000004f */
[----:B------:R-:W-:Y:S01]  /*1cd0*/  @P1 IMAD.WIDE.U32 R82, R92, R82, c[0x0][0x250] ;  /* 0x000094005c521625 */ /* 0x000fe200078e0052 */
[----:B------:R-:W-:Y:S01]  /*1ce0*/  @P1 PRMT R26, R26, 0x5410, R55 ;  /* 0x000054101a1a1816 */ /* 0x000fe20000000037 */
[----:B------:R0:W-:Y:S01]  /*1cf0*/  @P0 STG.E.128 [R46.64], R36 ;  /* 0x000000242e000986 */ /* 0x0001e2000c101d04 */
[----:B------:R-:W-:Y:S02]  /*1d00*/  @P1 PRMT R25, R25, 0x5410, R54 ;  /* 0x0000541019191816 */ /* 0x000fe40000000036 */
[----:B------:R-:W-:Y:S01]  /*1d10*/  @P1 PRMT R24, R24, 0x5410, R51 ;  /* 0x0000541018181816 */ /* 0x000fe20000000033 */
[----:B------:R0:W-:Y:S01]  /*1d20*/  STG.E.128 [R44.64], R40 ;  /* 0x000000282c007986 */ /* 0x0001e2000c101d04 */
[----:B------:R-:W-:-:S03]  /*1d30*/  SEL R94, RZ, 0x1, P3 ;  /* 0x00000001ff5e7807 */ /* 0x000fc60001800000 */
[----:B------:R0:W-:Y:S02]  /*1d40*/  @P1 STG.E.128 [R82.64], R24 ;  /* 0x0000001852001986 */ /* 0x0001e4000c101d04 */
[----:B0-----:R-:W-:Y:S01]  /*1d50*/  @P2 CALL.REL.NOINC `(.L_x_213) ;  /* 0x0000001000002944 */ /* 0x001fe20003c00000 */
[----:B------:R-:W-:Y:S05]  /*1d60*/  BRA `(.L_x_214) ;  /* 0xffffe68000007947 */ /* 0x000fea000383ffff */
.L_x_213:
        /* <DEDUP_REMOVED lines=32> */
.L_x_210:
        /* <DEDUP_REMOVED lines=16> */
.L_x_211:
[----:B------:R-:W-:Y:S01]  /*2070*/  HFMA2.MMA R44, -RZ, RZ, 0, 9.5367431640625e-07 ;  /* 0x00000010ff2c7435 */ /* 0x000fe200000001ff */
[----:B------:R-:W-:-:S02]  /*2080*/  MOV R43, R45 ;  /* 0x0000002d002b7202 */ /* 0x000fc40000000f00 */
[----:B------:R-:W-:Y:S02]  /*2090*/  MOV R46, 0x1f ;  /* 0x0000001f002e7802 */ /* 0x000fe40000000f00 */
[----:B------:R-:W-:Y:S02]  /*20a0*/  MOV R49, 0xffffffff ;  /* 0xffffffff00317802 */ /* 0x000fe40000000f00 */
[----:B------:R-:W-:Y:S02]  /*20b0*/  MOV R40, 0x20d0 ;  /* 0x000020d000287802 */ /* 0x000fe40000000f00 */
[----:B-----5:R-:W-:Y:S05]  /*20c0*/  CALL.REL.NOINC `($__internal_15_$__cuda_sm70_shflsync_down_p) ;  /* 0x0000046000007944 */ /* 0x020fea0003c00000 */
[----:B-1----:R-:W-:Y:S01]  /*20d0*/  MOV R42, R43 ;  /* 0x0000002b002a7202 */ /* 0x002fe20000000f00 */
[----:B0-----:R-:W-:Y:S05]  /*20e0*/  BRA `(.L_x_215) ;  /* 0xffffee1000007947 */ /* 0x001fea000383ffff */
.L_x_212:
[----:B------:R-:W-:Y:S01]  /*20f0*/  HFMA2.MMA R44, -RZ, RZ, 0, 9.5367431640625e-07 ;  /* 0x00000010ff2c7435 */ /* 0x000fe200000001ff */
[----:B------:R-:W-:Y:S02]  /*2100*/  MOV R43, R47 ;  /* 0x0000002f002b7202 */ /* 0x000fe40000000f00 */
[----:B------:R-:W-:Y:S02]  /*2110*/  MOV R46, 0x1f ;  /* 0x0000001f002e7802 */ /* 0x000fe40000000f00 */
[----:B------:R-:W-:-:S02]  /*2120*/  MOV R49, 0xffffffff ;  /* 0xffffffff00317802 */ /* 0x000fc40000000f00 */
[----:B------:R-:W-:Y:S02]  /*2130*/  MOV R40, 0x2150 ;  /* 0x0000215000287802 */ /* 0x000fe40000000f00 */
[----:B01---5:R-:W-:Y:S05]  /*2140*/  CALL.REL.NOINC `($__internal_15_$__cuda_sm70_shflsync_down_p) ;  /* 0x000003e000007944 */ /* 0x023fea0003c00000 */
[----:B------:R-:W-:Y:S01]  /*2150*/  FADD.FTZ R45, R45, R42 ;  /* 0x0000002a2d2d7221 */ /* 0x000fe20000010000 */
[----:B0-----:R-:W-:Y:S01]  /*2160*/  HFMA2.MMA R44, -RZ, RZ, 0, 4.76837158203125e-07 ;  /* 0x00000008ff2c7435 */ /* 0x001fe200000001ff */
[----:B-1----:R-:W-:Y:S01]  /*2170*/  FADD.FTZ R48, R47, R43 ;  /* 0x0000002b2f307221 */ /* 0x002fe20000010000 */
[----:B------:R-:W-:Y:S02]  /*2180*/  MOV R46, 0x1f ;  /* 0x0000001f002e7802 */ /* 0x000fe40000000f00 */
[----:B------:R-:W-:Y:S02]  /*2190*/  MOV R49, 0xffffffff ;  /* 0xffffffff00317802 */ /* 0x000fe40000000f00 */
[----:B------:R-:W-:Y:S02]  /*21a0*/  MOV R43, R45 ;  /* 0x0000002d002b7202 */ /* 0x000fe40000000f00 */
[----:B------:R-:W-:Y:S02]  /*21b0*/  MOV R40, 0x21d0 ;  /* 0x000021d000287802 */ /* 0x000fe40000000f00 */
[----:B------:R-:W-:Y:S05]  /*21c0*/  CALL.REL.NOINC `($__internal_15_$__cuda_sm70_shflsync_down_p) ;  /* 0x0000036000007944 */ /* 0x000fea0003c00000 */
[----:B0-----:R-:W-:Y:S01]  /*21d0*/  HFMA2.MMA R44, -RZ, RZ, 0, 4.76837158203125e-07 ;  /* 0x00000008ff2c7435 */ /* 0x001fe200000001ff */
[----:B-1----:R-:W-:-:S02]  /*21e0*/  MOV R42, R43 ;  /* 0x0000002b002a7202 */ /* 0x002fc40000000f00 */
[----:B------:R-:W-:Y:S02]  /*21f0*/  MOV R43, R48 ;  /* 0x00000030002b7202 */ /* 0x000fe40000000f00 */
[----:B------:R-:W-:Y:S02]  /*2200*/  MOV R46, 0x1f ;  /* 0x0000001f002e7802 */ /* 0x000fe40000000f00 */
[----:B------:R-:W-:Y:S02]  /*2210*/  MOV R49, 0xffffffff ;  /* 0xffffffff00317802 */ /* 0x000fe40000000f00 */
[----:B------:R-:W-:Y:S02]  /*2220*/  MOV R40, 0x2240 ;  /* 0x0000224000287802 */ /* 0x000fe40000000f00 */
[----:B------:R-:W-:Y:S05]  /*2230*/  CALL.REL.NOINC `($__internal_15_$__cuda_sm70_shflsync_down_p) ;  /* 0x000002f000007944 */ /* 0x000fea0003c00000 */
[----:B------:R-:W-:Y:S01]  /*2240*/  FADD.FTZ R45, R42, R45 ;  /* 0x0000002d2a2d7221 */ /* 0x000fe20000010000 */
[----:B0-----:R-:W-:Y:S01]  /*2250*/  HFMA2.MMA R44, -RZ, RZ, 0, 2.384185791015625e-07 ;  /* 0x00000004ff2c7435 */ /* 0x001fe200000001ff */
[----:B-1----:R-:W-:Y:S01]  /*2260*/  FADD.FTZ R48, R48, R43 ;  /* 0x0000002b30307221 */ /* 0x002fe20000010000 */
[----:B------:R-:W-:Y:S02]  /*2270*/  MOV R46, 0x1f ;  /* 0x0000001f002e7802 */ /* 0x000fe40000000f00 */
[----:B------:R-:W-:-:S02]  /*2280*/  MOV R49, 0xffffffff ;  /* 0xffffffff00317802 */ /* 0x000fc40000000f00 */
[----:B------:R-:W-:Y:S02]  /*2290*/  MOV R43, R45 ;  /* 0x0000002d002b7202 */ /* 0x000fe40000000f00 */
[----:B------:R-:W-:Y:S02]  /*22a0*/  MOV R40, 0x22c0 ;  /* 0x000022c000287802 */ /* 0x000fe40000000f00 */
[----:B------:R-:W-:Y:S05]  /*22b0*/  CALL.REL.NOINC `($__internal_15_$__cuda_sm70_shflsync_down_p) ;  /* 0x0000027000007944 */ /* 0x000fea0003c00000 */
[----:B0-----:R-:W-:Y:S01]  /*22c0*/  HFMA2.MMA R44, -RZ, RZ, 0, 2.384185791015625e-07 ;  /* 0x00000004ff2c7435 */ /* 0x001fe200000001ff */
[----:B-1----:R-:W-:Y:S02]  /*22d0*/  MOV R42, R43 ;  /* 0x0000002b002a7202 */ /* 0x002fe40000000f00 */
[----:B------:R-:W-:Y:S02]  /*22e0*/  MOV R43, R48 ;  /* 0x00000030002b7202 */ /* 0x000fe40000000f00 */
[----:B------:R-:W-:Y:S02]  /*22f0*/  MOV R46, 0x1f ;  /* 0x0000001f002e7802 */ /* 0x000fe40000000f00 */
[----:B------:R-:W-:Y:S02]  /*2300*/  MOV R49, 0xffffffff ;  /* 0xffffffff00317802 */ /* 0x000fe40000000f00 */
[----:B------:R-:W-:-:S02]  /*2310*/  MOV R40, 0x2330 ;  /* 0x0000233000287802 */ /* 0x000fc40000000f00 */
[----:B------:R-:W-:Y:S05]  /*2320*/  CALL.REL.NOINC `($__internal_15_$__cuda_sm70_shflsync_down_p) ;  /* 0x0000020000007944 */ /* 0x000fea0003c00000 */
[----:B------:R-:W-:Y:S01]  /*2330*/  FADD.FTZ R45, R42, R45 ;  /* 0x0000002d2a2d7221 */ /* 0x000fe20000010000 */
[----:B0-----:R-:W-:Y:S01]  /*2340*/  HFMA2.MMA R44, -RZ, RZ, 0, 1.1920928955078125e-07 ;  /* 0x00000002ff2c7435 */ /* 0x001fe200000001ff */
[----:B-1----:R-:W-:Y:S01]  /*2350*/  FADD.FTZ R48, R48, R43 ;  /* 0x0000002b30307221 */ /* 0x002fe20000010000 */
[----:B------:R-:W-:-:S02]  /*2360*/  MOV R46, 0x1f ;  /* 0x0000001f002e7802 */ /* 0x000fc40000000f00 */
[----:B------:R-:W-:Y:S02]  /*2370*/  MOV R49, 0xffffffff ;  /* 0xffffffff00317802 */ /* 0x000fe40000000f00 */
[----:B------:R-:W-:Y:S02]  /*2380*/  MOV R43, R45 ;  /* 0x0000002d002b7202 */ /* 0x000fe40000000f00 */
[----:B------:R-:W-:Y:S02]  /*2390*/  MOV R40, 0x23b0 ;  /* 0x000023b000287802 */ /* 0x000fe40000000f00 */
[----:B------:R-:W-:Y:S05]  /*23a0*/  CALL.REL.NOINC `($__internal_15_$__cuda_sm70_shflsync_down_p) ;  /* 0x0000018000007944 */ /* 0x000fea0003c00000 */
[----:B0-----:R-:W-:Y:S01]  /*23b0*/  HFMA2.MMA R44, -RZ, RZ, 0, 1.1920928955078125e-07 ;  /* 0x00000002ff2c7435 */ /* 0x001fe200000001ff */
[----:B-1----:R-:W-:Y:S02]  /*23c0*/  MOV R42, R43 ;  /* 0x0000002b002a7202 */ /* 0x002fe40000000f00 */
[----:B------:R-:W-:Y:S02]  /*23d0*/  MOV R43, R48 ;  /* 0x00000030002b7202 */ /* 0x000fe40000000f00 */
[----:B------:R-:W-:Y:S02]  /*23e0*/  MOV R46, 0x1f ;  /* 0x0000001f002e7802 */ /* 0x000fe40000000f00 */
[----:B------:R-:W-:-:S02]  /*23f0*/  MOV R49, 0xffffffff ;  /* 0xffffffff00317802 */ /* 0x000fc40000000f00 */
[----:B------:R-:W-:Y:S02]  /*2400*/  MOV R40, 0x2420 ;  /* 0x0000242000287802 */ /* 0x000fe40000000f00 */
[----:B------:R-:W-:Y:S05]  /*2410*/  CALL.REL.NOINC `($__internal_15_$__cuda_sm70_shflsync_down_p) ;  /* 0x0000011000007944 */ /* 0x000fea0003c00000 */
[----:B------:R-:W-:Y:S01]  /*2420*/  FADD.FTZ R45, R42, R45 ;  /* 0x0000002d2a2d7221 */ /* 0x000fe20000010000 */
[----:B0-----:R-:W-:Y:S01]  /*2430*/  HFMA2.MMA R44, -RZ, RZ, 0, 5.9604644775390625e-08 ;  /* 0x00000001ff2c7435 */ /* 0x001fe200000001ff */
[----:B-1----:R-:W-:Y:S01]  /*2440*/  FADD.FTZ R47, R48, R43 ;  /* 0x0000002b302f7221 */ /* 0x002fe20000010000 */
[----:B------:R-:W-:Y:S02]  /*2450*/  MOV R46, 0x1f ;  /* 0x0000001f002e7802 */ /* 0x000fe40000000f00 */
[----:B------:R-:W-:Y:S02]  /*2460*/  MOV R49, 0xffffffff ;  /* 0xffffffff00317802 */ /* 0x000fe40000000f00 */
[----:B------:R-:W-:Y:S02]  /*2470*/  MOV R43, R45 ;  /* 0x0000002d002b7202 */ /* 0x000fe40000000f00 */
[----:B------:R-:W-:Y:S02]  /*2480*/  MOV R40, 0x24a0 ;  /* 0x000024a000287802 */ /* 0x000fe40000000f00 */
[----:B------:R-:W-:Y:S05]  /*2490*/  CALL.REL.NOINC `($__internal_15_$__cuda_sm70_shflsync_down_p) ;  /* 0x0000009000007944 */ /* 0x000fea0003c00000 */
[----:B0-----:R-:W-:Y:S01]  /*24a0*/  HFMA2.MMA R44, -RZ, RZ, 0, 5.9604644775390625e-08 ;  /* 0x00000001ff2c7435 */ /* 0x001fe200000001ff */
[----:B-1----:R-:W-:-:S02]  /*24b0*/  MOV R78, R43 ;  /* 0x0000002b004e7202 */ /* 0x002fc40000000f00 */
[----:B------:R-:W-:Y:S02]  /*24c0*/  MOV R43, R47 ;  /* 0x0000002f002b7202 */ /* 0x000fe40000000f00 */
[----:B------:R-:W-:Y:S02]  /*24d0*/  MOV R46, 0x1f ;  /* 0x0000001f002e7802 */ /* 0x000fe40000000f00 */
[----:B------:R-:W-:Y:S02]  /*24e0*/  MOV R49, 0xffffffff ;  /* 0xffffffff00317802 */ /* 0x000fe40000000f00 */
[----:B------:R-:W-:Y:S02]  /*24f0*/  MOV R40, 0x2510 ;  /* 0x0000251000287802 */ /* 0x000fe40000000f00 */
[----:B------:R-:W-:Y:S05]  /*2500*/  CALL.REL.NOINC `($__internal_15_$__cuda_sm70_shflsync_down_p) ;  /* 0x0000002000007944 */ /* 0x000fea0003c00000 */
[----:B-1----:R-:W-:Y:S01]  /*2510*/  MOV R40, R43 ;  /* 0x0000002b00287202 */ /* 0x002fe20000000f00 */
[----:B0-----:R-:W-:Y:S05]  /*2520*/  BRA `(.L_x_216) ;  /* 0xffffeaf000007947 */ /* 0x001fea000383ffff */
        .weak           $__internal_15_$__cuda_sm70_shflsync_down_p
        .type           $__internal_15_$__cuda_sm70_shflsync_down_p,@function
        .size           $__internal_15_$__cuda_sm70_shflsync_down_p,(.L_x_1778 - $__internal_15_$__cuda_sm70_shflsync_down_p)
$__internal_15_$__cuda_sm70_shflsync_down_p:
[----:B------:R-:W-:Y:S01]  /*2530*/  HFMA2.MMA R41, -RZ, RZ, 0, 0 ;  /* 0x00000000ff297435 */ /* 0x000fe200000001ff */
[----:B------:R-:W-:Y:S04]  /*2540*/  WARPSYNC R49 ;  /* 0x0000003100007348 */ /* 0x000fe80003800000 */
[----:B------:R0:W1:Y:S01]  /*2550*/  SHFL.DOWN PT, R43, R43, R44, R46 ;  /* 0x0800002c2b2b7389 */ /* 0x00006200000e002e */
[----:B------:R-:W-:Y:S05]  /*2560*/  RET.REL.NODEC R40 `(_ZN10layer_norm31ln_parallel_residual_bwd_kernelINS_13Kernel_traitsI6__halfS2_S2_S2_fjLj4096ELj1ELj1ELj8ELj16ENS_18Kernel_traits_baseILj4096ES2_S2_S2_S2_fjLj256EEEEELb0ELb1ELb1EEEvNS_9BwdParamsE) ;  /* 0xffffda9028007950 */ /* 0x000fea0003c3ffff */
.L_x_217:
        /* <DEDUP_REMOVED lines=9> */
.L_x_1778:


//--------------------- .text._ZN10layer_norm31ln_parallel_residual_bwd_kernelINS_13Kernel_traitsI6__halfS2_S2_S2_fjLj4096ELj1ELj1ELj8ELj16ENS_18Kernel_traits_baseILj4096ES2_S2_S2_S2_fjLj256EEEEELb1ELb0ELb0EEEvNS_9BwdParamsE --------------------------
	.section	.text._ZN10layer_norm31ln_parallel_residual_bwd_kernelINS_13Kernel_traitsI6__halfS2_S2_S2_fjLj4096ELj1ELj1ELj8ELj16ENS_18Kernel_traits_baseILj4096ES2_S2_S2_S2_fjLj256EEEEELb1ELb0ELb0EEEvNS_9BwdParamsE,"ax",@progbits
	.sectioninfo	@"SHI_REGISTERS=189"
	.align	128
        .global         _ZN10layer_norm31ln_parallel_residual_bwd_kernelINS_13Kernel_traitsI6__halfS2_S2_S2_fjLj4096ELj1ELj1ELj8ELj16ENS_18Kernel_traits_baseILj4096ES2_S2_S2_S2_fjLj256EEEEELb1ELb0ELb0EEEvNS_9BwdParamsE
        .type           _ZN10layer_norm31ln_parallel_residual_bwd_kernelINS_13Kernel_traitsI6__halfS2_S2_S2_fjLj4096ELj1ELj1ELj8ELj16ENS_18Kernel_traits_baseILj4096ES2_S2_S2_S2_fjLj256EEEEELb1ELb0ELb0EEEvNS_9BwdParamsE,@function
        .size           _ZN10layer_norm31ln_parallel_residual_bwd_kernelINS_13Kernel_traitsI6__halfS2_S2_S2_fjLj4096ELj1ELj1ELj8ELj16ENS_18Kernel_traits_baseILj4096ES2_S2_S2_S2_fjLj256EEEEELb1ELb0ELb0EEEvNS_9BwdParamsE,(.L_x_1779 - _ZN10layer_norm31ln_parallel_residual_bwd_kernelINS_13Kernel_traitsI6__halfS2_S2_S2_fjLj4096ELj1ELj1ELj8ELj16ENS_18Kernel_traits_baseILj4096ES2_S2_S2_S2_fjLj256EEEEELb1ELb0ELb0EEEvNS_9BwdParamsE)
        .other          _ZN10layer_norm31ln_parallel_residual_bwd_kernelINS_13Kernel_traitsI6__halfS2_S2_S2_fjLj4096ELj1ELj1ELj8ELj16ENS_18Kernel_traits_baseILj4096ES2_S2_S2_S2_fjLj256EEEEELb1ELb0ELb0EEEvNS_9BwdParamsE,@"STO_CUDA_ENTRY STV_DEFAULT"
_ZN10layer_norm31ln_parallel_residual_bwd_kernelINS_13Kernel_traitsI6__halfS2_S2_S2_fjLj4096ELj1ELj1ELj8ELj16ENS_18Kernel_traits_baseILj4096ES2_S2_S2_S2_fjLj256EEEEELb1ELb0ELb0EEEvNS_9BwdParamsE:
.text._ZN10layer_norm31ln_parallel_residual_bwd_kernelINS_13Kernel_traitsI6__halfS2_S2_S2_fjLj4096ELj1ELj1ELj8ELj16ENS_18Kernel_traits_baseILj4096ES2_S2_S2_S2_fjLj256EEEEELb1ELb0ELb0EEEvNS_9BwdParamsE:
        /* <DEDUP_REMOVED lines=11> */
[----:B------:R-:W-:Y:S01]  /*00b0*/  @P3 MOV R5, 0x10 ;  /* 0x0000001000053802 */ /* 0x000fe20000000f00 */
[----:B------:R-:W0:Y:S01]  /*00c0*/  S2UR UR6, SR_CTAID.X ;  /* 0x00000000000679c3 */ /* 0x000e220000002500 */
        /* <DEDUP_REMOVED lines=46> */
[----:B------:R-:W-:Y:S01]  /*03b0*/  HFMA2.MMA R139, -RZ, RZ, 0, 5.9604644775390625e-08 ;  /* 0x00000001ff8b7435 */ /* 0x000fe200000001ff */
[--C-:B-----5:R-:W-:Y:S01]  /*03c0*/  HADD2.F32 R107, -RZ, R72.reuse.H0_H0 ;  /* 0x20000048ff6b7230 */ /* 0x120fe20000004100 */
[----:B------:R-:W-:Y:S01]  /*03d0*/  MOV R65, RZ ;  /* 0x000000ff00417202 */ /* 0x000fe20000000f00 */
[----:B------:R-:W-:-:S02]  /*03e0*/  HADD2.F32 R108, -RZ, R72.H1_H1 ;  /* 0x30000048ff6c7230 */ /* 0x000fc40000004100 */
[--C-:B------:R-:W-:Y:S02]  /*03f0*/  HADD2.F32 R109, -RZ, R73.reuse.H0_H0 ;  /* 0x20000049ff6d7230 */ /* 0x100fe40000004100 */
[----:B------:R-:W-:Y:S02]  /*0400*/  HADD2.F32 R110, -RZ, R73.H1_H1 ;  /* 0x30000049ff6e7230 */ /* 0x000fe40000004100 */
[--C-:B------:R-:W-:Y:S02]  /*0410*/  HADD2.F32 R111, -RZ, R74.reuse.H0_H0 ;  /* 0x2000004aff6f7230 */ /* 0x100fe40000004100 */
[----:B------:R-:W-:Y:S02]  /*0420*/  HADD2.F32 R112, -RZ, R74.H1_H1 ;  /* 0x3000004aff707230 */ /* 0x000fe40000004100 */
        /* <DEDUP_REMOVED lines=25> */
[----:B0-----:R-:W-:-:S02]  /*05c0*/  HADD2.F32 R138, -RZ, R71.H1_H1 ;  /* 0x30000047ff8a7230 */ /* 0x001fc40000004100 */
.L_x_229:
[----:B------:R-:W-:-:S05]  /*05d0*/  MOV R87, 0x4 ;  /* 0x0000000400577802 */ /* 0x000fca0000000f00 */
        /* <DEDUP_REMOVED lines=21> */
[----:B------:R-:W-:-:S03]  /*0730*/  HFMA2.MMA R93, -RZ, RZ, 0, 9.5367431640625e-07 ;  /* 0x00000010ff5d7435 */ /* 0x000fc600000001ff */
[----:B------:R-:W-:-:S06]  /*0740*/  LEA.HI.X R85, R140, c[0x0][0x18c], RZ, 0x4, P0 ;  /* 0x000063008c557a11 */ /* 0x000fcc00000f24ff */
[----:B------:R-:W2:Y:S01]  /*0750*/  LDG.E.128 R84, [R84.64] ;  /* 0x0000000454547981 */ /* 0x000ea2000c1e1d00 */
[----:B------:R-:W-:-:S04]  /*0760*/  IMAD.WIDE.U32 R88, R140, R93, c[0x0][0x208] ;  /* 0x000082008c587625 */ /* 0x000fc800078e005d */
[C---:B------:R-:W-:Y:S02]  /*0770*/  IMAD.WIDE.U32 R92, R140.reuse, R93, c[0x0][0x210] ;  /* 0x000084008c5c7625 */ /* 0x040fe400078e005d */
[----:B------:R-:W3:Y:S04]  /*0780*/  LDG.E.128 R88, [R88.64] ;  /* 0x0000000458587981 */ /* 0x000ee8000c1e1d00 */
[----:B------:R-:W4:Y:S01]  /*0790*/  LDG.E.128 R92, [R92.64] ;  /* 0x000000045c5c7981 */ /* 0x000f22000c1e1d00 */
[C---:B------:R-:W-:Y:S02]  /*07a0*/  SHF.L.U32 R158, R140.reuse, 0x3, RZ ;  /* 0x000000038c9e7819 */ /* 0x040fe400000006ff */
[----:B------:R-:W-:Y:S02]  /*07b0*/  SHF.L.U64.HI R98, R140, 0x3, RZ ;  /* 0x000000038c627819 */ /* 0x000fe400000102ff */
[----:B------:R-:W-:-:S02]  /*07c0*/  IADD3 R2, P1, R158, c[0x0][0x190], RZ ;  /* 0x000064009e027a10 */ /* 0x000fc40007f3e0ff */
[----:B------:R-:W-:Y:S02]  /*07d0*/  ISETP.NE.U32.AND P0, PT, RZ, c[0x0][0x250], PT ;  /* 0x00009400ff007a0c */ /* 0x000fe40003f05070 */
[----:B------:R-:W-:Y:S02]  /*07e0*/  IADD3.X R3, R98, c[0x0][0x194], RZ, P1, !PT ;  /* 0x0000650062037a10 */ /* 0x000fe40000ffe4ff */
[----:B------:R-:W-:-:S04]  /*07f0*/  ISETP.NE.AND.EX P0, PT, RZ, c[0x0][0x254], PT, P0 ;  /* 0x00009500ff007a0c */ /* 0x000fc80003f05300 */
[----:B------:R-:W5:Y:S09]  /*0800*/  LDG.E.64 R2, [R2.64] ;  /* 0x0000000402027981 */ /* 0x000f72000c1e1b00 */
        /* <DEDUP_REMOVED lines=9> */
[----:B-----5:R-:W-:Y:S01]  /*08a0*/  FSEL R162, R96, RZ, !P0 ;  /* 0x000000ff60a27208 */ /* 0x020fe20004000000 */
[--C-:B--2---:R-:W-:Y:S02]  /*08b0*/  HADD2.F32 R169, -RZ, R87.reuse.H0_H0 ;  /* 0x20000057ffa97230 */ /* 0x104fe40000004100 */
[----:B------:R-:W-:Y:S02]  /*08c0*/  HADD2.F32 R87, -RZ, R87.H1_H1 ;  /* 0x30000057ff577230 */ /* 0x000fe40000004100 */
[----:B------:R-:W-:Y:S02]  /*08d0*/  HADD2.F32 R161, -RZ, R84.H0_H0 ;  /* 0x20000054ffa17230 */ /* 0x000fe40000004100 */
[----:B------:R-:W-:Y:S01]  /*08e0*/  HADD2.F32 R165, -RZ, R85.H0_H0 ;  /* 0x20000055ffa57230 */ /* 0x000fe20000004100 */
[----:B------:R-:W-:Y:S01]  /*08f0*/  FADD.FTZ R176, -R162, R87 ;  /* 0x00000057a2b07221 */ /* 0x000fe20000010100 */
[----:B0-----:R-:W-:-:S02]  /*0900*/  HADD2.F32 R159, -RZ, R86.H0_H0 ;  /* 0x20000056ff9f7230 */ /* 0x001fc40000004100 */
[----:B------:R-:W-:Y:S01]  /*0910*/  HADD2.F32 R163, -RZ, R84.H1_H1 ;  /* 0x30000054ffa37230 */ /* 0x000fe20000004100 */
[----:B------:R-:W-:Y:S01]  /*0920*/  FADD.FTZ R84, R161, -R162 ;  /* 0x800000a2a1547221 */ /* 0x000fe20000010000 */
[----:B------:R-:W-:Y:S02]  /*0930*/  HADD2.F32 R85, -RZ, R85.H1_H1 ;  /* 0x30000055ff557230 */ /* 0x000fe40000004100 */
[--C-:B---3--:R-:W-:Y:S02]  /*0940*/  HADD2.F32 R87, -RZ, R89.reuse.H0_H0 ;  /* 0x20000059ff577230 */ /* 0x108fe40000004100 */
[----:B-1----:R-:W-:Y:S02]  /*0950*/  HADD2.F32 R99, -RZ, R89.H1_H1 ;  /* 0x30000059ff637230 */ /* 0x002fe40000004100 */
[----:B------:R-:W-:Y:S02]  /*0960*/  HADD2.F32 R167, -RZ, R86.H1_H1 ;  /* 0x30000056ffa77230 */ /* 0x000fe40000004100 */
[----:B----4-:R-:W-:-:S02]  /*0970*/  HADD2.F32 R89, -RZ, R93.H0_H0 ;  /* 0x2000005dff597230 */ /* 0x010fc40000004100 */
[----:B------:R-:W-:Y:S01]  /*0980*/  HADD2.F32 R86, -RZ, R92.H0_H0 ;  /* 0x2000005cff567230 */ /* 0x000fe20000004100 */
[C---:B------:R-:W-:Y:S01]  /*0990*/  FADD.FTZ R168, -R162.reuse, R159 ;  /* 0x0000009fa2a87221 */ /* 0x040fe20000010100 */
[--C-:B------:R-:W-:Y:S01]  /*09a0*/  HADD2.F32 R171, -RZ, R90.reuse.H1_H1 ;  /* 0x3000005affab7230 */ /* 0x100fe20000004100 */
[C---:B------:R-:W-:Y:S01]  /*09b0*/  FADD.FTZ R172, -R162.reuse, R169 ;  /* 0x000000a9a2ac7221 */ /* 0x040fe20000010100 */
[----:B------:R-:W-:Y:S01]  /*09c0*/  HADD2.F32 R169, -RZ, R90.H0_H0 ;  /* 0x2000005affa97230 */ /* 0x000fe20000004100 */
[C---:B------:R-:W-:Y:S01]  /*09d0*/  FADD.FTZ R164, -R162.reuse, R165 ;  /* 0x000000a5a2a47221 */ /* 0x040fe20000010100 */
[----:B------:R-:W-:Y:S01]  /*09e0*/  HADD2.F32 R90, -RZ, R94.H0_H0 ;  /* 0x2000005eff5a7230 */ /* 0x000fe20000004100 */
[----:B------:R-:W-:Y:S01]  /*09f0*/  FADD.FTZ R166, -R162, R85 ;  /* 0x00000055a2a67221 */ /* 0x000fe20000010100 */
[----:B------:R-:W-:Y:S01]  /*0a00*/  HADD2.F32 R85, -RZ, R88.H0_H0 ;  /* 0x20000058ff557230 */ /* 0x000fe20000004100 */
[----:B------:R-:W-:Y:S01]  /*0a10*/  FMUL.FTZ R159, R141, R84 ;  /* 0x000000548d9f7220 */ /* 0x000fe20000410000 */
[----:B------:R-:W-:Y:S01]  /*0a20*/  HADD2.F32 R94, -RZ, R94.H1_H1 ;  /* 0x3000005eff5e7230 */ /* 0x000fe20000004100 */
[----:B------:R-:W-:-:S02]  /*0a30*/  FMUL.FTZ R84, R117, R89 ;  /* 0x0000005975547220 */ /* 0x000fc40000410000 */
[----:B------:R-:W-:Y:S02]  /*0a40*/  FMUL.FTZ R158, R115, R86 ;  /* 0x00000056739e7220 */ /* 0x000fe40000410000 */
[C---:B------:R-:W-:Y:S01]  /*0a50*/  FADD.FTZ R98, -R162.reuse, R163 ;  /* 0x000000a3a2627221 */ /* 0x040fe20000010100 */
[--C-:B------:R-:W-:Y:S01]  /*0a60*/  HADD2.F32 R175, -RZ, R91.reuse.H0_H0 ;  /* 0x2000005bffaf7230 */ /* 0x100fe20000004100 */
[----:B------:R-:W-:Y:S01]  /*0a70*/  FMUL.FTZ R163, R141, R164 ;  /* 0x000000a48da37220 */ /* 0x000fe20000410000 */
[----:B------:R-:W-:Y:S01]  /*0a80*/  HADD2.F32 R177, -RZ, R91.H1_H1 ;  /* 0x3000005bffb17230 */ /* 0x000fe20000004100 */
[----:B------:R-:W-:Y:S01]  /*0a90*/  FADD.FTZ R170, -R162, R167 ;  /* 0x000000a7a2aa7221 */ /* 0x000fe20000010100 */
[--C-:B------:R-:W-:Y:S01]  /*0aa0*/  HADD2.F32 R91, -RZ, R95.reuse.H0_H0 ;  /* 0x2000005fff5b7230 */ /* 0x100fe20000004100 */
[----:B------:R-:W-:Y:S01]  /*0ab0*/  FFMA.FTZ R164, R109, R87, R84 ;  /* 0x000000576da47223 */ /* 0x000fe20000010054 */
[----:B------:R-:W-:Y:S01]  /*0ac0*/  HADD2.F32 R95, -RZ, R95.H1_H1 ;  /* 0x3000005fff5f7230 */ /* 0x000fe20000004100 */
[----:B------:R-:W-:-:S02]  /*0ad0*/  FADD.FTZ R48, R48, R85 ;  /* 0x0000005530307221 */ /* 0x000fc40000010000 */
[-C--:B------:R-:W-:Y:S02]  /*0ae0*/  FFMA.FTZ R158, R107, R85.reuse, R158 ;  /* 0x000000556b9e7223 */ /* 0x080fe4000001009e */
[----:B------:R-:W-:Y:S02]  /*0af0*/  FFMA.FTZ R64, R159, R85, R64 ;  /* 0x000000559f407223 */ /* 0x000fe40000010040 */
[----:B------:R-:W-:Y:S02]  /*0b00*/  FMUL.FTZ R84, R119, R90 ;  /* 0x0000005a77547220 */ /* 0x000fe40000410000 */
[----:B------:R-:W-:Y:S01]  /*0b10*/  FMUL.FTZ R167, R141, R168 ;  /* 0x000000a88da77220 */ /* 0x000fe20000410000 */
[----:B------:R-:W-:Y:S01]  /*0b20*/  HADD2.F32 R92, -RZ, R92.H1_H1 ;  /* 0x3000005cff5c7230 */ /* 0x000fe20000004100 */
[----:B------:R-:W-:Y:S02]  /*0b30*/  FMUL.FTZ R85, R120, R94 ;  /* 0x0000005e78557220 */ /* 0x000fe40000410000 */
[----:B------:R-:W-:-:S02]  /*0b40*/  FADD.FTZ R44, R44, R169 ;  /* 0x000000a92c2c7221 */ /* 0x000fc40000010000 */
[-C--:B------:R-:W-:Y:S02]  /*0b50*/  FFMA.FTZ R168, R111, R169.reuse, R84 ;  /* 0x000000a96fa87223 */ /* 0x080fe40000010054 */
[----:B------:R-:W-:Y:S02]  /*0b60*/  FMUL.FTZ R170, R141, R170 ;  /* 0x000000aa8daa7220 */ /* 0x000fe40000410000 */
[----:B------:R-:W-:Y:S01]  /*0b70*/  FFMA.FTZ R60, R167, R169, R60 ;  /* 0x000000a9a73c7223 */ /* 0x000fe2000001003c */
[----:B------:R-:W-:Y:S01]  /*0b80*/  HADD2.F32 R88, -RZ, R88.H1_H1 ;  /* 0x30000058ff587230 */ /* 0x000fe20000004100 */
[----:B------:R-:W-:Y:S02]  /*0b90*/  FFMA.FTZ R169, R112, R171, R85 ;  /* 0x000000ab70a97223 */ /* 0x000fe40000010055 */
[----:B------:R-:W-:Y:S02]  /*0ba0*/  FMUL.FTZ R84, R121, R91 ;  /* 0x0000005b79547220 */ /* 0x000fe40000410000 */
[----:B------:R-:W-:-:S02]  /*0bb0*/  FMUL.FTZ R173, R141, R172 ;  /* 0x000000ac8dad7220 */ /* 0x000fc40000410000 */
[----:B------:R-:W-:Y:S02]  /*0bc0*/  FMUL.FTZ R85, R122, R95 ;  /* 0x0000005f7a557220 */ /* 0x000fe40000410000 */
[----:B------:R-:W-:Y:S02]  /*0bd0*/  FMUL.FTZ R161, R116, R92 ;  /* 0x0000005c74a17220 */ /* 0x000fe40000410000 */
[----:B------:R-:W-:Y:S02]  /*0be0*/  FADD.FTZ R45, R45, R171 ;  /* 0x000000ab2d2d7221 */ /* 0x000fe40000010000 */
[----:B------:R-:W-:Y:S01]  /*0bf0*/  FFMA.FTZ R61, R170, R171, R61 ;  /* 0x000000abaa3d7223 */ /* 0x000fe2000001003d */
[----:B------:R-:W-:Y:S01]  /*0c00*/  HADD2.F32 R93, -RZ, R93.H1_H1 ;  /* 0x3000005dff5d7230 */ /* 0x000fe20000004100 */
[----:B------:R-:W-:Y:S02]  /*0c10*/  FADD.FTZ R46, R46, R175 ;  /* 0x000000af2e2e7221 */ /* 0x000fe40000010000 */
[----:B------:R-:W-:-:S02]  /*0c20*/  FFMA.FTZ R171, R113, R175, R84 ;  /* 0x000000af71ab7223 */ /* 0x000fc40000010054 */
[----:B------:R-:W-:Y:S02]  /*0c30*/  FFMA.FTZ R62, R173, R175, R62 ;  /* 0x000000afad3e7223 */ /* 0x000fe4000001003e */
[----:B------:R-:W-:Y:S02]  /*0c40*/  FFMA.FTZ R175, R114, R177, R85 ;  /* 0x000000b172af7223 */ /* 0x000fe40000010055 */
[----:B------:R-:W-:Y:S02]  /*0c50*/  FMUL.FTZ R162, R141, R98 ;  /* 0x000000628da27220 */ /* 0x000fe40000410000 */
[----:B------:R-:W-:Y:S02]  /*0c60*/  FFMA.FTZ R161, R108, R88, R161 ;  /* 0x000000586ca17223 */ /* 0x000fe400000100a1 */
[----:B------:R-:W-:Y:S02]  /*0c70*/  FADD.FTZ R84, RZ, R158 ;  /* 0x0000009eff547221 */ /* 0x000fe40000010000 */
[----:B------:R-:W-:-:S02]  /*0c80*/  FFMA.FTZ R85, R159, R158, RZ ;  /* 0x0000009e9f557223 */ /* 0x000fc400000100ff */
[----:B------:R-:W-:Y:S02]  /*0c90*/  FADD.FTZ R50, R50, R87 ;  /* 0x0000005732327221 */ /* 0x000fe40000010000 */
[----:B------:R-:W-:Y:S02]  /*0ca0*/  FFMA.FTZ R66, R163, R87, R66 ;  /* 0x00000057a3427223 */ /* 0x000fe40000010042 */
[----:B------:R-:W-:Y:S02]  /*0cb0*/  FMUL.FTZ R165, R118, R93 ;  /* 0x0000005d76a57220 */ /* 0x000fe40000410000 */
[----:B------:R-:W-:Y:S02]  /*0cc0*/  FADD.FTZ R87, R84, R161 ;  /* 0x000000a154577221 */ /* 0x000fe40000010000 */
[----:B------:R-:W-:Y:S02]  /*0cd0*/  FFMA.FTZ R85, R162, R161, R85 ;  /* 0x000000a1a2557223 */ /* 0x000fe40000010055 */
[----:B------:R-:W-:-:S02]  /*0ce0*/  FMUL.FTZ R166, R141, R166 ;  /* 0x000000a68da67220 */ /* 0x000fc40000410000 */
        /* <DEDUP_REMOVED lines=11> */
[----:B------:R-:W-:-:S02]  /*0da0*/  FMUL.FTZ R172, R141, R176 ;  /* 0x000000b08dac7220 */ /* 0x000fc40000410000 */
[----:B------:R-:W-:Y:S02]  /*0db0*/  FADD.FTZ R84, R84, R171 ;  /* 0x000000ab54547221 */ /* 0x000fe40000010000 */
[----:B------:R-:W-:Y:S02]  /*0dc0*/  FFMA.FTZ R86, R173, R171, R86 ;  /* 0x000000abad567223 */ /* 0x000fe40000010056 */
[----:B------:R-:W-:Y:S02]  /*0dd0*/  FADD.FTZ R49, R49, R88 ;  /* 0x0000005831317221 */ /* 0x000fe40000010000 */
[----:B------:R-:W-:Y:S01]  /*0de0*/  FFMA.FTZ R65, R162, R88, R65 ;  /* 0x00000058a2417223 */ /* 0x000fe20000010041 */
[----:B------:R-:W-:Y:S01]  /*0df0*/  IADD3 R88, R140, 0x100, RZ ;  /* 0x000001008c587810 */ /* 0x000fe20007ffe0ff */
        /* <DEDUP_REMOVED lines=20> */
.L_x_220:
[----:B0-----:R-:W-:Y:S05]  /*0f40*/  BSYNC B0 ;  /* 0x0000000000007941 */ /* 0x001fea0003800000 */
.L_x_219:
[----:B------:R-:W-:Y:S01]  /*0f50*/  BSSY B0, `(.L_x_221) ;  /* 0x0000083000007945 */ /* 0x000fe20003800000 */
[----:B------:R-:W-:Y:S05]  /*0f60*/  @!P2 BRA `(.L_x_222) ;  /* 0x000008100000a947 */ /* 0x000fea0003800000 */
[----:B------:R-:W-:Y:S02]  /*0f70*/  ISETP.NE.U32.AND P0, PT, RZ, c[0x0][0x250], PT ;  /* 0x00009400ff007a0c */ /* 0x000fe40003f05070 */
[----:B------:R-:W-:-:S02]  /*0f80*/  LEA R92, P1, R88, c[0x0][0x188], 0x4 ;  /* 0x00006200585c7a11 */ /* 0x000fc400078220ff */
[----:B------:R-:W-:Y:S02]  /*0f90*/  ISETP.NE.AND.EX P0, PT, RZ, c[0x0][0x254], PT, P0 ;  /* 0x00009500ff007a0c */ /* 0x000fe40003f05300 */
[C---:B------:R-:W-:Y:S02]  /*0fa0*/  SHF.L.U32 R142, R88.reuse, 0x3, RZ ;  /* 0x00000003588e7819 */ /* 0x040fe400000006ff */
[----:B------:R-:W-:Y:S02]  /*0fb0*/  LEA.HI.X R93, R88, c[0x0][0x18c], RZ, 0x4, P1 ;  /* 0x00006300585d7a11 */ /* 0x000fe400008f24ff */
[----:B------:R-:W-:Y:S02]  /*0fc0*/  SHF.R.U32.HI R84, RZ, 0x1d, R88 ;  /* 0x0000001dff547819 */ /* 0x000fe40000011658 */
[----:B------:R-:W-:Y:S02]  /*0fd0*/  IADD3 R104, P1, R142, c[0x0][0x190], RZ ;  /* 0x000064008e687a10 */ /* 0x000fe40007f3e0ff */
[----:B------:R-:W-:Y:S01]  /*0fe0*/  MOV R89, 0x10 ;  /* 0x0000001000597802 */ /* 0x000fe20000000f00 */
[----:B------:R-:W2:Y:S01]  /*0ff0*/  LDG.E.128 R92, [R92.64] ;  /* 0x000000045c5c7981 */ /* 0x000ea2000c1e1d00 */
[----:B------:R-:W-:-:S02]  /*1000*/  IADD3.X R105, R84, c[0x0][0x194], RZ, P1, !PT ;  /* 0x0000650054697a10 */ /* 0x000fc40000ffe4ff */
[----:B------:R-:W-:-:S04]  /*1010*/  @P0 IADD3 R142, P1, R142, c[0x0][0x198], RZ ;  /* 0x000066008e8e0a10 */ /* 0x000fc80007f3e0ff */
[----:B------:R-:W-:Y:S01]  /*1020*/  @P0 IADD3.X R143, R84, c[0x0][0x19c], RZ, P1, !PT ;  /* 0x00006700548f0a10 */ /* 0x000fe20000ffe4ff */
[C---:B------:R-:W-:Y:S01]  /*1030*/  IMAD.WIDE.U32 R84, R88.reuse, R89, c[0x0][0x208] ;  /* 0x0000820058547625 */ /* 0x040fe200078e0059 */
[----:B------:R-:W-:Y:S01]  /*1040*/  ISETP.NE.U32.AND P1, PT, RZ, c[0x0][0x218], PT ;  /* 0x00008600ff007a0c */ /* 0x000fe20003f25070 */
[----:B------:R-:W5:Y:S03]  /*1050*/  LDG.E.64 R104, [R104.64] ;  /* 0x0000000468687981 */ /* 0x000f66000c1e1b00 */
[----:B------:R-:W-:Y:S01]  /*1060*/  ISETP.NE.AND.EX P1, PT, RZ, c[0x0][0x21c], PT, P1 ;  /* 0x00008700ff007a0c */ /* 0x000fe20003f25310 */
[----:B------:R-:W3:Y:S04]  /*1070*/  LDG.E.128 R84, [R84.64] ;  /* 0x0000000454547981 */ /* 0x000ee8000c1e1d00 */
[----:B------:R0:W5:Y:S08]  /*1080*/  @P0 LDG.E.64 R102, [R142.64] ;  /* 0x000000048e660981 */ /* 0x000170000c1e1b00 */
[----:B------:R-:W-:-:S04]  /*1090*/  @P1 LEA R98, P6, R88, c[0x0][0x218], 0x4 ;  /* 0x0000860058621a11 */ /* 0x000fc800078c20ff */
[C---:B------:R-:W-:Y:S01]  /*10a0*/  @P1 LEA.HI.X R99, R88.reuse, c[0x0][0x21c], RZ, 0x4, P6 ;  /* 0x0000870058631a11 */ /* 0x040fe200030f24ff */
[----:B------:R-:W-:Y:S01]  /*10b0*/  IMAD.WIDE.U32 R88, R88, R89, c[0x0][0x210] ;  /* 0x0000840058587625 */ /* 0x000fe200078e0059 */
[----:B------:R-:W-:-:S03]  /*10c0*/  ISETP.NE.AND P0, PT, R174, RZ, PT ;  /* 0x000000ffae00720c */ /* 0x000fc60003f05270 */
[----:B------:R1:W5:Y:S04]  /*10d0*/  @P1 LDG.E.128 R72, [R98.64] ;  /* 0x0000000462481981 */ /* 0x000368000c1e1d00 */
[----:B------:R-:W4:Y:S01]  /*10e0*/  LDG.E.128 R88, [R88.64] ;  /* 0x0000000458587981 */ /* 0x000f22000c1e1d00 */
[----:B-----5:R-:W-:Y:S01]  /*10f0*/  FSEL R145, R96, RZ, !P0 ;  /* 0x000000ff60917208 */ /* 0x020fe20004000000 */
[--C-:B---3--:R-:W-:Y:S02]  /*1100*/  HADD2.F32 R144, -RZ, R84.reuse.H0_H0 ;  /* 0x20000054ff907230 */ /* 0x108fe40000004100 */
[----:B------:R-:W-:Y:S02]  /*1110*/  HADD2.F32 R146, -RZ, R84.H1_H1 ;  /* 0x30000054ff927230 */ /* 0x000fe40000004100 */
[----:B--2---:R-:W-:-:S02]  /*1120*/  HADD2.F32 R84, -RZ, R92.H0_H0 ;  /* 0x2000005cff547230 */ /* 0x004fc40000004100 */
[--C-:B------:R-:W-:Y:S02]  /*1130*/  HADD2.F32 R149, -RZ, R85.reuse.H0_H0 ;  /* 0x20000055ff957230 */ /* 0x100fe40000004100 */
[----:B------:R-:W-:Y:S01]  /*1140*/  HADD2.F32 R150, -RZ, R85.H1_H1 ;  /* 0x30000055ff967230 */ /* 0x000fe20000004100 */
[----:B------:R-:W-:Y:S01]  /*1150*/  FADD.FTZ R84, -R145, R84 ;  /* 0x0000005491547221 */ /* 0x000fe20000010100 */
[----:B------:R-:W-:Y:S02]  /*1160*/  HADD2.F32 R92, -RZ, R92.H1_H1 ;  /* 0x3000005cff5c7230 */ /* 0x000fe40000004100 */
[--C-:B------:R-:W-:Y:S02]  /*1170*/  HADD2.F32 R153, -RZ, R86.reuse.H0_H0 ;  /* 0x20000056ff997230 */ /* 0x100fe40000004100 */
[----:B------:R-:W-:Y:S02]  /*1180*/  HADD2.F32 R154, -RZ, R86.H1_H1 ;  /* 0x30000056ff9a7230 */ /* 0x000fe40000004100 */
[--C-:B------:R-:W-:Y:S01]  /*1190*/  HADD2.F32 R86, -RZ, R93.reuse.H0_H0 ;  /* 0x2000005dff567230 */ /* 0x100fe20000004100 */
[----:B0-----:R-:W-:Y:S01]  /*11a0*/  FMUL.FTZ R143, R141, R84 ;  /* 0x000000548d8f7220 */ /* 0x001fe20000410000 */
[----:B------:R-:W-:Y:S01]  /*11b0*/  HADD2.F32 R93, -RZ, R93.H1_H1 ;  /* 0x3000005dff5d7230 */ /* 0x000fe20000004100 */
[----:B------:R-:W-:Y:S01]  /*11c0*/  FADD.FTZ R92, -R145, R92 ;  /* 0x0000005c915c7221 */ /* 0x000fe20000010100 */
[----:B----4-:R-:W-:-:S02]  /*11d0*/  HADD2.F32 R85, -RZ, R88.H0_H0 ;  /* 0x20000058ff557230 */ /* 0x010fc40000004100 */
[--C-:B-1----:R-:W-:Y:S02]  /*11e0*/  HADD2.F32 R98, -RZ, R90.reuse.H0_H0 ;  /* 0x2000005aff627230 */ /* 0x102fe40000004100 */
[----:B------:R-:W-:Y:S02]  /*11f0*/  HADD2.F32 R99, -RZ, R90.H1_H1 ;  /* 0x3000005aff637230 */ /* 0x000fe40000004100 */
[--C-:B------:R-:W-:Y:S02]  /*1200*/  HADD2.F32 R178, -RZ, R91.reuse.H0_H0 ;  /* 0x2000005bffb27230 */ /* 0x100fe40000004100 */
[----:B------:R-:W-:Y:S02]  /*1210*/  HADD2.F32 R181, -RZ, R91.H1_H1 ;  /* 0x3000005bffb57230 */ /* 0x000fe40000004100 */
[--C-:B------:R-:W-:Y:S02]  /*1220*/  HADD2.F32 R90, -RZ, R94.reuse.H0_H0 ;  /* 0x2000005eff5a7230 */ /* 0x100fe40000004100 */
[----:B------:R-:W-:Y:S01]  /*1230*/  HADD2.F32 R91, -RZ, R95.H0_H0 ;  /* 0x2000005fff5b7230 */ /* 0x000fe20000004100 */
[----:B------:R-:W-:Y:S01]  /*1240*/  FMUL.FTZ R142, R131, R85 ;  /* 0x00000055838e7220 */ /* 0x000fe20000410000 */
[----:B------:R-:W-:-:S02]  /*1250*/  HADD2.F32 R94, -RZ, R94.H1_H1 ;  /* 0x3000005eff5e7230 */ /* 0x000fc40000004100 */
[----:B------:R-:W-:Y:S02]  /*1260*/  HADD2.F32 R95, -RZ, R95.H1_H1 ;  /* 0x3000005fff5f7230 */ /* 0x000fe40000004100 */
[----:B------:R-:W-:Y:S01]  /*1270*/  HADD2.F32 R88, -RZ, R88.H1_H1 ;  /* 0x30000058ff587230 */ /* 0x000fe20000004100 */
[C---:B------:R-:W-:Y:S01]  /*1280*/  FADD.FTZ R86, -R145.reuse, R86 ;  /* 0x0000005691567221 */ /* 0x040fe20000010100 */
[--C-:B------:R-:W-:Y:S01]  /*1290*/  HADD2.F32 R156, -RZ, R87.reuse.H0_H0 ;  /* 0x20000057ff9c7230 */ /* 0x100fe20000004100 */
[C---:B------:R-:W-:Y:S01]  /*12a0*/  FADD.FTZ R148, -R145.reuse, R93 ;  /* 0x0000005d91947221 */ /* 0x040fe20000010100 */
[----:B------:R-:W-:Y:S01]  /*12b0*/  HADD2.F32 R179, -RZ, R87.H1_H1 ;  /* 0x30000057ffb37230 */ /* 0x000fe20000004100 */
[C---:B------:R-:W-:Y:S01]  /*12c0*/  FADD.FTZ R90, -R145.reuse, R90 ;  /* 0x0000005a915a7221 */ /* 0x040fe20000010100 */
[----:B------:R-:W-:Y:S01]  /*12d0*/  HADD2.F32 R87, -RZ, R89.H0_H0 ;  /* 0x20000059ff577230 */ /* 0x000fe20000004100 */
[C---:B------:R-:W-:Y:S02]  /*12e0*/  FADD.FTZ R94, -R145.reuse, R94 ;  /* 0x0000005e915e7221 */ /* 0x040fe40000010100 */
[----:B------:R-:W-:-:S02]  /*12f0*/  FADD.FTZ R96, -R145, R91 ;  /* 0x0000005b91607221 */ /* 0x000fc40000010100 */
[----:B------:R-:W-:Y:S02]  /*1300*/  FADD.FTZ R180, -R145, R95 ;  /* 0x0000005f91b47221 */ /* 0x000fe40000010100 */
[----:B------:R-:W-:Y:S02]  /*1310*/  FADD.FTZ R40, R40, R144 ;  /* 0x0000009028287221 */ /* 0x000fe40000010000 */
[-C--:B------:R-:W-:Y:S02]  /*1320*/  FFMA.FTZ R142, R123, R144.reuse, R142 ;  /* 0x000000907b8e7223 */ /* 0x080fe4000001008e */
[----:B------:R-:W-:Y:S01]  /*1330*/  FFMA.FTZ R56, R143, R144, R56 ;  /* 0x000000908f387223 */ /* 0x000fe20000010038 */
[----:B------:R-:W-:Y:S01]  /*1340*/  HADD2.F32 R89, -RZ, R89.H1_H1 ;  /* 0x30000059ff597230 */ /* 0x000fe20000004100 */
[----:B------:R-:W-:Y:S02]  /*1350*/  FMUL.FTZ R145, R132, R88 ;  /* 0x0000005884917220 */ /* 0x000fe40000410000 */
[----:B------:R-:W-:-:S02]  /*1360*/  FMUL.FTZ R144, R141, R92 ;  /* 0x0000005c8d907220 */ /* 0x000fc40000410000 */
[----:B------:R-:W-:Y:S02]  /*1370*/  FADD.FTZ R41, R41, R146 ;  /* 0x0000009229297221 */ /* 0x000fe40000010000 */
[-C--:B------:R-:W-:Y:S02]  /*1380*/  FFMA.FTZ R145, R124, R146.reuse, R145 ;  /* 0x000000927c917223 */ /* 0x080fe40000010091 */
[----:B------:R-:W-:Y:S02]  /*1390*/  FFMA.FTZ R57, R144, R146, R57 ;  /* 0x0000009290397223 */ /* 0x000fe40000010039 */
[----:B------:R-:W-:Y:S02]  /*13a0*/  FADD.FTZ R8, R8, R85 ;  /* 0x0000005508087221 */ /* 0x000fe40000010000 */
[----:B------:R-:W-:Y:S02]  /*13b0*/  FFMA.FTZ R24, R143, R85, R24 ;  /* 0x000000558f187223 */ /* 0x000fe40000010018 */
[----:B------:R-:W-:-:S02]  /*13c0*/  FMUL.FTZ R146, R133, R87 ;  /* 0x0000005785927220 */ /* 0x000fc40000410000 */
[C---:B------:R-:W-:Y:S02]  /*13d0*/  FMUL.FTZ R147, R141.reuse, R86 ;  /* 0x000000568d937220 */ /* 0x040fe40000410000 */
[----:B------:R-:W-:Y:S02]  /*13e0*/  FMUL.FTZ R85, R134, R89 ;  /* 0x0000005986557220 */ /* 0x000fe40000410000 */
[----:B------:R-:W-:Y:S02]  /*13f0*/  FMUL.FTZ R148, R141, R148 ;  /* 0x000000948d947220 */ /* 0x000fe40000410000 */
[----:B------:R-:W-:Y:S02]  /*1400*/  FADD.FTZ R42, R42, R149 ;  /* 0x000000952a2a7221 */ /* 0x000fe40000010000 */
[-C--:B------:R-:W-:Y:S02]  /*1410*/  FFMA.FTZ R146, R125, R149.reuse, R146 ;  /* 0x000000957d927223 */ /* 0x080fe40000010092 */
[----:B------:R-:W-:-:S02]  /*1420*/  FFMA.FTZ R58, R147, R149, R58 ;  /* 0x00000095933a7223 */ /* 0x000fc4000001003a */
[----:B------:R-:W-:Y:S02]  /*1430*/  FADD.FTZ R43, R43, R150 ;  /* 0x000000962b2b7221 */ /* 0x000fe40000010000 */
[-C--:B------:R-:W-:Y:S02]  /*1440*/  FFMA.FTZ R149, R126, R150.reuse, R85 ;  /* 0x000000967e957223 */ /* 0x080fe40000010055 */
[----:B------:R-:W-:Y:S02]  /*1450*/  FFMA.FTZ R59, R148, R150, R59 ;  /* 0x00000096943b7223 */ /* 0x000fe4000001003b */
[----:B------:R-:W-:Y:S02]  /*1460*/  FMUL.FTZ R150, R135, R98 ;  /* 0x0000006287967220 */ /* 0x000fe40000410000 */
[----:B------:R-:W-:Y:S02]  /*1470*/  FMUL.FTZ R151, R141, R90 ;  /* 0x0000005a8d977220 */ /* 0x000fe40000410000 */
[----:B------:R-:W-:-:S02]  /*1480*/  FMUL.FTZ R85, R136, R99 ;  /* 0x0000006388557220 */ /* 0x000fc40000410000 */
[----:B------:R-:W-:Y:S02]  /*1490*/  FADD.FTZ R84, R177, R142 ;  /* 0x0000008eb1547221 */ /* 0x000fe40000010000 */
[----:B------:R-:W-:Y:S02]  /*14a0*/  FFMA.FTZ R176, R143, R142, R176 ;  /* 0x0000008e8fb07223 */ /* 0x000fe400000100b0 */
[----:B------:R-:W-:Y:S02]  /*14b0*/  FADD.FTZ R36, R36, R153 ;  /* 0x0000009924247221 */ /* 0x000fe40000010000 */
[-C--:B------:R-:W-:Y:S02]  /*14c0*/  FFMA.FTZ R150, R127, R153.reuse, R150 ;  /* 0x000000997f967223 */ /* 0x080fe40000010096 */
[----:B------:R-:W-:Y:S02]  /*14d0*/  FFMA.FTZ R52, R151, R153, R52 ;  /* 0x0000009997347223 */ /* 0x000fe40000010034 */
[----:B------:R-:W-:-:S02]  /*14e0*/  FFMA.FTZ R153, R128, R154, R85 ;  /* 0x0000009a80997223 */ /* 0x000fc40000010055 */
[----:B------:R-:W-:Y:S02]  /*14f0*/  FADD.FTZ R85, R84, R145 ;  /* 0x0000009154557221 */ /* 0x000fe40000010000 */
[----:B------:R-:W-:Y:S02]  /*1500*/  FFMA.FTZ R176, R144, R145, R176 ;  /* 0x0000009190b07223 */ /* 0x000fe400000100b0 */
[----:B------:R-:W-:Y:S02]  /*1510*/  FADD.FTZ R84, R85, R146 ;  /* 0x0000009255547221 */ /* 0x000fe40000010000 */
[----:B------:R-:W-:Y:S02]  /*1520*/  FFMA.FTZ R176, R147, R146, R176 ;  /* 0x0000009293b07223 */ /* 0x000fe400000100b0 */
[----:B------:R-:W-:Y:S02]  /*1530*/  FMUL.FTZ R152, R141, R94 ;  /* 0x0000005e8d987220 */ /* 0x000fe40000410000 */
[----:B------:R-:W-:-:S02]  /*1540*/  FADD.FTZ R85, R84, R149 ;  /* 0x0000009554557221 */ /* 0x000fc40000010000 */
        /* <DEDUP_REMOVED lines=35> */
.L_x_222:
[----:B------:R-:W-:Y:S05]  /*1780*/  BSYNC B0 ;  /* 0x0000000000007941 */ /* 0x000fea0003800000 */
.L_x_221:
[----:B------:R-:W-:Y:S01]  /*1790*/  @!P4 IADD3 R160, R160, 0x8, RZ ;  /* 0x00000008a0a0c810 */ /* 0x000fe20007ffe0ff */
[----:B------:R-:W-:Y:S05]  /*17a0*/  BRA.DIV ~URZ, `(.L_x_223) ;  /* 0x000017127f007947 */ /* 0x000fea000b800000 */
[----:B------:R0:W1:Y:S02]  /*17b0*/  SHFL.DOWN PT, R86, R177, 0x10, 0x1f ;  /* 0x0a001f00b1567f89 */ /* 0x00006400000e0000 */
.L_x_232:
        /* <DEDUP_REMOVED lines=18> */
.L_x_233:
[----:B------:R-:W-:Y:S01]  /*18e0*/  LOP3.LUT P0, RZ, R0, 0x1f, RZ, 0xc0, !PT ;  /* 0x0000001f00ff7812 */ /* 0x000fe2000780c0ff */
[----:B--2---:R-:W-:Y:S01]  /*18f0*/  FADD.FTZ R178, R91, R88 ;  /* 0x000000585bb27221 */ /* 0x004fe20000010000 */
[----:B------:R-:W-:Y:S01]  /*1900*/  WARPSYNC 0xffffffff ;  /* 0xffffffff00007948 */ /* 0x000fe20003800000 */
[----:B-1----:R-:W-:Y:S01]  /*1910*/  FADD.FTZ R179, R85, R90 ;  /* 0x0000005a55b37221 */ /* 0x002fe20000010000 */
[----:B------:R-:W-:Y:S09]  /*1920*/  BSSY B0, `(.L_x_225) ;  /* 0x00000a5000007945 */ /* 0x000ff20003800000 */
[----:B------:R-:W-:-:S04]  /*1930*/  @!P0 LOP3.LUT R97, R97, 0x7, RZ, 0xc0, !PT ;  /* 0x0000000761618812 */ /* 0x000fc800078ec0ff */
[----:B------:R-:W-:-:S05]  /*1940*/  @!P0 IADD3 R176, R160, R97, RZ ;  /* 0x00000061a0b08210 */ /* 0x000fca0007ffe0ff */
        /* <DEDUP_REMOVED lines=25> */
[----:B------:R-:W-:Y:S02]  /*1ae0*/  ISETP.NE.U32.AND P1, PT, RZ, c[0x0][0x218], PT ;  /* 0x00008600ff007a0c */ /* 0x000fe40003f25070 */
[----:B------:R-:W-:-:S02]  /*1af0*/  ISETP.NE.AND P0, PT, R174, RZ, PT ;  /* 0x000000ffae00720c */ /* 0x000fc40003f05270 */
[----:B------:R-:W-:Y:S02]  /*1b00*/  ISETP.NE.AND.EX P1, PT, RZ, c[0x0][0x21c], PT, P1 ;  /* 0x00008700ff007a0c */ /* 0x000fe40003f25310 */
[----:B------:R-:W-:Y:S02]  /*1b10*/  FSEL R99, R97, RZ, !P0 ;  /* 0x000000ff61637208 */ /* 0x000fe40004000000 */
[----:B------:R-:W-:Y:S02]  /*1b20*/  MOV R86, R2 ;  /* 0x0000000200567202 */ /* 0x000fe40000000f00 */
[----:B------:R-:W-:Y:S01]  /*1b30*/  ISETP.NE.U32.AND P4, PT, RZ, c[0x0][0x258], PT ;  /* 0x00009600ff007a0c */ /* 0x000fe20003f85070 */
[-CC-:B------:R-:W-:Y:S01]  /*1b40*/  FFMA.FTZ R85, R159, R92.reuse, R99.reuse ;  /* 0x0000005c9f557223 */ /* 0x180fe20000010063 */
[----:B------:R-:W-:Y:S01]  /*1b50*/  LOP3.LUT P6, RZ, R86, 0xff, RZ, 0xc0, !PT ;  /* 0x000000ff56ff7812 */ /* 0x000fe200078cc0ff */
[----:B------:R-:W-:Y:S01]  /*1b60*/  FFMA.FTZ R88, R162, R92, R99 ;  /* 0x0000005ca2587223 */ /* 0x000fe20000010063 */
[----:B------:R-:W-:Y:S01]  /*1b70*/  LOP3.LUT P0, RZ, R2, 0xff00, RZ, 0xc0, !PT ;  /* 0x0000ff0002ff7812 */ /* 0x000fe2000780c0ff */
[----:B------:R-:W-:Y:S01]  /*1b80*/  FADD.FTZ R84, R158, -R85 ;  /* 0x800000559e547221 */ /* 0x000fe20000010000 */
[----:B------:R-:W-:Y:S01]  /*1b90*/  ISETP.NE.AND.EX P4, PT, RZ, c[0x0][0x25c], PT, P4 ;  /* 0x00009700ff007a0c */ /* 0x000fe20003f85340 */
[--C-:B------:R-:W-:Y:S01]  /*1ba0*/  @P1 HADD2.F32 R85, -RZ, R68.reuse.H0_H0 ;  /* 0x20000044ff551230 */ /* 0x100fe20000004100 */
[----:B------:R-:W-:Y:S01]  /*1bb0*/  FADD.FTZ R88, R161, -R88 ;  /* 0x80000058a1587221 */ /* 0x000fe20000010000 */
[----:B------:R-:W-:Y:S01]  /*1bc0*/  @P1 HADD2.F32 R87, -RZ, R68.H1_H1 ;  /* 0x30000044ff571230 */ /* 0x000fe20000004100 */
[C---:B------:R-:W-:Y:S01]  /*1bd0*/  FMUL.FTZ R84, R141.reuse, R84 ;  /* 0x000000548d547220 */ /* 0x040fe20000410000 */
[--C-:B------:R-:W-:Y:S01]  /*1be0*/  @P1 HADD2.F32 R95, -RZ, R70.reuse.H1_H1 ;  /* 0x30000046ff5f1230 */ /* 0x100fe20000004100 */
[----:B------:R-:W-:Y:S01]  /*1bf0*/  FMUL.FTZ R88, R141, R88 ;  /* 0x000000588d587220 */ /* 0x000fe20000410000 */
[----:B------:R-:W-:Y:S01]  /*1c00*/  @P1 HADD2.F32 R93, -RZ, R70.H0_H0 ;  /* 0x20000046ff5d1230 */ /* 0x000fe20000004100 */
[----:B------:R-:W-:Y:S01]  /*1c10*/  @P1 FADD.FTZ R84, R84, R85 ;  /* 0x0000005554541221 */ /* 0x000fe20000010000 */
[----:B------:R-:W-:Y:S01]  /*1c20*/  @P1 HADD2.F32 R89, -RZ, R69.H1_H1 ;  /* 0x30000045ff591230 */ /* 0x000fe20000004100 */
[----:B------:R-:W-:-:S02]  /*1c30*/  FFMA.FTZ R85, R163, R92, R99 ;  /* 0x0000005ca3557223 */ /* 0x000fc40000010063 */
[-CC-:B------:R-:W-:Y:S02]  /*1c40*/  FFMA.FTZ R96, R170, R92.reuse, R99.reuse ;  /* 0x0000005caa607223 */ /* 0x180fe40000010063 */
[-CC-:B------:R-:W-:Y:S02]  /*1c50*/  FFMA.FTZ R91, R167, R92.reuse, R99.reuse ;  /* 0x0000005ca75b7223 */ /* 0x180fe40000010063 */
[----:B------:R-:W-:Y:S02]  /*1c60*/  FFMA.FTZ R90, R166, R92, R99 ;  /* 0x0000005ca65a7223 */ /* 0x000fe40000010063 */
[----:B------:R-:W-:Y:S02]  /*1c70*/  FADD.FTZ R86, R164, -R85 ;  /* 0x80000055a4567221 */ /* 0x000fe40000010000 */
[----:B------:R-:W-:Y:S01]  /*1c80*/  @P1 FADD.FTZ R88, R88, R87 ;  /* 0x0000005758581221 */ /* 0x000fe20000010000 */
[----:B------:R-:W-:Y:S01]  /*1c90*/  @P1 HADD2.F32 R87, -RZ, R69.H0_H0 ;  /* 0x20000045ff571230 */ /* 0x000fe20000004100 */
[----:B------:R-:W-:-:S02]  /*1ca0*/  FADD.FTZ R96, R169, -R96 ;  /* 0x80000060a9607221 */ /* 0x000fc40000010000 */
[----:B------:R-:W-:Y:S02]  /*1cb0*/  FFMA.FTZ R98, R173, R92, R99 ;  /* 0x0000005cad627223 */ /* 0x000fe40000010063 */
[----:B------:R-:W-:Y:S02]  /*1cc0*/  FADD.FTZ R94, R168, -R91 ;  /* 0x8000005ba85e7221 */ /* 0x000fe40000010000 */
[----:B------:R-:W-:Y:S02]  /*1cd0*/  FADD.FTZ R90, R165, -R90 ;  /* 0x8000005aa55a7221 */ /* 0x000fe40000010000 */
[C---:B------:R-:W-:Y:S02]  /*1ce0*/  FMUL.FTZ R86, R141.reuse, R86 ;  /* 0x000000568d567220 */ /* 0x040fe40000410000 */
[----:B------:R-:W-:Y:S02]  /*1cf0*/  FMUL.FTZ R96, R141, R96 ;  /* 0x000000608d607220 */ /* 0x000fe40000410000 */
[----:B------:R-:W-:-:S02]  /*1d00*/  FFMA.FTZ R160, R172, R92, R99 ;  /* 0x0000005caca07223 */ /* 0x000fc40000010063 */
[----:B------:R-:W-:Y:S02]  /*1d10*/  FADD.FTZ R98, R171, -R98 ;  /* 0x80000062ab627221 */ /* 0x000fe40000010000 */
[C---:B------:R-:W-:Y:S02]  /*1d20*/  FMUL.FTZ R94, R141.reuse, R94 ;  /* 0x0000005e8d5e7220 */ /* 0x040fe40000410000 */
[----:B------:R-:W-:Y:S02]  /*1d30*/  FMUL.FTZ R90, R141, R90 ;  /* 0x0000005a8d5a7220 */ /* 0x000fe40000410000 */
[----:B------:R-:W-:Y:S01]  /*1d40*/  @P1 FADD.FTZ R86, R86, R87 ;  /* 0x0000005756561221 */ /* 0x000fe20000010000 */
[----:B------:R-:W-:Y:S01]  /*1d50*/  @P1 HADD2.F32 R87, -RZ, R71.H0_H0 ;  /* 0x20000047ff571230 */ /* 0x000fe20000004100 */
[----:B------:R-:W-:Y:S02]  /*1d60*/  @P1 FADD.FTZ R96, R96, R95 ;  /* 0x0000005f60601221 */ /* 0x000fe40000010000 */
[----:B------:R-:W-:-:S02]  /*1d70*/  FADD.FTZ R160, R175, -R160 ;  /* 0x800000a0afa07221 */ /* 0x000fc40000010000 */
[----:B------:R-:W-:Y:S02]  /*1d80*/  FMUL.FTZ R98, R141, R98 ;  /* 0x000000628d627220 */ /* 0x000fe40000410000 */
[----:B------:R-:W-:Y:S02]  /*1d90*/  @P1 FADD.FTZ R94, R94, R93 ;  /* 0x0000005d5e5e1221 */ /* 0x000fe40000010000 */
[----:B------:R-:W-:Y:S01]  /*1da0*/  FMUL.FTZ R95, R88, c[0x0][0x1e8] ;  /* 0x00007a00585f7a20 */ /* 0x000fe20000410000 */
[----:B------:R-:W-:Y:S01]  /*1db0*/  @P4 F2FP.PACK_AB R88, RZ, R88 ;  /* 0x00000058ff58423e */ /* 0x000fe200000000ff */
[----:B------:R-:W-:Y:S01]  /*1dc0*/  @P1 FADD.FTZ R90, R90, R89 ;  /* 0x000000595a5a1221 */ /* 0x000fe20000010000 */
[----:B------:R-:W-:Y:S01]  /*1dd0*/  @P1 HADD2.F32 R89, -RZ, R71.H1_H1 ;  /* 0x30000047ff591230 */ /* 0x000fe20000004100 */
[----:B------:R-:W-:Y:S01]  /*1de0*/  FMUL.FTZ R93, R84, c[0x0][0x1e8] ;  /* 0x00007a00545d7a20 */ /* 0x000fe20000410000 */
[----:B------:R-:W-:Y:S01]  /*1df0*/  FSEL R176, R95, RZ, P0 ;  /* 0x000000ff5fb07208 */ /* 0x000fe20000000000 */
[----:B------:R-:W-:Y:S01]  /*1e00*/  FMUL.FTZ R160, R141, R160 ;  /* 0x000000a08da07220 */ /* 0x000fe20000410000 */
[----:B------:R-:W-:Y:S01]  /*1e10*/  ISETP.NE.U32.AND P0, PT, RZ, c[0x0][0x250], PT ;  /* 0x00009400ff007a0c */ /* 0x000fe20003f05070 */
[----:B------:R-:W-:Y:S01]  /*1e20*/  @P1 FADD.FTZ R98, R98, R87 ;  /* 0x0000005762621221 */ /* 0x000fe20000010000 */
[----:B------:R-:W-:Y:S01]  /*1e30*/  FSEL R91, R93, RZ, P6 ;  /* 0x000000ff5d5b7208 */ /* 0x000fe20003000000 */
[----:B------:R-:W-:Y:S01]  /*1e40*/  FMUL.FTZ R177, R86, c[0x0][0x1e8] ;  /* 0x00007a0056b17a20 */ /* 0x000fe20000410000 */
[----:B------:R-:W-:Y:S01]  /*1e50*/  LOP3.LUT P6, RZ, R2, 0xff0000, RZ, 0xc0, !PT ;  /* 0x00ff000002ff7812 */ /* 0x000fe200078cc0ff */
[----:B------:R-:W-:Y:S01]  /*1e60*/  @P1 FADD.FTZ R160, R160, R89 ;  /* 0x00000059a0a01221 */ /* 0x000fe20000010000 */
[----:B------:R-:W-:Y:S01]  /*1e70*/  LOP3.LUT P1, RZ, R3, 0xff0000, RZ, 0xc0, !PT ;  /* 0x00ff000003ff7812 */ /* 0x000fe2000782c0ff */
[----:B------:R-:W-:Y:S01]  /*1e80*/  FMUL.FTZ R183, R98, c[0x0][0x1e8] ;  /* 0x00007a0062b77a20 */ /* 0x000fe20000410000 */
[----:B------:R-:W-:Y:S01]  /*1e90*/  ISETP.NE.AND.EX P0, PT, RZ, c[0x0][0x254], PT, P0 ;  /* 0x00009500ff007a0c */ /* 0x000fe20003f05300 */
[----:B------:R-:W-:Y:S01]  /*1ea0*/  FMUL.FTZ R179, R90, c[0x0][0x1e8] ;  /* 0x00007a005ab37a20 */ /* 0x000fe20000410000 */
[----:B------:R-:W-:Y:S01]  /*1eb0*/  FSEL R178, R177, RZ, P6 ;  /* 0x000000ffb1b27208 */ /* 0x000fe20003000000 */
[----:B------:R-:W-:Y:S01]  /*1ec0*/  FMUL.FTZ R185, R160, c[0x0][0x1e8] ;  /* 0x00007a00a0b97a20 */ /* 0x000fe20000410000 */
[----:B------:R-:W-:Y:S01]  /*1ed0*/  LOP3.LUT P6, RZ, R2, 0xff000000, RZ, 0xc0, !PT ;  /* 0xff00000002ff7812 */ /* 0x000fe200078cc0ff */
[----:B------:R-:W-:Y:S01]  /*1ee0*/  FMUL.FTZ R180, R94, c[0x0][0x1e8] ;  /* 0x00007a005eb47a20 */ /* 0x000fe20000410000 */
[----:B------:R-:W-:Y:S01]  /*1ef0*/  FSEL R87, R183, RZ, P1 ;  /* 0x000000ffb7577208 */ /* 0x000fe20000800000 */
[----:B------:R-:W-:Y:S01]  /*1f00*/  FMUL.FTZ R182, R96, c[0x0][0x1e8] ;  /* 0x00007a0060b67a20 */ /* 0x000fe20000410000 */
[----:B------:R-:W-:-:S02]  /*1f10*/  LOP3.LUT P1, RZ, R3, 0xff000000, RZ, 0xc0, !PT ;  /* 0xff00000003ff7812 */ /* 0x000fc4000782c0ff */
[----:B------:R-:W-:Y:S02]  /*1f20*/  FSEL R181, R179, RZ, P6 ;  /* 0x000000ffb3b57208 */ /* 0x000fe40003000000 */
[----:B------:R-:W-:Y:S02]  /*1f30*/  LOP3.LUT P6, RZ, R3, 0xff, RZ, 0xc0, !PT ;  /* 0x000000ff03ff7812 */ /* 0x000fe400078cc0ff */
[----:B------:R-:W-:Y:S02]  /*1f40*/  FSEL R186, R185, RZ, P1 ;  /* 0x000000ffb9ba7208 */ /* 0x000fe40000800000 */
[----:B------:R-:W-:Y:S02]  /*1f50*/  @P4 F2FP.PACK_AB R84, RZ, R84 ;  /* 0x00000054ff54423e */ /* 0x000fe400000000ff */
[----:B------:R-:W-:Y:S02]  /*1f60*/  ISETP.NE.U32.AND P1, PT, RZ, c[0x0][0x258], PT ;  /* 0x00009600ff007a0c */ /* 0x000fe40003f25070 */
[----:B------:R-:W-:-:S02]  /*1f70*/  FSEL R99, R180, RZ, P6 ;  /* 0x000000ffb4637208 */ /* 0x000fc40003000000 */
[----:B------:R-:W-:Y:S02]  /*1f80*/  LOP3.LUT P6, RZ, R3, 0xff00, RZ, 0xc0, !PT ;  /* 0x0000ff0003ff7812 */ /* 0x000fe400078cc0ff */
[----:B------:R-:W-:Y:S02]  /*1f90*/  @P4 PRMT R76, R84, 0x7610, R76 ;  /* 0x00007610544c4816 */ /* 0x000fe4000000004c */
[----:B------:R-:W-:Y:S02]  /*1fa0*/  ISETP.NE.AND.EX P1, PT, RZ, c[0x0][0x25c], PT, P1 ;  /* 0x00009700ff007a0c */ /* 0x000fe40003f25310 */
[----:B------:R-:W-:Y:S02]  /*1fb0*/  @P0 MOV R85, R100 ;  /* 0x0000006400550202 */ /* 0x000fe40000000f00 */
[----:B------:R-:W-:Y:S01]  /*1fc0*/  F2FP.PACK_AB R84, R176, R91 ;  /* 0x0000005bb054723e */ /* 0x000fe200000000ff */
[----:B------:R-:W-:Y:S01]  /*1fd0*/  HFMA2.MMA R91, -RZ, RZ, 0, 9.5367431640625e-07 ;  /* 0x00000010ff5b7435 */ /* 0x000fe200000001ff */
[----:B------:R-:W-:-:S02]  /*1fe0*/  FSEL R184, R182, RZ, P6 ;  /* 0x000000ffb6b87208 */ /* 0x000fc40003000000 */
[----:B------:R-:W-:Y:S02]  /*1ff0*/  @P4 F2FP.PACK_AB R86, RZ, R86 ;  /* 0x00000056ff56423e */ /* 0x000fe400000000ff */
[----:B------:R-:W-:Y:S02]  /*2000*/  @P0 LOP3.LUT P6, RZ, R85, 0xff, RZ, 0xc0, !PT ;  /* 0x000000ff55ff0812 */ /* 0x000fe400078cc0ff */
[----:B------:R-:W-:Y:S02]  /*2010*/  @P4 F2FP.PACK_AB R94, RZ, R94 ;  /* 0x0000005eff5e423e */ /* 0x000fe400000000ff */
[----:B------:R-:W-:Y:S02]  /*2020*/  @P4 F2FP.PACK_AB R98, RZ, R98 ;  /* 0x00000062ff62423e */ /* 0x000fe400000000ff */
[----:B------:R-:W-:Y:S02]  /*2030*/  @P4 F2FP.PACK_AB R90, RZ, R90 ;  /* 0x0000005aff5a423e */ /* 0x000fe400000000ff */
[----:B------:R-:W-:-:S02]  /*2040*/  @P4 PRMT R77, R86, 0x7610, R77 ;  /* 0x00007610564d4816 */ /* 0x000fc4000000004d */
[----:B------:R-:W-:Y:S02]  /*2050*/  @P4 F2FP.PACK_AB R96, RZ, R96 ;  /* 0x00000060ff60423e */ /* 0x000fe400000000ff */
[----:B------:R-:W-:Y:S02]  /*2060*/  @P4 F2FP.PACK_AB R160, RZ, R160 ;  /* 0x000000a0ffa0423e */ /* 0x000fe400000000ff */
[----:B------:R-:W-:Y:S02]  /*2070*/  @P4 PRMT R78, R94, 0x7610, R78 ;  /* 0x000076105e4e4816 */ /* 0x000fe4000000004e */
[----:B------:R-:W-:Y:S02]  /*2080*/  @P4 PRMT R79, R98, 0x7610, R79 ;  /* 0x00007610624f4816 */ /* 0x000fe4000000004f */
[----:B------:R-:W-:Y:S02]  /*2090*/  @P0 FSEL R93, R93, RZ, P6 ;  /* 0x000000ff5d5d0208 */ /* 0x000fe40003000000 */
[----:B------:R-:W-:-:S02]  /*20a0*/  @P0 LOP3.LUT P6, RZ, R100, 0xff00, RZ, 0xc0, !PT ;  /* 0x0000ff0064ff0812 */ /* 0x000fc400078cc0ff */
[----:B------:R-:W-:Y:S01]  /*20b0*/  @P4 PRMT R76, R76, 0x5410, R88 ;  /* 0x000054104c4c4816 */ /* 0x000fe20000000058 */
[-C--:B------:R-:W-:Y:S01]  /*20c0*/  IMAD.WIDE.U32 R88, R140, R91.reuse, c[0x0][0x248] ;  /* 0x000092008c587625 */ /* 0x080fe200078e005b */
[----:B------:R-:W-:Y:S02]  /*20d0*/  @P4 PRMT R77, R77, 0x5410, R90 ;  /* 0x000054104d4d4816 */ /* 0x000fe4000000005a */
[----:B------:R-:W-:Y:S01]  /*20e0*/  @P4 PRMT R78, R78, 0x5410, R96 ;  /* 0x000054104e4e4816 */ /* 0x000fe20000000060 */
[----:B------:R-:W-:Y:S01]  /*20f0*/  @P1 IMAD.WIDE.U32 R90, R140, R91, c[0x0][0x258] ;  /* 0x000096008c5a1625 */ /* 0x000fe200078e005b */
[----:B------:R-:W-:Y:S02]  /*2100*/  @P4 PRMT R79, R79, 0x5410, R160 ;  /* 0x000054104f4f4816 */ /* 0x000fe400000000a0 */
[----:B------:R-:W-:Y:S02]  /*2110*/  @P0 FSEL R94, R95, RZ, P6 ;  /* 0x000000ff5f5e0208 */ /* 0x000fe40003000000 */
[----:B------:R-:W-:Y:S01]  /*2120*/  @P0 LOP3.LUT P6, RZ, R100, 0xff000000, RZ, 0xc0, !PT ;  /* 0xff00000064ff0812 */ /* 0x000fe200078cc0ff */
[----:B------:R0:W-:Y:S01]  /*2130*/  @P1 STG.E.128 [R90.64], R76 ;  /* 0x0000004c5a001986 */ /* 0x0001e2000c101d04 */
[----:B------:R-:W-:-:S02]  /*2140*/  F2FP.PACK_AB R86, R184, R99 ;  /* 0x00000063b856723e */ /* 0x000fc400000000ff */
[----:B------:R-:W-:Y:S02]  /*2150*/  F2FP.PACK_AB R85, R181, R178 ;  /* 0x000000b2b555723e */ /* 0x000fe400000000ff */
[----:B------:R-:W-:Y:S02]  /*2160*/  F2FP.PACK_AB R87, R186, R87 ;  /* 0x00000057ba57723e */ /* 0x000fe400000000ff */
[----:B------:R-:W-:Y:S02]  /*2170*/  @P0 LOP3.LUT P4, RZ, R100, 0xff0000, RZ, 0xc0, !PT ;  /* 0x00ff000064ff0812 */ /* 0x000fe4000788c0ff */
[----:B------:R-:W-:Y:S01]  /*2180*/  @P0 LOP3.LUT P1, RZ, R101, 0xff, RZ, 0xc0, !PT ;  /* 0x000000ff65ff0812 */ /* 0x000fe2000782c0ff */
[----:B------:R1:W-:Y:S01]  /*2190*/  STG.E.128 [R88.64], R84 ;  /* 0x0000005458007986 */ /* 0x0003e2000c101d04 */
[----:B------:R-:W-:Y:S02]  /*21a0*/  @P0 FSEL R96, R179, RZ, P6 ;  /* 0x000000ffb3600208 */ /* 0x000fe40003000000 */
[----:B------:R-:W-:-:S02]  /*21b0*/  @P0 LOP3.LUT P6, RZ, R101, 0xff0000, RZ, 0xc0, !PT ;  /* 0x00ff000065ff0812 */ /* 0x000fc400078cc0ff */
[----:B------:R-:W-:Y:S02]  /*21c0*/  @P0 FSEL R95, R177, RZ, P4 ;  /* 0x000000ffb15f0208 */ /* 0x000fe40002000000 */
[C---:B------:R-:W-:Y:S02]  /*21d0*/  @P0 LOP3.LUT P4, RZ, R101.reuse, 0xff00, RZ, 0xc0, !PT ;  /* 0x0000ff0065ff0812 */ /* 0x040fe4000788c0ff */
[----:B0-----:R-:W-:Y:S02]  /*21e0*/  @P0 FSEL R90, R180, RZ, P1 ;  /* 0x000000ffb45a0208 */ /* 0x001fe40000800000 */
[----:B------:R-:W-:Y:S02]  /*21f0*/  @P0 LOP3.LUT P1, RZ, R101, 0xff000000, RZ, 0xc0, !PT ;  /* 0xff00000065ff0812 */ /* 0x000fe4000782c0ff */
[----:B------:R-:W-:Y:S02]  /*2200*/  @P0 F2FP.PACK_AB R93, RZ, R93 ;  /* 0x0000005dff5d023e */ /* 0x000fe400000000ff */
[----:B------:R-:W-:-:S02]  /*2210*/  @P0 F2FP.PACK_AB R95, RZ, R95 ;  /* 0x0000005fff5f023e */ /* 0x000fc400000000ff */
[----:B------:R-:W-:Y:S02]  /*2220*/  @P0 F2FP.PACK_AB R90, RZ, R90 ;  /* 0x0000005aff5a023e */ /* 0x000fe400000000ff */
[----:B-1----:R-:W-:Y:S02]  /*2230*/  @P0 FSEL R85, R183, RZ, P6 ;  /* 0x000000ffb7550208 */ /* 0x002fe40003000000 */
[----:B------:R-:W-:Y:S02]  /*2240*/  @P0 FSEL R84, R182, RZ, P4 ;  /* 0x000000ffb6540208 */ /* 0x000fe40002000000 */
[----:B------:R-:W-:Y:S02]  /*2250*/  @P0 FSEL R87, R185, RZ, P1 ;  /* 0x000000ffb9570208 */ /* 0x000fe40000800000 */
[----:B------:R-:W-:Y:S02]  /*2260*/  @P0 F2FP.PACK_AB R85, RZ, R85 ;  /* 0x00000055ff55023e */ /* 0x000fe400000000ff */
[----:B------:R-:W-:-:S02]  /*2270*/  @P0 F2FP.PACK_AB R86, RZ, R84 ;  /* 0x00000054ff56023e */ /* 0x000fc400000000ff */
[----:B------:R-:W-:Y:S02]  /*2280*/  @P0 F2FP.PACK_AB R94, RZ, R94 ;  /* 0x0000005eff5e023e */ /* 0x000fe400000000ff */
[----:B------:R-:W-:Y:S02]  /*2290*/  @P0 F2FP.PACK_AB R96, RZ, R96 ;  /* 0x00000060ff60023e */ /* 0x000fe400000000ff */
[----:B------:R-:W-:Y:S02]  /*22a0*/  @P0 F2FP.PACK_AB R87, RZ, R87 ;  /* 0x00000057ff57023e */ /* 0x000fe400000000ff */
[----:B------:R-:W-:Y:S02]  /*22b0*/  @P0 PRMT R80, R93, 0x7610, R80 ;  /* 0x000076105d500816 */ /* 0x000fe40000000050 */
[----:B------:R-:W-:Y:S02]  /*22c0*/  @P0 LEA R84, P1, R140, c[0x0][0x250], 0x4 ;  /* 0x000094008c540a11 */ /* 0x000fe400078220ff */
[----:B------:R-:W-:-:S02]  /*22d0*/  @P0 PRMT R81, R95, 0x7610, R81 ;  /* 0x000076105f510816 */ /* 0x000fc40000000051 */
[----:B------:R-:W-:Y:S02]  /*22e0*/  @P0 PRMT R82, R90, 0x7610, R82 ;  /* 0x000076105a520816 */ /* 0x000fe40000000052 */
[----:B------:R-:W-:Y:S02]  /*22f0*/  @P0 PRMT R83, R85, 0x7610, R83 ;  /* 0x0000761055530816 */ /* 0x000fe40000000053 */
[----:B------:R-:W-:Y:S02]  /*2300*/  @P0 LEA.HI.X R85, R140, c[0x0][0x254], RZ, 0x4, P1 ;  /* 0x000095008c550a11 */ /* 0x000fe400008f24ff */
[----:B------:R-:W-:Y:S02]  /*2310*/  @P0 PRMT R80, R80, 0x5410, R94 ;  /* 0x0000541050500816 */ /* 0x000fe4000000005e */
[----:B------:R-:W-:Y:S02]  /*2320*/  @P0 PRMT R81, R81, 0x5410, R96 ;  /* 0x0000541051510816 */ /* 0x000fe40000000060 */
[----:B------:R-:W-:-:S02]  /*2330*/  @P0 PRMT R82, R82, 0x5410, R86 ;  /* 0x0000541052520816 */ /* 0x000fc40000000056 */
[----:B------:R-:W-:Y:S02]  /*2340*/  @P0 PRMT R83, R83, 0x5410, R87 ;  /* 0x0000541053530816 */ /* 0x000fe40000000057 */
[----:B------:R-:W-:-:S03]  /*2350*/  IADD3 R140, R140, 0x100, RZ ;  /* 0x000001008c8c7810 */ /* 0x000fc60007ffe0ff */
[----:B------:R0:W-:Y:S04]  /*2360*/  @P0 STG.E.128 [R84.64], R80 ;  /* 0x0000005054000986 */ /* 0x0001e8000c101d04 */
.L_x_226:
[----:B------:R-:W-:Y:S05]  /*2370*/  BSYNC B0 ;  /* 0x0000000000007941 */ /* 0x000fea0003800000 */
.L_x_225:
[----:B------:R-:W-:Y:S01]  /*2380*/  BSSY B0, `(.L_x_227) ;  /* 0x000008a000007945 */ /* 0x000fe20003800000 */
[----:B------:R-:W-:Y:S05]  /*2390*/  @!P2 BRA `(.L_x_228) ;  /* 0x000008800000a947 */ /* 0x000fea0003800000 */
[----:B------:R-:W-:Y:S02]  /*23a0*/  ISETP.NE.U32.AND P1, PT, RZ, c[0x0][0x218], PT ;  /* 0x00008600ff007a0c */ /* 0x000fe40003f25070 */
[----:B------:R-:W-:Y:S02]  /*23b0*/  ISETP.NE.AND P0, PT, R174, RZ, PT ;  /* 0x000000ffae00720c */ /* 0x000fe40003f05270 */
[----:B------:R-:W-:Y:S02]  /*23c0*/  ISETP.NE.AND.EX P1, PT, RZ, c[0x0][0x21c], PT, P1 ;  /* 0x00008700ff007a0c */ /* 0x000fe40003f25310 */
[----:B------:R-:W-:Y:S02]  /*23d0*/  FSEL R91, R97, RZ, !P0 ;  /* 0x000000ff615b7208 */ /* 0x000fe40004000000 */
[----:B0-----:R-:W-:Y:S02]  /*23e0*/  MOV R84, R104 ;  /* 0x0000006800547202 */ /* 0x001fe40000000f00 */
[----:B------:R-:W-:Y:S01]  /*23f0*/  LOP3.LUT P0, RZ, R104, 0xff00, RZ, 0xc0, !PT ;  /* 0x0000ff0068ff7812 */ /* 0x000fe2000780c0ff */
[-CC-:B------:R-:W-:Y:S01]  /*2400*/  FFMA.FTZ R85, R143, R92.reuse, R91.reuse ;  /* 0x0000005c8f557223 */ /* 0x180fe2000001005b */
[----:B------:R-:W-:Y:S01]  /*2410*/  LOP3.LUT P4, RZ, R84, 0xff, RZ, 0xc0, !PT ;  /* 0x000000ff54ff7812 */ /* 0x000fe2000788c0ff */
[----:B------:R-:W-:Y:S01]  /*2420*/  FFMA.FTZ R86, R144, R92, R91 ;  /* 0x0000005c90567223 */ /* 0x000fe2000001005b */
[----:B------:R-:W-:Y:S01]  /*2430*/  LOP3.LUT P6, RZ, R104, 0xff0000, RZ, 0xc0, !PT ;  /* 0x00ff000068ff7812 */ /* 0x000fe200078cc0ff */
[----:B------:R-:W-:-:S02]  /*2440*/  FADD.FTZ R84, R142, -R85 ;  /* 0x800000558e547221 */ /* 0x000fc40000010000 */
[-CC-:B------:R-:W-:Y:S01]  /*2450*/  FFMA.FTZ R89, R147, R92.reuse, R91.reuse ;  /* 0x0000005c93597223 */ /* 0x180fe2000001005b */
[--C-:B------:R-:W-:Y:S01]  /*2460*/  @P1 HADD2.F32 R87, -RZ, R72.reuse.H0_H0 ;  /* 0x20000048ff571230 */ /* 0x100fe20000004100 */
[--C-:B------:R-:W-:Y:S01]  /*2470*/  FFMA.FTZ R93, R151, R92, R91.reuse ;  /* 0x0000005c975d7223 */ /* 0x100fe2000001005b */
[----:B------:R-:W-:Y:S01]  /*2480*/  @P1 HADD2.F32 R85, -RZ, R72.H1_H1 ;  /* 0x30000048ff551230 */ /* 0x000fe20000004100 */
[----:B------:R-:W-:Y:S01]  /*2490*/  FMUL.FTZ R84, R141, R84 ;  /* 0x000000548d547220 */ /* 0x000fe20000410000 */
[----:B------:R-:W-:Y:S01]  /*24a0*/  @P1 HADD2.F32 R90, -RZ, R73.H0_H0 ;  /* 0x20000049ff5a1230 */ /* 0x000fe20000004100 */
[----:B------:R-:W-:Y:S01]  /*24b0*/  FADD.FTZ R86, R145, -R86 ;  /* 0x8000005691567221 */ /* 0x000fe20000010000 */
[----:B------:R-:W-:Y:S01]  /*24c0*/  @P1 HADD2.F32 R95, -RZ, R74.H0_H0 ;  /* 0x2000004aff5f1230 */ /* 0x000fe20000004100 */
[----:B------:R-:W-:Y:S02]  /*24d0*/  FFMA.FTZ R94, R148, R92, R91 ;  /* 0x0000005c945e7223 */ /* 0x000fe4000001005b */
[----:B------:R-:W-:-:S02]  /*24e0*/  FADD.FTZ R88, R146, -R89 ;  /* 0x8000005992587221 */ /* 0x000fc40000010000 */
[-CC-:B------:R-:W-:Y:S02]  /*24f0*/  FFMA.FTZ R96, R152, R92.reuse, R91.reuse ;  /* 0x0000005c98607223 */ /* 0x180fe4000001005b */
[-CC-:B------:R-:W-:Y:S02]  /*2500*/  FFMA.FTZ R97, R155, R92.reuse, R91.reuse ;  /* 0x0000005c9b617223 */ /* 0x180fe4000001005b */
[----:B------:R-:W-:Y:S01]  /*2510*/  FFMA.FTZ R98, R156, R92, R91 ;  /* 0x0000005c9c627223 */ /* 0x000fe2000001005b */
[----:B------:R-:W-:Y:S01]  /*2520*/  @P1 HADD2.F32 R91, -RZ, R73.H1_H1 ;  /* 0x30000049ff5b1230 */ /* 0x000fe20000004100 */
[----:B------:R-:W-:Y:S02]  /*2530*/  @P1 FADD.FTZ R84, R84, R87 ;  /* 0x0000005754541221 */ /* 0x000fe40000010000 */
[----:B------:R-:W-:Y:S02]  /*2540*/  FADD.FTZ R92, R150, -R93 ;  /* 0x8000005d965c7221 */ /* 0x000fe40000010000 */
[----:B------:R-:W-:-:S02]  /*2550*/  FMUL.FTZ R86, R141, R86 ;  /* 0x000000568d567220 */ /* 0x000fc40000410000 */
[----:B------:R-:W-:Y:S02]  /*2560*/  FADD.FTZ R94, R149, -R94 ;  /* 0x8000005e955e7221 */ /* 0x000fe40000010000 */
[C---:B------:R-:W-:Y:S02]  /*2570*/  FMUL.FTZ R87, R141.reuse, R88 ;  /* 0x000000588d577220 */ /* 0x040fe40000410000 */
[----:B------:R-:W-:Y:S02]  /*2580*/  FADD.FTZ R88, R154, -R97 ;  /* 0x800000619a587221 */ /* 0x000fe40000010000 */
[----:B------:R-:W-:Y:S02]  /*2590*/  FMUL.FTZ R92, R141, R92 ;  /* 0x0000005c8d5c7220 */ /* 0x000fe40000410000 */
[----:B------:R-:W-:Y:S01]  /*25a0*/  @P1 FADD.FTZ R86, R86, R85 ;  /* 0x0000005556561221 */ /* 0x000fe20000010000 */
[----:B------:R-:W-:Y:S01]  /*25b0*/  @P1 HADD2.F32 R85, -RZ, R74.H1_H1 ;  /* 0x3000004aff551230 */ /* 0x000fe20000004100 */
[----:B------:R-:W-:-:S02]  /*25c0*/  FMUL.FTZ R93, R84, c[0x0][0x1e8] ;  /* 0x00007a00545d7a20 */ /* 0x000fc40000410000 */
[----:B------:R-:W-:Y:S02]  /*25d0*/  FMUL.FTZ R94, R141, R94 ;  /* 0x0000005e8d5e7220 */ /* 0x000fe40000410000 */
[----:B------:R-:W-:Y:S01]  /*25e0*/  @P1 FADD.FTZ R87, R87, R90 ;  /* 0x0000005a57571221 */ /* 0x000fe20000010000 */
[--C-:B------:R-:W-:Y:S01]  /*25f0*/  @P1 HADD2.F32 R90, -RZ, R75.reuse.H0_H0 ;  /* 0x2000004bff5a1230 */ /* 0x100fe20000004100 */
[----:B------:R-:W-:Y:S02]  /*2600*/  FADD.FTZ R96, R153, -R96 ;  /* 0x8000006099607221 */ /* 0x000fe40000010000 */
[----:B------:R-:W-:Y:S02]  /*2610*/  FADD.FTZ R98, R157, -R98 ;  /* 0x800000629d627221 */ /* 0x000fe40000010000 */
[----:B------:R-:W-:Y:S02]  /*2620*/  FMUL.FTZ R89, R141, R88 ;  /* 0x000000588d597220 */ /* 0x000fe40000410000 */
[----:B------:R-:W-:Y:S01]  /*2630*/  @P1 FADD.FTZ R92, R92, R95 ;  /* 0x0000005f5c5c1221 */ /* 0x000fe20000010000 */
[----:B------:R-:W-:Y:S01]  /*2640*/  FSEL R95, R93, RZ, P4 ;  /* 0x000000ff5d5f7208 */ /* 0x000fe20002000000 */
[----:B------:R-:W-:Y:S01]  /*2650*/  FMUL.FTZ R99, R86, c[0x0][0x1e8] ;  /* 0x00007a0056637a20 */ /* 0x000fe20000410000 */
[----:B------:R-:W-:Y:S01]  /*2660*/  ISETP.NE.U32.AND P4, PT, RZ, c[0x0][0x258], PT ;  /* 0x00009600ff007a0c */ /* 0x000fe20003f85070 */
[----:B------:R-:W-:Y:S01]  /*2670*/  @P1 FADD.FTZ R94, R94, R91 ;  /* 0x0000005b5e5e1221 */ /* 0x000fe20000010000 */
[----:B------:R-:W-:Y:S01]  /*2680*/  @P1 HADD2.F32 R91, -RZ, R75.H1_H1 ;  /* 0x3000004bff5b1230 */ /* 0x000fe20000004100 */
[----:B------:R-:W-:Y:S01]  /*2690*/  FMUL.FTZ R96, R141, R96 ;  /* 0x000000608d607220 */ /* 0x000fe20000410000 */
[----:B------:R-:W-:Y:S01]  /*26a0*/  FSEL R160, R99, RZ, P0 ;  /* 0x000000ff63a07208 */ /* 0x000fe20000000000 */
[----:B------:R-:W-:Y:S01]  /*26b0*/  FMUL.FTZ R98, R141, R98 ;  /* 0x000000628d627220 */ /* 0x000fe20000410000 */
[----:B------:R-:W-:Y:S01]  /*26c0*/  ISETP.NE.U32.AND P0, PT, RZ, c[0x0][0x250], PT ;  /* 0x00009400ff007a0c */ /* 0x000fe20003f05070 */
[----:B------:R-:W-:Y:S01]  /*26d0*/  @P1 FADD.FTZ R89, R89, R90 ;  /* 0x0000005a59591221 */ /* 0x000fe20000010000 */
[----:B------:R-:W-:Y:S01]  /*26e0*/  ISETP.NE.AND.EX P4, PT, RZ, c[0x0][0x25c], PT, P4 ;  /* 0x00009700ff007a0c */ /* 0x000fe20003f85340 */
[----:B------:R-:W-:Y:S01]  /*26f0*/  FMUL.FTZ R176, R87, c[0x0][0x1e8] ;  /* 0x00007a0057b07a20 */ /* 0x000fe20000410000 */
[----:B------:R-:W-:Y:S01]  /*2700*/  ISETP.NE.AND.EX P0, PT, RZ, c[0x0][0x254], PT, P0 ;  /* 0x00009500ff007a0c */ /* 0x000fe20003f05300 */
[----:B------:R-:W-:-:S02]  /*2710*/  @P1 FADD.FTZ R96, R96, R85 ;  /* 0x0000005560601221 */ /* 0x000fc40000010000 */
[----:B------:R-:W-:Y:S01]  /*2720*/  @P1 FADD.FTZ R98, R98, R91 ;  /* 0x0000005b62621221 */ /* 0x000fe20000010000 */
[----:B------:R-:W-:Y:S01]  /*2730*/  LOP3.LUT P1, RZ, R105, 0xff0000, RZ, 0xc0, !PT ;  /* 0x00ff000069ff7812 */ /* 0x000fe2000782c0ff */
[----:B------:R-:W-:Y:S01]  /*2740*/  FMUL.FTZ R141, R89, c[0x0][0x1e8] ;  /* 0x00007a00598d7a20 */ /* 0x000fe20000410000 */
[----:B------:R-:W-:Y:S01]  /*2750*/  FSEL R177, R176, RZ, P6 ;  /* 0x000000ffb0b17208 */ /* 0x000fe20003000000 */
[----:B------:R-:W-:Y:S01]  /*2760*/  FMUL.FTZ R178, R94, c[0x0][0x1e8] ;  /* 0x00007a005eb27a20 */ /* 0x000fe20000410000 */
[----:B------:R-:W-:Y:S01]  /*2770*/  LOP3.LUT P6, RZ, R104, 0xff000000, RZ, 0xc0, !PT ;  /* 0xff00000068ff7812 */ /* 0x000fe200078cc0ff */
[----:B------:R-:W-:Y:S01]  /*2780*/  FMUL.FTZ R182, R98, c[0x0][0x1e8] ;  /* 0x00007a0062b67a20 */ /* 0x000fe20000410000 */
[----:B------:R-:W-:Y:S01]  /*2790*/  FSEL R91, R141, RZ, P1 ;  /* 0x000000ff8d5b7208 */ /* 0x000fe20000800000 */
[----:B------:R-:W-:Y:S01]  /*27a0*/  FMUL.FTZ R179, R92, c[0x0][0x1e8] ;  /* 0x00007a005cb37a20 */ /* 0x000fe20000410000 */
[----:B------:R-:W-:Y:S01]  /*27b0*/  LOP3.LUT P1, RZ, R105, 0xff000000, RZ, 0xc0, !PT ;  /* 0xff00000069ff7812 */ /* 0x000fe2000782c0ff */
[----:B------:R-:W-:Y:S01]  /*27c0*/  FMUL.FTZ R181, R96, c[0x0][0x1e8] ;  /* 0x00007a0060b57a20 */ /* 0x000fe20000410000 */
[----:B------:R-:W-:-:S02]  /*27d0*/  FSEL R180, R178, RZ, P6 ;  /* 0x000000ffb2b47208 */ /* 0x000fc40003000000 */
[----:B------:R-:W-:Y:S02]  /*27e0*/  LOP3.LUT P6, RZ, R105, 0xff, RZ, 0xc0, !PT ;  /* 0x000000ff69ff7812 */ /* 0x000fe400078cc0ff */
[----:B------:R-:W-:Y:S02]  /*27f0*/  FSEL R184, R182, RZ, P1 ;  /* 0x000000ffb6b87208 */ /* 0x000fe40000800000 */
[----:B------:R-:W-:Y:S02]  /*2800*/  ISETP.NE.U32.AND P1, PT, RZ, c[0x0][0x258], PT ;  /* 0x00009600ff007a0c */ /* 0x000fe40003f25070 */
[----:B------:R-:W-:Y:S02]  /*2810*/  @P4 F2FP.PACK_AB R84, RZ, R84 ;  /* 0x00000054ff54423e */ /* 0x000fe400000000ff */
[----:B------:R-:W-:Y:S02]  /*2820*/  FSEL R97, R179, RZ, P6 ;  /* 0x000000ffb3617208 */ /* 0x000fe40003000000 */
[----:B------:R-:W-:-:S02]  /*2830*/  LOP3.LUT P6, RZ, R105, 0xff00, RZ, 0xc0, !PT ;  /* 0x0000ff0069ff7812 */ /* 0x000fc400078cc0ff */
[----:B------:R-:W-:Y:S02]  /*2840*/  ISETP.NE.AND.EX P1, PT, RZ, c[0x0][0x25c], PT, P1 ;  /* 0x00009700ff007a0c */ /* 0x000fe40003f25310 */
[----:B------:R-:W-:Y:S02]  /*2850*/  @P0 MOV R85, R102 ;  /* 0x0000006600550202 */ /* 0x000fe40000000f00 */
[----:B------:R-:W-:Y:S02]  /*2860*/  @P4 PRMT R76, R84, 0x7610, R76 ;  /* 0x00007610544c4816 */ /* 0x000fe4000000004c */
[----:B------:R-:W-:Y:S01]  /*2870*/  F2FP.PACK_AB R84, R160, R95 ;  /* 0x0000005fa054723e */ /* 0x000fe200000000ff */
[----:B------:R-:W-:Y:S01]  /*2880*/  HFMA2.MMA R95, -RZ, RZ, 0, 9.5367431640625e-07 ;  /* 0x00000010ff5f7435 */ /* 0x000fe200000001ff */
[----:B------:R-:W-:Y:S02]  /*2890*/  FSEL R90, R181, RZ, P6 ;  /* 0x000000ffb55a7208 */ /* 0x000fe40003000000 */
[----:B------:R-:W-:-:S02]  /*28a0*/  @P4 F2FP.PACK_AB R92, RZ, R92 ;  /* 0x0000005cff5c423e */ /* 0x000fc400000000ff */
[----:B------:R-:W-:Y:S02]  /*28b0*/  @P0 LOP3.LUT P6, RZ, R85, 0xff, RZ, 0xc0, !PT ;  /* 0x000000ff55ff0812 */ /* 0x000fe400078cc0ff */
[----:B------:R-:W-:Y:S02]  /*28c0*/  @P4 F2FP.PACK_AB R87, RZ, R87 ;  /* 0x00000057ff57423e */ /* 0x000fe400000000ff */
[----:B------:R-:W-:Y:S02]  /*28d0*/  @P4 F2FP.PACK_AB R89, RZ, R89 ;  /* 0x00000059ff59423e */ /* 0x000fe400000000ff */
[----:B------:R-:W-:Y:S02]  /*28e0*/  @P4 PRMT R78, R92, 0x7610, R78 ;  /* 0x000076105c4e4816 */ /* 0x000fe4000000004e */
[----:B------:R-:W-:Y:S02]  /*28f0*/  @P4 F2FP.PACK_AB R88, RZ, R86 ;  /* 0x00000056ff58423e */ /* 0x000fe400000000ff */
[----:B------:R-:W-:-:S02]  /*2900*/  @P4 F2FP.PACK_AB R94, RZ, R94 ;  /* 0x0000005eff5e423e */ /* 0x000fc400000000ff */
[----:B------:R-:W-:Y:S02]  /*2910*/  @P4 F2FP.PACK_AB R96, RZ, R96 ;  /* 0x00000060ff60423e */ /* 0x000fe400000000ff */
[----:B------:R-:W-:Y:S02]  /*2920*/  @P4 F2FP.PACK_AB R98, RZ, R98 ;  /* 0x00000062ff62423e */ /* 0x000fe400000000ff */
[----:B------:R-:W-:Y:S02]  /*2930*/  @P4 PRMT R77, R87, 0x7610, R77 ;  /* 0x00007610574d4816 */ /* 0x000fe4000000004d */
[----:B------:R-:W-:Y:S02]  /*2940*/  @P4 PRMT R79, R89, 0x7610, R79 ;  /* 0x00007610594f4816 */ /* 0x000fe4000000004f */
[----:B------:R-:W-:Y:S02]  /*2950*/  @P0 FSEL R92, R93, RZ, P6 ;  /* 0x000000ff5d5c0208 */ /* 0x000fe40003000000 */
[----:B------:R-:W-:-:S02]  /*2960*/  @P0 LOP3.LUT P6, RZ, R102, 0xff00, RZ, 0xc0, !PT ;  /* 0x0000ff0066ff0812 */ /* 0x000fc400078cc0ff */
[----:B------:R-:W-:Y:S02]  /*2970*/  F2FP.PACK_AB R86, R90, R97 ;  /* 0x000000615a56723e */ /* 0x000fe400000000ff */
[----:B------:R-:W-:Y:S01]  /*2980*/  F2FP.PACK_AB R87, R184, R91 ;  /* 0x0000005bb857723e */ /* 0x000fe200000000ff */
[-C--:B------:R-:W-:Y:S01]  /*2990*/  @P1 IMAD.WIDE.U32 R90, R140, R95.reuse, c[0x0][0x258] ;  /* 0x000096008c5a1625 */ /* 0x080fe200078e005f */
[----:B------:R-:W-:Y:S02]  /*29a0*/  @P4 PRMT R76, R76, 0x5410, R88 ;  /* 0x000054104c4c4816 */ /* 0x000fe40000000058 */
[----:B------:R-:W-:Y:S01]  /*29b0*/  @P4 PRMT R77, R77, 0x5410, R94 ;  /* 0x000054104d4d4816 */ /* 0x000fe2000000005e */
[----:B------:R-:W-:Y:S01]  /*29c0*/  IMAD.WIDE.U32 R88, R140, R95, c[0x0][0x248] ;  /* 0x000092008c587625 */ /* 0x000fe200078e005f */
[----:B------:R-:W-:Y:S02]  /*29d0*/  @P4 PRMT R78, R78, 0x5410, R96 ;  /* 0x000054104e4e4816 */ /* 0x000fe40000000060 */
[----:B------:R-:W-:-:S02]  /*29e0*/  @P4 PRMT R79, R79, 0x5410, R98 ;  /* 0x000054104f4f4816 */ /* 0x000fc40000000062 */
[----:B------:R-:W-:Y:S02]  /*29f0*/  @P0 FSEL R93, R99, RZ, P6 ;  /* 0x000000ff635d0208 */ /* 0x000fe40003000000 */
[----:B------:R-:W-:Y:S01]  /*2a00*/  @P0 LOP3.LUT P6, RZ, R102, 0xff000000, RZ, 0xc0, !PT ;  /* 0xff00000066ff0812 */ /* 0x000fe200078cc0ff */
[----:B------:R0:W-:Y:S01]  /*2a10*/  @P1 STG.E.128 [R90.64], R76 ;  /* 0x0000004c5a001986 */ /* 0x0001e2000c101d04 */
[----:B------:R-:W-:Y:S02]  /*2a20*/  F2FP.PACK_AB R85, R180, R177 ;  /* 0x000000b1b455723e */ /* 0x000fe400000000ff */
[----:B------:R-:W-:Y:S02]  /*2a30*/  @P0 LOP3.LUT P4, RZ, R102, 0xff0000, RZ, 0xc0, !PT ;  /* 0x00ff000066ff0812 */ /* 0x000fe4000788c0ff */
[----:B------:R-:W-:Y:S01]  /*2a40*/  @P0 LOP3.LUT P1, RZ, R103, 0xff, RZ, 0xc0, !PT ;  /* 0x000000ff67ff0812 */ /* 0x000fe2000782c0ff */
[----:B------:R1:W-:Y:S01]  /*2a50*/  STG.E.128 [R88.64], R84 ;  /* 0x0000005458007986 */ /* 0x0003e2000c101d04 */
[----:B------:R-:W-:-:S02]  /*2a60*/  @P0 FSEL R95, R178, RZ, P6 ;  /* 0x000000ffb25f0208 */ /* 0x000fc40003000000 */
[C---:B------:R-:W-:Y:S02]  /*2a70*/  @P0 LOP3.LUT P6, RZ, R103.reuse, 0xff0000, RZ, 0xc0, !PT ;  /* 0x00ff000067ff0812 */ /* 0x040fe400078cc0ff */
[----:B------:R-:W-:Y:S02]  /*2a80*/  @P0 FSEL R94, R176, RZ, P4 ;  /* 0x000000ffb05e0208 */ /* 0x000fe40002000000 */
[----:B------:R-:W-:Y:S02]  /*2a90*/  @P0 LOP3.LUT P4, RZ, R103, 0xff00, RZ, 0xc0, !PT ;  /* 0x0000ff0067ff0812 */ /* 0x000fe4000788c0ff */
[----:B------:R-:W-:Y:S02]  /*2aa0*/  @P0 F2FP.PACK_AB R92, RZ, R92 ;  /* 0x0000005cff5c023e */ /* 0x000fe400000000ff */
[----:B------:R-:W-:Y:S02]  /*2ab0*/  @P0 F2FP.PACK_AB R94, RZ, R94 ;  /* 0x0000005eff5e023e */ /* 0x000fe400000000ff */
[----:B0-----:R-:W-:-:S02]  /*2ac0*/  @P0 FSEL R90, R179, RZ, P1 ;  /* 0x000000ffb35a0208 */ /* 0x001fc40000800000 */
[----:B------:R-:W-:Y:S02]  /*2ad0*/  @P0 LOP3.LUT P1, RZ, R103, 0xff000000, RZ, 0xc0, !PT ;  /* 0xff00000067ff0812 */ /* 0x000fe4000782c0ff */
[----:B------:R-:W-:Y:S02]  /*2ae0*/  @P0 F2FP.PACK_AB R90, RZ, R90 ;  /* 0x0000005aff5a023e */ /* 0x000fe400000000ff */
[----:B-1----:R-:W-:Y:S02]  /*2af0*/  @P0 FSEL R85, R141, RZ, P6 ;  /* 0x000000ff8d550208 */ /* 0x002fe40003000000 */
[----:B------:R-:W-:Y:S02]  /*2b00*/  @P0 FSEL R84, R181, RZ, P4 ;  /* 0x000000ffb5540208 */ /* 0x000fe40002000000 */
[----:B------:R-:W-:Y:S02]  /*2b10*/  @P0 FSEL R87, R182, RZ, P1 ;  /* 0x000000ffb6570208 */ /* 0x000fe40000800000 */
[----:B------:R-:W-:-:S02]  /*2b20*/  @P0 F2FP.PACK_AB R85, RZ, R85 ;  /* 0x00000055ff55023e */ /* 0x000fc400000000ff */
[----:B------:R-:W-:Y:S02]  /*2b30*/  @P0 F2FP.PACK_AB R86, RZ, R84 ;  /* 0x00000054ff56023e */ /* 0x000fe400000000ff */
[----:B------:R-:W-:Y:S02]  /*2b40*/  @P0 F2FP.PACK_AB R93, RZ, R93 ;  /* 0x0000005dff5d023e */ /* 0x000fe400000000ff */
[----:B------:R-:W-:Y:S02]  /*2b50*/  @P0 F2FP.PACK_AB R95, RZ, R95 ;  /* 0x0000005fff5f023e */ /* 0x000fe400000000ff */
[----:B------:R-:W-:Y:S02]  /*2b60*/  @P0 F2FP.PACK_AB R87, RZ, R87 ;  /* 0x00000057ff57023e */ /* 0x000fe400000000ff */
[----:B------:R-:W-:Y:S02]  /*2b70*/  @P0 PRMT R80, R92, 0x7610, R80 ;  /* 0x000076105c500816 */ /* 0x000fe40000000050 */
[----:B------:R-:W-:-:S02]  /*2b80*/  @P0 LEA R84, P1, R140, c[0x0][0x250], 0x4 ;  /* 0x000094008c540a11 */ /* 0x000fc400078220ff */
[----:B------:R-:W-:Y:S02]  /*2b90*/  @P0 PRMT R81, R94, 0x7610, R81 ;  /* 0x000076105e510816 */ /* 0x000fe40000000051 */
[----:B------:R-:W-:Y:S02]  /*2ba0*/  @P0 PRMT R82, R90, 0x7610, R82 ;  /* 0x000076105a520816 */ /* 0x000fe40000000052 */
[----:B------:R-:W-:Y:S02]  /*2bb0*/  @P0 PRMT R83, R85, 0x7610, R83 ;  /* 0x0000761055530816 */ /* 0x000fe40000000053 */
[----:B------:R-:W-:Y:S02]  /*2bc0*/  @P0 LEA.HI.X R85, R140, c[0x0][0x254], RZ, 0x4, P1 ;  /* 0x000095008c550a11 */ /* 0x000fe400008f24ff */
[----:B------:R-:W-:Y:S02]  /*2bd0*/  @P0 PRMT R80, R80, 0x5410, R93 ;  /* 0x0000541050500816 */ /* 0x000fe4000000005d */
[----:B------:R-:W-:-:S02]  /*2be0*/  @P0 PRMT R81, R81, 0x5410, R95 ;  /* 0x0000541051510816 */ /* 0x000fc4000000005f */
[----:B------:R-:W-:Y:S02]  /*2bf0*/  @P0 PRMT R82, R82, 0x5410, R86 ;  /* 0x0000541052520816 */ /* 0x000fe40000000056 */
[----:B------:R-:W-:-:S05]  /*2c00*/  @P0 PRMT R83, R83, 0x5410, R87 ;  /* 0x0000541053530816 */ /* 0x000fca0000000057 */
[----:B------:R0:W-:Y:S02]  /*2c10*/  @P0 STG.E.128 [R84.64], R80 ;  /* 0x0000005054000986 */ /* 0x0001e4000c101d04 */
.L_x_228:
[----:B------:R-:W-:Y:S05]  /*2c20*/  BSYNC B0 ;  /* 0x0000000000007941 */ /* 0x000fea0003800000 */
.L_x_227:
[----:B------:R-:W-:-:S04]  /*2c30*/  LOP3.LUT P0, RZ, R139, 0xff, RZ, 0xc0, !PT ;  /* 0x000000ff8bff7812 */ /* 0x000fc8000780c0ff */
[----:B------:R-:W-:Y:S01]  /*2c40*/  SEL R139, RZ, 0x1, P0 ;  /* 0x00000001ff8b7807 */ /* 0x000fe20000000000 */
[----:B0-----:R-:W-:Y:S01]  /*2c50*/  @P5 CALL.REL.NOINC `(.L_x_218) ;  /* 0x0000001000005944 */ /* 0x001fe20003c00000 */
[----:B------:R-:W-:Y:S05]  /*2c60*/  BRA `(.L_x_229) ;  /* 0xffffd96000007947 */ /* 0x000fea000383ffff */
.L_x_218:
[----:B-1----:R-:W0:Y:S01]  /*2c70*/  S2UR UR6, SR_CTAID.X ;  /* 0x00000000000679c3 */ /* 0x002e220000002500 */
[C---:B------:R-:W-:Y:S01]  /*2c80*/  LOP3.LUT R3, R0.reuse, 0xff, RZ, 0xc0, !PT ;  /* 0x000000ff00037812 */ /* 0x040fe200078ec0ff */
[----:B------:R-:W-:Y:S01]  /*2c90*/  BSSY B0, `(.L_x_230) ;  /* 0x0000013000007945 */ /* 0x000fe20003800000 */
[----:B0-----:R-:W-:-:S05]  /*2ca0*/  LEA.HI R2, R0, UR6, RZ, 0x18 ;  /* 0x0000000600027c11 */ /* 0x001fca000f8fc0ff */
[----:B------:R-:W-:-:S05]  /*2cb0*/  IMAD R2, R2, c[0x0][0x168], RZ ;  /* 0x00005a0002027a24 */ /* 0x000fca00078e02ff */
[----:B------:R-:W-:Y:S01]  /*2cc0*/  LEA.HI R0, R2, R3, RZ, 0x1d ;  /* 0x0000000302007211 */ /* 0x000fe200078fe8ff */
[----:B------:R-:W-:Y:S05]  /*2cd0*/  @!P3 BRA `(.L_x_231) ;  /* 0x000000e00000b947 */ /* 0x000fea0003800000 */
[----:B-----5:R-:W-:-:S05]  /*2ce0*/  MOV R73, 0x20 ;  /* 0x0000002000497802 */ /* 0x020fca0000000f00 */
        /* <DEDUP_REMOVED lines=13> */
.L_x_231:
[----:B------:R-:W-:Y:S05]  /*2dc0*/  BSYNC B0 ;  /* 0x0000000000007941 */ /* 0x000fea0003800000 */
.L_x_230:
[----:B------:R-:W-:Y:S05]  /*2dd0*/  @!P2 EXIT ;  /* 0x000000000000a94d */ /* 0x000fea0003800000 */
[----:B0-----:R-:W-:-:S10]  /*2de0*/  HFMA2.MMA R17, -RZ, RZ, 0, 1.9073486328125e-06 ;  /* 0x00000020ff117435 */ /* 0x001fd400000001ff */
        /* <DEDUP_REMOVED lines=13> */
.L_x_223:
[----:B------:R-:W-:Y:S01]  /*2ec0*/  HFMA2.MMA R92, -RZ, RZ, 0, 9.5367431640625e-07 ;  /* 0x00000010ff5c7435 */ /* 0x000fe200000001ff */
[----:B------:R-:W-:-:S02]  /*2ed0*/  MOV R87, R177 ;  /* 0x000000b100577202 */ /* 0x000fc40000000f00 */
[----:B------:R-:W-:Y:S02]  /*2ee0*/  MOV R89, 0x1f ;  /* 0x0000001f00597802 */ /* 0x000fe40000000f00 */
[----:B------:R-:W-:Y:S02]  /*2ef0*/  MOV R94, 0xffffffff ;  /* 0xffffffff005e7802 */ /* 0x000fe40000000f00 */
[----:B------:R-:W-:Y:S02]  /*2f00*/  MOV R84, 0x2f20 ;  /* 0x00002f2000547802 */ /* 0x000fe40000000f00 */
[----:B-----5:R-:W-:Y:S05]  /*2f10*/  CALL.REL.NOINC `($__internal_16_$__cuda_sm70_shflsync_down_p) ;  /* 0x0000046000007944 */ /* 0x020fea0003c00000 */
[----:B-1----:R-:W-:Y:S01]  /*2f20*/  MOV R86, R87 ;  /* 0x0000005700567202 */ /* 0x002fe20000000f00 */
[----:B0-----:R-:W-:Y:S05]  /*2f30*/  BRA `(.L_x_232) ;  /* 0xffffe88000007947 */ /* 0x001fea000383ffff */
.L_x_224:
[----:B------:R-:W-:Y:S01]  /*2f40*/  HFMA2.MMA R92, -RZ, RZ, 0, 9.5367431640625e-07 ;  /* 0x00000010ff5c7435 */ /* 0x000fe200000001ff */
[----:B------:R-:W-:Y:S02]  /*2f50*/  MOV R87, R176 ;  /* 0x000000b000577202 */ /* 0x000fe40000000f00 */
[----:B------:R-:W-:Y:S02]  /*2f60*/  MOV R89, 0x1f ;  /* 0x0000001f00597802 */ /* 0x000fe40000000f00 */
[----:B------:R-:W-:-:S02]  /*2f70*/  MOV R94, 0xffffffff ;  /* 0xffffffff005e7802 */ /* 0x000fc40000000f00 */
[----:B------:R-:W-:Y:S02]  /*2f80*/  MOV R84, 0x2fa0 ;  /* 0x00002fa000547802 */ /* 0x000fe40000000f00 */
[----:B01---5:R-:W-:Y:S05]  /*2f90*/  CALL.REL.NOINC `($__internal_16_$__cuda_sm70_shflsync_down_p) ;  /* 0x000003e000007944 */ /* 0x023fea0003c00000 */
[----:B------:R-:W-:Y:S01]  /*2fa0*/  FADD.FTZ R177, R86, R177 ;  /* 0x000000b156b17221 */ /* 0x000fe20000010000 */
[----:B0-----:R-:W-:Y:S01]  /*2fb0*/  HFMA2.MMA R92, -RZ, RZ, 0, 4.76837158203125e-07 ;  /* 0x00000008ff5c7435 */ /* 0x001fe200000001ff */
[----:B-1----:R-:W-:Y:S01]  /*2fc0*/  FADD.FTZ R176, R176, R87 ;  /* 0x00000057b0b07221 */ /* 0x002fe20000010000 */
[----:B------:R-:W-:Y:S02]  /*2fd0*/  MOV R89, 0x1f ;  /* 0x0000001f00597802 */ /* 0x000fe40000000f00 */
[----:B------:R-:W-:Y:S02]  /*2fe0*/  MOV R94, 0xffffffff ;  /* 0xffffffff005e7802 */ /* 0x000fe40000000f00 */
[----:B------:R-:W-:Y:S02]  /*2ff0*/  MOV R87, R177 ;  /* 0x000000b100577202 */ /* 0x000fe40000000f00 */
[----:B------:R-:W-:Y:S02]  /*3000*/  MOV R84, 0x3020 ;  /* 0x0000302000547802 */ /* 0x000fe40000000f00 */
[----:B------:R-:W-:Y:S05]  /*3010*/  CALL.REL.NOINC `($__internal_16_$__cuda_sm70_shflsync_down_p) ;  /* 0x0000036000007944 */ /* 0x000fea0003c00000 */
[----:B0-----:R-:W-:Y:S01]  /*3020*/  HFMA2.MMA R92, -RZ, RZ, 0, 4.76837158203125e-07 ;  /* 0x00000008ff5c7435 */ /* 0x001fe200000001ff */
[----:B-1----:R-:W-:-:S02]  /*3030*/  MOV R86, R87 ;  /* 0x0000005700567202 */ /* 0x002fc40000000f00 */
[----:B------:R-:W-:Y:S02]  /*3040*/  MOV R87, R176 ;  /* 0x000000b000577202 */ /* 0x000fe40000000f00 */
[----:B------:R-:W-:Y:S02]  /*3050*/  MOV R89, 0x1f ;  /* 0x0000001f00597802 */ /* 0x000fe40000000f00 */
[----:B------:R-:W-:Y:S02]  /*3060*/  MOV R94, 0xffffffff ;  /* 0xffffffff005e7802 */ /* 0x000fe40000000f00 */
[----:B------:R-:W-:Y:S02]  /*3070*/  MOV R84, 0x3090 ;  /* 0x0000309000547802 */ /* 0x000fe40000000f00 */
[----:B------:R-:W-:Y:S05]  /*3080*/  CALL.REL.NOINC `($__internal_16_$__cuda_sm70_shflsync_down_p) ;  /* 0x000002f000007944 */ /* 0x000fea0003c00000 */
[----:B------:R-:W-:Y:S01]  /*3090*/  FADD.FTZ R177, R86, R177 ;  /* 0x000000b156b17221 */ /* 0x000fe20000010000 */
[----:B0-----:R-:W-:Y:S01]  /*30a0*/  HFMA2.MMA R92, -RZ, RZ, 0, 2.384185791015625e-07 ;  /* 0x00000004ff5c7435 */ /* 0x001fe200000001ff */
[----:B-1----:R-:W-:Y:S01]  /*30b0*/  FADD.FTZ R176, R176, R87 ;  /* 0x00000057b0b07221 */ /* 0x002fe20000010000 */
[----:B------:R-:W-:Y:S02]  /*30c0*/  MOV R89, 0x1f ;  /* 0x0000001f00597802 */ /* 0x000fe40000000f00 */
[----:B------:R-:W-:-:S02]  /*30d0*/  MOV R94, 0xffffffff ;  /* 0xffffffff005e7802 */ /* 0x000fc40000000f00 */
[----:B------:R-:W-:Y:S02]  /*30e0*/  MOV R87, R177 ;  /* 0x000000b100577202 */ /* 0x000fe40000000f00 */
[----:B------:R-:W-:Y:S02]  /*30f0*/  MOV R84, 0x3110 ;  /* 0x0000311000547802 */ /* 0x000fe40000000f00 */
[----:B------:R-:W-:Y:S05]  /*3100*/  CALL.REL.NOINC `($__internal_16_$__cuda_sm70_shflsync_down_p) ;  /* 0x0000027000007944 */ /* 0x000fea0003c00000 */
[----:B0-----:R-:W-:Y:S01]  /*3110*/  HFMA2.MMA R92, -RZ, RZ, 0, 2.384185791015625e-07 ;  /* 0x00000004ff5c7435 */ /* 0x001fe200000001ff */
[----:B-1----:R-:W-:Y:S02]  /*3120*/  MOV R86, R87 ;  /* 0x0000005700567202 */ /* 0x002fe40000000f00 */
[----:B------:R-:W-:Y:S02]  /*3130*/  MOV R87, R176 ;  /* 0x000000b000577202 */ /* 0x000fe40000000f00 */
[----:B------:R-:W-:Y:S02]  /*3140*/  MOV R89, 0x1f ;  /* 0x0000001f00597802 */ /* 0x000fe40000000f00 */
[----:B------:R-:W-:Y:S02]  /*3150*/  MOV R94, 0xffffffff ;  /* 0xffffffff005e7802 */ /* 0x000fe40000000f00 */
[----:B------:R-:W-:-:S02]  /*3160*/  MOV R84, 0x3180 ;  /* 0x0000318000547802 */ /* 0x000fc40000000f00 */
[----:B------:R-:W-:Y:S05]  /*3170*/  CALL.REL.NOINC `($__internal_16_$__cuda_sm70_shflsync_down_p) ;  /* 0x0000020000007944 */ /* 0x000fea0003c00000 */
[----:B------:R-:W-:Y:S01]  /*3180*/  FADD.FTZ R177, R86, R177 ;  /* 0x000000b156b17221 */ /* 0x000fe20000010000 */
[----:B0-----:R-:W-:Y:S01]  /*3190*/  HFMA2.MMA R92, -RZ, RZ, 0, 1.1920928955078125e-07 ;  /* 0x00000002ff5c7435 */ /* 0x001fe200000001ff */
[----:B-1----:R-:W-:Y:S01]  /*31a0*/  FADD.FTZ R90, R176, R87 ;  /* 0x00000057b05a7221 */ /* 0x002fe20000010000 */
[----:B------:R-:W-:-:S02]  /*31b0*/  MOV R89, 0x1f ;  /* 0x0000001f00597802 */ /* 0x000fc40000000f00 */
[----:B------:R-:W-:Y:S02]  /*31c0*/  MOV R94, 0xffffffff ;  /* 0xffffffff005e7802 */ /* 0x000fe40000000f00 */
[----:B------:R-:W-:Y:S02]  /*31d0*/  MOV R87, R177 ;  /* 0x000000b100577202 */ /* 0x000fe40000000f00 */
[----:B------:R-:W-:Y:S02]  /*31e0*/  MOV R84, 0x3200 ;  /* 0x0000320000547802 */ /* 0x000fe40000000f00 */
[----:B------:R-:W-:Y:S05]  /*31f0*/  CALL.REL.NOINC `($__internal_16_$__cuda_sm70_shflsync_down_p) ;  /* 0x0000018000007944 */ /* 0x000fea0003c00000 */
[----:B0-----:R-:W-:Y:S01]  /*3200*/  HFMA2.MMA R92, -RZ, RZ, 0, 1.1920928955078125e-07 ;  /* 0x00000002ff5c7435 */ /* 0x001fe200000001ff */
[----:B-1----:R-:W-:Y:S02]  /*3210*/  MOV R86, R87 ;  /* 0x0000005700567202 */ /* 0x002fe40000000f00 */
[----:B------:R-:W-:Y:S02]  /*3220*/  MOV R87, R90 ;  /* 0x0000005a00577202 */ /* 0x000fe40000000f00 */
[----:B------:R-:W-:Y:S02]  /*3230*/  MOV R89, 0x1f ;  /* 0x0000001f00597802 */ /* 0x000fe40000000f00 */
[----:B------:R-:W-:-:S02]  /*3240*/  MOV R94, 0xffffffff ;  /* 0xffffffff005e7802 */ /* 0x000fc40000000f00 */
[----:B------:R-:W-:Y:S02]  /*3250*/  MOV R84, 0x3270 ;  /* 0x0000327000547802 */ /* 0x000fe40000000f00 */
[----:B------:R-:W-:Y:S05]  /*3260*/  CALL.REL.NOINC `($__internal_16_$__cuda_sm70_shflsync_down_p) ;  /* 0x0000011000007944 */ /* 0x000fea0003c00000 */
[----:B------:R-:W-:Y:S01]  /*3270*/  FADD.FTZ R88, R86, R177 ;  /* 0x000000b156587221 */ /* 0x000fe20000010000 */
[----:B0-----:R-:W-:Y:S01]  /*3280*/  HFMA2.MMA R92, -RZ, RZ, 0, 5.9604644775390625e-08 ;  /* 0x00000001ff5c7435 */ /* 0x001fe200000001ff */
[----:B-1----:R-:W-:Y:S01]  /*3290*/  FADD.FTZ R90, R90, R87 ;  /* 0x000000575a5a7221 */ /* 0x002fe20000010000 */
[----:B------:R-:W-:Y:S02]  /*32a0*/  MOV R89, 0x1f ;  /* 0x0000001f00597802 */ /* 0x000fe40000000f00 */
[----:B------:R-:W-:Y:S02]  /*32b0*/  MOV R94, 0xffffffff ;  /* 0xffffffff005e7802 */ /* 0x000fe40000000f00 */
[----:B------:R-:W-:Y:S02]  /*32c0*/  MOV R87, R88 ;  /* 0x0000005800577202 */ /* 0x000fe40000000f00 */
[----:B------:R-:W-:Y:S02]  /*32d0*/  MOV R84, 0x32f0 ;  /* 0x000032f000547802 */ /* 0x000fe40000000f00 */
[----:B------:R-:W-:Y:S05]  /*32e0*/  CALL.REL.NOINC `($__internal_16_$__cuda_sm70_shflsync_down_p) ;  /* 0x0000009000007944 */ /* 0x000fea0003c00000 */
[----:B0-----:R-:W-:Y:S01]  /*32f0*/  HFMA2.MMA R92, -RZ, RZ, 0, 5.9604644775390625e-08 ;  /* 0x00000001ff5c7435 */ /* 0x001fe200000001ff */
[----:B-1----:R-:W-:-:S02]  /*3300*/  MOV R91, R87 ;  /* 0x00000057005b7202 */ /* 0x002fc40000000f00 */
[----:B------:R-:W-:Y:S02]  /*3310*/  MOV R87, R90 ;  /* 0x0000005a00577202 */ /* 0x000fe40000000f00 */
[----:B------:R-:W-:Y:S02]  /*3320*/  MOV R89, 0x1f ;  /* 0x0000001f00597802 */ /* 0x000fe40000000f00 */
[----:B------:R-:W-:Y:S02]  /*3330*/  MOV R94, 0xffffffff ;  /* 0xffffffff005e7802 */ /* 0x000fe40000000f00 */
[----:B------:R-:W-:Y:S02]  /*3340*/  MOV R84, 0x3360 ;  /* 0x0000336000547802 */ /* 0x000fe40000000f00 */
[----:B------:R-:W-:Y:S05]  /*3350*/  CALL.REL.NOINC `($__internal_16_$__cuda_sm70_shflsync_down_p) ;  /* 0x0000002000007944 */ /* 0x000fea0003c00000 */
[----:B-1----:R-:W-:Y:S01]  /*3360*/  MOV R85, R87 ;  /* 0x0000005700557202 */ /* 0x002fe20000000f00 */
[----:B0-----:R-:W-:Y:S05]  /*3370*/  BRA `(.L_x_233) ;  /* 0xffffe56000007947 */ /* 0x001fea000383ffff */
        .weak           $__internal_16_$__cuda_sm70_shflsync_down_p
        .type           $__internal_16_$__cuda_sm70_shflsync_down_p,@function
        .size           $__internal_16_$__cuda_sm70_shflsync_down_p,(.L_x_1779 - $__internal_16_$__cuda_sm70_shflsync_down_p)
$__internal_16_$__cuda_sm70_shflsync_down_p:
[----:B------:R-:W-:Y:S01]  /*3380*/  HFMA2.MMA R85, -RZ, RZ, 0, 0 ;  /* 0x00000000ff557435 */ /* 0x000fe200000001ff */
[----:B------:R-:W-:Y:S04]  /*3390*/  WARPSYNC R94 ;  /* 0x0000005e00007348 */ /* 0x000fe80003800000 */
[----:B------:R0:W1:Y:S01]  /*33a0*/  SHFL.DOWN PT, R87, R87, R92, R89 ;  /* 0x0800005c57577389 */ /* 0x00006200000e0059 */
[----:B------:R-:W-:Y:S05]  /*33b0*/  RET.REL.NODEC R84 `(_ZN10layer_norm31ln_parallel_residual_bwd_kernelINS_13Kernel_traitsI6__halfS2_S2_S2_fjLj4096ELj1ELj1ELj8ELj16ENS_18Kernel_traits_baseILj4096ES2_S2_S2_S2_fjLj256EEEEELb1ELb0ELb0EEEvNS_9BwdParamsE) ;  /* 0xffffcc4054007950 */ /* 0x000fea0003c3ffff */
.L_x_234:
        /* <DEDUP_REMOVED lines=12> */
.L_x_1779:


//--------------------- .text._ZN10layer_norm31ln_parallel_residual_bwd_kernelINS_13Kernel_traitsI6__halfS2_S2_S2_fjLj4096ELj1ELj1ELj8ELj16ENS_18Kernel_traits_baseILj4096ES2_S2_S2_S2_fjLj256EEEEELb1ELb0ELb1EEEvNS_9BwdParamsE --------------------------
	.section	.text._ZN10layer_norm31ln_parallel_residual_bwd_kernelINS_13Kernel_traitsI6__halfS2_S2_S2_fjLj4096ELj1ELj1ELj8ELj16ENS_18Kernel_traits_baseILj4096ES2_S2_S2_S2_fjLj256EEEEELb1ELb0ELb1EEEvNS_9BwdParamsE,"ax",@progbits
	.sectioninfo	@"SHI_REGISTERS=173"
	.align	128
        .global         _ZN10layer_norm31ln_parallel_residual_bwd_kernelINS_13Kernel_traitsI6__halfS2_S2_S2_fjLj4096ELj1ELj1ELj8ELj16ENS_18Kernel_traits_baseILj4096ES2_S2_S2_S2_fjLj256EEEEELb1ELb0ELb1EEEvNS_9BwdParamsE
        .type           _ZN10layer_norm31ln_parallel_residual_bwd_kernelINS_13Kernel_traitsI6__halfS2_S2_S2_fjLj4096ELj1ELj1ELj8ELj16ENS_18Kernel_traits_baseILj4096ES2_S2_S2_S2_fjLj256EEEEELb1ELb0ELb1EEEvNS_9BwdParamsE,@function
        .size           _ZN10layer_norm31ln_parallel_residual_bwd_kernelINS_13Kernel_traitsI6__halfS2_S2_S2_fjLj4096ELj1ELj1ELj8ELj16ENS_18Kernel_traits_baseILj4096ES2_S2_S2_S2_fjLj256EEEEELb1ELb0ELb1EEEvNS_9BwdParamsE,(.L_x_1780 - _ZN10layer_norm31ln_parallel_residual_bwd_kernelINS_13Kernel_traitsI6__halfS2_S2_S2_fjLj4096ELj1ELj1ELj8ELj16ENS_18Kernel_traits_baseILj4096ES2_S2_S2_S2_fjLj256EEEEELb1ELb0ELb1EEEvNS_9BwdParamsE)
        .other          _ZN10layer_norm31ln_parallel_residual_bwd_kernelINS_13Kernel_traitsI6__halfS2_S2_S2_fjLj4096ELj1ELj1ELj8ELj16ENS_18Kernel_traits_baseILj4096ES2_S2_S2_S2_fjLj256EEEEELb1ELb0ELb1EEEvNS_9BwdParamsE,@"STO_CUDA_ENTRY STV_DEFAULT"
_ZN10layer_norm31ln_parallel_residual_bwd_kernelINS_13Kernel_traitsI6__halfS2_S2_S2_fjLj4096ELj1ELj1ELj8ELj16ENS_18Kernel_traits_baseILj4096ES2_S2_S2_S2_fjLj256EEEEELb1ELb0ELb1EEEvNS_9BwdParamsE:
.text._ZN10layer_norm31ln_parallel_residual_bwd_kernelINS_13Kernel_traitsI6__halfS2_S2_S2_fjLj4096ELj1ELj1ELj8ELj16ENS_18Kernel_traits_baseILj4096ES2_S2_S2_S2_fjLj256EEEEELb1ELb0ELb1EEEvNS_9BwdParamsE:
        /* <DEDUP_REMOVED lines=40> */
.L_x_235:
[----:B------:R-:W-:-:S04]  /*0280*/  SHF.L.U32 R2, R0, 0x4, RZ ;  /* 0x0000000400027819 */ /* 0x000fc800000006ff */
[----:B------:R-:W-:-:S04]  /*0290*/  LOP3.LUT R4, R2, 0xff0, RZ, 0xc0, !PT ;  /* 0x00000ff002047812 */ /* 0x000fc800078ec0ff */
[----:B------:R-:W-:-:S04]  /*02a0*/  IADD3 R2, P0, R4, c[0x0][0x1b0], RZ ;  /* 0x00006c0004027a10 */ /* 0x000fc80007f1e0ff */
[----:B------:R-:W-:Y:S02]  /*02b0*/  IADD3.X R3, RZ, c[0x0][0x1b4], RZ, P0, !PT ;  /* 0x00006d00ff037a10 */ /* 0x000fe400007fe4ff */
[----:B------:R-:W-:-:S03]  /*02c0*/  IADD3 R4, P0, R4, c[0x0][0x1b8], RZ ;  /* 0x00006e0004047a10 */ /* 0x000fc60007f1e0ff */
[----:B------:R-:W2:Y:S01]  /*02d0*/  LDG.E.128 R8, [R2.64] ;  /* 0x0000000402087981 */ /* 0x000ea2000c1e1d00 */
[----:B------:R-:W-:-:S03]  /*02e0*/  IADD3.X R5, RZ, c[0x0][0x1bc], RZ, P0, !PT ;  /* 0x00006f00ff057a10 */ /* 0x000fc600007fe4ff */
[----:B------:R-:W3:Y:S04]  /*02f0*/  LDG.E.128 R16, [R2.64+0x1000] ;  /* 0x0010000402107981 */ /* 0x000ee8000c1e1d00 */
[----:B------:R-:W4:Y:S04]  /*0300*/  LDG.E.128 R12, [R4.64] ;  /* 0x00000004040c7981 */ /* 0x000f28000c1e1d00 */
[----:B------:R-:W5:Y:S01]  /*0310*/  LDG.E.128 R20, [R4.64+0x1000] ;  /* 0x0010000404147981 */ /* 0x000f62000c1e1d00 */
[----:B------:R-:W-:Y:S02]  /*0320*/  HFMA2.MMA R152, -RZ, RZ, 0, 5.9604644775390625e-08 ;  /* 0x00000001ff987435 */ /* 0x000fe400000001ff */
        /* <DEDUP_REMOVED lines=34> */
[----:B--2---:R-:W-:-:S02]  /*0550*/  HADD2.F32 R113, -RZ, R8.H0_H0 ;  /* 0x20000008ff717230 */ /* 0x004fc40000004100 */
[----:B------:R-:W-:Y:S02]  /*0560*/  HADD2.F32 R114, -RZ, R8.H1_H1 ;  /* 0x30000008ff727230 */ /* 0x000fe40000004100 */
[--C-:B------:R-:W-:Y:S02]  /*0570*/  HADD2.F32 R115, -RZ, R9.reuse.H0_H0 ;  /* 0x20000009ff737230 */ /* 0x100fe40000004100 */
[----:B------:R-:W-:Y:S02]  /*0580*/  HADD2.F32 R116, -RZ, R9.H1_H1 ;  /* 0x30000009ff747230 */ /* 0x000fe40000004100 */
[--C-:B------:R-:W-:Y:S02]  /*0590*/  HADD2.F32 R117, -RZ, R10.reuse.H0_H0 ;  /* 0x2000000aff757230 */ /* 0x100fe40000004100 */
[----:B------:R-:W-:Y:S02]  /*05a0*/  HADD2.F32 R118, -RZ, R10.H1_H1 ;  /* 0x3000000aff767230 */ /* 0x000fe40000004100 */
[----:B------:R-:W-:-:S02]  /*05b0*/  HADD2.F32 R119, -RZ, R11.H0_H0 ;  /* 0x2000000bff777230 */ /* 0x000fc40000004100 */
[----:B------:R-:W-:Y:S02]  /*05c0*/  HADD2.F32 R120, -RZ, R11.H1_H1 ;  /* 0x3000000bff787230 */ /* 0x000fe40000004100 */
[--C-:B----4-:R-:W-:Y:S02]  /*05d0*/  HADD2.F32 R121, -RZ, R12.reuse.H0_H0 ;  /* 0x2000000cff797230 */ /* 0x110fe40000004100 */
        /* <DEDUP_REMOVED lines=15> */
[----:B-----5:R-:W-:-:S02]  /*06d0*/  HADD2.F32 R137, -RZ, R20.H0_H0 ;  /* 0x20000014ff897230 */ /* 0x020fc40000004100 */
[----:B------:R-:W-:Y:S02]  /*06e0*/  HADD2.F32 R138, -RZ, R20.H1_H1 ;  /* 0x30000014ff8a7230 */ /* 0x000fe40000004100 */
[--C-:B------:R-:W-:Y:S02]  /*06f0*/  HADD2.F32 R139, -RZ, R21.reuse.H0_H0 ;  /* 0x20000015ff8b7230 */ /* 0x100fe40000004100 */
[----:B------:R-:W-:Y:S02]  /*0700*/  HADD2.F32 R140, -RZ, R21.H1_H1 ;  /* 0x30000015ff8c7230 */ /* 0x000fe40000004100 */
[--C-:B------:R-:W-:Y:S02]  /*0710*/  HADD2.F32 R141, -RZ, R22.reuse.H0_H0 ;  /* 0x20000016ff8d7230 */ /* 0x100fe40000004100 */
[----:B------:R-:W-:Y:S02]  /*0720*/  HADD2.F32 R142, -RZ, R22.H1_H1 ;  /* 0x30000016ff8e7230 */ /* 0x000fe40000004100 */
[----:B------:R-:W-:-:S02]  /*0730*/  HADD2.F32 R143, -RZ, R23.H0_H0 ;  /* 0x20000017ff8f7230 */ /* 0x000fc40000004100 */
[----:B------:R-:W-:Y:S02]  /*0740*/  HADD2.F32 R144, -RZ, R23.H1_H1 ;  /* 0x30000017ff907230 */ /* 0x000fe40000004100 */
.L_x_240:
[----:B------:R-:W-:Y:S01]  /*0750*/  IMAD R20, R110, c[0x0][0x168], RZ ;  /* 0x00005a006e147a24 */ /* 0x000fe200078e02ff */
[----:B------:R-:W-:Y:S02]  /*0760*/  LOP3.LUT R22, R0, 0xff, RZ, 0xc0, !PT ;  /* 0x000000ff00167812 */ /* 0x000fe400078ec0ff */
[----:B------:R-:W-:Y:S02]  /*0770*/  MOV R46, 0x10 ;  /* 0x00000010002e7802 */ /* 0x000fe40000000f00 */
[----:B------:R-:W-:Y:S02]  /*0780*/  SHF.R.S32.HI R21, RZ, 0x1f, R20 ;  /* 0x0000001fff157819 */ /* 0x000fe40000011414 */
[----:B------:R-:W-:Y:S02]  /*0790*/  MOV R151, 0x4 ;  /* 0x0000000400977802 */ /* 0x000fe40000000f00 */
        /* <DEDUP_REMOVED lines=25> */
[----:B------:R-:W-:-:S04]  /*0930*/  @P1 LEA R48, P0, R154, c[0x0][0x218], 0x4 ;  /* 0x000086009a301a11 */ /* 0x000fc800078020ff */
[----:B------:R-:W-:Y:S02]  /*0940*/  @P1 LEA.HI.X R49, R154, c[0x0][0x21c], RZ, 0x4, P0 ;  /* 0x000087009a311a11 */ /* 0x000fe400000f24ff */
[----:B------:R-:W-:Y:S01]  /*0950*/  ISETP.NE.AND P0, PT, RZ, UR6, PT ;  /* 0x00000006ff007c0c */ /* 0x000fe2000bf05270 */
[----:B------:R-:W-:Y:S01]  /*0960*/  @P1 IMAD.WIDE.U32 R46, R147, R46, c[0x0][0x218] ;  /* 0x00008600932e1625 */ /* 0x000fe200078e002e */
[----:B------:R-:W-:Y:S01]  /*0970*/  LOP3.LUT P3, RZ, R152, 0xff, RZ, 0xc0, !PT ;  /* 0x000000ff98ff7812 */ /* 0x000fe2000786c0ff */
[----:B------:R0:W5:Y:S04]  /*0980*/  @P1 LDG.E.128 R8, [R48.64] ;  /* 0x0000000430081981 */ /* 0x000168000c1e1d00 */
[----:B------:R1:W5:Y:S01]  /*0990*/  @P1 LDG.E.128 R4, [R46.64] ;  /* 0x000000042e041981 */ /* 0x000362000c1e1d00 */
[----:B------:R-:W-:-:S04]  /*09a0*/  ISETP.NE.U32.AND P2, PT, RZ, c[0x0][0x250], PT ;  /* 0x00009400ff007a0c */ /* 0x000fc80003f45070 */
[----:B------:R-:W-:Y:S02]  /*09b0*/  ISETP.NE.AND.EX P2, PT, RZ, c[0x0][0x254], PT, P2 ;  /* 0x00009500ff007a0c */ /* 0x000fe40003f45320 */
[----:B--2---:R-:W-:Y:S01]  /*09c0*/  FSEL R163, R153, RZ, !P0 ;  /* 0x000000ff99a37208 */ /* 0x004fe20004000000 */
[--C-:B---3--:R-:W-:Y:S02]  /*09d0*/  HADD2.F32 R151, -RZ, R28.reuse.H0_H0 ;  /* 0x2000001cff977230 */ /* 0x108fe40000004100 */
[----:B------:R-:W-:Y:S02]  /*09e0*/  HADD2.F32 R28, -RZ, R28.H1_H1 ;  /* 0x3000001cff1c7230 */ /* 0x000fe40000004100 */
[--C-:B----4-:R-:W-:Y:S01]  /*09f0*/  HADD2.F32 R152, -RZ, R32.reuse.H0_H0 ;  /* 0x20000020ff987230 */ /* 0x110fe20000004100 */
[----:B------:R-:W-:Y:S01]  /*0a00*/  FADD.FTZ R151, R151, -R163 ;  /* 0x800000a397977221 */ /* 0x000fe20000010000 */
[----:B0-----:R-:W-:Y:S02]  /*0a10*/  HADD2.F32 R48, -RZ, R32.H1_H1 ;  /* 0x30000020ff307230 */ /* 0x001fe40000004100 */
[----:B-1----:R-:W-:Y:S01]  /*0a20*/  HADD2.F32 R46, -RZ, R36.H0_H0 ;  /* 0x20000024ff2e7230 */ /* 0x002fe20000004100 */
[----:B------:R-:W-:-:S02]  /*0a30*/  FADD.FTZ R49, -R163, R28 ;  /* 0x0000001ca3317221 */ /* 0x000fc40000010100 */
[----:B------:R-:W-:Y:S02]  /*0a40*/  FMUL.FTZ R47, R150, R151 ;  /* 0x00000097962f7220 */ /* 0x000fe40000410000 */
[----:B------:R-:W-:Y:S01]  /*0a50*/  FMUL.FTZ R151, R121, R152 ;  /* 0x0000009879977220 */ /* 0x000fe20000410000 */
[----:B------:R-:W-:Y:S01]  /*0a60*/  HADD2.F32 R32, -RZ, R36.H1_H1 ;  /* 0x30000024ff207230 */ /* 0x000fe20000004100 */
[----:B------:R-:W-:Y:S02]  /*0a70*/  FADD.FTZ R145, R46, R145 ;  /* 0x000000912e917221 */ /* 0x000fe40000010000 */
[-C--:B------:R-:W-:Y:S01]  /*0a80*/  FFMA.FTZ R146, R47, R46.reuse, R146 ;  /* 0x0000002e2f927223 */ /* 0x080fe20000010092 */
[----:B------:R-:W-:Y:S01]  /*0a90*/  HADD2.F32 R28, -RZ, R29.H0_H0 ;  /* 0x2000001dff1c7230 */ /* 0x000fe20000004100 */
[----:B------:R-:W-:Y:S02]  /*0aa0*/  FFMA.FTZ R46, R113, R46, R151 ;  /* 0x0000002e712e7223 */ /* 0x000fe40000010097 */
[----:B------:R-:W-:-:S02]  /*0ab0*/  FMUL.FTZ R49, R150, R49 ;  /* 0x0000003196317220 */ /* 0x000fc40000410000 */
[----:B------:R-:W-:Y:S02]  /*0ac0*/  FMUL.FTZ R151, R122, R48 ;  /* 0x000000307a977220 */ /* 0x000fe40000410000 */
[----:B------:R-:W-:Y:S02]  /*0ad0*/  FADD.FTZ R109, R32, R109 ;  /* 0x0000006d206d7221 */ /* 0x000fe40000010000 */
[-C--:B------:R-:W-:Y:S02]  /*0ae0*/  FFMA.FTZ R108, R49, R32.reuse, R108 ;  /* 0x00000020316c7223 */ /* 0x080fe4000001006c */
[----:B------:R-:W-:Y:S01]  /*0af0*/  FFMA.FTZ R32, R114, R32, R151 ;  /* 0x0000002072207223 */ /* 0x000fe20000010097 */
[----:B------:R-:W-:Y:S01]  /*0b00*/  HADD2.F32 R29, -RZ, R29.H1_H1 ;  /* 0x3000001dff1d7230 */ /* 0x000fe20000004100 */
[----:B------:R-:W-:Y:S01]  /*0b10*/  FADD.FTZ R151, -R163, R28 ;  /* 0x0000001ca3977221 */ /* 0x000fe20000010100 */
[----:B------:R-:W-:-:S03]  /*0b20*/  HADD2.F32 R28, -RZ, R33.H0_H0 ;  /* 0x20000021ff1c7230 */ /* 0x000fc60000004100 */
[----:B------:R-:W-:Y:S01]  /*0b30*/  FMUL.FTZ R151, R150, R151 ;  /* 0x0000009796977220 */ /* 0x000fe20000410000 */
[----:B------:R-:W-:Y:S01]  /*0b40*/  HADD2.F32 R36, -RZ, R37.H0_H0 ;  /* 0x20000025ff247230 */ /* 0x000fe20000004100 */
[----:B------:R-:W-:Y:S02]  /*0b50*/  FADD.FTZ R29, -R163, R29 ;  /* 0x0000001da31d7221 */ /* 0x000fe40000010100 */
[----:B------:R-:W-:Y:S02]  /*0b60*/  FADD.FTZ R107, R48, R107 ;  /* 0x0000006b306b7221 */ /* 0x000fe40000010000 */
[----:B------:R-:W-:Y:S02]  /*0b70*/  FFMA.FTZ R106, R49, R48, R106 ;  /* 0x00000030316a7223 */ /* 0x000fe4000001006a */
[----:B------:R-:W-:Y:S02]  /*0b80*/  FMUL.FTZ R48, R123, R28 ;  /* 0x0000001c7b307220 */ /* 0x000fe40000410000 */
[----:B------:R-:W-:-:S02]  /*0b90*/  FADD.FTZ R103, R28, R103 ;  /* 0x000000671c677221 */ /* 0x000fc40000010000 */
[C---:B------:R-:W-:Y:S01]  /*0ba0*/  FFMA.FTZ R102, R151.reuse, R28, R102 ;  /* 0x0000001c97667223 */ /* 0x040fe20000010066 */
[----:B------:R-:W-:Y:S01]  /*0bb0*/  HADD2.F32 R28, -RZ, R33.H1_H1 ;  /* 0x30000021ff1c7230 */ /* 0x000fe20000004100 */
[----:B------:R-:W-:Y:S02]  /*0bc0*/  FMUL.FTZ R33, R150, R29 ;  /* 0x0000001d96217220 */ /* 0x000fe40000410000 */
[----:B------:R-:W-:Y:S02]  /*0bd0*/  FADD.FTZ R105, R36, R105 ;  /* 0x0000006924697221 */ /* 0x000fe40000010000 */
[-C--:B------:R-:W-:Y:S02]  /*0be0*/  FFMA.FTZ R104, R151, R36.reuse, R104 ;  /* 0x0000002497687223 */ /* 0x080fe40000010068 */
[----:B------:R-:W-:Y:S02]  /*0bf0*/  FFMA.FTZ R36, R115, R36, R48 ;  /* 0x0000002473247223 */ /* 0x000fe40000010030 */
[----:B------:R-:W-:-:S02]  /*0c00*/  FMUL.FTZ R48, R124, R28 ;  /* 0x0000001c7c307220 */ /* 0x000fc40000410000 */
[----:B------:R-:W-:Y:S02]  /*0c10*/  FADD.FTZ R99, R28, R99 ;  /* 0x000000631c637221 */ /* 0x000fe40000010000 */
[----:B------:R-:W-:Y:S01]  /*0c20*/  FFMA.FTZ R98, R33, R28, R98 ;  /* 0x0000001c21627223 */ /* 0x000fe20000010062 */
[--C-:B------:R-:W-:Y:S02]  /*0c30*/  HADD2.F32 R28, -RZ, R30.reuse.H0_H0 ;  /* 0x2000001eff1c7230 */ /* 0x100fe40000004100 */
[----:B------:R-:W-:-:S03]  /*0c40*/  HADD2.F32 R30, -RZ, R30.H1_H1 ;  /* 0x3000001eff1e7230 */ /* 0x000fc60000004100 */
[----:B------:R-:W-:Y:S01]  /*0c50*/  FADD.FTZ R29, -R163, R28 ;  /* 0x0000001ca31d7221 */ /* 0x000fe20000010100 */
[--C-:B------:R-:W-:Y:S01]  /*0c60*/  HADD2.F32 R28, -RZ, R34.reuse.H0_H0 ;  /* 0x20000022ff1c7230 */ /* 0x100fe20000004100 */
[----:B------:R-:W-:Y:S02]  /*0c70*/  FADD.FTZ R111, R152, R111 ;  /* 0x0000006f986f7221 */ /* 0x000fe40000010000 */
[----:B------:R-:W-:Y:S01]  /*0c80*/  FFMA.FTZ R112, R47, R152, R112 ;  /* 0x000000982f707223 */ /* 0x000fe20000010070 */
[----:B------:R-:W-:Y:S01]  /*0c90*/  HADD2.F32 R34, -RZ, R34.H1_H1 ;  /* 0x30000022ff227230 */ /* 0x000fe20000004100 */
[----:B------:R-:W-:Y:S02]  /*0ca0*/  FMUL.FTZ R152, R150, R29 ;  /* 0x0000001d96987220 */ /* 0x000fe40000410000 */
[----:B------:R-:W-:Y:S01]  /*0cb0*/  FADD.FTZ R29, -R163, R30 ;  /* 0x0000001ea31d7221 */ /* 0x000fe20000010100 */
[----:B------:R-:W-:Y:S01]  /*0cc0*/  HADD2.F32 R153, -RZ, R38.H1_H1 ;  /* 0x30000026ff997230 */ /* 0x000fe20000004100 */
        /* <DEDUP_REMOVED lines=8> */
[--C-:B------:R-:W-:Y:S02]  /*0d50*/  HADD2.F32 R28, -RZ, R31.reuse.H0_H0 ;  /* 0x2000001fff1c7230 */ /* 0x100fe40000004100 */
[----:B------:R-:W-:-:S03]  /*0d60*/  HADD2.F32 R31, -RZ, R31.H1_H1 ;  /* 0x3000001fff1f7230 */ /* 0x000fc60000004100 */
[C---:B------:R-:W-:Y:S01]  /*0d70*/  FADD.FTZ R155, -R163.reuse, R28 ;  /* 0x0000001ca39b7221 */ /* 0x040fe20000010100 */
[----:B------:R-:W-:Y:S02]  /*0d80*/  HADD2.F32 R37, -RZ, R37.H1_H1 ;  /* 0x30000025ff257230 */ /* 0x000fe40000004100 */
[--C-:B------:R-:W-:Y:S01]  /*0d90*/  HADD2.F32 R28, -RZ, R35.reuse.H0_H0 ;  /* 0x20000023ff1c7230 */ /* 0x100fe20000004100 */
[----:B------:R-:W-:Y:S02]  /*0da0*/  FMUL.FTZ R155, R150, R155 ;  /* 0x0000009b969b7220 */ /* 0x000fe40000410000 */
[----:B------:R-:W-:Y:S01]  /*0db0*/  FADD.FTZ R31, -R163, R31 ;  /* 0x0000001fa31f7221 */ /* 0x000fe20000010100 */
[----:B------:R-:W-:Y:S01]  /*0dc0*/  HADD2.F32 R35, -RZ, R35.H1_H1 ;  /* 0x30000023ff237230 */ /* 0x000fe20000004100 */
[----:B------:R-:W-:Y:S02]  /*0dd0*/  FADD.FTZ R89, R34, R89 ;  /* 0x0000005922597221 */ /* 0x000fe40000010000 */
[----:B------:R-:W-:Y:S01]  /*0de0*/  FFMA.FTZ R91, R30, R34, R91 ;  /* 0x000000221e5b7223 */ /* 0x000fe2000001005b */
[----:B------:R-:W-:Y:S01]  /*0df0*/  HADD2.F32 R34, -RZ, R39.H0_H0 ;  /* 0x20000027ff227230 */ /* 0x000fe20000004100 */
[----:B------:R-:W-:-:S02]  /*0e00*/  FADD.FTZ R101, R37, R101 ;  /* 0x0000006525657221 */ /* 0x000fc40000010000 */
[-C--:B------:R-:W-:Y:S02]  /*0e10*/  FFMA.FTZ R100, R33, R37.reuse, R100 ;  /* 0x0000002521647223 */ /* 0x080fe40000010064 */
[----:B------:R-:W-:Y:S01]  /*0e20*/  FFMA.FTZ R48, R116, R37, R48 ;  /* 0x0000002574307223 */ /* 0x000fe20000010030 */
[----:B------:R-:W-:Y:S01]  /*0e30*/  HADD2.F32 R37, -RZ, R38.H0_H0 ;  /* 0x20000026ff257230 */ /* 0x000fe20000004100 */
[-C--:B------:R-:W-:Y:S02]  /*0e40*/  FMUL.FTZ R29, R127, R28.reuse ;  /* 0x0000001c7f1d7220 */ /* 0x080fe40000410000 */
[----:B------:R-:W-:Y:S02]  /*0e50*/  FADD.FTZ R85, R28, R85 ;  /* 0x000000551c557221 */ /* 0x000fe40000010000 */
[C---:B------:R-:W-:Y:S01]  /*0e60*/  FFMA.FTZ R86, R155.reuse, R28, R86 ;  /* 0x0000001c9b567223 */ /* 0x040fe20000010056 */
[--C-:B------:R-:W-:Y:S01]  /*0e70*/  HADD2.F32 R28, -RZ, R40.reuse.H0_H0 ;  /* 0x20000028ff1c7230 */ /* 0x100fe20000004100 */
[----:B------:R-:W-:Y:S01]  /*0e80*/  FMUL.FTZ R38, R150, R31 ;  /* 0x0000001f96267220 */ /* 0x000fe20000410000 */
[----:B------:R-:W-:Y:S01]  /*0e90*/  HADD2.F32 R39, -RZ, R39.H1_H1 ;  /* 0x30000027ff277230 */ /* 0x000fe20000004100 */
[----:B------:R-:W-:Y:S01]  /*0ea0*/  FADD.FTZ R88, R34, R88 ;  /* 0x0000005822587221 */ /* 0x000fe20000010000 */
[----:B------:R-:W-:Y:S01]  /*0eb0*/  HADD2.F32 R40, -RZ, R40.H1_H1 ;  /* 0x30000028ff287230 */ /* 0x000fe20000004100 */
[----:B------:R-:W-:-:S02]  /*0ec0*/  FFMA.FTZ R90, R155, R34, R90 ;  /* 0x000000229b5a7223 */ /* 0x000fc4000001005a */
[-C--:B------:R-:W-:Y:S02]  /*0ed0*/  FMUL.FTZ R31, R128, R35.reuse ;  /* 0x00000023801f7220 */ /* 0x080fe40000410000 */
[----:B------:R-:W-:Y:S01]  /*0ee0*/  FFMA.FTZ R34, R119, R34, R29 ;  /* 0x0000002277227223 */ /* 0x000fe2000001001d */
[----:B------:R-:W-:Y:S01]  /*0ef0*/  HADD2.F32 R29, -RZ, R41.H0_H0 ;  /* 0x20000029ff1d7230 */ /* 0x000fe20000004100 */
[----:B------:R-:W-:Y:S02]  /*0f00*/  FADD.FTZ R50, R35, R50 ;  /* 0x0000003223327221 */ /* 0x000fe40000010000 */
[----:B------:R-:W-:Y:S02]  /*0f10*/  FFMA.FTZ R67, R38, R35, R67 ;  /* 0x0000002326437223 */ /* 0x000fe40000010043 */
[----:B------:R-:W-:Y:S01]  /*0f20*/  FADD.FTZ R35, -R163, R28 ;  /* 0x0000001ca3237221 */ /* 0x000fe20000010100 */
[----:B------:R-:W-:Y:S01]  /*0f30*/  HADD2.F32 R28, -RZ, R20.H0_H0 ;  /* 0x20000014ff1c7230 */ /* 0x000fe20000004100 */
[----:B------:R-:W-:-:S02]  /*0f40*/  FADD.FTZ R96, R37, R96 ;  /* 0x0000006025607221 */ /* 0x000fc40000010000 */
[----:B------:R-:W-:Y:S02]  /*0f50*/  FFMA.FTZ R97, R152, R37, R97 ;  /* 0x0000002598617223 */ /* 0x000fe40000010061 */
[----:B------:R-:W-:Y:S02]  /*0f60*/  FADD.FTZ R84, R39, R84 ;  /* 0x0000005427547221 */ /* 0x000fe40000010000 */
[-C--:B------:R-:W-:Y:S02]  /*0f70*/  FFMA.FTZ R87, R38, R39.reuse, R87 ;  /* 0x0000002726577223 */ /* 0x080fe40000010057 */
[----:B------:R-:W-:Y:S02]  /*0f80*/  FFMA.FTZ R31, R120, R39, R31 ;  /* 0x00000027781f7223 */ /* 0x000fe4000001001f */
[----:B------:R-:W-:Y:S01]  /*0f90*/  FFMA.FTZ R37, R117, R37, R156 ;  /* 0x0000002575257223 */ /* 0x000fe2000001009c */
[----:B------:R-:W-:Y:S01]  /*0fa0*/  HADD2.F32 R156, -RZ, R41.H1_H1 ;  /* 0x30000029ff9c7230 */ /* 0x000fe20000004100 */
[C---:B------:R-:W-:Y:S01]  /*0fb0*/  FADD.FTZ R39, -R163.reuse, R40 ;  /* 0x00000028a3277221 */ /* 0x040fe20000010100 */
[----:B------:R-:W-:Y:S01]  /*0fc0*/  HADD2.F32 R40, -RZ, R24.H0_H0 ;  /* 0x20000018ff287230 */ /* 0x000fe20000004100 */
[----:B------:R-:W-:Y:S01]  /*0fd0*/  FADD.FTZ R41, -R163, R29 ;  /* 0x0000001da3297221 */ /* 0x000fe20000010100 */
[----:B------:R-:W-:Y:S01]  /*0fe0*/  HADD2.F32 R20, -RZ, R20.H1_H1 ;  /* 0x30000014ff147230 */ /* 0x000fe20000004100 */
[----:B------:R-:W-:-:S02]  /*0ff0*/  FMUL.FTZ R35, R150, R35 ;  /* 0x0000002396237220 */ /* 0x000fc40000410000 */
[----:B------:R-:W-:Y:S02]  /*1000*/  FMUL.FTZ R29, R137, R28 ;  /* 0x0000001c891d7220 */ /* 0x000fe40000410000 */
[----:B------:R-:W-:Y:S01]  /*1010*/  FMUL.FTZ R39, R150, R39 ;  /* 0x0000002796277220 */ /* 0x000fe20000410000 */
[--C-:B------:R-:W-:Y:S01]  /*1020*/  HADD2.F32 R157, -RZ, R42.reuse.H0_H0 ;  /* 0x2000002aff9d7230 */ /* 0x100fe20000004100 */
[----:B------:R-:W-:Y:S01]  /*1030*/  FADD.FTZ R74, R40, R74 ;  /* 0x0000004a284a7221 */ /* 0x000fe20000010000 */
[----:B------:R-:W-:Y:S01]  /*1040*/  HADD2.F32 R42, -RZ, R42.H1_H1 ;  /* 0x3000002aff2a7230 */ /* 0x000fe20000004100 */
[-C--:B------:R-:W-:Y:S01]  /*1050*/  FFMA.FTZ R82, R35, R40.reuse, R82 ;  /* 0x0000002823527223 */ /* 0x080fe20000010052 */
[----:B------:R-:W-:Y:S01]  /*1060*/  HADD2.F32 R24, -RZ, R24.H1_H1 ;  /* 0x30000018ff187230 */ /* 0x000fe20000004100 */
[----:B------:R-:W-:Y:S02]  /*1070*/  FFMA.FTZ R40, R129, R40, R29 ;  /* 0x0000002881287223 */ /* 0x000fe4000001001d */
[----:B------:R-:W-:-:S02]  /*1080*/  FMUL.FTZ R29, R138, R20 ;  /* 0x000000148a1d7220 */ /* 0x000fc40000410000 */
[----:B------:R-:W-:Y:S02]  /*1090*/  FADD.FTZ R51, R20, R51 ;  /* 0x0000003314337221 */ /* 0x000fe40000010000 */
[----:B------:R-:W-:Y:S01]  /*10a0*/  FFMA.FTZ R66, R39, R20, R66 ;  /* 0x0000001427427223 */ /* 0x000fe20000010042 */
[----:B------:R-:W-:Y:S01]  /*10b0*/  HADD2.F32 R20, -RZ, R21.H0_H0 ;  /* 0x20000015ff147230 */ /* 0x000fe20000004100 */
[----:B------:R-:W-:Y:S01]  /*10c0*/  FMUL.FTZ R41, R150, R41 ;  /* 0x0000002996297220 */ /* 0x000fe20000410000 */
[--C-:B------:R-:W-:Y:S02]  /*10d0*/  HADD2.F32 R158, -RZ, R43.reuse.H0_H0 ;  /* 0x2000002bff9e7230 */ /* 0x100fe40000004100 */
[----:B------:R-:W-:Y:S01]  /*10e0*/  HADD2.F32 R160, -RZ, R43.H1_H1 ;  /* 0x3000002bffa07230 */ /* 0x000fe20000004100 */
[C---:B------:R-:W-:Y:S02]  /*10f0*/  FADD.FTZ R43, -R163.reuse, R156 ;  /* 0x0000009ca32b7221 */ /* 0x040fe40000010100 */
[----:B------:R-:W-:Y:S01]  /*1100*/  FADD.FTZ R159, -R163, R42 ;  /* 0x0000002aa39f7221 */ /* 0x000fe20000010100 */
[----:B------:R-:W-:Y:S01]  /*1110*/  HADD2.F32 R21, -RZ, R21.H1_H1 ;  /* 0x30000015ff157230 */ /* 0x000fe20000004100 */
[----:B------:R-:W-:-:S02]  /*1120*/  FADD.FTZ R75, R24, R75 ;  /* 0x0000004b184b7221 */ /* 0x000fc40000010000 */
[-C--:B------:R-:W-:Y:S02]  /*1130*/  FFMA.FTZ R83, R39, R24.reuse, R83 ;  /* 0x0000001827537223 */ /* 0x080fe40000010053 */
[----:B------:R-:W-:Y:S02]  /*1140*/  FFMA.FTZ R42, R130, R24, R29 ;  /* 0x00000018822a7223 */ /* 0x000fe4000001001d */
[-C--:B------:R-:W-:Y:S02]  /*1150*/  FMUL.FTZ R24, R139, R20.reuse ;  /* 0x000000148b187220 */ /* 0x080fe40000410000 */
[----:B------:R-:W-:Y:S02]  /*1160*/  FADD.FTZ R54, R20, R54 ;  /* 0x0000003614367221 */ /* 0x000fe40000010000 */
[----:B------:R-:W-:Y:S01]  /*1170*/  FFMA.FTZ R63, R41, R20, R63 ;  /* 0x00000014293f7223 */ /* 0x000fe2000001003f */
[----:B------:R-:W-:Y:S01]  /*1180*/  HADD2.F32 R20, -RZ, R22.H0_H0 ;  /* 0x20000016ff147230 */ /* 0x000fe20000004100 */
[----:B------:R-:W-:-:S02]  /*1190*/  FADD.FTZ R157, -R163, R157 ;  /* 0x0000009da39d7221 */ /* 0x000fc40000010100 */
[----:B------:R-:W-:Y:S02]  /*11a0*/  FMUL.FTZ R43, R150, R43 ;  /* 0x0000002b962b7220 */ /* 0x000fe40000410000 */
[C---:B------:R-:W-:Y:S01]  /*11b0*/  FADD.FTZ R161, -R163.reuse, R158 ;  /* 0x0000009ea3a17221 */ /* 0x040fe20000010100 */
[--C-:B------:R-:W-:Y:S01]  /*11c0*/  HADD2.F32 R156, -RZ, R25.reuse.H0_H0 ;  /* 0x20000019ff9c7230 */ /* 0x100fe20000004100 */
[----:B------:R-:W-:Y:S01]  /*11d0*/  FADD.FTZ R163, -R163, R160 ;  /* 0x000000a0a3a37221 */ /* 0x000fe20000010100 */
[----:B------:R-:W-:Y:S01]  /*11e0*/  HADD2.F32 R158, -RZ, R25.H1_H1 ;  /* 0x30000019ff9e7230 */ /* 0x000fe20000004100 */
[-C--:B------:R-:W-:Y:S01]  /*11f0*/  FMUL.FTZ R25, R140, R21.reuse ;  /* 0x000000158c197220 */ /* 0x080fe20000410000 */
[----:B------:R-:W-:Y:S01]  /*1200*/  HADD2.F32 R160, -RZ, R26.H0_H0 ;  /* 0x2000001affa07230 */ /* 0x000fe20000004100 */
[----:B------:R-:W-:Y:S01]  /*1210*/  FADD.FTZ R53, R21, R53 ;  /* 0x0000003515357221 */ /* 0x000fe20000010000 */
[----:B------:R-:W-:Y:S01]  /*1220*/  HADD2.F32 R22, -RZ, R22.H1_H1 ;  /* 0x30000016ff167230 */ /* 0x000fe20000004100 */
[----:B------:R-:W-:-:S02]  /*1230*/  FFMA.FTZ R64, R43, R21, R64 ;  /* 0x000000152b407223 */ /* 0x000fc40000010040 */
[C---:B------:R-:W-:Y:S02]  /*1240*/  FMUL.FTZ R157, R150.reuse, R157 ;  /* 0x0000009d969d7220 */ /* 0x040fe40000410000 */
[----:B------:R-:W-:Y:S02]  /*1250*/  FMUL.FTZ R21, R141, R20 ;  /* 0x000000148d157220 */ /* 0x000fe40000410000 */
[----:B------:R-:W-:Y:S02]  /*1260*/  FMUL.FTZ R159, R150, R159 ;  /* 0x0000009f969f7220 */ /* 0x000fe40000410000 */
[----:B------:R-:W-:Y:S02]  /*1270*/  FADD.FTZ R70, R160, R70 ;  /* 0x00000046a0467221 */ /* 0x000fe40000010000 */
[-C--:B------:R-:W-:Y:S02]  /*1280*/  FFMA.FTZ R78, R157, R160.reuse, R78 ;  /* 0x000000a09d4e7223 */ /* 0x080fe4000001004e */
[----:B------:R-:W-:-:S02]  /*1290*/  FFMA.FTZ R160, R133, R160, R21 ;  /* 0x000000a085a07223 */ /* 0x000fc40000010015 */
[-C--:B------:R-:W-:Y:S02]  /*12a0*/  FMUL.FTZ R21, R142, R22.reuse ;  /* 0x000000168e157220 */ /* 0x080fe40000410000 */
[----:B------:R-:W-:Y:S02]  /*12b0*/  FADD.FTZ R55, R22, R55 ;  /* 0x0000003716377221 */ /* 0x000fe40000010000 */
[----:B------:R-:W-:Y:S01]  /*12c0*/  FFMA.FTZ R62, R159, R22, R62 ;  /* 0x000000169f3e7223 */ /* 0x000fe2000001003e */
[----:B------:R-:W-:Y:S01]  /*12d0*/  HADD2.F32 R22, -RZ, R23.H0_H0 ;  /* 0x20000017ff167230 */ /* 0x000fe20000004100 */
[----:B------:R-:W-:Y:S01]  /*12e0*/  FADD.FTZ R72, R156, R72 ;  /* 0x000000489c487221 */ /* 0x000fe20000010000 */
[----:B------:R-:W-:Y:S01]  /*12f0*/  HADD2.F32 R164, -RZ, R27.H0_H0 ;  /* 0x2000001bffa47230 */ /* 0x000fe20000004100 */
[----:B------:R-:W-:Y:S02]  /*1300*/  FFMA.FTZ R80, R41, R156, R80 ;  /* 0x0000009c29507223 */ /* 0x000fe40000010050 */
[----:B------:R-:W-:-:S02]  /*1310*/  FADD.FTZ R56, R20, R56 ;  /* 0x0000003814387221 */ /* 0x000fc40000010000 */
[----:B------:R-:W-:Y:S02]  /*1320*/  FFMA.FTZ R61, R157, R20, R61 ;  /* 0x000000149d3d7223 */ /* 0x000fe4000001003d */
[----:B------:R-:W-:Y:S02]  /*1330*/  FMUL.FTZ R161, R150, R161 ;  /* 0x000000a196a17220 */ /* 0x000fe40000410000 */
[----:B------:R-:W-:Y:S01]  /*1340*/  FFMA.FTZ R156, R131, R156, R24 ;  /* 0x0000009c839c7223 */ /* 0x000fe20000010018 */
[----:B------:R-:W-:Y:S01]  /*1350*/  SHF.L.U32 R24, R154, 0x3, RZ ;  /* 0x000000039a187819 */ /* 0x000fe200000006ff */
[----:B------:R-:W-:Y:S01]  /*1360*/  FMUL.FTZ R20, R143, R22 ;  /* 0x000000168f147220 */ /* 0x000fe20000410000 */
[----:B------:R-:W-:Y:S01]  /*1370*/  HADD2.F32 R26, -RZ, R26.H1_H1 ;  /* 0x3000001aff1a7230 */ /* 0x000fe20000004100 */
[----:B------:R-:W-:Y:S02]  /*1380*/  FADD.FTZ R73, R158, R73 ;  /* 0x000000499e497221 */ /* 0x000fe40000010000 */
[----:B------:R-:W-:-:S02]  /*1390*/  FFMA.FTZ R81, R43, R158, R81 ;  /* 0x0000009e2b517223 */ /* 0x000fc40000010051 */
[----:B------:R-:W-:Y:S02]  /*13a0*/  FADD.FTZ R68, R164, R68 ;  /* 0x00000044a4447221 */ /* 0x000fe40000010000 */
[----:B------:R-:W-:Y:S02]  /*13b0*/  FFMA.FTZ R76, R161, R164, R76 ;  /* 0x000000a4a14c7223 */ /* 0x000fe4000001004c */
[----:B------:R-:W-:Y:S01]  /*13c0*/  FFMA.FTZ R158, R132, R158, R25 ;  /* 0x0000009e849e7223 */ /* 0x000fe20000010019 */
[----:B------:R-:W-:Y:S01]  /*13d0*/  SHF.R.U32.HI R25, RZ, 0x1d, R154 ;  /* 0x0000001dff197819 */ /* 0x000fe2000001169a */
[----:B------:R-:W-:Y:S01]  /*13e0*/  FFMA.FTZ R164, R135, R164, R20 ;  /* 0x000000a487a47223 */ /* 0x000fe20000010014 */
[----:B------:R-:W-:Y:S01]  /*13f0*/  @P2 IADD3 R20, P0, R24, c[0x0][0x198], RZ ;  /* 0x0000660018142a10 */ /* 0x000fe20007f1e0ff */
[----:B------:R-:W-:Y:S01]  /*1400*/  HADD2.F32 R23, -RZ, R23.H1_H1 ;  /* 0x30000017ff177230 */ /* 0x000fe20000004100 */
[----:B------:R-:W-:Y:S01]  /*1410*/  FFMA.FTZ R162, R134, R26, R21 ;  /* 0x0000001a86a27223 */ /* 0x000fe20000010015 */
[----:B------:R-:W-:Y:S01]  /*1420*/  HADD2.F32 R27, -RZ, R27.H1_H1 ;  /* 0x3000001bff1b7230 */ /* 0x000fe20000004100 */
[----:B------:R-:W-:Y:S01]  /*1430*/  @P2 IADD3.X R21, R25, c[0x0][0x19c], RZ, P0, !PT ;  /* 0x0000670019152a10 */ /* 0x000fe200007fe4ff */
[----:B------:R-:W-:-:S02]  /*1440*/  FADD.FTZ R71, R26, R71 ;  /* 0x000000471a477221 */ /* 0x000fc40000010000 */
[----:B------:R-:W-:Y:S02]  /*1450*/  FFMA.FTZ R79, R159, R26, R79 ;  /* 0x0000001a9f4f7223 */ /* 0x000fe4000001004f */
[----:B------:R-:W-:Y:S01]  /*1460*/  FMUL.FTZ R154, R150, R163 ;  /* 0x000000a3969a7220 */ /* 0x000fe20000410000 */
[----:B------:R-:W-:Y:S01]  /*1470*/  IADD3 R24, P0, R24, c[0x0][0x190], RZ ;  /* 0x0000640018187a10 */ /* 0x000fe20007f1e0ff */
[----:B------:R-:W-:Y:S01]  /*1480*/  IMAD.MOV.U32 R26, RZ, RZ, 0x8 ;  /* 0x00000008ff1a7424 */ /* 0x000fe200078e00ff */
[----:B------:R0:W5:Y:S01]  /*1490*/  @P2 LDG.E.64 R2, [R20.64] ;  /* 0x0000000414022981 */ /* 0x000162000c1e1b00 */
[----:B------:R-:W-:Y:S01]  /*14a0*/  FMUL.FTZ R163, R144, R23 ;  /* 0x0000001790a37220 */ /* 0x000fe20000410000 */
[----:B------:R-:W-:Y:S01]  /*14b0*/  IADD3.X R25, R25, c[0x0][0x194], RZ, P0, !PT ;  /* 0x0000650019197a10 */ /* 0x000fe200007fe4ff */
[----:B------:R-:W-:Y:S02]  /*14c0*/  FADD.FTZ R69, R27, R69 ;  /* 0x000000451b457221 */ /* 0x000fe40000010000 */
[----:B------:R-:W-:-:S02]  /*14d0*/  FFMA.FTZ R77, R154, R27, R77 ;  /* 0x0000001b9a4d7223 */ /* 0x000fc4000001004d */
[----:B------:R-:W-:Y:S01]  /*14e0*/  FFMA.FTZ R163, R136, R27, R163 ;  /* 0x0000001b88a37223 */ /* 0x000fe200000100a3 */
        /* <DEDUP_REMOVED lines=14> */
[----:B------:R-:W-:Y:S02]  /*15d0*/  FADD.FTZ R23, R36, R23 ;  /* 0x0000001724177221 */ /* 0x000fe40000010000 */
[----:B------:R-:W-:Y:S02]  /*15e0*/  FFMA.FTZ R22, R33, R48, R22 ;  /* 0x0000003021167223 */ /* 0x000fe40000010016 */
[----:B0-----:R-:W-:Y:S02]  /*15f0*/  FADD.FTZ R20, R48, R23 ;  /* 0x0000001730147221 */ /* 0x001fe40000010000 */
        /* <DEDUP_REMOVED lines=31> */
.L_x_241:
        /* <DEDUP_REMOVED lines=18> */
.L_x_242:
        /* <DEDUP_REMOVED lines=33> */
[----:B-----5:R-:W-:Y:S01]  /*1b20*/  @P1 HADD2.F32 R20, -RZ, R4.H0_H0 ;  /* 0x20000004ff141230 */ /* 0x020fe20000004100 */
[----:B------:R-:W-:Y:S02]  /*1b30*/  FADD.FTZ R28, R28, R21 ;  /* 0x000000151c1c7221 */ /* 0x000fe40000010000 */
[----:B------:R-:W-:Y:S02]  /*1b40*/  FADD.FTZ R22, R22, R167 ;  /* 0x000000a716167221 */ /* 0x000fe40000010000 */
[----:B------:R-:W-:Y:S02]  /*1b50*/  FADD.FTZ R23, R23, R28 ;  /* 0x0000001c17177221 */ /* 0x000fe40000010000 */
[----:B------:R-:W-:-:S02]  /*1b60*/  FMUL.FTZ R22, R22, c[0x0][0x1e0] ;  /* 0x0000780016167a20 */ /* 0x000fc40000410000 */
[----:B------:R-:W-:-:S03]  /*1b70*/  FMUL.FTZ R168, R23, c[0x0][0x1e0] ;  /* 0x0000780017a87a20 */ /* 0x000fc60000410000 */
[----:B------:R-:W-:Y:S01]  /*1b80*/  FSEL R29, R22, RZ, !P0 ;  /* 0x000000ff161d7208 */ /* 0x000fe20004000000 */
[----:B------:R-:W-:Y:S01]  /*1b90*/  @P1 HADD2.F32 R22, -RZ, R6.H0_H0 ;  /* 0x20000006ff161230 */ /* 0x000fe20000004100 */
        /* <DEDUP_REMOVED lines=11> */
[----:B------:R-:W-:Y:S01]  /*1c50*/  @P0 F2FP.PACK_AB R20, RZ, R47 ;  /* 0x0000002fff14023e */ /* 0x000fe200000000ff */
[----:B------:R-:W-:Y:S02]  /*1c60*/  FFMA.FTZ R33, R33, R168, R29 ;  /* 0x000000a821217223 */ /* 0x000fe4000001001d */
[----:B------:R-:W-:Y:S01]  /*1c70*/  FMUL.FTZ R151, R150, R151 ;  /* 0x0000009796977220 */ /* 0x000fe20000410000 */
[----:B------:R-:W-:Y:S01]  /*1c80*/  @P0 PRMT R12, R20, 0x7610, R12 ;  /* 0x00007610140c0816 */ /* 0x000fe2000000000c */
[----:B------:R-:W-:Y:S01]  /*1c90*/  @P1 HADD2.F32 R20, -RZ, R4.H1_H1 ;  /* 0x30000004ff141230 */ /* 0x000fe20000004100 */
[----:B------:R-:W-:-:S02]  /*1ca0*/  FADD.FTZ R33, R48, -R33 ;  /* 0x8000002130217221 */ /* 0x000fc40000010000 */
[-CC-:B------:R-:W-:Y:S02]  /*1cb0*/  FFMA.FTZ R152, R152, R168.reuse, R29.reuse ;  /* 0x000000a898987223 */ /* 0x180fe4000001001d */
[----:B------:R-:W-:Y:S01]  /*1cc0*/  @P1 FADD.FTZ R49, R49, R20 ;  /* 0x0000001431311221 */ /* 0x000fe20000010000 */
[--C-:B------:R-:W-:Y:S01]  /*1cd0*/  @P1 HADD2.F32 R20, -RZ, R5.reuse.H0_H0 ;  /* 0x20000005ff141230 */ /* 0x100fe20000004100 */
[----:B------:R-:W-:Y:S02]  /*1ce0*/  FMUL.FTZ R33, R150, R33 ;  /* 0x0000002196217220 */ /* 0x000fe40000410000 */
[----:B------:R-:W-:Y:S02]  /*1cf0*/  FADD.FTZ R37, R37, -R152 ;  /* 0x8000009825257221 */ /* 0x000fe40000010000 */
[----:B------:R-:W-:Y:S01]  /*1d00*/  @P1 FADD.FTZ R151, R151, R20 ;  /* 0x0000001497971221 */ /* 0x000fe20000010000 */
[----:B------:R-:W-:Y:S01]  /*1d10*/  @P1 HADD2.F32 R20, -RZ, R5.H1_H1 ;  /* 0x30000005ff141230 */ /* 0x000fe20000004100 */
[----:B------:R-:W-:-:S02]  /*1d20*/  FFMA.FTZ R30, R30, R168, R29 ;  /* 0x000000a81e1e7223 */ /* 0x000fc4000001001d */
[----:B------:R-:W-:Y:S01]  /*1d30*/  FMUL.FTZ R37, R150, R37 ;  /* 0x0000002596257220 */ /* 0x000fe20000410000 */
[----:B------:R-:W-:Y:S01]  /*1d40*/  @P0 F2FP.PACK_AB R21, RZ, R151 ;  /* 0x00000097ff15023e */ /* 0x000fe200000000ff */
[----:B------:R-:W-:Y:S01]  /*1d50*/  @P1 FADD.FTZ R33, R33, R20 ;  /* 0x0000001421211221 */ /* 0x000fe20000010000 */
[----:B------:R-:W-:Y:S01]  /*1d60*/  @P0 F2FP.PACK_AB R20, RZ, R49 ;  /* 0x00000031ff14023e */ /* 0x000fe200000000ff */
[----:B------:R-:W-:Y:S01]  /*1d70*/  FADD.FTZ R153, R153, -R30 ;  /* 0x8000001e99997221 */ /* 0x000fe20000010000 */
[----:B------:R-:W-:Y:S01]  /*1d80*/  @P0 PRMT R13, R21, 0x7610, R13 ;  /* 0x00007610150d0816 */ /* 0x000fe2000000000d */
[----:B------:R-:W-:Y:S01]  /*1d90*/  @P1 FADD.FTZ R37, R37, R22 ;  /* 0x0000001625251221 */ /* 0x000fe20000010000 */
[----:B------:R-:W-:Y:S01]  /*1da0*/  @P0 PRMT R12, R12, 0x5410, R20 ;  /* 0x000054100c0c0816 */ /* 0x000fe20000000014 */
[----:B------:R-:W-:Y:S01]  /*1db0*/  @P1 HADD2.F32 R22, -RZ, R6.H1_H1 ;  /* 0x30000006ff161230 */ /* 0x000fe20000004100 */
[----:B------:R-:W-:Y:S01]  /*1dc0*/  MOV R20, R26 ;  /* 0x0000001a00147202 */ /* 0x000fe20000000f00 */
[----:B------:R-:W-:Y:S01]  /*1dd0*/  FFMA.FTZ R155, R155, R168, R29 ;  /* 0x000000a89b9b7223 */ /* 0x000fe2000001001d */
[----:B------:R-:W-:Y:S01]  /*1de0*/  @P0 F2FP.PACK_AB R23, RZ, R37 ;  /* 0x00000025ff17023e */ /* 0x000fe200000000ff */
[----:B------:R-:W-:Y:S01]  /*1df0*/  FMUL.FTZ R153, R150, R153 ;  /* 0x0000009996997220 */ /* 0x000fe20000410000 */
[----:B------:R-:W-:Y:S01]  /*1e00*/  LOP3.LUT P5, RZ, R20, 0xff, RZ, 0xc0, !PT ;  /* 0x000000ff14ff7812 */ /* 0x000fe200078ac0ff */
[----:B------:R-:W-:Y:S01]  /*1e10*/  FADD.FTZ R155, R34, -R155 ;  /* 0x8000009b229b7221 */ /* 0x000fe20000010000 */
[----:B------:R-:W-:Y:S01]  /*1e20*/  @P2 MOV R20, R44 ;  /* 0x0000002c00142202 */ /* 0x000fe20000000f00 */
[----:B------:R-:W-:Y:S01]  /*1e30*/  @P1 FADD.FTZ R153, R153, R22 ;  /* 0x0000001699991221 */ /* 0x000fe20000010000 */
[----:B------:R-:W-:Y:S01]  /*1e40*/  @P0 PRMT R14, R23, 0x7610, R14 ;  /* 0x00007610170e0816 */ /* 0x000fe2000000000e */
[----:B------:R-:W-:Y:S01]  /*1e50*/  FMUL.FTZ R155, R150, R155 ;  /* 0x0000009b969b7220 */ /* 0x000fe20000410000 */
[----:B------:R-:W-:Y:S01]  /*1e60*/  @P2 LOP3.LUT P6, RZ, R20, 0xff, RZ, 0xc0, !PT ;  /* 0x000000ff14ff2812 */ /* 0x000fe200078cc0ff */
[--C-:B------:R-:W-:Y:S01]  /*1e70*/  @P1 HADD2.F32 R20, -RZ, R7.reuse.H0_H0 ;  /* 0x20000007ff141230 */ /* 0x100fe20000004100 */
[----:B------:R-:W-:Y:S01]  /*1e80*/  @P0 F2FP.PACK_AB R28, RZ, R153 ;  /* 0x00000099ff1c023e */ /* 0x000fe200000000ff */
[----:B------:R-:W-:Y:S01]  /*1e90*/  FMUL.FTZ R30, R47, c[0x0][0x1e8] ;  /* 0x00007a002f1e7a20 */ /* 0x000fe20000410000 */
[----:B------:R-:W-:Y:S01]  /*1ea0*/  @P0 F2FP.PACK_AB R22, RZ, R33 ;  /* 0x00000021ff16023e */ /* 0x000fe200000000ff */
[----:B------:R-:W-:Y:S01]  /*1eb0*/  FMUL.FTZ R32, R49, c[0x0][0x1e8] ;  /* 0x00007a0031207a20 */ /* 0x000fe20000410000 */
[----:B------:R-:W-:Y:S01]  /*1ec0*/  @P0 PRMT R14, R14, 0x5410, R28 ;  /* 0x000054100e0e0816 */ /* 0x000fe2000000001c */
[----:B------:R-:W-:Y:S01]  /*1ed0*/  @P1 FADD.FTZ R155, R155, R20 ;  /* 0x000000149b9b1221 */ /* 0x000fe20000010000 */
[----:B------:R-:W-:Y:S01]  /*1ee0*/  FSEL R28, R30, RZ, P5 ;  /* 0x000000ff1e1c7208 */ /* 0x000fe20002800000 */
[-CC-:B------:R-:W-:Y:S01]  /*1ef0*/  FFMA.FTZ R38, R38, R168.reuse, R29.reuse ;  /* 0x000000a826267223 */ /* 0x180fe2000001001d */
[----:B------:R-:W-:Y:S01]  /*1f00*/  LOP3.LUT P5, RZ, R26, 0xff00, RZ, 0xc0, !PT ;  /* 0x0000ff001aff7812 */ /* 0x000fe200078ac0ff */
[----:B------:R-:W-:Y:S01]  /*1f10*/  FMUL.FTZ R151, R151, c[0x0][0x1e8] ;  /* 0x00007a0097977a20 */ /* 0x000fe20000410000 */
[----:B------:R-:W-:Y:S01]  /*1f20*/  @P0 F2FP.PACK_AB R20, RZ, R155 ;  /* 0x0000009bff14023e */ /* 0x000fe200000000ff */
[----:B------:R-:W-:Y:S01]  /*1f30*/  FADD.FTZ R31, R31, -R38 ;  /* 0x800000261f1f7221 */ /* 0x000fe20000010000 */
[----:B------:R-:W-:Y:S01]  /*1f40*/  FSEL R47, R32, RZ, P5 ;  /* 0x000000ff202f7208 */ /* 0x000fe20002800000 */
[-C--:B------:R-:W-:Y:S01]  /*1f50*/  FFMA.FTZ R41, R41, R168.reuse, R29 ;  /* 0x000000a829297223 */ /* 0x080fe2000001001d */
[----:B------:R-:W-:Y:S01]  /*1f60*/  LOP3.LUT P5, RZ, R26, 0xff0000, RZ, 0xc0, !PT ;  /* 0x00ff00001aff7812 */ /* 0x000fe200078ac0ff */
[----:B------:R-:W-:Y:S01]  /*1f70*/  FMUL.FTZ R31, R150, R31 ;  /* 0x0000001f961f7220 */ /* 0x000fe20000410000 */
[----:B------:R-:W-:Y:S01]  /*1f80*/  @P0 PRMT R15, R20, 0x7610, R15 ;  /* 0x00007610140f0816 */ /* 0x000fe2000000000f */
[----:B------:R-:W-:Y:S01]  /*1f90*/  @P1 HADD2.F32 R20, -RZ, R7.H1_H1 ;  /* 0x30000007ff141230 */ /* 0x000fe20000004100 */
[----:B------:R-:W-:Y:S01]  /*1fa0*/  @P2 FSEL R30, R30, RZ, P6 ;  /* 0x000000ff1e1e2208 */ /* 0x000fe20003000000 */
[----:B------:R-:W-:Y:S01]  /*1fb0*/  FMUL.FTZ R46, R33, c[0x0][0x1e8] ;  /* 0x00007a00212e7a20 */ /* 0x000fe20000410000 */
[----:B------:R-:W-:Y:S01]  /*1fc0*/  FSEL R36, R151, RZ, P5 ;  /* 0x000000ff97247208 */ /* 0x000fe20002800000 */
[----:B------:R-:W-:Y:S01]  /*1fd0*/  FADD.FTZ R41, R156, -R41 ;  /* 0x800000299c297221 */ /* 0x000fe20000010000 */
[----:B------:R-:W-:Y:S01]  /*1fe0*/  @P2 LOP3.LUT P6, RZ, R44, 0xff00, RZ, 0xc0, !PT ;  /* 0x0000ff002cff2812 */ /* 0x000fe200078cc0ff */
[-CC-:B------:R-:W-:Y:S01]  /*1ff0*/  FFMA.FTZ R157, R157, R168.reuse, R29.reuse ;  /* 0x000000a89d9d7223 */ /* 0x180fe2000001001d */
[----:B------:R-:W-:Y:S01]  /*2000*/  LOP3.LUT P5, RZ, R26, 0xff000000, RZ, 0xc0, !PT ;  /* 0xff0000001aff7812 */ /* 0x000fe200078ac0ff */
[----:B------:R-:W-:Y:S01]  /*2010*/  @P1 FADD.FTZ R31, R31, R20 ;  /* 0x000000141f1f1221 */ /* 0x000fe20000010000 */
[--C-:B------:R-:W-:Y:S01]  /*2020*/  @P1 HADD2.F32 R20, -RZ, R9.reuse.H0_H0 ;  /* 0x20000009ff141230 */ /* 0x100fe20000004100 */
[----:B------:R-:W-:Y:S01]  /*2030*/  FMUL.FTZ R48, R37, c[0x0][0x1e8] ;  /* 0x00007a0025307a20 */ /* 0x000fe20000410000 */
[----:B------:R-:W-:Y:S01]  /*2040*/  @P2 FSEL R32, R32, RZ, P6 ;  /* 0x000000ff20202208 */ /* 0x000fe20003000000 */
[----:B------:R-:W-:Y:S01]  /*2050*/  FMUL.FTZ R41, R150, R41 ;  /* 0x0000002996297220 */ /* 0x000fe20000410000 */
[----:B------:R-:W-:Y:S01]  /*2060*/  FSEL R37, R46, RZ, P5 ;  /* 0x000000ff2e257208 */ /* 0x000fe20002800000 */
[----:B------:R-:W-:Y:S01]  /*2070*/  FMUL.FTZ R153, R153, c[0x0][0x1e8] ;  /* 0x00007a0099997a20 */ /* 0x000fe20000410000 */
[----:B------:R-:W-:Y:S01]  /*2080*/  @P2 LOP3.LUT P6, RZ, R44, 0xff0000, RZ, 0xc0, !PT ;  /* 0x00ff00002cff2812 */ /* 0x000fe200078cc0ff */
[-C--:B------:R-:W-:Y:S01]  /*2090*/  FFMA.FTZ R35, R35, R168.reuse, R29 ;  /* 0x000000a823237223 */ /* 0x080fe2000001001d */
[----:B------:R-:W-:Y:S01]  /*20a0*/  LOP3.LUT P5, RZ, R27, 0xff00, RZ, 0xc0, !PT ;  /* 0x0000ff001bff7812 */ /* 0x000fe200078ac0ff */
[----:B------:R-:W-:Y:S01]  /*20b0*/  FADD.FTZ R157, R160, -R157 ;  /* 0x8000009da09d7221 */ /* 0x000fe20000010000 */
[----:B------:R-:W-:Y:S01]  /*20c0*/  @P2 FSEL R33, R151, RZ, P6 ;  /* 0x000000ff97212208 */ /* 0x000fe20003000000 */
[----:B------:R-:W-:Y:S01]  /*20d0*/  @P1 FADD.FTZ R41, R41, R20 ;  /* 0x0000001429291221 */ /* 0x000fe20000010000 */
[----:B------:R-:W-:Y:S01]  /*20e0*/  @P1 HADD2.F32 R20, -RZ, R10.H0_H0 ;  /* 0x2000000aff141230 */ /* 0x000fe20000004100 */
[----:B------:R-:W-:Y:S01]  /*20f0*/  FADD.FTZ R35, R40, -R35 ;  /* 0x8000002328237221 */ /* 0x000fe20000010000 */
[----:B------:R-:W-:Y:S01]  /*2100*/  FSEL R152, R153, RZ, P5 ;  /* 0x000000ff99987208 */ /* 0x000fe20002800000 */
[----:B------:R-:W-:Y:S01]  /*2110*/  FMUL.FTZ R157, R150, R157 ;  /* 0x0000009d969d7220 */ /* 0x000fe20000410000 */
[----:B------:R-:W-:Y:S01]  /*2120*/  LOP3.LUT P6, RZ, R27, 0xff, RZ, 0xc0, !PT ;  /* 0x000000ff1bff7812 */ /* 0x000fe200078cc0ff */
[----:B------:R-:W-:Y:S01]  /*2130*/  FMUL.FTZ R40, R31, c[0x0][0x1e8] ;  /* 0x00007a001f287a20 */ /* 0x000fe20000410000 */
[----:B------:R-:W-:Y:S01]  /*2140*/  LOP3.LUT P5, RZ, R27, 0xff000000, RZ, 0xc0, !PT ;  /* 0xff0000001bff7812 */ /* 0x000fe200078ac0ff */
[----:B------:R-:W-:Y:S01]  /*2150*/  @P1 FADD.FTZ R157, R157, R20 ;  /* 0x000000149d9d1221 */ /* 0x000fe20000010000 */
[----:B------:R-:W-:Y:S01]  /*2160*/  FSEL R49, R48, RZ, P6 ;  /* 0x000000ff30317208 */ /* 0x000fe20003000000 */
[----:B------:R-:W-:Y:S01]  /*2170*/  FMUL.FTZ R155, R155, c[0x0][0x1e8] ;  /* 0x00007a009b9b7a20 */ /* 0x000fe20000410000 */
[----:B------:R-:W-:Y:S01]  /*2180*/  FSEL R20, R40, RZ, P5 ;  /* 0x000000ff28147208 */ /* 0x000fe20002800000 */
[-CC-:B------:R-:W-:Y:S01]  /*2190*/  FFMA.FTZ R43, R43, R168.reuse, R29.reuse ;  /* 0x000000a82b2b7223 */ /* 0x180fe2000001001d */
[----:B------:R-:W-:Y:S01]  /*21a0*/  LOP3.LUT P6, RZ, R27, 0xff0000, RZ, 0xc0, !PT ;  /* 0x00ff00001bff7812 */ /* 0x000fe200078cc0ff */
[----:B------:R-:W-:Y:S01]  /*21b0*/  FFMA.FTZ R161, R161, R168, R29 ;  /* 0x000000a8a1a17223 */ /* 0x000fe2000001001d */
[----:B------:R-:W-:Y:S01]  /*21c0*/  @P2 LOP3.LUT P5, RZ, R44, 0xff000000, RZ, 0xc0, !PT ;  /* 0xff0000002cff2812 */ /* 0x000fe200078ac0ff */
[----:B------:R-:W-:Y:S01]  /*21d0*/  FADD.FTZ R43, R158, -R43 ;  /* 0x8000002b9e2b7221 */ /* 0x000fe20000010000 */
[----:B------:R-:W-:Y:S01]  /*21e0*/  MOV R21, R24 ;  /* 0x0000001800157202 */ /* 0x000fe20000000f00 */
[----:B------:R-:W-:Y:S01]  /*21f0*/  FMUL.FTZ R38, R150, R35 ;  /* 0x0000002396267220 */ /* 0x000fe20000410000 */
[----:B------:R-:W-:Y:S01]  /*2200*/  @P0 F2FP.PACK_AB R26, RZ, R31 ;  /* 0x0000001fff1a023e */ /* 0x000fe200000000ff */
[----:B------:R-:W-:Y:S01]  /*2210*/  FFMA.FTZ R159, R159, R168, R29 ;  /* 0x000000a89f9f7223 */ /* 0x000fe2000001001d */
[----:B------:R-:W-:Y:S01]  /*2220*/  FSEL R23, R155, RZ, P6 ;  /* 0x000000ff9b177208 */ /* 0x000fe20003000000 */
[----:B------:R-:W-:Y:S01]  /*2230*/  FADD.FTZ R161, R164, -R161 ;  /* 0x800000a1a4a17221 */ /* 0x000fe20000010000 */
[----:B------:R-:W-:Y:S01]  /*2240*/  @P2 FSEL R31, R46, RZ, P5 ;  /* 0x000000ff2e1f2208 */ /* 0x000fe20002800000 */
[----:B------:R-:W-:Y:S01]  /*2250*/  FMUL.FTZ R43, R150, R43 ;  /* 0x0000002b962b7220 */ /* 0x000fe20000410000 */
[----:B------:R-:W-:Y:S01]  /*2260*/  LOP3.LUT P6, RZ, R21, 0xff, RZ, 0xc0, !PT ;  /* 0x000000ff15ff7812 */ /* 0x000fe200078cc0ff */
[----:B------:R-:W-:Y:S01]  /*2270*/  @P1 HADD2.F32 R21, -RZ, R8.H0_H0 ;  /* 0x20000008ff151230 */ /* 0x000fe20000004100 */
[----:B------:R-:W-:Y:S01]  /*2280*/  @P2 LOP3.LUT P5, RZ, R45, 0xff, RZ, 0xc0, !PT ;  /* 0x000000ff2dff2812 */ /* 0x000fe200078ac0ff */
[----:B------:R-:W-:Y:S01]  /*2290*/  HFMA2.MMA R156, -RZ, RZ, 0, 9.5367431640625e-07 ;  /* 0x00000010ff9c7435 */ /* 0x000fe200000001ff */
[----:B------:R-:W-:Y:S01]  /*22a0*/  @P0 PRMT R13, R13, 0x5410, R22 ;  /* 0x000054100d0d0816 */ /* 0x000fe20000000016 */
[----:B------:R-:W-:Y:S01]  /*22b0*/  @P1 HADD2.F32 R22, -RZ, R9.H1_H1 ;  /* 0x30000009ff161230 */ /* 0x000fe20000004100 */
[----:B------:R-:W-:Y:S01]  /*22c0*/  @P2 FSEL R34, R48, RZ, P5 ;  /* 0x000000ff30222208 */ /* 0x000fe20002800000 */
[----:B------:R-:W-:Y:S01]  /*22d0*/  @P1 FADD.FTZ R38, R38, R21 ;  /* 0x0000001526261221 */ /* 0x000fe20000010000 */
[----:B------:R-:W-:Y:S01]  /*22e0*/  @P2 LOP3.LUT P5, RZ, R45, 0xff00, RZ, 0xc0, !PT ;  /* 0x0000ff002dff2812 */ /* 0x000fe200078ac0ff */
[----:B------:R-:W-:Y:S01]  /*22f0*/  FADD.FTZ R159, R162, -R159 ;  /* 0x8000009fa29f7221 */ /* 0x000fe20000010000 */
[----:B------:R-:W-:Y:S01]  /*2300*/  F2FP.PACK_AB R21, R37, R36 ;  /* 0x000000242515723e */ /* 0x000fe200000000ff */
[----:B------:R-:W-:Y:S01]  /*2310*/  @P1 HADD2.F32 R36, -RZ, R11.H0_H0 ;  /* 0x2000000bff241230 */ /* 0x000fe20000004100 */
[C---:B------:R-:W-:Y:S01]  /*2320*/  FMUL.FTZ R161, R150.reuse, R161 ;  /* 0x000000a196a17220 */ /* 0x040fe20000410000 */
[----:B------:R-:W-:Y:S01]  /*2330*/  @P2 FSEL R35, R153, RZ, P5 ;  /* 0x000000ff99232208 */ /* 0x000fe20002800000 */
[----:B------:R-:W-:Y:S01]  /*2340*/  @P1 FADD.FTZ R43, R43, R22 ;  /* 0x000000162b2b1221 */ /* 0x000fe20000010000 */
[----:B------:R-:W-:Y:S01]  /*2350*/  @P2 LOP3.LUT P5, RZ, R45, 0xff0000, RZ, 0xc0, !PT ;  /* 0x00ff00002dff2812 */ /* 0x000fe200078ac0ff */
[----:B------:R-:W-:Y:S01]  /*2360*/  @P1 HADD2.F32 R22, -RZ, R10.H1_H1 ;  /* 0x3000000aff161230 */ /* 0x000fe20000004100 */
[----:B------:R-:W-:Y:S01]  /*2370*/  FMUL.FTZ R159, R150, R159 ;  /* 0x0000009f969f7220 */ /* 0x000fe20000410000 */
[----:B------:R-:W-:Y:S01]  /*2380*/  F2FP.PACK_AB R23, R20, R23 ;  /* 0x000000171417723e */ /* 0x000fe200000000ff */
[----:B------:R-:W-:Y:S01]  /*2390*/  @P1 FADD.FTZ R161, R161, R36 ;  /* 0x00000024a1a11221 */ /* 0x000fe20000010000 */
[----:B------:R-:W-:Y:S01]  /*23a0*/  @P2 FSEL R36, R155, RZ, P5 ;  /* 0x000000ff9b242208 */ /* 0x000fe20002800000 */
[-CC-:B------:R-:W-:Y:S01]  /*23b0*/  FFMA.FTZ R39, R39, R168.reuse, R29.reuse ;  /* 0x000000a827277223 */ /* 0x180fe2000001001d */
[----:B------:R-:W-:Y:S01]  /*23c0*/  @P0 PRMT R15, R15, 0x5410, R26 ;  /* 0x000054100f0f0816 */ /* 0x000fe2000000001a */
[----:B------:R-:W-:Y:S01]  /*23d0*/  FFMA.FTZ R154, R154, R168, R29 ;  /* 0x000000a89a9a7223 */ /* 0x000fe2000001001d */
[----:B------:R-:W-:Y:S01]  /*23e0*/  @P2 LOP3.LUT P5, RZ, R45, 0xff000000, RZ, 0xc0, !PT ;  /* 0xff0000002dff2812 */ /* 0x000fe200078ac0ff */
[----:B------:R-:W-:Y:S01]  /*23f0*/  @P1 FADD.FTZ R159, R159, R22 ;  /* 0x000000169f9f1221 */ /* 0x000fe20000010000 */
[----:B------:R-:W-:Y:S01]  /*2400*/  F2FP.PACK_AB R20, R47, R28 ;  /* 0x0000001c2f14723e */ /* 0x000fe200000000ff */
[----:B------:R-:W-:Y:S01]  /*2410*/  @P0 IMAD.WIDE.U32 R26, R147, R156, c[0x0][0x258] ;  /* 0x00009600931a0625 */ /* 0x000fe200078e009c */
[----:B------:R-:W-:-:S02]  /*2420*/  F2FP.PACK_AB R22, R152, R49 ;  /* 0x000000319816723e */ /* 0x000fc400000000ff */
[----:B------:R-:W-:Y:S01]  /*2430*/  @P2 FSEL R37, R40, RZ, P5 ;  /* 0x000000ff28252208 */ /* 0x000fe20002800000 */
[----:B------:R-:W-:Y:S01]  /*2440*/  IMAD.WIDE.U32 R28, R147, R156, c[0x0][0x248] ;  /* 0x00009200931c7625 */ /* 0x000fe200078e009c */
[----:B------:R-:W-:Y:S01]  /*2450*/  LOP3.LUT P5, RZ, R24, 0xff0000, RZ, 0xc0, !PT ;  /* 0x00ff000018ff7812 */ /* 0x000fe200078ac0ff */
[----:B------:R-:W-:Y:S01]  /*2460*/  @P0 STG.E.128 [R26.64], R12 ;  /* 0x0000000c1a000986 */ /* 0x000fe2000c101d04 */
[----:B------:R-:W-:Y:S01]  /*2470*/  @P2 F2FP.PACK_AB R30, RZ, R30 ;  /* 0x0000001eff1e223e */ /* 0x000fe200000000ff */
[----:B------:R-:W-:Y:S01]  /*2480*/  FADD.FTZ R39, R42, -R39 ;  /* 0x800000272a277221 */ /* 0x000fe20000010000 */
[----:B------:R-:W-:Y:S01]  /*2490*/  @P2 F2FP.PACK_AB R33, RZ, R33 ;  /* 0x00000021ff21223e */ /* 0x000fe200000000ff */
[----:B------:R-:W-:Y:S01]  /*24a0*/  FMUL.FTZ R47, R41, c[0x0][0x1e8] ;  /* 0x00007a00292f7a20 */ /* 0x000fe20000410000 */
[----:B------:R0:W-:Y:S01]  /*24b0*/  STG.E.128 [R28.64], R20 ;  /* 0x000000141c007986 */ /* 0x0001e2000c101d04 */
[----:B------:R-:W-:Y:S01]  /*24c0*/  FADD.FTZ R163, R163, -R154 ;  /* 0x8000009aa3a37221 */ /* 0x000fe20000010000 */
[----:B------:R-:W-:Y:S01]  /*24d0*/  @P2 F2FP.PACK_AB R34, RZ, R34 ;  /* 0x00000022ff22223e */ /* 0x000fe200000000ff */
[----:B------:R-:W-:Y:S01]  /*24e0*/  FMUL.FTZ R42, R38, c[0x0][0x1e8] ;  /* 0x00007a00262a7a20 */ /* 0x000fe20000410000 */
[----:B------:R-:W-:Y:S01]  /*24f0*/  FSEL R48, R47, RZ, P5 ;  /* 0x000000ff2f307208 */ /* 0x000fe20002800000 */
[----:B------:R-:W-:Y:S01]  /*2500*/  FMUL.FTZ R39, R150, R39 ;  /* 0x0000002796277220 */ /* 0x000fe20000410000 */
[----:B------:R-:W-:Y:S01]  /*2510*/  LOP3.LUT P5, RZ, R25, 0xff, RZ, 0xc0, !PT ;  /* 0x000000ff19ff7812 */ /* 0x000fe200078ac0ff */
[----:B------:R-:W-:Y:S01]  /*2520*/  FMUL.FTZ R151, R157, c[0x0][0x1e8] ;  /* 0x00007a009d977a20 */ /* 0x000fe20000410000 */
[----:B------:R-:W-:Y:S01]  /*2530*/  FSEL R46, R42, RZ, P6 ;  /* 0x000000ff2a2e7208 */ /* 0x000fe20003000000 */
[----:B------:R-:W-:Y:S01]  /*2540*/  FMUL.FTZ R150, R150, R163 ;  /* 0x000000a396967220 */ /* 0x000fe20000410000 */
[----:B------:R-:W-:Y:S01]  /*2550*/  LOP3.LUT P6, RZ, R24, 0xff000000, RZ, 0xc0, !PT ;  /* 0xff00000018ff7812 */ /* 0x000fe200078cc0ff */
[----:B------:R-:W-:Y:S01]  /*2560*/  FMUL.FTZ R49, R43, c[0x0][0x1e8] ;  /* 0x00007a002b317a20 */ /* 0x000fe20000410000 */
[----:B------:R-:W-:Y:S01]  /*2570*/  @P0 F2FP.PACK_AB R38, RZ, R38 ;  /* 0x00000026ff26023e */ /* 0x000fe200000000ff */
[----:B------:R-:W-:Y:S01]  /*2580*/  FMUL.FTZ R154, R161, c[0x0][0x1e8] ;  /* 0x00007a00a19a7a20 */ /* 0x000fe20000410000 */
[----:B------:R-:W-:Y:S01]  /*2590*/  @P2 F2FP.PACK_AB R36, RZ, R36 ;  /* 0x00000024ff24223e */ /* 0x000fe200000000ff */
[----:B------:R-:W-:Y:S01]  /*25a0*/  FMUL.FTZ R152, R159, c[0x0][0x1e8] ;  /* 0x00007a009f987a20 */ /* 0x000fe20000410000 */
[----:B------:R-:W-:Y:S01]  /*25b0*/  @P0 F2FP.PACK_AB R41, RZ, R41 ;  /* 0x00000029ff29023e */ /* 0x000fe200000000ff */
[----:B0-----:R-:W-:Y:S01]  /*25c0*/  @P1 HADD2.F32 R21, -RZ, R11.H1_H1 ;  /* 0x3000000bff151230 */ /* 0x001fe20000004100 */
[----:B------:R-:W-:Y:S01]  /*25d0*/  FSEL R22, R151, RZ, P5 ;  /* 0x000000ff97167208 */ /* 0x000fe20002800000 */
[----:B------:R-:W-:Y:S01]  /*25e0*/  @P1 HADD2.F32 R20, -RZ, R8.H1_H1 ;  /* 0x30000008ff141230 */ /* 0x000fe20000004100 */
[----:B------:R-:W-:-:S02]  /*25f0*/  FSEL R29, R49, RZ, P6 ;  /* 0x000000ff311d7208 */ /* 0x000fc40003000000 */
[----:B------:R-:W-:Y:S01]  /*2600*/  @P1 FADD.FTZ R150, R150, R21 ;  /* 0x0000001596961221 */ /* 0x000fe20000010000 */
[----:B------:R-:W-:Y:S01]  /*2610*/  LOP3.LUT P5, RZ, R25, 0xff0000, RZ, 0xc0, !PT ;  /* 0x00ff000019ff7812 */ /* 0x000fe200078ac0ff */
[----:B------:R-:W-:Y:S01]  /*2620*/  @P1 FADD.FTZ R39, R39, R20 ;  /* 0x0000001427271221 */ /* 0x000fe20000010000 */
[----:B------:R-:W-:Y:S02]  /*2630*/  LOP3.LUT P6, RZ, R25, 0xff00, RZ, 0xc0, !PT ;  /* 0x0000ff0019ff7812 */ /* 0x000fe400078cc0ff */
[----:B------:R-:W-:Y:S01]  /*2640*/  @P0 F2FP.PACK_AB R40, RZ, R150 ;  /* 0x00000096ff28023e */ /* 0x000fe200000000ff */
[----:B------:R-:W-:Y:S01]  /*2650*/  FMUL.FTZ R150, R150, c[0x0][0x1e8] ;  /* 0x00007a0096967a20 */ /* 0x000fe20000410000 */
[----:B------:R-:W-:Y:S02]  /*2660*/  FSEL R23, R154, RZ, P5 ;  /* 0x000000ff9a177208 */ /* 0x000fe40002800000 */
[----:B------:R-:W-:Y:S02]  /*2670*/  @P2 MOV R20, R2 ;  /* 0x0000000200142202 */ /* 0x000fe40000000f00 */
[----:B------:R-:W-:Y:S01]  /*2680*/  @P0 F2FP.PACK_AB R27, RZ, R39 ;  /* 0x00000027ff1b023e */ /* 0x000fe200000000ff */
[----:B------:R-:W-:Y:S01]  /*2690*/  FMUL.FTZ R39, R39, c[0x0][0x1e8] ;  /* 0x00007a0027277a20 */ /* 0x000fe20000410000 */
[----:B------:R-:W-:-:S02]  /*26a0*/  FSEL R153, R152, RZ, P6 ;  /* 0x000000ff98997208 */ /* 0x000fc40003000000 */
[----:B------:R-:W-:Y:S02]  /*26b0*/  LOP3.LUT P5, RZ, R25, 0xff000000, RZ, 0xc0, !PT ;  /* 0xff00000019ff7812 */ /* 0x000fe400078ac0ff */
[----:B------:R-:W-:Y:S02]  /*26c0*/  LOP3.LUT P6, RZ, R24, 0xff00, RZ, 0xc0, !PT ;  /* 0x0000ff0018ff7812 */ /* 0x000fe400078cc0ff */
[----:B------:R-:W-:Y:S02]  /*26d0*/  @P2 LOP3.LUT P1, RZ, R20, 0xff, RZ, 0xc0, !PT ;  /* 0x000000ff14ff2812 */ /* 0x000fe4000782c0ff */
[----:B------:R-:W-:Y:S02]  /*26e0*/  @P0 F2FP.PACK_AB R157, RZ, R157 ;  /* 0x0000009dff9d023e */ /* 0x000fe400000000ff */
[----:B------:R-:W-:Y:S02]  /*26f0*/  @P0 F2FP.PACK_AB R161, RZ, R161 ;  /* 0x000000a1ffa1023e */ /* 0x000fe400000000ff */
[----:B------:R-:W-:-:S02]  /*2700*/  FSEL R20, R150, RZ, P5 ;  /* 0x000000ff96147208 */ /* 0x000fc40002800000 */
[----:B------:R-:W-:Y:S02]  /*2710*/  FSEL R25, R39, RZ, P6 ;  /* 0x000000ff27197208 */ /* 0x000fe40003000000 */
[----:B------:R-:W-:Y:S02]  /*2720*/  @P2 F2FP.PACK_AB R32, RZ, R32 ;  /* 0x00000020ff20223e */ /* 0x000fe400000000ff */
[----:B------:R-:W-:Y:S02]  /*2730*/  @P2 F2FP.PACK_AB R31, RZ, R31 ;  /* 0x0000001fff1f223e */ /* 0x000fe400000000ff */
[----:B------:R-:W-:Y:S02]  /*2740*/  @P2 F2FP.PACK_AB R35, RZ, R35 ;  /* 0x00000023ff23223e */ /* 0x000fe400000000ff */
[----:B------:R-:W-:Y:S02]  /*2750*/  @P2 F2FP.PACK_AB R37, RZ, R37 ;  /* 0x00000025ff25223e */ /* 0x000fe400000000ff */
[----:B------:R-:W-:-:S02]  /*2760*/  @P2 PRMT R16, R30, 0x7610, R16 ;  /* 0x000076101e102816 */ /* 0x000fc40000000010 */
[----:B------:R-:W-:Y:S02]  /*2770*/  @P2 PRMT R17, R33, 0x7610, R17 ;  /* 0x0000761021112816 */ /* 0x000fe40000000011 */
[----:B------:R-:W-:Y:S02]  /*2780*/  @P2 PRMT R18, R34, 0x7610, R18 ;  /* 0x0000761022122816 */ /* 0x000fe40000000012 */
[----:B------:R-:W-:Y:S02]  /*2790*/  @P2 PRMT R19, R36, 0x7610, R19 ;  /* 0x0000761024132816 */ /* 0x000fe40000000013 */
[----:B------:R-:W-:Y:S02]  /*27a0*/  @P0 PRMT R12, R38, 0x7610, R12 ;  /* 0x00007610260c0816 */ /* 0x000fe4000000000c */
[----:B------:R-:W-:Y:S02]  /*27b0*/  @P0 F2FP.PACK_AB R43, RZ, R43 ;  /* 0x0000002bff2b023e */ /* 0x000fe400000000ff */
[----:B------:R-:W-:-:S02]  /*27c0*/  @P0 F2FP.PACK_AB R159, RZ, R159 ;  /* 0x0000009fff9f023e */ /* 0x000fc400000000ff */
[----:B------:R-:W-:Y:S02]  /*27d0*/  @P0 PRMT R13, R41, 0x7610, R13 ;  /* 0x00007610290d0816 */ /* 0x000fe4000000000d */
[----:B------:R-:W-:Y:S02]  /*27e0*/  @P0 PRMT R14, R157, 0x7610, R14 ;  /* 0x000076109d0e0816 */ /* 0x000fe4000000000e */
[----:B------:R-:W-:Y:S02]  /*27f0*/  @P0 PRMT R15, R161, 0x7610, R15 ;  /* 0x00007610a10f0816 */ /* 0x000fe4000000000f */
[----:B------:R-:W-:Y:S02]  /*2800*/  @P0 IADD3 R26, P5, R149, c[0x0][0x258], RZ ;  /* 0x00009600951a0a10 */ /* 0x000fe40007fbe0ff */
[----:B------:R-:W-:Y:S02]  /*2810*/  F2FP.PACK_AB R23, R20, R23 ;  /* 0x000000171417723e */ /* 0x000fe400000000ff */
[----:B------:R-:W-:Y:S01]  /*2820*/  F2FP.PACK_AB R20, R25, R46 ;  /* 0x0000002e1914723e */ /* 0x000fe200000000ff */
[----:B------:R-:W-:Y:S01]  /*2830*/  @P2 IMAD.WIDE.U32 R24, R147, R156, c[0x0][0x250] ;  /* 0x0000940093182625 */ /* 0x000fe200078e009c */
[----:B------:R-:W-:-:S02]  /*2840*/  @P2 PRMT R16, R16, 0x5410, R32 ;  /* 0x0000541010102816 */ /* 0x000fc40000000020 */
[----:B------:R-:W-:Y:S02]  /*2850*/  @P2 PRMT R17, R17, 0x5410, R31 ;  /* 0x0000541011112816 */ /* 0x000fe4000000001f */
[----:B------:R-:W-:Y:S02]  /*2860*/  @P2 PRMT R18, R18, 0x5410, R35 ;  /* 0x0000541012122816 */ /* 0x000fe40000000023 */
[----:B------:R-:W-:Y:S02]  /*2870*/  @P2 PRMT R19, R19, 0x5410, R37 ;  /* 0x0000541013132816 */ /* 0x000fe40000000025 */
[----:B------:R-:W-:Y:S02]  /*2880*/  @P0 PRMT R12, R12, 0x5410, R27 ;  /* 0x000054100c0c0816 */ /* 0x000fe4000000001b */
[----:B------:R-:W-:Y:S01]  /*2890*/  @P0 IADD3.X R27, R148, c[0x0][0x25c], RZ, P5, !PT ;  /* 0x00009700941b0a10 */ /* 0x000fe20002ffe4ff */
[----:B------:R0:W-:Y:S01]  /*28a0*/  @P2 STG.E.128 [R24.64], R16 ;  /* 0x0000001018002986 */ /* 0x0001e2000c101d04 */
[----:B------:R-:W-:-:S02]  /*28b0*/  @P0 PRMT R13, R13, 0x5410, R43 ;  /* 0x000054100d0d0816 */ /* 0x000fc4000000002b */
[----:B------:R-:W-:Y:S02]  /*28c0*/  @P0 PRMT R14, R14, 0x5410, R159 ;  /* 0x000054100e0e0816 */ /* 0x000fe4000000009f */
[----:B------:R-:W-:Y:S02]  /*28d0*/  @P0 PRMT R15, R15, 0x5410, R40 ;  /* 0x000054100f0f0816 */ /* 0x000fe40000000028 */
[----:B------:R-:W-:Y:S02]  /*28e0*/  IADD3 R28, P6, R149, c[0x0][0x248], RZ ;  /* 0x00009200951c7a10 */ /* 0x000fe40007fde0ff */
[C---:B------:R-:W-:Y:S01]  /*28f0*/  @P2 LOP3.LUT P5, RZ, R2.reuse, 0xff0000, RZ, 0xc0, !PT ;  /* 0x00ff000002ff2812 */ /* 0x040fe200078ac0ff */
[----:B------:R-:W-:Y:S01]  /*2900*/  @P0 STG.E.128 [R26.64], R12 ;  /* 0x0000000c1a000986 */ /* 0x000fe2000c101d04 */
[----:B------:R-:W-:Y:S02]  /*2910*/  @P2 LOP3.LUT P0, RZ, R2, 0xff00, RZ, 0xc0, !PT ;  /* 0x0000ff0002ff2812 */ /* 0x000fe4000780c0ff */
[----:B------:R-:W-:-:S02]  /*2920*/  F2FP.PACK_AB R21, R29, R48 ;  /* 0x000000301d15723e */ /* 0x000fc400000000ff */
[----:B------:R-:W-:Y:S02]  /*2930*/  F2FP.PACK_AB R22, R153, R22 ;  /* 0x000000169916723e */ /* 0x000fe400000000ff */
[----:B------:R-:W-:Y:S02]  /*2940*/  IADD3.X R29, R148, c[0x0][0x24c], RZ, P6, !PT ;  /* 0x00009300941d7a10 */ /* 0x000fe400037fe4ff */
[----:B------:R-:W-:Y:S02]  /*2950*/  @P2 LOP3.LUT P6, RZ, R2, 0xff000000, RZ, 0xc0, !PT ;  /* 0xff00000002ff2812 */ /* 0x000fe400078cc0ff */
[----:B0-----:R-:W-:Y:S01]  /*2960*/  @P2 FSEL R25, R39, RZ, P0 ;  /* 0x000000ff27192208 */ /* 0x001fe20000000000 */
[----:B------:R0:W-:Y:S01]  /*2970*/  STG.E.128 [R28.64], R20 ;  /* 0x000000141c007986 */ /* 0x0001e2000c101d04 */
[----:B------:R-:W-:Y:S02]  /*2980*/  @P2 FSEL R30, R47, RZ, P5 ;  /* 0x000000ff2f1e2208 */ /* 0x000fe40002800000 */
[----:B------:R-:W-:-:S02]  /*2990*/  @P2 LOP3.LUT P0, RZ, R3, 0xff, RZ, 0xc0, !PT ;  /* 0x000000ff03ff2812 */ /* 0x000fc4000780c0ff */
[----:B------:R-:W-:Y:S02]  /*29a0*/  @P2 LOP3.LUT P5, RZ, R3, 0xff0000, RZ, 0xc0, !PT ;  /* 0x00ff000003ff2812 */ /* 0x000fe400078ac0ff */
[----:B------:R-:W-:Y:S02]  /*29b0*/  @P2 FSEL R24, R42, RZ, P1 ;  /* 0x000000ff2a182208 */ /* 0x000fe40000800000 */
[----:B------:R-:W-:Y:S02]  /*29c0*/  @P2 FSEL R31, R49, RZ, P6 ;  /* 0x000000ff311f2208 */ /* 0x000fe40003000000 */
[C---:B------:R-:W-:Y:S02]  /*29d0*/  @P2 LOP3.LUT P1, RZ, R3.reuse, 0xff00, RZ, 0xc0, !PT ;  /* 0x0000ff0003ff2812 */ /* 0x040fe4000782c0ff */
[----:B------:R-:W-:Y:S02]  /*29e0*/  @P2 LOP3.LUT P6, RZ, R3, 0xff000000, RZ, 0xc0, !PT ;  /* 0xff00000003ff2812 */ /* 0x000fe400078cc0ff */
[----:B------:R-:W-:-:S02]  /*29f0*/  @P2 F2FP.PACK_AB R24, RZ, R24 ;  /* 0x00000018ff18223e */ /* 0x000fc400000000ff */
[----:B------:R-:W-:Y:S02]  /*2a00*/  @P2 F2FP.PACK_AB R30, RZ, R30 ;  /* 0x0000001eff1e223e */ /* 0x000fe400000000ff */
[----:B0-----:R-:W-:Y:S02]  /*2a10*/  @P2 FSEL R20, R151, RZ, P0 ;  /* 0x000000ff97142208 */ /* 0x001fe40000000000 */
[----:B------:R-:W-:Y:S02]  /*2a20*/  @P2 FSEL R23, R154, RZ, P5 ;  /* 0x000000ff9a172208 */ /* 0x000fe40002800000 */
[----:B------:R-:W-:Y:S02]  /*2a30*/  @P2 FSEL R22, R152, RZ, P1 ;  /* 0x000000ff98162208 */ /* 0x000fe40000800000 */
[----:B------:R-:W-:Y:S02]  /*2a40*/  @P2 FSEL R26, R150, RZ, P6 ;  /* 0x000000ff961a2208 */ /* 0x000fe40003000000 */
[----:B------:R-:W-:-:S02]  /*2a50*/  @P2 F2FP.PACK_AB R21, RZ, R20 ;  /* 0x00000014ff15223e */ /* 0x000fc400000000ff */
[----:B------:R-:W-:Y:S02]  /*2a60*/  @P2 F2FP.PACK_AB R23, RZ, R23 ;  /* 0x00000017ff17223e */ /* 0x000fe400000000ff */
[----:B------:R-:W-:Y:S02]  /*2a70*/  @P2 F2FP.PACK_AB R25, RZ, R25 ;  /* 0x00000019ff19223e */ /* 0x000fe400000000ff */
[----:B------:R-:W-:Y:S02]  /*2a80*/  @P2 F2FP.PACK_AB R31, RZ, R31 ;  /* 0x0000001fff1f223e */ /* 0x000fe400000000ff */
[----:B------:R-:W-:Y:S02]  /*2a90*/  @P2 F2FP.PACK_AB R22, RZ, R22 ;  /* 0x00000016ff16223e */ /* 0x000fe400000000ff */
[----:B------:R-:W-:Y:S02]  /*2aa0*/  @P2 F2FP.PACK_AB R26, RZ, R26 ;  /* 0x0000001aff1a223e */ /* 0x000fe400000000ff */
[----:B------:R-:W-:-:S02]  /*2ab0*/  @P2 PRMT R16, R24, 0x7610, R16 ;  /* 0x0000761018102816 */ /* 0x000fc40000000010 */
[----:B------:R-:W-:Y:S02]  /*2ac0*/  @P2 IADD3 R20, P0, R149, c[0x0][0x250], RZ ;  /* 0x0000940095142a10 */ /* 0x000fe40007f1e0ff */
[----:B------:R-:W-:Y:S02]  /*2ad0*/  @P2 PRMT R17, R30, 0x7610, R17 ;  /* 0x000076101e112816 */ /* 0x000fe40000000011 */
[----:B------:R-:W-:Y:S02]  /*2ae0*/  @P2 PRMT R18, R21, 0x7610, R18 ;  /* 0x0000761015122816 */ /* 0x000fe40000000012 */
[----:B------:R-:W-:Y:S02]  /*2af0*/  @P2 PRMT R19, R23, 0x7610, R19 ;  /* 0x0000761017132816 */ /* 0x000fe40000000013 */
[----:B------:R-:W-:Y:S02]  /*2b00*/  @P2 IADD3.X R21, R148, c[0x0][0x254], RZ, P0, !PT ;  /* 0x0000950094152a10 */ /* 0x000fe400007fe4ff */
[----:B------:R-:W-:-:S02]  /*2b10*/  @P2 PRMT R16, R16, 0x5410, R25 ;  /* 0x0000541010102816 */ /* 0x000fc40000000019 */
[----:B------:R-:W-:Y:S02]  /*2b20*/  @P2 PRMT R17, R17, 0x5410, R31 ;  /* 0x0000541011112816 */ /* 0x000fe4000000001f */
[----:B------:R-:W-:Y:S02]  /*2b30*/  @P2 PRMT R18, R18, 0x5410, R22 ;  /* 0x0000541012122816 */ /* 0x000fe40000000016 */
[----:B------:R-:W-:Y:S02]  /*2b40*/  @P2 PRMT R19, R19, 0x5410, R26 ;  /* 0x0000541013132816 */ /* 0x000fe4000000001a */
[----:B------:R-:W-:-:S03]  /*2b50*/  SEL R152, RZ, 0x1, P3 ;  /* 0x00000001ff987807 */ /* 0x000fc60001800000 */
[----:B------:R0:W-:Y:S02]  /*2b60*/  @P2 STG.E.128 [R20.64], R16 ;  /* 0x0000001014002986 */ /* 0x0001e4000c101d04 */
[----:B0-----:R-:W-:Y:S01]  /*2b70*/  @P4 CALL.REL.NOINC `(.L_x_239) ;  /* 0x0000001000004944 */ /* 0x001fe20003c00000 */
[----:B------:R-:W-:Y:S05]  /*2b80*/  BRA `(.L_x_240) ;  /* 0xffffdbc000007947 */ /* 0x000fea000383ffff */
.L_x_239:
        /* <DEDUP_REMOVED lines=21> */
[----:B------:R-:W-:Y:S01]  /*2ce0*/  MOV R49, R66 ;  /* 0x0000004200317202 */ /* 0x000fe20000000f00 */
[----:B------:R-:W-:Y:S01]  /*2cf0*/  IMAD.MOV.U32 R66, RZ, RZ, R68 ;  /* 0x000000ffff427224 */ /* 0x000fe200078e0044 */
[----:B------:R-:W-:Y:S02]  /*2d00*/  MOV R42, R80 ;  /* 0x00000050002a7202 */ /* 0x000fe40000000f00 */
[----:B------:R-:W-:Y:S01]  /*2d10*/  MOV R46, R72 ;  /* 0x00000048002e7202 */ /* 0x000fe20000000f00 */
[----:B------:R-:W-:Y:S01]  /*2d20*/  IMAD.MOV.U32 R72, RZ, RZ, R61 ;  /* 0x000000ffff487224 */ /* 0x000fe200078e003d */
        /* <DEDUP_REMOVED lines=37> */
.L_x_236:
[----:B------:R-:W0:Y:S01]  /*2f80*/  S2UR UR6, SR_CTAID.X ;  /* 0x00000000000679c3 */ /* 0x000e220000002500 */
[C---:B------:R-:W-:Y:S01]  /*2f90*/  LOP3.LUT R3, R0.reuse, 0xff, RZ, 0xc0, !PT ;  /* 0x000000ff00037812 */ /* 0x040fe200078ec0ff */
[----:B------:R-:W-:Y:S01]  /*2fa0*/  IMAD.MOV.U32 R37, RZ, RZ, 0x20 ;  /* 0x00000020ff257424 */ /* 0x000fe200078e00ff */
        /* <DEDUP_REMOVED lines=24> */
.L_x_237:
[----:B------:R-:W-:Y:S01]  /*3130*/  HFMA2.MMA R28, -RZ, RZ, 0, 9.5367431640625e-07 ;  /* 0x00000010ff1c7435 */ /* 0x000fe200000001ff */
[----:B------:R-:W-:-:S02]  /*3140*/  MOV R23, R29 ;  /* 0x0000001d00177202 */ /* 0x000fc40000000f00 */
[----:B------:R-:W-:Y:S02]  /*3150*/  MOV R167, 0x1f ;  /* 0x0000001f00a77802 */ /* 0x000fe40000000f00 */
[----:B------:R-:W-:Y:S02]  /*3160*/  MOV R168, 0xffffffff ;  /* 0xffffffff00a87802 */ /* 0x000fe40000000f00 */
[----:B------:R-:W-:Y:S02]  /*3170*/  MOV R20, 0x3190 ;  /* 0x0000319000147802 */ /* 0x000fe40000000f00 */
[----:B-----5:R-:W-:Y:S05]  /*3180*/  CALL.REL.NOINC `($__internal_17_$__cuda_sm70_shflsync_down_p) ;  /* 0x0000046000007944 */ /* 0x020fea0003c00000 */
[----:B-1----:R-:W-:Y:S01]  /*3190*/  MOV R22, R23 ;  /* 0x0000001700167202 */ /* 0x002fe20000000f00 */
[----:B0-----:R-:W-:Y:S05]  /*31a0*/  BRA `(.L_x_241) ;  /* 0xffffe64000007947 */ /* 0x001fea000383ffff */
.L_x_238:
[----:B------:R-:W-:Y:S01]  /*31b0*/  HFMA2.MMA R28, -RZ, RZ, 0, 9.5367431640625e-07 ;  /* 0x00000010ff1c7435 */ /* 0x000fe200000001ff */
[----:B------:R-:W-:Y:S01]  /*31c0*/  MOV R23, R165 ;  /* 0x000000a500177202 */ /* 0x000fe20000000f00 */
[----:B------:R-:W-:Y:S01]  /*31d0*/  IMAD.MOV.U32 R167, RZ, RZ, 0x1f ;  /* 0x0000001fffa77424 */ /* 0x000fe200078e00ff */
[----:B------:R-:W-:Y:S02]  /*31e0*/  MOV R168, 0xffffffff ;  /* 0xffffffff00a87802 */ /* 0x000fe40000000f00 */
[----:B------:R-:W-:-:S02]  /*31f0*/  MOV R20, 0x3210 ;  /* 0x0000321000147802 */ /* 0x000fc40000000f00 */
[----:B01---5:R-:W-:Y:S05]  /*3200*/  CALL.REL.NOINC `($__internal_17_$__cuda_sm70_shflsync_down_p) ;  /* 0x000003e000007944 */ /* 0x023fea0003c00000 */
[----:B------:R-:W-:Y:S01]  /*3210*/  FADD.FTZ R29, R29, R22 ;  /* 0x000000161d1d7221 */ /* 0x000fe20000010000 */
[----:B0-----:R-:W-:Y:S01]  /*3220*/  HFMA2.MMA R28, -RZ, RZ, 0, 4.76837158203125e-07 ;  /* 0x00000008ff1c7435 */ /* 0x001fe200000001ff */
[----:B-1----:R-:W-:Y:S01]  /*3230*/  FADD.FTZ R166, R165, R23 ;  /* 0x00000017a5a67221 */ /* 0x002fe20000010000 */
[----:B------:R-:W-:-:S02]  /*3240*/  MOV R167, 0x1f ;  /* 0x0000001f00a77802 */ /* 0x000fc40000000f00 */
[----:B------:R-:W-:Y:S02]  /*3250*/  MOV R168, 0xffffffff ;  /* 0xffffffff00a87802 */ /* 0x000fe40000000f00 */
[----:B------:R-:W-:Y:S02]  /*3260*/  MOV R23, R29 ;  /* 0x0000001d00177202 */ /* 0x000fe40000000f00 */
[----:B------:R-:W-:Y:S02]  /*3270*/  MOV R20, 0x3290 ;  /* 0x0000329000147802 */ /* 0x000fe40000000f00 */
[----:B------:R-:W-:Y:S05]  /*3280*/  CALL.REL.NOINC `($__internal_17_$__cuda_sm70_shflsync_down_p) ;  /* 0x0000036000007944 */ /* 0x000fea0003c00000 */
[----:B0-----:R-:W-:Y:S01]  /*3290*/  HFMA2.MMA R167, -RZ, RZ, 0, 1.847743988037109375e-06 ;  /* 0x0000001fffa77435 */ /* 0x001fe200000001ff */
[----:B-1----:R-:W-:Y:S01]  /*32a0*/  MOV R22, R23 ;  /* 0x0000001700167202 */ /* 0x002fe20000000f00 */
[----:B------:R-:W-:Y:S01]  /*32b0*/  IMAD.MOV.U32 R28, RZ, RZ, 0x8 ;  /* 0x00000008ff1c7424 */ /* 0x000fe200078e00ff */
[----:B------:R-:W-:Y:S02]  /*32c0*/  MOV R23, R166 ;  /* 0x000000a600177202 */ /* 0x000fe40000000f00 */
[----:B------:R-:W-:Y:S02]  /*32d0*/  MOV R168, 0xffffffff ;  /* 0xffffffff00a87802 */ /* 0x000fe40000000f00 */
[----:B------:R-:W-:-:S02]  /*32e0*/  MOV R20, 0x3300 ;  /* 0x0000330000147802 */ /* 0x000fc40000000f00 */
[----:B------:R-:W-:Y:S05]  /*32f0*/  CALL.REL.NOINC `($__internal_17_$__cuda_sm70_shflsync_down_p) ;  /* 0x000002f000007944 */ /* 0x000fea0003c00000 */
[----:B------:R-:W-:Y:S01]  /*3300*/  FADD.FTZ R29, R22, R29 ;  /* 0x0000001d161d7221 */ /* 0x000fe20000010000 */
[----:B0-----:R-:W-:Y:S01]  /*3310*/  HFMA2.MMA R28, -RZ, RZ, 0, 2.384185791015625e-07 ;  /* 0x00000004ff1c7435 */ /* 0x001fe200000001ff */
[----:B-1----:R-:W-:Y:S01]  /*3320*/  FADD.FTZ R166, R166, R23 ;  /* 0x00000017a6a67221 */ /* 0x002fe20000010000 */
[----:B------:R-:W-:-:S02]  /*3330*/  MOV R167, 0x1f ;  /* 0x0000001f00a77802 */ /* 0x000fc40000000f00 */
[----:B------:R-:W-:Y:S02]  /*3340*/  MOV R168, 0xffffffff ;  /* 0xffffffff00a87802 */ /* 0x000fe40000000f00 */
[----:B------:R-:W-:Y:S02]  /*3350*/  MOV R23, R29 ;  /* 0x0000001d00177202 */ /* 0x000fe40000000f00 */
[----:B------:R-:W-:Y:S02]  /*3360*/  MOV R20, 0x3380 ;  /* 0x0000338000147802 */ /* 0x000fe40000000f00 */
[----:B------:R-:W-:Y:S05]  /*3370*/  CALL.REL.NOINC `($__internal_17_$__cuda_sm70_shflsync_down_p) ;  /* 0x0000027000007944 */ /* 0x000fea0003c00000 */
[----:B0-----:R-:W-:Y:S01]  /*3380*/  HFMA2.MMA R28, -RZ, RZ, 0, 2.384185791015625e-07 ;  /* 0x00000004ff1c7435 */ /* 0x001fe200000001ff */
[----:B-1----:R-:W-:Y:S01]  /*3390*/  MOV R22, R23 ;  /* 0x0000001700167202 */ /* 0x002fe20000000f00 */
[----:B------:R-:W-:Y:S01]  /*33a0*/  IMAD.MOV.U32 R23, RZ, RZ, R166 ;  /* 0x000000ffff177224 */ /* 0x000fe200078e00a6 */
[----:B------:R-:W-:Y:S02]  /*33b0*/  MOV R167, 0x1f ;  /* 0x0000001f00a77802 */ /* 0x000fe40000000f00 */
[----:B------:R-:W-:Y:S02]  /*33c0*/  MOV R168, 0xffffffff ;  /* 0xffffffff00a87802 */ /* 0x000fe40000000f00 */
[----:B------:R-:W-:-:S02]  /*33d0*/  MOV R20, 0x33f0 ;  /* 0x000033f000147802 */ /* 0x000fc40000000f00 */
[----:B------:R-:W-:Y:S05]  /*33e0*/  CALL.REL.NOINC `($__internal_17_$__cuda_sm70_shflsync_down_p) ;  /* 0x0000020000007944 */ /* 0x000fea0003c00000 */
[----:B------:R-:W-:Y:S01]  /*33f0*/  FADD.FTZ R29, R22, R29 ;  /* 0x0000001d161d7221 */ /* 0x000fe20000010000 */
[----:B0-----:R-:W-:Y:S01]  /*3400*/  HFMA2.MMA R28, -RZ, RZ, 0, 1.1920928955078125e-07 ;  /* 0x00000002ff1c7435 */ /* 0x001fe200000001ff */
[----:B-1----:R-:W-:Y:S01]  /*3410*/  FADD.FTZ R170, R166, R23 ;  /* 0x00000017a6aa7221 */ /* 0x002fe20000010000 */
[----:B------:R-:W-:-:S02]  /*3420*/  MOV R167, 0x1f ;  /* 0x0000001f00a77802 */ /* 0x000fc40000000f00 */
[----:B------:R-:W-:Y:S02]  /*3430*/  MOV R168, 0xffffffff ;  /* 0xffffffff00a87802 */ /* 0x000fe40000000f00 */
[----:B------:R-:W-:Y:S02]  /*3440*/  MOV R23, R29 ;  /* 0x0000001d00177202 */ /* 0x000fe40000000f00 */
[----:B------:R-:W-:Y:S02]  /*3450*/  MOV R20, 0x3470 ;  /* 0x0000347000147802 */ /* 0x000fe40000000f00 */
[----:B------:R-:W-:Y:S05]  /*3460*/  CALL.REL.NOINC `($__internal_17_$__cuda_sm70_shflsync_down_p) ;  /* 0x0000018000007944 */ /* 0x000fea0003c00000 */
[----:B0-----:R-:W-:Y:S01]  /*3470*/  HFMA2.MMA R28, -RZ, RZ, 0, 1.1920928955078125e-07 ;  /* 0x00000002ff1c7435 */ /* 0x001fe200000001ff */
[----:B-1----:R-:W-:Y:S01]  /*3480*/  IMAD.MOV.U32 R22, RZ, RZ, R23 ;  /* 0x000000ffff167224 */ /* 0x002fe200078e0017 */
[----:B------:R-:W-:Y:S02]  /*3490*/  MOV R23, R170 ;  /* 0x000000aa00177202 */ /* 0x000fe40000000f00 */
[----:B------:R-:W-:Y:S02]  /*34a0*/  MOV R167, 0x1f ;  /* 0x0000001f00a77802 */ /* 0x000fe40000000f00 */
[----:B------:R-:W-:-:S02]  /*34b0*/  MOV R168, 0xffffffff ;  /* 0xffffffff00a87802 */ /* 0x000fc40000000f00 */
[----:B------:R-:W-:Y:S02]  /*34c0*/  MOV R20, 0x34e0 ;  /* 0x000034e000147802 */ /* 0x000fe40000000f00 */
[----:B------:R-:W-:Y:S05]  /*34d0*/  CALL.REL.NOINC `($__internal_17_$__cuda_sm70_shflsync_down_p) ;  /* 0x0000011000007944 */ /* 0x000fea0003c00000 */
[----:B------:R-:W-:Y:S01]  /*34e0*/  FADD.FTZ R166, R22, R29 ;  /* 0x0000001d16a67221 */ /* 0x000fe20000010000 */
[----:B0-----:R-:W-:Y:S01]  /*34f0*/  HFMA2.MMA R28, -RZ, RZ, 0, 5.9604644775390625e-08 ;  /* 0x00000001ff1c7435 */ /* 0x001fe200000001ff */
[----:B-1----:R-:W-:Y:S01]  /*3500*/  FADD.FTZ R29, R170, R23 ;  /* 0x00000017aa1d7221 */ /* 0x002fe20000010000 */
[----:B------:R-:W-:Y:S01]  /*3510*/  MOV R167, 0x1f ;  /* 0x0000001f00a77802 */ /* 0x000fe20000000f00 */
[----:B------:R-:W-:Y:S01]  /*3520*/  IMAD.MOV.U32 R23, RZ, RZ, R166 ;  /* 0x000000ffff177224 */ /* 0x000fe200078e00a6 */
[----:B------:R-:W-:Y:S02]  /*3530*/  MOV R168, 0xffffffff ;  /* 0xffffffff00a87802 */ /* 0x000fe40000000f00 */
[----:B------:R-:W-:Y:S02]  /*3540*/  MOV R20, 0x3560 ;  /* 0x0000356000147802 */ /* 0x000fe40000000f00 */
[----:B------:R-:W-:Y:S05]  /*3550*/  CALL.REL.NOINC `($__internal_17_$__cuda_sm70_shflsync_down_p) ;  /* 0x0000009000007944 */ /* 0x000fea0003c00000 */
[----:B0-----:R-:W-:Y:S01]  /*3560*/  HFMA2.MMA R28, -RZ, RZ, 0, 5.9604644775390625e-08 ;  /* 0x00000001ff1c7435 */ /* 0x001fe200000001ff */
[----:B-1----:R-:W-:Y:S02]  /*3570*/  MOV R165, R23 ;  /* 0x0000001700a57202 */ /* 0x002fe40000000f00 */
[----:B------:R-:W-:-:S02]  /*3580*/  MOV R23, R29 ;  /* 0x0000001d00177202 */ /* 0x000fc40000000f00 */
[----:B------:R-:W-:Y:S02]  /*3590*/  MOV R167, 0x1f ;  /* 0x0000001f00a77802 */ /* 0x000fe40000000f00 */
[----:B------:R-:W-:Y:S02]  /*35a0*/  MOV R168, 0xffffffff ;  /* 0xffffffff00a87802 */ /* 0x000fe40000000f00 */
[----:B------:R-:W-:Y:S02]  /*35b0*/  MOV R20, 0x35d0 ;  /* 0x000035d000147802 */ /* 0x000fe40000000f00 */
[----:B------:R-:W-:Y:S05]  /*35c0*/  CALL.REL.NOINC `($__internal_17_$__cuda_sm70_shflsync_down_p) ;  /* 0x0000002000007944 */ /* 0x000fea0003c00000 */
[----:B-1----:R-:W-:Y:S01]  /*35d0*/  MOV R20, R23 ;  /* 0x0000001700147202 */ /* 0x002fe20000000f00 */
[----:B0-----:R-:W-:Y:S05]  /*35e0*/  BRA `(.L_x_242) ;  /* 0xffffe32000007947 */ /* 0x001fea000383ffff */
        .weak           $__internal_17_$__cuda_sm70_shflsync_down_p
        .type           $__internal_17_$__cuda_sm70_shflsync_down_p,@function
        .size           $__internal_17_$__cuda_sm70_shflsync_down_p,(.L_x_1780 - $__internal_17_$__cuda_sm70_shflsync_down_p)
$__internal_17_$__cuda_sm70_shflsync_down_p:
[----:B------:R-:W-:Y:S01]  /*35f0*/  HFMA2.MMA R21, -RZ, RZ, 0, 0 ;  /* 0x00000000ff157435 */ /* 0x000fe200000001ff */
[----:B------:R-:W-:Y:S04]  /*3600*/  WARPSYNC R168 ;  /* 0x000000a800007348 */ /* 0x000fe80003800000 */
[----:B------:R0:W1:Y:S01]  /*3610*/  SHFL.DOWN PT, R23, R23, R28, R167 ;  /* 0x0800001c17177389 */ /* 0x00006200000e00a7 */
[----:B------:R-:W-:Y:S05]  /*3620*/  RET.REL.NODEC R20 `(_ZN10layer_norm31ln_parallel_residual_bwd_kernelINS_13Kernel_traitsI6__halfS2_S2_S2_fjLj4096ELj1ELj1ELj8ELj16ENS_18Kernel_traits_baseILj4096ES2_S2_S2_S2_fjLj256EEEEELb1ELb0ELb1EEEvNS_9BwdParamsE) ;  /* 0xffffc9d014007950 */ /* 0x000fea0003c3ffff */
.L_x_243:
        /* <DEDUP_REMOVED lines=13> */
.L_x_1780:


//--------------------- .text._ZN10layer_norm22ln_bwd_finalize_kernelINS_22Kernel_traits_finalizeILj4096E6__halfS2_S2_S2_fjLb0ELj1024ELj4ENS_18Kernel_traits_baseILj4096ES2_S2_S2_S2_fjLj1024EEEEELb0ELb0EEEvNS_9BwdParamsE --------------------------
	.section	.text._ZN10layer_norm22ln_bwd_finalize_kernelINS_22Kernel_traits_finalizeILj4096E6__halfS2_S2_S2_fjLb0ELj1024ELj4ENS_18Kernel_traits_baseILj4096ES2_S2_S2_S2_fjLj1024EEEEELb0ELb0EEEvNS_9BwdParamsE,"ax",@progbits
	.sectioninfo	@"SHI_REGISTERS=30"
	.align	128
        .global         _ZN10layer_norm22ln_bwd_finalize_kernelINS_22Kernel_traits_finalizeILj4096E6__halfS2_S2_S2_fjLb0ELj1024ELj4ENS_18Kernel_traits_baseILj4096ES2_S2_S2_S2_fjLj1024EEEEELb0ELb0EEEvNS_9BwdParamsE
        .type           _ZN10layer_norm22ln_bwd_finalize_kernelINS_22Kernel_traits_finalizeILj4096E6__halfS2_S2_S2_fjLb0ELj1024ELj4ENS_18Kernel_traits_baseILj4096ES2_S2_S2_S2_fjLj1024EEEEELb0ELb0EEEvNS_9BwdParamsE,@function
        .size           _ZN10layer_norm22ln_bwd_finalize_kernelINS_22Kernel_traits_finalizeILj4096E6__halfS2_S2_S2_fjLb0ELj1024ELj4ENS_18Kernel_traits_baseILj4096ES2_S2_S2_S2_fjLj1024EEEEELb0ELb0EEEvNS_9BwdParamsE,(.L_x_1781 - _ZN10layer_norm22ln_bwd_finalize_kernelINS_22Kernel_traits_finalizeILj4096E6__halfS2_S2_S2_fjLb0ELj1024ELj4ENS_18Kernel_traits_baseILj4096ES2_S2_S2_S2_fjLj1024EEEEELb0ELb0EEEvNS_9BwdParamsE)
        .other          _ZN10layer_norm22ln_bwd_finalize_kernelINS_22Kernel_traits_finalizeILj4096E6__halfS2_S2_S2_fjLb0ELj1024ELj4ENS_18Kernel_traits_baseILj4096ES2_S2_S2_S2_fjLj1024EEEEELb0ELb0EEEvNS_9BwdParamsE,@"STO_CUDA_ENTRY STV_DEFAULT"
_ZN10layer_norm22ln_bwd_finalize_kernelINS_22Kernel_traits_finalizeILj4096E6__halfS2_S2_S2_fjLb0ELj1024ELj4ENS_18Kernel_traits_baseILj4096ES2_S2_S2_S2_fjLj1024EEEEELb0ELb0EEEvNS_9BwdParamsE:
.text._ZN10layer_norm22ln_bwd_finalize_kernelINS_22Kernel_traits_finalizeILj4096E6__halfS2_S2_S2_fjLb0ELj1024ELj4ENS_18Kernel_traits_baseILj4096ES2_S2_S2_S2_fjLj1024EEEEELb0ELb0EEEvNS_9BwdParamsE:
        /* <DEDUP_REMOVED lines=19> */
.L_x_257:
        /* <DEDUP_REMOVED lines=28> */
.L_x_248:
        /* <DEDUP_REMOVED lines=35> */
.L_x_247:
[----:B------:R-:W-:Y:S05]  /*0520*/  BSYNC B1 ;  /* 0x0000000000017941 */ /* 0x000fea0003800000 */
.L_x_246:
        /* <DEDUP_REMOVED lines=23> */
.L_x_250:
[----:B------:R-:W-:Y:S05]  /*06a0*/  BSYNC B1 ;  /* 0x0000000000017941 */ /* 0x000fea0003800000 */
.L_x_249:
        /* <DEDUP_REMOVED lines=11> */
.L_x_251:
[----:B------:R-:W-:Y:S05]  /*0760*/  BSYNC B1 ;  /* 0x0000000000017941 */ /* 0x000fea0003800000 */
.L_x_245:
[----:B------:R-:W-:Y:S05]  /*0770*/  BSYNC B0 ;  /* 0x0000000000007941 */ /* 0x000fea0003800000 */
.L_x_244:
        /* <DEDUP_REMOVED lines=11> */
.L_x_258:
        /* <DEDUP_REMOVED lines=18> */
.L_x_259:
[----:B---3--:R-:W-:Y:S02]  /*0950*/  FADD.FTZ R4, R4, R9 ;  /* 0x0000000904047221 */ /* 0x008fe40000010000 */
[----:B-12---:R-:W-:-:S03]  /*0960*/  FADD.FTZ R6, R5, R6 ;  /* 0x0000000605067221 */ /* 0x006fc60000010000 */
[----:B------:R1:W-:Y:S04]  /*0970*/  @!P1 STS [R17.X4+0x2000], R4 ;  /* 0x0020000411009388 */ /* 0x0003e80000004800 */
[----:B------:R1:W-:Y:S02]  /*0980*/  @!P1 STS [R17.X4+0x2080], R6 ;  /* 0x0020800611009388 */ /* 0x0003e40000004800 */
.L_x_252:
        /* <DEDUP_REMOVED lines=12> */
[----:B0-----:R-:W-:Y:S01]  /*0a50*/  F2FP.PACK_AB R7, R5, R4 ;  /* 0x000000040507723e */ /* 0x001fe200000000ff */
[----:B------:R-:W-:Y:S01]  /*0a60*/  IMAD.WIDE.U32 R4, R19, R10, c[0x0][0x260] ;  /* 0x0000980013047625 */ /* 0x000fe200078e000a */
[----:B-1----:R-:W-:-:S03]  /*0a70*/  F2FP.PACK_AB R9, R9, R8 ;  /* 0x000000080909723e */ /* 0x002fc600000000ff */
[----:B------:R0:W-:Y:S04]  /*0a80*/  STG.E [R2.64], R7 ;  /* 0x0000000702007986 */ /* 0x0001e8000c101904 */
[----:B------:R0:W-:Y:S02]  /*0a90*/  STG.E [R4.64], R9 ;  /* 0x0000000904007986 */ /* 0x0001e4000c101904 */
.L_x_256:
[----:B------:R-:W-:Y:S05]  /*0aa0*/  BSYNC B0 ;  /* 0x0000000000007941 */ /* 0x000fea0003800000 */
.L_x_255:
[C---:B------:R-:W-:Y:S02]  /*0ab0*/  ISETP.GT.U32.AND P1, PT, R18.reuse, -0x1001, PT ;  /* 0xffffefff1200780c */ /* 0x040fe40003f24070 */
[----:B------:R-:W-:Y:S02]  /*0ac0*/  IADD3 R18, R18, 0x1000, RZ ;  /* 0x0000100012127810 */ /* 0x000fe40007ffe0ff */
[----:B------:R-:W-:-:S09]  /*0ad0*/  IADD3 R19, R19, 0x800, RZ ;  /* 0x0000080013137810 */ /* 0x000fd20007ffe0ff */
[----:B01----:R-:W-:Y:S05]  /*0ae0*/  @P1 BRA `(.L_x_257) ;  /* 0xfffff64000001947 */ /* 0x003fea000383ffff */
[----:B------:R-:W-:Y:S05]  /*0af0*/  EXIT ;  /* 0x000000000000794d */ /* 0x000fea0003800000 */
.L_x_253:
[----:B--2---:R-:W-:Y:S01]  /*0b00*/  IMAD.MOV.U32 R9, RZ, RZ, R5 ;  /* 0x000000ffff097224 */ /* 0x004fe200078e0005 */
[----:B------:R-:W-:Y:S01]  /*0b10*/  MOV R8, 0x1 ;  /* 0x0000000100087802 */ /* 0x000fe20000000f00 */
[----:B------:R-:W-:Y:S01]  /*0b20*/  IMAD.MOV.U32 R7, RZ, RZ, 0x1f ;  /* 0x0000001fff077424 */ /* 0x000fe200078e00ff */
[----:B------:R-:W-:Y:S02]  /*0b30*/  MOV R10, 0xffffffff ;  /* 0xffffffff000a7802 */ /* 0x000fe40000000f00 */
[----:B------:R-:W-:Y:S02]  /*0b40*/  MOV R2, 0xb60 ;  /* 0x00000b6000027802 */ /* 0x000fe40000000f00 */
[----:B01----:R-:W-:Y:S05]  /*0b50*/  CALL.REL.NOINC `($__internal_18_$__cuda_sm70_shflsync_bfly_p) ;  /* 0x000003b000007944 */ /* 0x003fea0003c00000 */
[----:B-1----:R-:W-:Y:S01]  /*0b60*/  IMAD.MOV.U32 R2, RZ, RZ, R7 ;  /* 0x000000ffff027224 */ /* 0x002fe200078e0007 */
[----:B0-----:R-:W-:Y:S05]  /*0b70*/  BRA `(.L_x_258) ;  /* 0xfffffcb000007947 */ /* 0x001fea000383ffff */
.L_x_254:
[----:B------:R-:W-:Y:S01]  /*0b80*/  HFMA2.MMA R8, -RZ, RZ, 0, 1.1920928955078125e-07 ;  /* 0x00000002ff087435 */ /* 0x000fe200000001ff */
[----:B------:R-:W-:Y:S01]  /*0b90*/  IMAD.MOV.U32 R7, RZ, RZ, 0x1f ;  /* 0x0000001fff077424 */ /* 0x000fe200078e00ff */
[----:B------:R-:W-:Y:S02]  /*0ba0*/  MOV R10, 0xffffffff ;  /* 0xffffffff000a7802 */ /* 0x000fe40000000f00 */
[----:B------:R-:W-:-:S02]  /*0bb0*/  MOV R2, 0xbd0 ;  /* 0x00000bd000027802 */ /* 0x000fc40000000f00 */
[----:B012---:R-:W-:Y:S05]  /*0bc0*/  CALL.REL.NOINC `($__internal_18_$__cuda_sm70_shflsync_bfly_p) ;  /* 0x0000034000007944 */ /* 0x007fea0003c00000 */
[----:B01----:R-:W-:Y:S01]  /*0bd0*/  FADD.FTZ R9, R9, R7 ;  /* 0x0000000709097221 */ /* 0x003fe20000010000 */
[----:B------:R-:W-:Y:S01]  /*0be0*/  HFMA2.MMA R7, -RZ, RZ, 0, 1.847743988037109375e-06 ;  /* 0x0000001fff077435 */ /* 0x000fe200000001ff */
[----:B------:R-:W-:Y:S01]  /*0bf0*/  IMAD.MOV.U32 R8, RZ, RZ, 0x4 ;  /* 0x00000004ff087424 */ /* 0x000fe200078e00ff */
[----:B------:R-:W-:Y:S01]  /*0c00*/  MOV R2, 0xc30 ;  /* 0x00000c3000027802 */ /* 0x000fe20000000f00 */
[----:B------:R-:W-:-:S03]  /*0c10*/  IMAD.MOV.U32 R10, RZ, RZ, -0x1 ;  /* 0xffffffffff0a7424 */ /* 0x000fc600078e00ff */
[----:B------:R-:W-:Y:S05]  /*0c20*/  CALL.REL.NOINC `($__internal_18_$__cuda_sm70_shflsync_bfly_p) ;  /* 0x000002e000007944 */ /* 0x000fea0003c00000 */
[----:B01----:R-:W-:Y:S01]  /*0c30*/  FADD.FTZ R9, R9, R7 ;  /* 0x0000000709097221 */ /* 0x003fe20000010000 */
[----:B------:R-:W-:Y:S01]  /*0c40*/  HFMA2.MMA R7, -RZ, RZ, 0, 1.847743988037109375e-06 ;  /* 0x0000001fff077435 */ /* 0x000fe200000001ff */
[----:B------:R-:W-:Y:S01]  /*0c50*/  MOV R8, 0x8 ;  /* 0x0000000800087802 */ /* 0x000fe20000000f00 */
[----:B------:R-:W-:Y:S01]  /*0c60*/  IMAD.MOV.U32 R10, RZ, RZ, -0x1 ;  /* 0xffffffffff0a7424 */ /* 0x000fe200078e00ff */
[----:B------:R-:W-:-:S03]  /*0c70*/  MOV R2, 0xc90 ;  /* 0x00000c9000027802 */ /* 0x000fc60000000f00 */
[----:B------:R-:W-:Y:S05]  /*0c80*/  CALL.REL.NOINC `($__internal_18_$__cuda_sm70_shflsync_bfly_p) ;  /* 0x0000028000007944 */ /* 0x000fea0003c00000 */
[----:B-1----:R-:W-:Y:S01]  /*0c90*/  FADD.FTZ R6, R9, R7 ;  /* 0x0000000709067221 */ /* 0x002fe20000010000 */
[----:B------:R-:W-:Y:S01]  /*0ca0*/  HFMA2.MMA R7, -RZ, RZ, 0, 1.847743988037109375e-06 ;  /* 0x0000001fff077435 */ /* 0x000fe200000001ff */
[----:B0-----:R-:W-:Y:S01]  /*0cb0*/  MOV R8, 0x10 ;  /* 0x0000001000087802 */ /* 0x001fe20000000f00 */
[----:B------:R-:W-:Y:S01]  /*0cc0*/  IMAD.MOV.U32 R10, RZ, RZ, -0x1 ;  /* 0xffffffffff0a7424 */ /* 0x000fe200078e00ff */
[----:B------:R-:W-:-:S02]  /*0cd0*/  MOV R2, 0xd00 ;  /* 0x00000d0000027802 */ /* 0x000fc40000000f00 */
[----:B------:R-:W-:Y:S02]  /*0ce0*/  MOV R9, R6 ;  /* 0x0000000600097202 */ /* 0x000fe40000000f00 */
[----:B------:R-:W-:Y:S05]  /*0cf0*/  CALL.REL.NOINC `($__internal_18_$__cuda_sm70_shflsync_bfly_p) ;  /* 0x0000021000007944 */ /* 0x000fea0003c00000 */
[----:B0-----:R-:W-:Y:S01]  /*0d00*/  HFMA2.MMA R8, -RZ, RZ, 0, 5.9604644775390625e-08 ;  /* 0x00000001ff087435 */ /* 0x001fe200000001ff */
[----:B-1----:R-:W-:Y:S01]  /*0d10*/  MOV R5, R7 ;  /* 0x0000000700057202 */ /* 0x002fe20000000f00 */
[----:B------:R-:W-:Y:S01]  /*0d20*/  IMAD.MOV.U32 R9, RZ, RZ, R4 ;  /* 0x000000ffff097224 */ /* 0x000fe200078e0004 */
[----:B------:R-:W-:Y:S01]  /*0d30*/  MOV R7, 0x1f ;  /* 0x0000001f00077802 */ /* 0x000fe20000000f00 */
[----:B------:R-:W-:Y:S01]  /*0d40*/  IMAD.MOV.U32 R10, RZ, RZ, -0x1 ;  /* 0xffffffffff0a7424 */ /* 0x000fe200078e00ff */
[----:B------:R-:W-:Y:S02]  /*0d50*/  MOV R2, 0xd70 ;  /* 0x00000d7000027802 */ /* 0x000fe40000000f00 */
[----:B------:R-:W-:Y:S05]  /*0d60*/  CALL.REL.NOINC `($__internal_18_$__cuda_sm70_shflsync_bfly_p) ;  /* 0x000001a000007944 */ /* 0x000fea0003c00000 */
[----:B0-----:R-:W-:Y:S01]  /*0d70*/  HFMA2.MMA R8, -RZ, RZ, 0, 1.1920928955078125e-07 ;  /* 0x00000002ff087435 */ /* 0x001fe200000001ff */
[----:B-1----:R-:W-:Y:S01]  /*0d80*/  FADD.FTZ R9, R4, R7 ;  /* 0x0000000704097221 */ /* 0x002fe20000010000 */
[----:B------:R-:W-:Y:S01]  /*0d90*/  MOV R7, 0x1f ;  /* 0x0000001f00077802 */ /* 0x000fe20000000f00 */
[----:B------:R-:W-:Y:S01]  /*0da0*/  IMAD.MOV.U32 R10, RZ, RZ, -0x1 ;  /* 0xffffffffff0a7424 */ /* 0x000fe200078e00ff */
[----:B------:R-:W-:Y:S02]  /*0db0*/  MOV R2, 0xdd0 ;  /* 0x00000dd000027802 */ /* 0x000fe40000000f00 */
[----:B------:R-:W-:Y:S05]  /*0dc0*/  CALL.REL.NOINC `($__internal_18_$__cuda_sm70_shflsync_bfly_p) ;  /* 0x0000014000007944 */ /* 0x000fea0003c00000 */
[----:B0-----:R-:W-:Y:S01]  /*0dd0*/  HFMA2.MMA R8, -RZ, RZ, 0, 2.384185791015625e-07 ;  /* 0x00000004ff087435 */ /* 0x001fe200000001ff */
[----:B-1----:R-:W-:Y:S01]  /*0de0*/  FADD.FTZ R9, R9, R7 ;  /* 0x0000000709097221 */ /* 0x002fe20000010000 */
[----:B------:R-:W-:Y:S01]  /*0df0*/  MOV R7, 0x1f ;  /* 0x0000001f00077802 */ /* 0x000fe20000000f00 */
[----:B------:R-:W-:Y:S01]  /*0e00*/  IMAD.MOV.U32 R10, RZ, RZ, -0x1 ;  /* 0xffffffffff0a7424 */ /* 0x000fe200078e00ff */
[----:B------:R-:W-:-:S02]  /*0e10*/  MOV R2, 0xe30 ;  /* 0x00000e3000027802 */ /* 0x000fc40000000f00 */
[----:B------:R-:W-:Y:S05]  /*0e20*/  CALL.REL.NOINC `($__internal_18_$__cuda_sm70_shflsync_bfly_p) ;  /* 0x000000e000007944 */ /* 0x000fea0003c00000 */
[----:B0-----:R-:W-:Y:S01]  /*0e30*/  HFMA2.MMA R8, -RZ, RZ, 0, 4.76837158203125e-07 ;  /* 0x00000008ff087435 */ /* 0x001fe200000001ff */
[----:B-1----:R-:W-:Y:S01]  /*0e40*/  FADD.FTZ R9, R9, R7 ;  /* 0x0000000709097221 */ /* 0x002fe20000010000 */
[----:B------:R-:W-:Y:S01]  /*0e50*/  MOV R7, 0x1f ;  /* 0x0000001f00077802 */ /* 0x000fe20000000f00 */
[----:B------:R-:W-:Y:S01]  /*0e60*/  IMAD.MOV.U32 R10, RZ, RZ, -0x1 ;  /* 0xffffffffff0a7424 */ /* 0x000fe200078e00ff */
[----:B------:R-:W-:-:S02]  /*0e70*/  MOV R2, 0xe90 ;  /* 0x00000e9000027802 */ /* 0x000fc40000000f00 */
[----:B------:R-:W-:Y:S05]  /*0e80*/  CALL.REL.NOINC `($__internal_18_$__cuda_sm70_shflsync_bfly_p) ;  /* 0x0000008000007944 */ /* 0x000fea0003c00000 */
[----:B0-----:R-:W-:Y:S01]  /*0e90*/  HFMA2.MMA R8, -RZ, RZ, 0, 9.5367431640625e-07 ;  /* 0x00000010ff087435 */ /* 0x001fe200000001ff */
[----:B-1----:R-:W-:Y:S01]  /*0ea0*/  FADD.FTZ R9, R9, R7 ;  /* 0x0000000709097221 */ /* 0x002fe20000010000 */
[----:B------:R-:W-:Y:S01]  /*0eb0*/  MOV R7, 0x1f ;  /* 0x0000001f00077802 */ /* 0x000fe20000000f00 */
[----:B------:R-:W-:Y:S01]  /*0ec0*/  IMAD.MOV.U32 R10, RZ, RZ, -0x1 ;  /* 0xffffffffff0a7424 */ /* 0x000fe200078e00ff */
[----:B------:R-:W-:-:S02]  /*0ed0*/  MOV R2, 0xef0 ;  /* 0x00000ef000027802 */ /* 0x000fc40000000f00 */
[----:B------:R-:W-:Y:S05]  /*0ee0*/  CALL.REL.NOINC `($__internal_18_$__cuda_sm70_shflsync_bfly_p) ;  /* 0x0000002000007944 */ /* 0x000fea0003c00000 */
[----:B-1----:R-:W-:Y:S01]  /*0ef0*/  MOV R4, R7 ;  /* 0x0000000700047202 */ /* 0x002fe20000000f00 */
[----:B0-----:R-:W-:Y:S05]  /*0f00*/  BRA `(.L_x_259) ;  /* 0xfffffa4000007947 */ /* 0x001fea000383ffff */
        .weak           $__internal_18_$__cuda_sm70_shflsync_bfly_p
        .type           $__internal_18_$__cuda_sm70_shflsync_bfly_p,@function
        .size           $__internal_18_$__cuda_sm70_shflsync_bfly_p,(.L_x_1781 - $__internal_18_$__cuda_sm70_shflsync_bfly_p)
$__internal_18_$__cuda_sm70_shflsync_bfly_p:
[----:B------:R-:W-:Y:S01]  /*0f10*/  HFMA2.MMA R3, -RZ, RZ, 0, 0 ;  /* 0x00000000ff037435 */ /* 0x000fe200000001ff */
[----:B------:R-:W-:Y:S04]  /*0f20*/  WARPSYNC R10 ;  /* 0x0000000a00007348 */ /* 0x000fe80003800000 */
[----:B------:R0:W1:Y:S01]  /*0f30*/  SHFL.BFLY PT, R7, R9, R8, R7 ;  /* 0x0c00000809077389 */ /* 0x00006200000e0007 */
[----:B------:R-:W-:Y:S05]  /*0f40*/  RET.REL.NODEC R2 `(_ZN10layer_norm22ln_bwd_finalize_kernelINS_22Kernel_traits_finalizeILj4096E6__halfS2_S2_S2_fjLb0ELj1024ELj4ENS_18Kernel_traits_baseILj4096ES2_S2_S2_S2_fjLj1024EEEEELb0ELb0EEEvNS_9BwdParamsE) ;  /* 0xfffff0b002007950 */ /* 0x000fea0003c3ffff */
.L_x_260:
        /* <DEDUP_REMOVED lines=11> */
.L_x_1781:


//--------------------- .text._ZN10layer_norm40ln_parallel_residual_bwd_finalize_kernelINS_22Kernel_traits_finalizeILj4096E6__halfS2_S2_S2_fjLb0ELj1024ELj4ENS_18Kernel_traits_baseILj4096ES2_S2_S2_S2_fjLj1024EEEEELb0EEEvNS_9BwdParamsE --------------------------
	.section	.text._ZN10layer_norm40ln_parallel_residual_bwd_finalize_kernelINS_22Kernel_traits_finalizeILj4096E6__halfS2_S2_S2_fjLb0ELj1024ELj4ENS_18Kernel_traits_baseILj4096ES2_S2_S2_S2_fjLj1024EEEEELb0EEEvNS_9BwdParamsE,"ax",@progbits
	.sectioninfo	@"SHI_REGISTERS=32"
	.align	128
        .global         _ZN10layer_norm40ln_parallel_residual_bwd_finalize_kernelINS_22Kernel_traits_finalizeILj4096E6__halfS2_S2_S2_fjLb0ELj1024ELj4ENS_18Kernel_traits_baseILj4096ES2_S2_S2_S2_fjLj1024EEEEELb0EEEvNS_9BwdParamsE
        .type           _ZN10layer_norm40ln_parallel_residual_bwd_finalize_kernelINS_22Kernel_traits_finalizeILj4096E6__halfS2_S2_S2_fjLb0ELj1024ELj4ENS_18Kernel_traits_baseILj4096ES2_S2_S2_S2_fjLj1024EEEEELb0EEEvNS_9BwdParamsE,@function
        .size           _ZN10layer_norm40ln_parallel_residual_bwd_finalize_kernelINS_22Kernel_traits_finalizeILj4096E6__halfS2_S2_S2_fjLb0ELj1024ELj4ENS_18Kernel_traits_baseILj4096ES2_S2_S2_S2_fjLj1024EEEEELb0EEEvNS_9BwdParamsE,(.L_x_1782 - _ZN10layer_norm40ln_parallel_residual_bwd_finalize_kernelINS_22Kernel_traits_finalizeILj4096E6__halfS2_S2_S2_fjLb0ELj1024ELj4ENS_18Kernel_traits_baseILj4096ES2_S2_S2_S2_fjLj1024EEEEELb0EEEvNS_9BwdParamsE)
        .other          _ZN10layer_norm40ln_parallel_residual_bwd_finalize_kernelINS_22Kernel_traits_finalizeILj4096E6__halfS2_S2_S2_fjLb0ELj1024ELj4ENS_18Kernel_traits_baseILj4096ES2_S2_S2_S2_fjLj1024EEEEELb0EEEvNS_9BwdParamsE,@"STO_CUDA_ENTRY STV_DEFAULT"
_ZN10layer_norm40ln_parallel_residual_bwd_finalize_kernelINS_22Kernel_traits_finalizeILj4096E6__halfS2_S2_S2_fjLb0ELj1024ELj4ENS_18Kernel_traits_baseILj4096ES2_S2_S2_S2_fjLj1024EEEEELb0EEEvNS_9BwdParamsE:
.text._ZN10layer_norm40ln_parallel_residual_bwd_finalize_kernelINS_22Kernel_traits_finalizeILj4096E6__halfS2_S2_S2_fjLb0ELj1024ELj4ENS_18Kernel_traits_baseILj4096ES2_S2_S2_S2_fjLj1024EEEEELb0EEEvNS_9BwdParamsE:
        /* <DEDUP_REMOVED lines=19> */
.L_x_275:
        /* <DEDUP_REMOVED lines=36> */
.L_x_265:
        /* <DEDUP_REMOVED lines=59> */
.L_x_264:
[----:B------:R-:W-:Y:S05]  /*0720*/  BSYNC B1 ;  /* 0x0000000000017941 */ /* 0x000fea0003800000 */
.L_x_263:
        /* <DEDUP_REMOVED lines=35> */
.L_x_267:
[----:B------:R-:W-:Y:S05]  /*0960*/  BSYNC B1 ;  /* 0x0000000000017941 */ /* 0x000fea0003800000 */
.L_x_266:
        /* <DEDUP_REMOVED lines=17> */
.L_x_268:
[----:B------:R-:W-:Y:S05]  /*0a80*/  BSYNC B1 ;  /* 0x0000000000017941 */ /* 0x000fea0003800000 */
.L_x_262:
[----:B------:R-:W-:Y:S05]  /*0a90*/  BSYNC B0 ;  /* 0x0000000000007941 */ /* 0x000fea0003800000 */
.L_x_261:
        /* <DEDUP_REMOVED lines=14> */
.L_x_276:
        /* <DEDUP_REMOVED lines=36> */
.L_x_277:
        /* <DEDUP_REMOVED lines=11> */
.L_x_269:
        /* <DEDUP_REMOVED lines=13> */
[----:B0-----:R-:W-:Y:S01]  /*0f40*/  F2FP.PACK_AB R23, R9, R8 ;  /* 0x000000080917723e */ /* 0x001fe200000000ff */
[----:B------:R-:W-:Y:S01]  /*0f50*/  IMAD.WIDE.U32 R8, R5, R18, c[0x0][0x268] ;  /* 0x00009a0005087625 */ /* 0x000fe200078e0012 */
[----:B-1----:R-:W-:-:S03]  /*0f60*/  F2FP.PACK_AB R17, R13, R12 ;  /* 0x0000000c0d11723e */ /* 0x002fc600000000ff */
[----:B------:R-:W-:Y:S01]  /*0f70*/  IMAD.WIDE.U32 R12, R5, R18, c[0x0][0x278] ;  /* 0x00009e00050c7625 */ /* 0x000fe200078e0012 */
[----:B--2---:R-:W-:-:S03]  /*0f80*/  F2FP.PACK_AB R21, R11, R10 ;  /* 0x0000000a0b15723e */ /* 0x004fc600000000ff */
[----:B------:R-:W-:Y:S01]  /*0f90*/  IMAD.WIDE.U32 R10, R5, R18, c[0x0][0x260] ;  /* 0x00009800050a7625 */ /* 0x000fe200078e0012 */
[----:B------:R0:W-:Y:S01]  /*0fa0*/  STG.E [R8.64], R17 ;  /* 0x0000001108007986 */ /* 0x0001e2000c101904 */
[----:B---3--:R-:W-:Y:S02]  /*0fb0*/  F2FP.PACK_AB R19, R15, R14 ;  /* 0x0000000e0f13723e */ /* 0x008fe400000000ff */
[----:B------:R-:W-:-:S03]  /*0fc0*/  IMAD.WIDE.U32 R14, R5, R18, c[0x0][0x270] ;  /* 0x00009c00050e7625 */ /* 0x000fc600078e0012 */
[----:B------:R0:W-:Y:S04]  /*0fd0*/  STG.E [R10.64], R19 ;  /* 0x000000130a007986 */ /* 0x0001e8000c101904 */
[----:B------:R0:W-:Y:S04]  /*0fe0*/  STG.E [R12.64], R21 ;  /* 0x000000150c007986 */ /* 0x0001e8000c101904 */
[----:B------:R0:W-:Y:S02]  /*0ff0*/  STG.E [R14.64], R23 ;  /* 0x000000170e007986 */ /* 0x0001e4000c101904 */
.L_x_273:
[----:B------:R-:W-:Y:S05]  /*1000*/  BSYNC B0 ;  /* 0x0000000000007941 */ /* 0x000fea0003800000 */
.L_x_272:
[C---:B------:R-:W-:Y:S02]  /*1010*/  ISETP.GT.U32.AND P1, PT, R4.reuse, -0x1001, PT ;  /* 0xffffefff0400780c */ /* 0x040fe40003f24070 */
[----:B------:R-:W-:-:S02]  /*1020*/  IADD3 R4, R4, 0x1000, RZ ;  /* 0x0000100004047810 */ /* 0x000fc40007ffe0ff */
[----:B------:R-:W-:-:S09]  /*1030*/  IADD3 R5, R5, 0x800, RZ ;  /* 0x0000080005057810 */ /* 0x000fd20007ffe0ff */
[----:B0-----:R-:W-:Y:S01]  /*1040*/  @!P1 CALL.REL.NOINC `(.L_x_274) ;  /* 0x0000001000009944 */ /* 0x001fe20003c00000 */
[----:B------:R-:W-:Y:S05]  /*1050*/  BRA `(.L_x_275) ;  /* 0xfffff0d000007947 */ /* 0x000fea000383ffff */
.L_x_274:
[----:B------:R-:W-:Y:S05]  /*1060*/  EXIT ;  /* 0x000000000000794d */ /* 0x000fea0003800000 */
.L_x_270:
[----:B------:R-:W-:Y:S01]  /*1070*/  HFMA2.MMA R17, -RZ, RZ, 0, 1.847743988037109375e-06 ;  /* 0x0000001fff117435 */ /* 0x000fe200000001ff */
[----:B----4-:R-:W-:Y:S01]  /*1080*/  IMAD.MOV.U32 R19, RZ, RZ, R12 ;  /* 0x000000ffff137224 */ /* 0x010fe200078e000c */
[----:B------:R-:W-:Y:S02]  /*1090*/  MOV R16, 0x1 ;  /* 0x0000000100107802 */ /* 0x000fe40000000f00 */
[----:B------:R-:W-:Y:S02]  /*10a0*/  MOV R14, 0xffffffff ;  /* 0xffffffff000e7802 */ /* 0x000fe40000000f00 */
[----:B------:R-:W-:Y:S02]  /*10b0*/  MOV R8, 0x10d0 ;  /* 0x000010d000087802 */ /* 0x000fe40000000f00 */
[----:B0123--:R-:W-:Y:S05]  /*10c0*/  CALL.REL.NOINC `($__internal_19_$__cuda_sm70_shflsync_bfly_p) ;  /* 0x000007b000007944 */ /* 0x00ffea0003c00000 */
[----:B01----:R-:W-:Y:S05]  /*10d0*/  BRA `(.L_x_276) ;  /* 0xfffffaa000007947 */ /* 0x003fea000383ffff */
.L_x_271:
[----:B------:R-:W-:Y:S01]  /*10e0*/  HFMA2.MMA R16, -RZ, RZ, 0, 1.1920928955078125e-07 ;  /* 0x00000002ff107435 */ /* 0x000fe200000001ff */
[----:B------:R-:W-:Y:S01]  /*10f0*/  IMAD.MOV.U32 R19, RZ, RZ, R12 ;  /* 0x000000ffff137224 */ /* 0x000fe200078e000c */
[----:B------:R-:W-:Y:S02]  /*1100*/  MOV R17, 0x1f ;  /* 0x0000001f00117802 */ /* 0x000fe40000000f00 */
[----:B------:R-:W-:-:S02]  /*1110*/  MOV R14, 0xffffffff ;  /* 0xffffffff000e7802 */ /* 0x000fc40000000f00 */
[----:B------:R-:W-:Y:S02]  /*1120*/  MOV R8, 0x1140 ;  /* 0x0000114000087802 */ /* 0x000fe40000000f00 */
[----:B-123--:R-:W-:Y:S05]  /*1130*/  CALL.REL.NOINC `($__internal_19_$__cuda_sm70_shflsync_bfly_p) ;  /* 0x0000074000007944 */ /* 0x00efea0003c00000 */
[----:B0-----:R-:W-:Y:S01]  /*1140*/  HFMA2.MMA R17, -RZ, RZ, 0, 1.847743988037109375e-06 ;  /* 0x0000001fff117435 */ /* 0x001fe200000001ff */
[----:B-1----:R-:W-:Y:S01]  /*1150*/  FADD.FTZ R19, R12, R14 ;  /* 0x0000000e0c137221 */ /* 0x002fe20000010000 */
[----:B------:R-:W-:Y:S01]  /*1160*/  MOV R14, 0xffffffff ;  /* 0xffffffff000e7802 */ /* 0x000fe20000000f00 */
[----:B------:R-:W-:Y:S01]  /*1170*/  IMAD.MOV.U32 R16, RZ, RZ, 0x4 ;  /* 0x00000004ff107424 */ /* 0x000fe200078e00ff */
[----:B------:R-:W-:Y:S02]  /*1180*/  MOV R8, 0x11a0 ;  /* 0x000011a000087802 */ /* 0x000fe40000000f00 */
[----:B------:R-:W-:Y:S05]  /*1190*/  CALL.REL.NOINC `($__internal_19_$__cuda_sm70_shflsync_bfly_p) ;  /* 0x000006e000007944 */ /* 0x000fea0003c00000 */
[----:B0-----:R-:W-:Y:S01]  /*11a0*/  HFMA2.MMA R16, -RZ, RZ, 0, 4.76837158203125e-07 ;  /* 0x00000008ff107435 */ /* 0x001fe200000001ff */
[----:B-1----:R-:W-:Y:S01]  /*11b0*/  FADD.FTZ R19, R19, R14 ;  /* 0x0000000e13137221 */ /* 0x002fe20000010000 */
[----:B------:R-:W-:Y:S01]  /*11c0*/  MOV R14, 0xffffffff ;  /* 0xffffffff000e7802 */ /* 0x000fe20000000f00 */
[----:B------:R-:W-:Y:S01]  /*11d0*/  IMAD.MOV.U32 R17, RZ, RZ, 0x1f ;  /* 0x0000001fff117424 */ /* 0x000fe200078e00ff */
[----:B------:R-:W-:Y:S02]  /*11e0*/  MOV R8, 0x1200 ;  /* 0x0000120000087802 */ /* 0x000fe40000000f00 */
[----:B------:R-:W-:Y:S05]  /*11f0*/  CALL.REL.NOINC `($__internal_19_$__cuda_sm70_shflsync_bfly_p) ;  /* 0x0000068000007944 */ /* 0x000fea0003c00000 */
[----:B-1----:R-:W-:Y:S01]  /*1200*/  FADD.FTZ R12, R19, R14 ;  /* 0x0000000e130c7221 */ /* 0x002fe20000010000 */
[----:B0-----:R-:W-:Y:S01]  /*1210*/  HFMA2.MMA R16, -RZ, RZ, 0, 9.5367431640625e-07 ;  /* 0x00000010ff107435 */ /* 0x001fe200000001ff */
[----:B------:R-:W-:Y:S01]  /*1220*/  MOV R17, 0x1f ;  /* 0x0000001f00117802 */ /* 0x000fe20000000f00 */
[----:B------:R-:W-:Y:S01]  /*1230*/  IMAD.MOV.U32 R14, RZ, RZ, -0x1 ;  /* 0xffffffffff0e7424 */ /* 0x000fe200078e00ff */
[----:B------:R-:W-:-:S02]  /*1240*/  MOV R8, 0x1270 ;  /* 0x0000127000087802 */ /* 0x000fc40000000f00 */
[----:B------:R-:W-:Y:S02]  /*1250*/  MOV R19, R12 ;  /* 0x0000000c00137202 */ /* 0x000fe40000000f00 */
[----:B------:R-:W-:Y:S05]  /*1260*/  CALL.REL.NOINC `($__internal_19_$__cuda_sm70_shflsync_bfly_p) ;  /* 0x0000061000007944 */ /* 0x000fea0003c00000 */
[----:B0-----:R-:W-:Y:S01]  /*1270*/  HFMA2.MMA R17, -RZ, RZ, 0, 1.847743988037109375e-06 ;  /* 0x0000001fff117435 */ /* 0x001fe200000001ff */
[----:B-1----:R-:W-:Y:S01]  /*1280*/  MOV R15, R14 ;  /* 0x0000000e000f7202 */ /* 0x002fe20000000f00 */
[----:B------:R-:W-:Y:S01]  /*1290*/  IMAD.MOV.U32 R16, RZ, RZ, 0x1 ;  /* 0x00000001ff107424 */ /* 0x000fe200078e00ff */
[----:B------:R-:W-:Y:S02]  /*12a0*/  MOV R19, R13 ;  /* 0x0000000d00137202 */ /* 0x000fe40000000f00 */
[----:B------:R-:W-:Y:S02]  /*12b0*/  MOV R14, 0xffffffff ;  /* 0xffffffff000e7802 */ /* 0x000fe40000000f00 */
[----:B------:R-:W-:Y:S02]  /*12c0*/  MOV R8, 0x12e0 ;  /* 0x000012e000087802 */ /* 0x000fe40000000f00 */
[----:B------:R-:W-:Y:S05]  /*12d0*/  CALL.REL.NOINC `($__internal_19_$__cuda_sm70_shflsync_bfly_p) ;  /* 0x000005a000007944 */ /* 0x000fea0003c00000 */
[----:B0-----:R-:W-:Y:S01]  /*12e0*/  HFMA2.MMA R16, -RZ, RZ, 0, 1.1920928955078125e-07 ;  /* 0x00000002ff107435 */ /* 0x001fe200000001ff */
[----:B-1----:R-:W-:Y:S01]  /*12f0*/  FADD.FTZ R19, R13, R14 ;  /* 0x0000000e0d137221 */ /* 0x002fe20000010000 */
[----:B------:R-:W-:Y:S01]  /*1300*/  MOV R14, 0xffffffff ;  /* 0xffffffff000e7802 */ /* 0x000fe20000000f00 */
[----:B------:R-:W-:Y:S01]  /*1310*/  IMAD.MOV.U32 R17, RZ, RZ, 0x1f ;  /* 0x0000001fff117424 */ /* 0x000fe200078e00ff */
[----:B------:R-:W-:-:S02]  /*1320*/  MOV R8, 0x1340 ;  /* 0x0000134000087802 */ /* 0x000fc40000000f00 */
[----:B------:R-:W-:Y:S05]  /*1330*/  CALL.REL.NOINC `($__internal_19_$__cuda_sm70_shflsync_bfly_p) ;  /* 0x0000054000007944 */ /* 0x000fea0003c00000 */
[----:B0-----:R-:W-:Y:S01]  /*1340*/  HFMA2.MMA R16, -RZ, RZ, 0, 2.384185791015625e-07 ;  /* 0x00000004ff107435 */ /* 0x001fe200000001ff */
[----:B-1----:R-:W-:Y:S01]  /*1350*/  FADD.FTZ R19, R19, R14 ;  /* 0x0000000e13137221 */ /* 0x002fe20000010000 */
[----:B------:R-:W-:Y:S01]  /*1360*/  MOV R17, 0x1f ;  /* 0x0000001f00117802 */ /* 0x000fe20000000f00 */
[----:B------:R-:W-:Y:S01]  /*1370*/  IMAD.MOV.U32 R14, RZ, RZ, -0x1 ;  /* 0xffffffffff0e7424 */ /* 0x000fe200078e00ff */
[----:B------:R-:W-:-:S02]  /*1380*/  MOV R8, 0x13a0 ;  /* 0x000013a000087802 */ /* 0x000fc40000000f00 */
[----:B------:R-:W-:Y:S05]  /*1390*/  CALL.REL.NOINC `($__internal_19_$__cuda_sm70_shflsync_bfly_p) ;  /* 0x000004e000007944 */ /* 0x000fea0003c00000 */
[----:B0-----:R-:W-:Y:S01]  /*13a0*/  HFMA2.MMA R16, -RZ, RZ, 0, 4.76837158203125e-07 ;  /* 0x00000008ff107435 */ /* 0x001fe200000001ff */
[----:B-1----:R-:W-:Y:S01]  /*13b0*/  FADD.FTZ R19, R19, R14 ;  /* 0x0000000e13137221 */ /* 0x002fe20000010000 */
[----:B------:R-:W-:-:S02]  /*13c0*/  MOV R17, 0x1f ;  /* 0x0000001f00117802 */ /* 0x000fc40000000f00 */
[----:B------:R-:W-:Y:S02]  /*13d0*/  MOV R14, 0xffffffff ;  /* 0xffffffff000e7802 */ /* 0x000fe40000000f00 */
[----:B------:R-:W-:Y:S02]  /*13e0*/  MOV R8, 0x1400 ;  /* 0x0000140000087802 */ /* 0x000fe40000000f00 */
[----:B------:R-:W-:Y:S05]  /*13f0*/  CALL.REL.NOINC `($__internal_19_$__cuda_sm70_shflsync_bfly_p) ;  /* 0x0000048000007944 */ /* 0x000fea0003c00000 */
[----:B-1----:R-:W-:Y:S01]  /*1400*/  FADD.FTZ R13, R19, R14 ;  /* 0x0000000e130d7221 */ /* 0x002fe20000010000 */
[----:B0-----:R-:W-:Y:S01]  /*1410*/  HFMA2.MMA R17, -RZ, RZ, 0, 1.847743988037109375e-06 ;  /* 0x0000001fff117435 */ /* 0x001fe200000001ff */
[----:B------:R-:W-:Y:S01]  /*1420*/  IMAD.MOV.U32 R16, RZ, RZ, 0x10 ;  /* 0x00000010ff107424 */ /* 0x000fe200078e00ff */
[----:B------:R-:W-:Y:S02]  /*1430*/  MOV R14, 0xffffffff ;  /* 0xffffffff000e7802 */ /* 0x000fe40000000f00 */
[----:B------:R-:W-:Y:S02]  /*1440*/  MOV R19, R13 ;  /* 0x0000000d00137202 */ /* 0x000fe40000000f00 */
[----:B------:R-:W-:Y:S02]  /*1450*/  MOV R8, 0x1470 ;  /* 0x0000147000087802 */ /* 0x000fe40000000f00 */
[----:B------:R-:W-:Y:S05]  /*1460*/  CALL.REL.NOINC `($__internal_19_$__cuda_sm70_shflsync_bfly_p) ;  /* 0x0000041000007944 */ /* 0x000fea0003c00000 */
[----:B0-----:R-:W-:Y:S01]  /*1470*/  HFMA2.MMA R16, -RZ, RZ, 0, 5.9604644775390625e-08 ;  /* 0x00000001ff107435 */ /* 0x001fe200000001ff */
[----:B-1----:R-:W-:Y:S01]  /*1480*/  IMAD.MOV.U32 R18, RZ, RZ, R14 ;  /* 0x000000ffff127224 */ /* 0x002fe200078e000e */
[----:B------:R-:W-:Y:S01]  /*1490*/  MOV R19, R11 ;  /* 0x0000000b00137202 */ /* 0x000fe20000000f00 */
[----:B------:R-:W-:Y:S01]  /*14a0*/  IMAD.MOV.U32 R14, RZ, RZ, -0x1 ;  /* 0xffffffffff0e7424 */ /* 0x000fe200078e00ff */
[----:B------:R-:W-:-:S02]  /*14b0*/  MOV R17, 0x1f ;  /* 0x0000001f00117802 */ /* 0x000fc40000000f00 */
[----:B------:R-:W-:Y:S02]  /*14c0*/  MOV R8, 0x14e0 ;  /* 0x000014e000087802 */ /* 0x000fe40000000f00 */
[----:B------:R-:W-:Y:S05]  /*14d0*/  CALL.REL.NOINC `($__internal_19_$__cuda_sm70_shflsync_bfly_p) ;  /* 0x000003a000007944 */ /* 0x000fea0003c00000 */
[----:B0-----:R-:W-:Y:S01]  /*14e0*/  HFMA2.MMA R16, -RZ, RZ, 0, 1.1920928955078125e-07 ;  /* 0x00000002ff107435 */ /* 0x001fe200000001ff */
[----:B-1----:R-:W-:Y:S01]  /*14f0*/  FADD.FTZ R19, R11, R14 ;  /* 0x0000000e0b137221 */ /* 0x002fe20000010000 */
[----:B------:R-:W-:Y:S02]  /*1500*/  MOV R17, 0x1f ;  /* 0x0000001f00117802 */ /* 0x000fe40000000f00 */
[----:B------:R-:W-:Y:S02]  /*1510*/  MOV R14, 0xffffffff ;  /* 0xffffffff000e7802 */ /* 0x000fe40000000f00 */
[----:B------:R-:W-:Y:S02]  /*1520*/  MOV R8, 0x1540 ;  /* 0x0000154000087802 */ /* 0x000fe40000000f00 */
[----:B------:R-:W-:Y:S05]  /*1530*/  CALL.REL.NOINC `($__internal_19_$__cuda_sm70_shflsync_bfly_p) ;  /* 0x0000034000007944 */ /* 0x000fea0003c00000 */
[----:B0-----:R-:W-:Y:S01]  /*1540*/  HFMA2.MMA R17, -RZ, RZ, 0, 1.847743988037109375e-06 ;  /* 0x0000001fff117435 */ /* 0x001fe200000001ff */
[----:B-1----:R-:W-:Y:S01]  /*1550*/  FADD.FTZ R19, R19, R14 ;  /* 0x0000000e13137221 */ /* 0x002fe20000010000 */
[----:B------:R-:W-:Y:S01]  /*1560*/  MOV R14, 0xffffffff ;  /* 0xffffffff000e7802 */ /* 0x000fe20000000f00 */
[----:B------:R-:W-:Y:S01]  /*1570*/  IMAD.MOV.U32 R16, RZ, RZ, 0x4 ;  /* 0x00000004ff107424 */ /* 0x000fe200078e00ff */
[----:B------:R-:W-:-:S02]  /*1580*/  MOV R8, 0x15a0 ;  /* 0x000015a000087802 */ /* 0x000fc40000000f00 */
[----:B------:R-:W-:Y:S05]  /*1590*/  CALL.REL.NOINC `($__internal_19_$__cuda_sm70_shflsync_bfly_p) ;  /* 0x000002e000007944 */ /* 0x000fea0003c00000 */
[----:B0-----:R-:W-:Y:S01]  /*15a0*/  HFMA2.MMA R16, -RZ, RZ, 0, 4.76837158203125e-07 ;  /* 0x00000008ff107435 */ /* 0x001fe200000001ff */
[----:B-1----:R-:W-:Y:S01]  /*15b0*/  FADD.FTZ R19, R19, R14 ;  /* 0x0000000e13137221 */ /* 0x002fe20000010000 */
[----:B------:R-:W-:Y:S01]  /*15c0*/  MOV R14, 0xffffffff ;  /* 0xffffffff000e7802 */ /* 0x000fe20000000f00 */
[----:B------:R-:W-:Y:S01]  /*15d0*/  IMAD.MOV.U32 R17, RZ, RZ, 0x1f ;  /* 0x0000001fff117424 */ /* 0x000fe200078e00ff */
[----:B------:R-:W-:-:S02]  /*15e0*/  MOV R8, 0x1600 ;  /* 0x0000160000087802 */ /* 0x000fc40000000f00 */
        /* <DEDUP_REMOVED lines=33> */
[----:B0-----:R-:W-:Y:S01]  /*1800*/  HFMA2.MMA R17, -RZ, RZ, 0, 1.847743988037109375e-06 ;  /* 0x0000001fff117435 */ /* 0x001fe200000001ff */
[----:B-1----:R-:W-:Y:S01]  /*1810*/  FADD.FTZ R19, R19, R14 ;  /* 0x0000000e13137221 */ /* 0x002fe20000010000 */
[----:B------:R-:W-:Y:S01]  /*1820*/  MOV R14, 0xffffffff ;  /* 0xffffffff000e7802 */ /* 0x000fe20000000f00 */
[----:B------:R-:W-:Y:S01]  /*1830*/  IMAD.MOV.U32 R16, RZ, RZ, 0x10 ;  /* 0x00000010ff107424 */ /* 0x000fe200078e00ff */
[----:B------:R-:W-:Y:S02]  /*1840*/  MOV R8, 0x1860 ;  /* 0x0000186000087802 */ /* 0x000fe40000000f00 */
[----:B------:R-:W-:Y:S05]  /*1850*/  CALL.REL.NOINC `($__internal_19_$__cuda_sm70_shflsync_bfly_p) ;  /* 0x0000002000007944 */ /* 0x000fea0003c00000 */
[----:B-1----:R-:W-:Y:S01]  /*1860*/  MOV R8, R14 ;  /* 0x0000000e00087202 */ /* 0x002fe20000000f00 */
[----:B0-----:R-:W-:Y:S05]  /*1870*/  BRA `(.L_x_277) ;  /* 0xfffff54000007947 */ /* 0x001fea000383ffff */
        .weak           $__internal_19_$__cuda_sm70_shflsync_bfly_p
        .type           $__internal_19_$__cuda_sm70_shflsync_bfly_p,@function
        .size           $__internal_19_$__cuda_sm70_shflsync_bfly_p,(.L_x_1782 - $__internal_19_$__cuda_sm70_shflsync_bfly_p)
$__internal_19_$__cuda_sm70_shflsync_bfly_p:
[----:B------:R-:W-:Y:S01]  /*1880*/  HFMA2.MMA R9, -RZ, RZ, 0, 0 ;  /* 0x00000000ff097435 */ /* 0x000fe200000001ff */
[----:B------:R-:W-:Y:S04]  /*1890*/  WARPSYNC R14 ;  /* 0x0000000e00007348 */ /* 0x000fe80003800000 */
[----:B------:R0:W1:Y:S01]  /*18a0*/  SHFL.BFLY PT, R14, R19, R16, R17 ;  /* 0x0c000010130e7389 */ /* 0x00006200000e0011 */
[----:B------:R-:W-:Y:S05]  /*18b0*/  RET.REL.NODEC R8 `(_ZN10layer_norm40ln_parallel_residual_bwd_finalize_kernelINS_22Kernel_traits_finalizeILj4096E6__halfS2_S2_S2_fjLb0ELj1024ELj4ENS_18Kernel_traits_baseILj4096ES2_S2_S2_S2_fjLj1024EEEEELb0EEEvNS_9BwdParamsE) ;  /* 0xffffe74008007950 */ /* 0x000fea0003c3ffff */
.L_x_278:
        /* <DEDUP_REMOVED lines=12> */
.L_x_1782:


//--------------------- .text._ZN10layer_norm31ln_parallel_residual_bwd_kernelINS_13Kernel_traitsI6__halfS2_S2_S2_fjLj4096ELj1ELj1ELj8ELj16ENS_18Kernel_traits_baseILj4096ES2_S2_S2_S2_fjLj256EEEEELb1ELb1ELb0EEEvNS_9BwdParamsE --------------------------
	.section	.text._ZN10layer_norm31ln_parallel_residual_bwd_kernelINS_13Kernel_traitsI6__halfS2_S2_S2_fjLj4096ELj1ELj1ELj8ELj16ENS_18Kernel_traits_baseILj4096ES2_S2_S2_S2_fjLj256EEEEELb1ELb1ELb0EEEvNS_9BwdParamsE,"ax",@progbits
	.sectioninfo	@"SHI_REGISTERS=127"
	.align	128
        .global         _ZN10layer_norm31ln_parallel_residual_bwd_kernelINS_13Kernel_traitsI6__halfS2_S2_S2_fjLj4096ELj1ELj1ELj8ELj16ENS_18Kernel_traits_baseILj4096ES2_S2_S2_S2_fjLj256EEEEELb1ELb1ELb0EEEvNS_9BwdParamsE
        .type           _ZN10layer_norm31ln_parallel_residual_bwd_kernelINS_13Kernel_traitsI6__halfS2_S2_S2_fjLj4096ELj1ELj1ELj8ELj16ENS_18Kernel_traits_baseILj4096ES2_S2_S2_S2_fjLj256EEEEELb1ELb1ELb0EEEvNS_9BwdParamsE,@function
        .size           _ZN10layer_norm31ln_parallel_residual_bwd_kernelINS_13Kernel_traitsI6__halfS2_S2_S2_fjLj4096ELj1ELj1ELj8ELj16ENS_18Kernel_traits_baseILj4096ES2_S2_S2_S2_fjLj256EEEEELb1ELb1ELb0EEEvNS_9BwdParamsE,(.L_x_1783 - _ZN10layer_norm31ln_parallel_residual_bwd_kernelINS_13Kernel_traitsI6__halfS2_S2_S2_fjLj4096ELj1ELj1ELj8ELj16ENS_18Kernel_traits_baseILj4096ES2_S2_S2_S2_fjLj256EEEEELb1ELb1ELb0EEEvNS_9BwdParamsE)
        .other          _ZN10layer_norm31ln_parallel_residual_bwd_kernelINS_13Kernel_traitsI6__halfS2_S2_S2_fjLj4096ELj1ELj1ELj8ELj16ENS_18Kernel_traits_baseILj4096ES2_S2_S2_S2_fjLj256EEEEELb1ELb1ELb0EEEvNS_9BwdParamsE,@"STO_CUDA_ENTRY STV_DEFAULT"
_ZN10layer_norm31ln_parallel_residual_bwd_kernelINS_13Kernel_traitsI6__halfS2_S2_S2_fjLj4096ELj1ELj1ELj8ELj16ENS_18Kernel_traits_baseILj4096ES2_S2_S2_S2_fjLj256EEEEELb1ELb1ELb0EEEvNS_9BwdParamsE:
.text._ZN10layer_norm31ln_parallel_residual_bwd_kernelINS_13Kernel_traitsI6__halfS2_S2_S2_fjLj4096ELj1ELj1ELj8ELj16ENS_18Kernel_traits_baseILj4096ES2_S2_S2_S2_fjLj256EEEEELb1ELb1ELb0EEEvNS_9BwdParamsE:
        /* <DEDUP_REMOVED lines=39> */
[--C-:B-----5:R-:W-:Y:S01]  /*0270*/  HADD2.F32 R3, -RZ, R8.reuse.H0_H0 ;  /* 0x20000008ff037230 */ /* 0x120fe20000004100 */
[----:B------:R-:W-:Y:S01]  /*0280*/  HFMA2.MMA R80, -RZ, RZ, 0, 5.9604644775390625e-08 ;  /* 0x00000001ff507435 */ /* 0x000fe200000001ff */
[----:B------:R-:W-:Y:S01]  /*0290*/  HADD2.F32 R4, -RZ, R8.H1_H1 ;  /* 0x30000008ff047230 */ /* 0x000fe20000004100 */
[----:B------:R-:W-:Y:S01]  /*02a0*/  IMAD.MOV.U32 R45, RZ, RZ, RZ ;  /* 0x000000ffff2d7224 */ /* 0x000fe200078e00ff */
        /* <DEDUP_REMOVED lines=10> */
[----:B------:R-:W-:Y:S02]  /*0350*/  HADD2.F32 R10, -RZ, R11.H0_H0 ;  /* 0x2000000bff0a7230 */ /* 0x000fe40000004100 */
[----:B------:R-:W-:Y:S02]  /*0360*/  HADD2.F32 R78, -RZ, R79.H0_H0 ;  /* 0x2000004fff4e7230 */ /* 0x000fe40000004100 */
[----:B------:R-:W-:-:S02]  /*0370*/  HADD2.F32 R11, -RZ, R11.H1_H1 ;  /* 0x3000000bff0b7230 */ /* 0x000fc40000004100 */
[----:B0-----:R-:W-:Y:S02]  /*0380*/  HADD2.F32 R79, -RZ, R79.H1_H1 ;  /* 0x3000004fff4f7230 */ /* 0x001fe40000004100 */
.L_x_290:
[----:B------:R-:W-:-:S05]  /*0390*/  MOV R65, 0x4 ;  /* 0x0000000400417802 */ /* 0x000fca0000000f00 */
        /* <DEDUP_REMOVED lines=10> */
[----:B------:R-:W-:Y:S02]  /*0440*/  LOP3.LUT R68, R0, 0xff, RZ, 0xc0, !PT ;  /* 0x000000ff00447812 */ /* 0x000fe400078ec0ff */
[----:B------:R-:W-:Y:S02]  /*0450*/  LOP3.LUT P4, RZ, R80, 0xff, RZ, 0xc0, !PT ;  /* 0x000000ff50ff7812 */ /* 0x000fe4000788c0ff */
[----:B------:R-:W-:-:S02]  /*0460*/  LEA.HI.SX32 R81, R69, R68, 0x1d ;  /* 0x0000004445517211 */ /* 0x000fc400078feaff */
[----:B------:R-:W-:Y:S02]  /*0470*/  MOV R74, RZ ;  /* 0x000000ff004a7202 */ /* 0x000fe40000000f00 */
[----:B0-----:R-:W-:Y:S01]  /*0480*/  P2R R64, PR, RZ, 0x4 ;  /* 0x00000004ff407803 */ /* 0x001fe20000000000 */
[----:B------:R-:W-:Y:S01]  /*0490*/  IMAD.MOV.U32 R75, RZ, RZ, R81 ;  /* 0x000000ffff4b7224 */ /* 0x000fe200078e0051 */
[----:B--2---:R-:W-:Y:S01]  /*04a0*/  FSEL R72, R66, RZ, !P2 ;  /* 0x000000ff42487208 */ /* 0x004fe20005000000 */
[----:B------:R-:W-:Y:S05]  /*04b0*/  @!P0 BRA `(.L_x_281) ;  /* 0x000005e000008947 */ /* 0x000fea0003800000 */
[C---:B------:R-:W-:Y:S02]  /*04c0*/  LEA R64, P2, R81.reuse, c[0x0][0x188], 0x4 ;  /* 0x0000620051407a11 */ /* 0x040fe400078420ff */
[----:B------:R-:W-:Y:S02]  /*04d0*/  MOV R68, 0x10 ;  /* 0x0000001000447802 */ /* 0x000fe40000000f00 */
[----:B------:R-:W-:-:S03]  /*04e0*/  LEA.HI.X R65, R81, c[0x0][0x18c], RZ, 0x4, P2 ;  /* 0x0000630051417a11 */ /* 0x000fc600010f24ff */
[----:B------:R-:W-:-:S03]  /*04f0*/  IMAD.WIDE.U32 R68, R81, R68, c[0x0][0x208] ;  /* 0x0000820051447625 */ /* 0x000fc600078e0044 */
[----:B------:R-:W2:Y:S04]  /*0500*/  LDG.E.128 R64, [R64.64] ;  /* 0x0000000440407981 */ /* 0x000ea8000c1e1d00 */
[----:B------:R-:W3:Y:S01]  /*0510*/  LDG.E.128 R68, [R68.64] ;  /* 0x0000000444447981 */ /* 0x000ee2000c1e1d00 */
[C---:B------:R-:W-:Y:S01]  /*0520*/  IMAD.SHL.U32 R74, R81.reuse, 0x8, RZ ;  /* 0x00000008514a7824 */ /* 0x040fe200078e00ff */
[----:B------:R-:W-:Y:S02]  /*0530*/  SHF.L.U64.HI R73, R81, 0x3, RZ ;  /* 0x0000000351497819 */ /* 0x000fe400000102ff */
[----:B------:R-:W-:Y:S02]  /*0540*/  ISETP.NE.U32.AND P2, PT, RZ, c[0x0][0x250], PT ;  /* 0x00009400ff007a0c */ /* 0x000fe40003f45070 */
[----:B------:R-:W-:-:S02]  /*0550*/  IADD3 R118, P5, R74, c[0x0][0x190], RZ ;  /* 0x000064004a767a10 */ /* 0x000fc40007fbe0ff */
[----:B------:R-:W-:Y:S02]  /*0560*/  ISETP.NE.AND.EX P2, PT, RZ, c[0x0][0x254], PT, P2 ;  /* 0x00009500ff007a0c */ /* 0x000fe40003f45320 */
[----:B------:R-:W-:Y:S02]  /*0570*/  IADD3.X R119, R73, c[0x0][0x194], RZ, P5, !PT ;  /* 0x0000650049777a10 */ /* 0x000fe40002ffe4ff */
[----:B------:R-:W-:-:S04]  /*0580*/  ISETP.NE.U32.AND P3, PT, RZ, c[0x0][0x218], PT ;  /* 0x00008600ff007a0c */ /* 0x000fc80003f65070 */
[----:B------:R-:W5:Y:S01]  /*0590*/  LDG.E.64 R118, [R118.64] ;  /* 0x0000000476767981 */ /* 0x000f62000c1e1b00 */
[----:B------:R-:W-:-:S04]  /*05a0*/  ISETP.NE.AND.EX P3, PT, RZ, c[0x0][0x21c], PT, P3 ;  /* 0x00008700ff007a0c */ /* 0x000fc80003f65330 */
[----:B------:R-:W-:-:S04]  /*05b0*/  @P2 IADD3 R74, P5, R74, c[0x0][0x198], RZ ;  /* 0x000066004a4a2a10 */ /* 0x000fc80007fbe0ff */
[----:B------:R-:W-:-:S05]  /*05c0*/  @P2 IADD3.X R75, R73, c[0x0][0x19c], RZ, P5, !PT ;  /* 0x00006700494b2a10 */ /* 0x000fca0002ffe4ff */
[C---:B------:R-:W-:Y:S01]  /*05d0*/  @P3 LEA R84, P5, R81.reuse, c[0x0][0x218], 0x4 ;  /* 0x0000860051543a11 */ /* 0x040fe200078a20ff */
[----:B------:R0:W5:Y:S03]  /*05e0*/  @P2 LDG.E.64 R122, [R74.64] ;  /* 0x000000044a7a2981 */ /* 0x000166000c1e1b00 */
[----:B------:R-:W-:-:S05]  /*05f0*/  @P3 LEA.HI.X R85, R81, c[0x0][0x21c], RZ, 0x4, P5 ;  /* 0x0000870051553a11 */ /* 0x000fca00028f24ff */
[----:B------:R1:W5:Y:S01]  /*0600*/  @P3 LDG.E.128 R48, [R84.64] ;  /* 0x0000000454303981 */ /* 0x000362000c1e1d00 */
[----:B--2---:R-:W-:-:S05]  /*0610*/  HADD2.F32 R89, -RZ, R64.H0_H0 ;  /* 0x20000040ff597230 */ /* 0x004fca0000004100 */
[----:B-1----:R-:W-:Y:S01]  /*0620*/  FADD.FTZ R85, -R72, R89 ;  /* 0x0000005948557221 */ /* 0x002fe20000010100 */
[----:B---3--:R-:W-:Y:S02]  /*0630*/  HADD2.F32 R114, -RZ, R68.H0_H0 ;  /* 0x20000044ff727230 */ /* 0x008fe40000004100 */
[----:B------:R-:W-:Y:S01]  /*0640*/  HADD2.F32 R105, -RZ, R64.H1_H1 ;  /* 0x30000040ff697230 */ /* 0x000fe20000004100 */
[----:B-----5:R-:W-:Y:S01]  /*0650*/  FMUL.FTZ R85, R82, R85 ;  /* 0x0000005552557220 */ /* 0x020fe20000410000 */
[--C-:B------:R-:W-:Y:S01]  /*0660*/  HADD2.F32 R109, -RZ, R65.reuse.H1_H1 ;  /* 0x30000041ff6d7230 */ /* 0x100fe20000004100 */
[----:B------:R-:W-:Y:S01]  /*0670*/  FADD.FTZ R28, R28, R114 ;  /* 0x000000721c1c7221 */ /* 0x000fe20000010000 */
[----:B------:R-:W-:Y:S01]  /*0680*/  HADD2.F32 R107, -RZ, R65.H0_H0 ;  /* 0x20000041ff6b7230 */ /* 0x000fe20000004100 */
[----:B------:R-:W-:Y:S01]  /*0690*/  FFMA.FTZ R44, R85, R114, R44 ;  /* 0x00000072552c7223 */ /* 0x000fe2000001002c */
[----:B------:R-:W-:Y:S01]  /*06a0*/  HADD2.F32 R68, -RZ, R68.H1_H1 ;  /* 0x30000044ff447230 */ /* 0x000fe20000004100 */
[----:B------:R-:W-:-:S02]  /*06b0*/  FADD.FTZ R105, -R72, R105 ;  /* 0x0000006948697221 */ /* 0x000fc40000010100 */
[----:B------:R-:W-:Y:S01]  /*06c0*/  FMUL.FTZ R114, R3, R114 ;  /* 0x0000007203727220 */ /* 0x000fe20000410000 */
[--C-:B------:R-:W-:Y:S01]  /*06d0*/  HADD2.F32 R115, -RZ, R69.reuse.H0_H0 ;  /* 0x20000045ff737230 */ /* 0x100fe20000004100 */
[----:B------:R-:W-:Y:S01]  /*06e0*/  FADD.FTZ R109, -R72, R109 ;  /* 0x0000006d486d7221 */ /* 0x000fe20000010100 */
[----:B------:R-:W-:Y:S01]  /*06f0*/  HADD2.F32 R108, -RZ, R69.H1_H1 ;  /* 0x30000045ff6c7230 */ /* 0x000fe20000004100 */
[----:B------:R-:W-:Y:S01]  /*0700*/  FMUL.FTZ R113, R82, R105 ;  /* 0x0000006952717220 */ /* 0x000fe20000410000 */
[--C-:B------:R-:W-:Y:S01]  /*0710*/  HADD2.F32 R87, -RZ, R66.reuse.H0_H0 ;  /* 0x20000042ff577230 */ /* 0x100fe20000004100 */
[----:B------:R-:W-:Y:S01]  /*0720*/  FADD.FTZ R107, -R72, R107 ;  /* 0x0000006b486b7221 */ /* 0x000fe20000010100 */
[----:B------:R-:W-:Y:S01]  /*0730*/  HADD2.F32 R73, -RZ, R66.H1_H1 ;  /* 0x30000042ff497230 */ /* 0x000fe20000004100 */
[----:B------:R-:W-:Y:S01]  /*0740*/  FMUL.FTZ R112, R4, R68 ;  /* 0x0000004404707220 */ /* 0x000fe20000410000 */
[--C-:B------:R-:W-:Y:S01]  /*0750*/  HADD2.F32 R69, -RZ, R71.reuse.H0_H0 ;  /* 0x20000047ff457230 */ /* 0x100fe20000004100 */
[----:B------:R-:W-:Y:S01]  /*0760*/  FFMA.FTZ R66, R85, R114, RZ ;  /* 0x0000007255427223 */ /* 0x000fe200000100ff */
[----:B------:R-:W-:Y:S01]  /*0770*/  HADD2.F32 R64, -RZ, R71.H1_H1 ;  /* 0x30000047ff407230 */ /* 0x000fe20000004100 */
[----:B------:R-:W-:-:S02]  /*0780*/  FADD.FTZ R71, RZ, R114 ;  /* 0x00000072ff477221 */ /* 0x000fc40000010000 */
[C---:B------:R-:W-:Y:S02]  /*0790*/  FMUL.FTZ R109, R82.reuse, R109 ;  /* 0x0000006d526d7220 */ /* 0x040fe40000410000 */
[----:B------:R-:W-:Y:S02]  /*07a0*/  FMUL.FTZ R111, R82, R107 ;  /* 0x0000006b526f7220 */ /* 0x000fe40000410000 */
[----:B------:R-:W-:Y:S02]  /*07b0*/  FMUL.FTZ R110, R6, R115 ;  /* 0x00000073066e7220 */ /* 0x000fe40000410000 */
[----:B------:R-:W-:Y:S02]  /*07c0*/  FADD.FTZ R71, R71, R112 ;  /* 0x0000007047477221 */ /* 0x000fe40000010000 */
[----:B------:R-:W-:Y:S01]  /*07d0*/  FFMA.FTZ R66, R113, R112, R66 ;  /* 0x0000007071427223 */ /* 0x000fe20000010042 */
[----:B0-----:R-:W-:Y:S01]  /*07e0*/  HADD2.F32 R75, -RZ, R70.H0_H0 ;  /* 0x20000046ff4b7230 */ /* 0x001fe20000004100 */
[----:B------:R-:W-:-:S02]  /*07f0*/  FADD.FTZ R31, R31, R108 ;  /* 0x0000006c1f1f7221 */ /* 0x000fc40000010000 */
[-C--:B------:R-:W-:Y:S02]  /*0800*/  FFMA.FTZ R47, R109, R108.reuse, R47 ;  /* 0x0000006c6d2f7223 */ /* 0x080fe4000001002f */
[----:B------:R-:W-:Y:S02]  /*0810*/  FADD.FTZ R87, -R72, R87 ;  /* 0x0000005748577221 */ /* 0x000fe40000010100 */
[----:B------:R-:W-:Y:S02]  /*0820*/  FMUL.FTZ R108, R7, R108 ;  /* 0x0000006c076c7220 */ /* 0x000fe40000410000 */
[----:B------:R-:W-:Y:S02]  /*0830*/  FADD.FTZ R71, R71, R110 ;  /* 0x0000006e47477221 */ /* 0x000fe40000010000 */
[----:B------:R-:W-:Y:S01]  /*0840*/  FFMA.FTZ R66, R111, R110, R66 ;  /* 0x0000006e6f427223 */ /* 0x000fe20000010042 */
[----:B------:R-:W-:Y:S01]  /*0850*/  HADD2.F32 R65, -RZ, R67.H0_H0 ;  /* 0x20000043ff417230 */ /* 0x000fe20000004100 */
[----:B------:R-:W-:Y:S01]  /*0860*/  FMUL.FTZ R107, R82, R87 ;  /* 0x00000057526b7220 */ /* 0x000fe20000410000 */
[----:B------:R-:W-:Y:S01]  /*0870*/  HADD2.F32 R70, -RZ, R70.H1_H1 ;  /* 0x30000046ff467230 */ /* 0x000fe20000004100 */
[----:B------:R-:W-:-:S02]  /*0880*/  FMUL.FTZ R106, R8, R75 ;  /* 0x0000004b086a7220 */ /* 0x000fc40000410000 */
[----:B------:R-:W-:Y:S02]  /*0890*/  FADD.FTZ R73, -R72, R73 ;  /* 0x0000004948497221 */ /* 0x000fe40000010100 */
[----:B------:R-:W-:Y:S02]  /*08a0*/  FADD.FTZ R71, R71, R108 ;  /* 0x0000006c47477221 */ /* 0x000fe40000010000 */
[----:B------:R-:W-:Y:S01]  /*08b0*/  FFMA.FTZ R66, R109, R108, R66 ;  /* 0x0000006c6d427223 */ /* 0x000fe20000010042 */
[----:B------:R-:W-:Y:S01]  /*08c0*/  HADD2.F32 R67, -RZ, R67.H1_H1 ;  /* 0x30000043ff437230 */ /* 0x000fe20000004100 */
[----:B------:R-:W-:Y:S02]  /*08d0*/  FMUL.FTZ R105, R82, R73 ;  /* 0x0000004952697220 */ /* 0x000fe40000410000 */
[----:B------:R-:W-:Y:S02]  /*08e0*/  FADD.FTZ R65, -R72, R65 ;  /* 0x0000004148417221 */ /* 0x000fe40000010100 */
[----:B------:R-:W-:-:S02]  /*08f0*/  FMUL.FTZ R104, R9, R70 ;  /* 0x0000004609687220 */ /* 0x000fc40000410000 */
[----:B------:R-:W-:Y:S02]  /*0900*/  FADD.FTZ R71, R71, R106 ;  /* 0x0000006a47477221 */ /* 0x000fe40000010000 */
[----:B------:R-:W-:Y:S02]  /*0910*/  FFMA.FTZ R66, R107, R106, R66 ;  /* 0x0000006a6b427223 */ /* 0x000fe40000010042 */
[----:B------:R-:W-:Y:S02]  /*0920*/  FMUL.FTZ R87, R82, R65 ;  /* 0x0000004152577220 */ /* 0x000fe40000410000 */
[----:B------:R-:W-:Y:S02]  /*0930*/  FMUL.FTZ R84, R10, R69 ;  /* 0x000000450a547220 */ /* 0x000fe40000410000 */
[----:B------:R-:W-:Y:S02]  /*0940*/  FADD.FTZ R67, -R72, R67 ;  /* 0x0000004348437221 */ /* 0x000fe40000010100 */
[----:B------:R-:W-:-:S02]  /*0950*/  FADD.FTZ R71, R71, R104 ;  /* 0x0000006847477221 */ /* 0x000fc40000010000 */
[----:B------:R-:W-:Y:S02]  /*0960*/  FFMA.FTZ R66, R105, R104, R66 ;  /* 0x0000006869427223 */ /* 0x000fe40000010042 */
[----:B------:R-:W-:Y:S02]  /*0970*/  FADD.FTZ R29, R29, R68 ;  /* 0x000000441d1d7221 */ /* 0x000fe40000010000 */
[----:B------:R-:W-:Y:S02]  /*0980*/  FFMA.FTZ R45, R113, R68, R45 ;  /* 0x00000044712d7223 */ /* 0x000fe4000001002d */
[----:B------:R-:W-:Y:S02]  /*0990*/  FMUL.FTZ R86, R82, R67 ;  /* 0x0000004352567220 */ /* 0x000fe40000410000 */
[----:B------:R-:W-:Y:S02]  /*09a0*/  FADD.FTZ R68, R71, R84 ;  /* 0x0000005447447221 */ /* 0x000fe40000010000 */
[----:B------:R-:W-:-:S02]  /*09b0*/  FMUL.FTZ R89, R11, R64 ;  /* 0x000000400b597220 */ /* 0x000fc40000410000 */
[----:B------:R-:W-:Y:S02]  /*09c0*/  FFMA.FTZ R66, R87, R84, R66 ;  /* 0x0000005457427223 */ /* 0x000fe40000010042 */
[----:B------:R-:W-:Y:S02]  /*09d0*/  FADD.FTZ R24, R24, R75 ;  /* 0x0000004b18187221 */ /* 0x000fe40000010000 */
        /* <DEDUP_REMOVED lines=12> */
.L_x_281:
[----:B------:R-:W-:Y:S05]  /*0aa0*/  BSYNC B0 ;  /* 0x0000000000007941 */ /* 0x000fea0003800000 */
.L_x_280:
[----:B------:R-:W-:Y:S01]  /*0ab0*/  BSSY B0, `(.L_x_282) ;  /* 0x000005f000007945 */ /* 0x000fe20003800000 */
[----:B------:R-:W-:Y:S05]  /*0ac0*/  @!P1 BRA `(.L_x_283) ;  /* 0x000005d000009947 */ /* 0x000fea0003800000 */
[----:B------:R-:W-:Y:S01]  /*0ad0*/  LEA R64, P2, R75, c[0x0][0x188], 0x4 ;  /* 0x000062004b407a11 */ /* 0x000fe200078420ff */
[----:B------:R-:W-:-:S03]  /*0ae0*/  HFMA2.MMA R68, -RZ, RZ, 0, 9.5367431640625e-07 ;  /* 0x00000010ff447435 */ /* 0x000fc600000001ff */
[----:B------:R-:W-:-:S06]  /*0af0*/  LEA.HI.X R65, R75, c[0x0][0x18c], RZ, 0x4, P2 ;  /* 0x000063004b417a11 */ /* 0x000fcc00010f24ff */
[----:B------:R-:W2:Y:S01]  /*0b00*/  LDG.E.128 R64, [R64.64] ;  /* 0x0000000440407981 */ /* 0x000ea2000c1e1d00 */
[----:B------:R-:W-:-:S06]  /*0b10*/  IMAD.WIDE.U32 R68, R75, R68, c[0x0][0x208] ;  /* 0x000082004b447625 */ /* 0x000fcc00078e0044 */
        /* <DEDUP_REMOVED lines=16> */
[--C-:B--2---:R-:W-:Y:S02]  /*0c20*/  HADD2.F32 R75, -RZ, R64.reuse.H0_H0 ;  /* 0x20000040ff4b7230 */ /* 0x104fe40000004100 */
[--C-:B------:R-:W-:Y:S02]  /*0c30*/  HADD2.F32 R97, -RZ, R65.reuse.H0_H0 ;  /* 0x20000041ff617230 */ /* 0x100fe40000004100 */
[----:B------:R-:W-:Y:S01]  /*0c40*/  HADD2.F32 R65, -RZ, R65.H1_H1 ;  /* 0x30000041ff417230 */ /* 0x000fe20000004100 */
[C---:B------:R-:W-:Y:S01]  /*0c50*/  FADD.FTZ R83, -R72.reuse, R75 ;  /* 0x0000004b48537221 */ /* 0x040fe20000010100 */
[----:B------:R-:W-:Y:S02]  /*0c60*/  HADD2.F32 R95, -RZ, R64.H1_H1 ;  /* 0x30000040ff5f7230 */ /* 0x000fe40000004100 */
[----:B------:R-:W-:Y:S01]  /*0c70*/  HADD2.F32 R99, -RZ, R66.H0_H0 ;  /* 0x20000042ff637230 */ /* 0x000fe20000004100 */
[C---:B------:R-:W-:Y:S01]  /*0c80*/  FADD.FTZ R75, -R72.reuse, R65 ;  /* 0x00000041484b7221 */ /* 0x040fe20000010100 */
[----:B---3--:R-:W-:Y:S01]  /*0c90*/  HADD2.F32 R91, -RZ, R68.H0_H0 ;  /* 0x20000044ff5b7230 */ /* 0x008fe20000004100 */
[C---:B------:R-:W-:Y:S01]  /*0ca0*/  FADD.FTZ R95, -R72.reuse, R95 ;  /* 0x0000005f485f7221 */ /* 0x040fe20000010100 */
[----:B------:R-:W-:Y:S01]  /*0cb0*/  HADD2.F32 R101, -RZ, R66.H1_H1 ;  /* 0x30000042ff657230 */ /* 0x000fe20000004100 */
[----:B0-----:R-:W-:Y:S01]  /*0cc0*/  FADD.FTZ R93, -R72, R97 ;  /* 0x00000061485d7221 */ /* 0x001fe20000010100 */
[----:B------:R-:W-:Y:S01]  /*0cd0*/  HADD2.F32 R66, -RZ, R69.H1_H1 ;  /* 0x30000045ff427230 */ /* 0x000fe20000004100 */
[----:B-----5:R-:W-:Y:S01]  /*0ce0*/  FMUL.FTZ R83, R82, R83 ;  /* 0x0000005352537220 */ /* 0x020fe20000410000 */
[----:B------:R-:W-:Y:S01]  /*0cf0*/  HADD2.F32 R68, -RZ, R68.H1_H1 ;  /* 0x30000044ff447230 */ /* 0x000fe20000004100 */
[----:B------:R-:W-:-:S02]  /*0d00*/  FADD.FTZ R97, -R72, R99 ;  /* 0x0000006348617221 */ /* 0x000fc40000010100 */
[----:B------:R-:W-:Y:S01]  /*0d10*/  FMUL.FTZ R92, R82, R75 ;  /* 0x0000004b525c7220 */ /* 0x000fe20000410000 */
[----:B------:R-:W-:Y:S01]  /*0d20*/  HADD2.F32 R99, -RZ, R69.H0_H0 ;  /* 0x20000045ff637230 */ /* 0x000fe20000004100 */
[----:B------:R-:W-:Y:S01]  /*0d30*/  FMUL.FTZ R90, R12, R91 ;  /* 0x0000005b0c5a7220 */ /* 0x000fe20000410000 */
[----:B------:R-:W-:Y:S01]  /*0d40*/  HADD2.F32 R69, -RZ, R70.H0_H0 ;  /* 0x20000046ff457230 */ /* 0x000fe20000004100 */
[----:B------:R-:W-:Y:S02]  /*0d50*/  FADD.FTZ R20, R20, R91 ;  /* 0x0000005b14147221 */ /* 0x000fe40000010000 */
[C---:B------:R-:W-:Y:S02]  /*0d60*/  FMUL.FTZ R88, R82.reuse, R95 ;  /* 0x0000005f52587220 */ /* 0x040fe40000410000 */
[----:B------:R-:W-:Y:S02]  /*0d70*/  FFMA.FTZ R36, R83, R91, R36 ;  /* 0x0000005b53247223 */ /* 0x000fe40000010024 */
[----:B------:R-:W-:-:S02]  /*0d80*/  FMUL.FTZ R91, R82, R93 ;  /* 0x0000005d525b7220 */ /* 0x000fc40000410000 */
[----:B------:R-:W-:Y:S02]  /*0d90*/  FADD.FTZ R23, R23, R66 ;  /* 0x0000004217177221 */ /* 0x000fe40000010000 */
[-C--:B------:R-:W-:Y:S02]  /*0da0*/  FFMA.FTZ R39, R92, R66.reuse, R39 ;  /* 0x000000425c277223 */ /* 0x080fe40000010027 */
[----:B------:R-:W-:Y:S02]  /*0db0*/  FMUL.FTZ R95, R15, R66 ;  /* 0x000000420f5f7220 */ /* 0x000fe40000410000 */
[----:B------:R-:W-:Y:S02]  /*0dc0*/  FMUL.FTZ R97, R82, R97 ;  /* 0x0000006152617220 */ /* 0x000fe40000410000 */
[----:B------:R-:W-:Y:S02]  /*0dd0*/  FMUL.FTZ R93, R13, R68 ;  /* 0x000000440d5d7220 */ /* 0x000fe40000410000 */
[----:B------:R-:W-:-:S02]  /*0de0*/  FADD.FTZ R66, R73, R90 ;  /* 0x0000005a49427221 */ /* 0x000fc40000010000 */
[----:B------:R-:W-:Y:S02]  /*0df0*/  FFMA.FTZ R74, R83, R90, R74 ;  /* 0x0000005a534a7223 */ /* 0x000fe4000001004a */
[----:B------:R-:W-:Y:S02]  /*0e00*/  FADD.FTZ R16, R16, R69 ;  /* 0x0000004510107221 */ /* 0x000fe40000010000 */
[-C--:B------:R-:W-:Y:S02]  /*0e10*/  FFMA.FTZ R32, R97, R69.reuse, R32 ;  /* 0x0000004561207223 */ /* 0x080fe40000010020 */
[----:B------:R-:W-:Y:S02]  /*0e20*/  FMUL.FTZ R96, R76, R69 ;  /* 0x000000454c607220 */ /* 0x000fe40000410000 */
[----:B------:R-:W-:Y:S02]  /*0e30*/  FMUL.FTZ R94, R14, R99 ;  /* 0x000000630e5e7220 */ /* 0x000fe40000410000 */
[----:B------:R-:W-:-:S02]  /*0e40*/  FADD.FTZ R69, R66, R93 ;  /* 0x0000005d42457221 */ /* 0x000fc40000010000 */
[----:B------:R-:W-:Y:S01]  /*0e50*/  FFMA.FTZ R74, R88, R93, R74 ;  /* 0x0000005d584a7223 */ /* 0x000fe2000001004a */
[--C-:B------:R-:W-:Y:S01]  /*0e60*/  HADD2.F32 R103, -RZ, R67.reuse.H0_H0 ;  /* 0x20000043ff677230 */ /* 0x100fe20000004100 */
[----:B------:R-:W-:Y:S01]  /*0e70*/  FADD.FTZ R65, -R72, R101 ;  /* 0x0000006548417221 */ /* 0x000fe20000010100 */
[----:B------:R-:W-:Y:S01]  /*0e80*/  HADD2.F32 R67, -RZ, R67.H1_H1 ;  /* 0x30000043ff437230 */ /* 0x000fe20000004100 */
[----:B------:R-:W-:Y:S02]  /*0e90*/  FADD.FTZ R66, R69, R94 ;  /* 0x0000005e45427221 */ /* 0x000fe40000010000 */
[----:B------:R-:W-:Y:S01]  /*0ea0*/  FFMA.FTZ R74, R91, R94, R74 ;  /* 0x0000005e5b4a7223 */ /* 0x000fe2000001004a */
[----:B------:R-:W-:Y:S01]  /*0eb0*/  HADD2.F32 R70, -RZ, R70.H1_H1 ;  /* 0x30000046ff467230 */ /* 0x000fe20000004100 */
[----:B------:R-:W-:Y:S02]  /*0ec0*/  FMUL.FTZ R98, R82, R65 ;  /* 0x0000004152627220 */ /* 0x000fe40000410000 */
[----:B------:R-:W-:-:S02]  /*0ed0*/  FADD.FTZ R65, R66, R95 ;  /* 0x0000005f42417221 */ /* 0x000fc40000010000 */
[----:B------:R-:W-:Y:S02]  /*0ee0*/  FFMA.FTZ R74, R92, R95, R74 ;  /* 0x0000005f5c4a7223 */ /* 0x000fe4000001004a */
[C---:B------:R-:W-:Y:S02]  /*0ef0*/  FADD.FTZ R101, -R72.reuse, R103 ;  /* 0x0000006748657221 */ /* 0x040fe40000010100 */
[----:B------:R-:W-:Y:S01]  /*0f00*/  FADD.FTZ R103, -R72, R67 ;  /* 0x0000004348677221 */ /* 0x000fe20000010100 */
[----:B------:R-:W-:Y:S01]  /*0f10*/  HADD2.F32 R67, -RZ, R71.H0_H0 ;  /* 0x20000047ff437230 */ /* 0x000fe20000004100 */
[----:B------:R-:W-:Y:S02]  /*0f20*/  FADD.FTZ R22, R22, R99 ;  /* 0x0000006316167221 */ /* 0x000fe40000010000 */
[----:B------:R-:W-:Y:S02]  /*0f30*/  FFMA.FTZ R38, R91, R99, R38 ;  /* 0x000000635b267223 */ /* 0x000fe40000010026 */
[----:B------:R-:W-:-:S02]  /*0f40*/  FMUL.FTZ R99, R77, R70 ;  /* 0x000000464d637220 */ /* 0x000fc40000410000 */
[----:B------:R-:W-:Y:S02]  /*0f50*/  FADD.FTZ R66, R65, R96 ;  /* 0x0000006041427221 */ /* 0x000fe40000010000 */
[----:B------:R-:W-:Y:S01]  /*0f60*/  FFMA.FTZ R74, R97, R96, R74 ;  /* 0x00000060614a7223 */ /* 0x000fe2000001004a */
[----:B------:R-:W-:Y:S01]  /*0f70*/  HADD2.F32 R64, -RZ, R71.H1_H1 ;  /* 0x30000047ff407230 */ /* 0x000fe20000004100 */
[----:B------:R-:W-:Y:S02]  /*0f80*/  FMUL.FTZ R101, R82, R101 ;  /* 0x0000006552657220 */ /* 0x000fe40000410000 */
        /* <DEDUP_REMOVED lines=17> */
.L_x_283:
[----:B------:R-:W-:Y:S05]  /*10a0*/  BSYNC B0 ;  /* 0x0000000000007941 */ /* 0x000fea0003800000 */
.L_x_282:
[----:B------:R-:W-:Y:S02]  /*10b0*/  SHF.R.U32.HI R66, RZ, 0x5, R0 ;  /* 0x00000005ff427819 */ /* 0x000fe40000011600 */
[----:B------:R-:W-:Y:S02]  /*10c0*/  IADD3 R2, R2, c[0x0][0x160], RZ ;  /* 0x0000580002027a10 */ /* 0x000fe40007ffe0ff */
[----:B------:R-:W-:Y:S02]  /*10d0*/  LOP3.LUT R115, R66, 0x7fffff8, RZ, 0xc0, !PT ;  /* 0x07fffff842737812 */ /* 0x000fe400078ec0ff */
[----:B------:R-:W-:Y:S02]  /*10e0*/  LOP3.LUT P3, RZ, R0, 0x1f, RZ, 0xc0, !PT ;  /* 0x0000001f00ff7812 */ /* 0x000fe4000786c0ff */
[----:B------:R-:W-:-:S02]  /*10f0*/  ISETP.GE.AND P2, PT, R2, c[0x0][0x164], PT ;  /* 0x0000590002007a0c */ /* 0x000fc40003f46270 */
[----:B------:R-:W-:Y:S01]  /*1100*/  @!P4 IADD3 R115, R115, 0x8, RZ ;  /* 0x000000087373c810 */ /* 0x000fe20007ffe0ff */
[----:B------:R-:W-:Y:S08]  /*1110*/  BRA.DIV ~URZ, `(.L_x_284) ;  /* 0x000016127f007947 */ /* 0x000ff0000b800000 */
[----:B------:R0:W1:Y:S02]  /*1120*/  SHFL.DOWN PT, R72, R73, 0x10, 0x1f ;  /* 0x0a001f0049487f89 */ /* 0x00006400000e0000 */
.L_x_291:
        /* <DEDUP_REMOVED lines=18> */
.L_x_292:
[----:B------:R-:W-:Y:S01]  /*1250*/  @!P3 LOP3.LUT R66, R66, 0x7, RZ, 0xc0, !PT ;  /* 0x000000074242b812 */ /* 0x000fe200078ec0ff */
[----:B0-2---:R-:W-:Y:S01]  /*1260*/  FADD.FTZ R72, R71, R72 ;  /* 0x0000004847487221 */ /* 0x005fe20000010000 */
[----:B------:R-:W-:Y:S01]  /*1270*/  WARPSYNC 0xffffffff ;  /* 0xffffffff00007948 */ /* 0x000fe20003800000 */
[----:B-1----:R-:W-:Y:S01]  /*1280*/  FADD.FTZ R73, R70, R73 ;  /* 0x0000004946497221 */ /* 0x002fe20000010000 */
[----:B------:R-:W-:Y:S01]  /*1290*/  @!P3 IADD3 R74, R115, R66, RZ ;  /* 0x00000042734ab210 */ /* 0x000fe20007ffe0ff */
[----:B------:R-:W-:Y:S04]  /*12a0*/  BSSY B0, `(.L_x_286) ;  /* 0x00000a3000007945 */ /* 0x000fe80003800000 */
        /* <DEDUP_REMOVED lines=35> */
[C---:B-----5:R-:W-:Y:S02]  /*14e0*/  FMUL.FTZ R66, R82.reuse, R67 ;  /* 0x0000004352427220 */ /* 0x060fe40000410000 */
[----:B------:R-:W-:Y:S01]  /*14f0*/  @P3 HADD2.F32 R67, -RZ, R48.H0_H0 ;  /* 0x20000030ff433230 */ /* 0x000fe20000004100 */
[----:B------:R-:W-:Y:S01]  /*1500*/  FMUL.FTZ R71, R82, R69 ;  /* 0x0000004552477220 */ /* 0x000fe20000410000 */
[----:B------:R-:W-:Y:S01]  /*1510*/  @P3 HADD2.F32 R70, -RZ, R50.H0_H0 ;  /* 0x20000032ff463230 */ /* 0x000fe20000004100 */
[-C--:B------:R-:W-:Y:S02]  /*1520*/  FFMA.FTZ R69, R107, R72.reuse, R65 ;  /* 0x000000486b457223 */ /* 0x080fe40000010041 */
[----:B------:R-:W-:Y:S02]  /*1530*/  @P3 FADD.FTZ R66, R66, R67 ;  /* 0x0000004342423221 */ /* 0x000fe40000010000 */
[----:B------:R-:W-:Y:S02]  /*1540*/  FFMA.FTZ R67, R113, R72, R65 ;  /* 0x0000004871437223 */ /* 0x000fe40000010041 */
[----:B------:R-:W-:Y:S01]  /*1550*/  FADD.FTZ R75, R106, -R69 ;  /* 0x800000456a4b7221 */ /* 0x000fe20000010000 */
[----:B------:R-:W-:Y:S01]  /*1560*/  @P5 F2FP.PACK_AB R64, RZ, R66 ;  /* 0x00000042ff40523e */ /* 0x000fe200000000ff */
[----:B------:R-:W-:-:S02]  /*1570*/  FADD.FTZ R67, R112, -R67 ;  /* 0x8000004370437221 */ /* 0x000fc40000010000 */
[-C--:B------:R-:W-:Y:S01]  /*1580*/  FFMA.FTZ R115, R87, R72.reuse, R65 ;  /* 0x0000004857737223 */ /* 0x080fe20000010041 */
[----:B------:R-:W-:Y:S01]  /*1590*/  @P5 PRMT R56, R64, 0x7610, R56 ;  /* 0x0000761040385816 */ /* 0x000fe20000000038 */
[C---:B------:R-:W-:Y:S01]  /*15a0*/  FMUL.FTZ R68, R82.reuse, R67 ;  /* 0x0000004352447220 */ /* 0x040fe20000410000 */
[----:B------:R-:W-:Y:S01]  /*15b0*/  @P3 HADD2.F32 R67, -RZ, R48.H1_H1 ;  /* 0x30000030ff433230 */ /* 0x000fe20000004100 */
[----:B------:R-:W-:Y:S02]  /*15c0*/  IMAD.MOV.U32 R64, RZ, RZ, R118 ;  /* 0x000000ffff407224 */ /* 0x000fe400078e0076 */
[----:B------:R-:W-:Y:S02]  /*15d0*/  FMUL.FTZ R75, R82, R75 ;  /* 0x0000004b524b7220 */ /* 0x000fe40000410000 */
[----:B------:R-:W-:Y:S01]  /*15e0*/  @P3 FADD.FTZ R68, R68, R67 ;  /* 0x0000004344443221 */ /* 0x000fe20000010000 */
[----:B------:R-:W-:Y:S01]  /*15f0*/  LOP3.LUT P4, RZ, R64, 0xff, RZ, 0xc0, !PT ;  /* 0x000000ff40ff7812 */ /* 0x000fe2000788c0ff */
[----:B------:R-:W-:Y:S01]  /*1600*/  FFMA.FTZ R67, R109, R72, R65 ;  /* 0x000000486d437223 */ /* 0x000fe20000010041 */
[----:B------:R-:W-:Y:S01]  /*1610*/  @P3 HADD2.F32 R64, -RZ, R49.H0_H0 ;  /* 0x20000031ff403230 */ /* 0x000fe20000004100 */
[----:B------:R-:W-:-:S02]  /*1620*/  FADD.FTZ R115, R84, -R115 ;  /* 0x8000007354737221 */ /* 0x000fc40000010000 */
[----:B------:R-:W-:Y:S02]  /*1630*/  FADD.FTZ R67, R108, -R67 ;  /* 0x800000436c437221 */ /* 0x000fe40000010000 */
[----:B------:R-:W-:Y:S01]  /*1640*/  @P3 FADD.FTZ R71, R71, R64 ;  /* 0x0000004047473221 */ /* 0x000fe20000010000 */
[----:B------:R-:W-:Y:S01]  /*1650*/  @P3 HADD2.F32 R64, -RZ, R49.H1_H1 ;  /* 0x30000031ff403230 */ /* 0x000fe20000004100 */
[----:B------:R-:W-:Y:S02]  /*1660*/  FMUL.FTZ R69, R82, R67 ;  /* 0x0000004352457220 */ /* 0x000fe40000410000 */
[----:B------:R-:W-:Y:S02]  /*1670*/  FFMA.FTZ R67, R105, R72, R65 ;  /* 0x0000004869437223 */ /* 0x000fe40000010041 */
[----:B------:R-:W-:Y:S02]  /*1680*/  @P3 FADD.FTZ R69, R69, R64 ;  /* 0x0000004045453221 */ /* 0x000fe40000010000 */
[----:B------:R-:W-:-:S02]  /*1690*/  FADD.FTZ R67, R104, -R67 ;  /* 0x8000004368437221 */ /* 0x000fc40000010000 */
[----:B------:R-:W-:Y:S01]  /*16a0*/  @P3 FADD.FTZ R75, R75, R70 ;  /* 0x000000464b4b3221 */ /* 0x000fe20000010000 */
[----:B------:R-:W-:Y:S01]  /*16b0*/  @P3 HADD2.F32 R70, -RZ, R51.H0_H0 ;  /* 0x20000033ff463230 */ /* 0x000fe20000004100 */
[----:B------:R-:W-:Y:S01]  /*16c0*/  FMUL.FTZ R64, R82, R67 ;  /* 0x0000004352407220 */ /* 0x000fe20000410000 */
[----:B------:R-:W-:Y:S01]  /*16d0*/  @P3 HADD2.F32 R67, -RZ, R50.H1_H1 ;  /* 0x30000032ff433230 */ /* 0x000fe20000004100 */
[----:B------:R-:W-:Y:S02]  /*16e0*/  FFMA.FTZ R74, R86, R72, R65 ;  /* 0x00000048564a7223 */ /* 0x000fe40000010041 */
[----:B------:R-:W-:Y:S02]  /*16f0*/  FMUL.FTZ R65, R82, R115 ;  /* 0x0000007352417220 */ /* 0x000fe40000410000 */
[----:B------:R-:W-:Y:S02]  /*1700*/  @P3 FADD.FTZ R64, R64, R67 ;  /* 0x0000004340403221 */ /* 0x000fe40000010000 */
[----:B------:R-:W-:-:S02]  /*1710*/  FADD.FTZ R67, R89, -R74 ;  /* 0x8000004a59437221 */ /* 0x000fc40000010000 */
[----:B------:R-:W-:Y:S01]  /*1720*/  @P3 FADD.FTZ R65, R65, R70 ;  /* 0x0000004641413221 */ /* 0x000fe20000010000 */
[----:B------:R-:W-:Y:S01]  /*1730*/  @P3 HADD2.F32 R70, -RZ, R51.H1_H1 ;  /* 0x30000033ff463230 */ /* 0x000fe20000004100 */
[----:B------:R-:W-:Y:S02]  /*1740*/  FMUL.FTZ R67, R82, R67 ;  /* 0x0000004352437220 */ /* 0x000fe40000410000 */
[----:B------:R-:W-:Y:S02]  /*1750*/  FMUL.FTZ R66, R66, c[0x0][0x1e8] ;  /* 0x00007a0042427a20 */ /* 0x000fe40000410000 */
[----:B------:R-:W-:Y:S01]  /*1760*/  @P3 FADD.FTZ R67, R67, R70 ;  /* 0x0000004643433221 */ /* 0x000fe20000010000 */
[----:B------:R-:W-:Y:S01]  /*1770*/  ISETP.NE.U32.AND P3, PT, RZ, c[0x0][0x250], PT ;  /* 0x00009400ff007a0c */ /* 0x000fe20003f65070 */
[----:B------:R-:W-:Y:S01]  /*1780*/  FMUL.FTZ R115, R64, c[0x0][0x1e8] ;  /* 0x00007a0040737a20 */ /* 0x000fe20000410000 */
[----:B------:R-:W-:Y:S01]  /*1790*/  FSEL R124, R66, RZ, P4 ;  /* 0x000000ff427c7208 */ /* 0x000fe20002000000 */
[----:B------:R-:W-:Y:S01]  /*17a0*/  FMUL.FTZ R74, R65, c[0x0][0x1e8] ;  /* 0x00007a00414a7a20 */ /* 0x000fe20000410000 */
[----:B------:R-:W-:-:S02]  /*17b0*/  ISETP.NE.AND.EX P3, PT, RZ, c[0x0][0x254], PT, P3 ;  /* 0x00009500ff007a0c */ /* 0x000fc40003f65330 */
[----:B------:R-:W-:-:S11]  /*17c0*/  LOP3.LUT P4, RZ, R118, 0xff0000, RZ, 0xc0, !PT ;  /* 0x00ff000076ff7812 */ /* 0x000fd6000788c0ff */
[----:B------:R-:W-:-:S04]  /*17d0*/  @P3 MOV R70, R122 ;  /* 0x0000007a00463202 */ /* 0x000fc80000000f00 */
[----:B------:R-:W-:-:S04]  /*17e0*/  @P3 LOP3.LUT P6, RZ, R70, 0xff, RZ, 0xc0, !PT ;  /* 0x000000ff46ff3812 */ /* 0x000fc800078cc0ff */
[----:B------:R-:W-:Y:S02]  /*17f0*/  @P3 FSEL R70, R66, RZ, P6 ;  /* 0x000000ff42463208 */ /* 0x000fe40003000000 */
[----:B------:R-:W-:Y:S02]  /*1800*/  @P3 LOP3.LUT P6, RZ, R122, 0xff00, RZ, 0xc0, !PT ;  /* 0x0000ff007aff3812 */ /* 0x000fe400078cc0ff */
[----:B------:R-:W-:-:S04]  /*1810*/  @P3 F2FP.PACK_AB R70, RZ, R70 ;  /* 0x00000046ff46323e */ /* 0x000fc800000000ff */
[----:B------:R-:W-:Y:S02]  /*1820*/  @P3 PRMT R60, R70, 0x7610, R60 ;  /* 0x00007610463c3816 */ /* 0x000fe4000000003c */
[----:B------:R-:W-:Y:S01]  /*1830*/  @P5 F2FP.PACK_AB R70, RZ, R68 ;  /* 0x00000044ff46523e */ /* 0x000fe200000000ff */
[----:B------:R-:W-:-:S03]  /*1840*/  FMUL.FTZ R68, R68, c[0x0][0x1e8] ;  /* 0x00007a0044447a20 */ /* 0x000fc60000410000 */
[----:B------:R-:W-:Y:S02]  /*1850*/  @P5 PRMT R56, R56, 0x5410, R70 ;  /* 0x0000541038385816 */ /* 0x000fe40000000046 */
[----:B------:R-:W-:Y:S02]  /*1860*/  @P3 FSEL R70, R68, RZ, P6 ;  /* 0x000000ff44463208 */ /* 0x000fe40003000000 */
[----:B------:R-:W-:Y:S02]  /*1870*/  @P3 LOP3.LUT P6, RZ, R122, 0xff0000, RZ, 0xc0, !PT ;  /* 0x00ff00007aff3812 */ /* 0x000fe400078cc0ff */
[----:B------:R-:W-:-:S04]  /*1880*/  @P3 F2FP.PACK_AB R70, RZ, R70 ;  /* 0x00000046ff46323e */ /* 0x000fc800000000ff */
[----:B------:R-:W-:Y:S02]  /*1890*/  @P3 PRMT R60, R60, 0x5410, R70 ;  /* 0x000054103c3c3816 */ /* 0x000fe40000000046 */
[----:B------:R-:W-:Y:S01]  /*18a0*/  @P5 F2FP.PACK_AB R70, RZ, R71 ;  /* 0x00000047ff46523e */ /* 0x000fe200000000ff */
[----:B------:R-:W-:-:S03]  /*18b0*/  FMUL.FTZ R71, R71, c[0x0][0x1e8] ;  /* 0x00007a0047477a20 */ /* 0x000fc60000410000 */
[----:B------:R-:W-:Y:S02]  /*18c0*/  @P5 PRMT R57, R70, 0x7610, R57 ;  /* 0x0000761046395816 */ /* 0x000fe40000000039 */
[C---:B------:R-:W-:Y:S02]  /*18d0*/  @P3 FSEL R70, R71.reuse, RZ, P6 ;  /* 0x000000ff47463208 */ /* 0x040fe40003000000 */
[----:B------:R-:W-:Y:S02]  /*18e0*/  @P3 LOP3.LUT P6, RZ, R122, 0xff000000, RZ, 0xc0, !PT ;  /* 0xff0000007aff3812 */ /* 0x000fe400078cc0ff */
[----:B------:R-:W-:Y:S02]  /*18f0*/  @P3 F2FP.PACK_AB R70, RZ, R70 ;  /* 0x00000046ff46323e */ /* 0x000fe400000000ff */
[----:B------:R-:W-:Y:S02]  /*1900*/  FSEL R71, R71, RZ, P4 ;  /* 0x000000ff47477208 */ /* 0x000fe40002000000 */
[----:B------:R-:W-:-:S02]  /*1910*/  @P3 PRMT R61, R70, 0x7610, R61 ;  /* 0x00007610463d3816 */ /* 0x000fc4000000003d */
[----:B------:R-:W-:Y:S01]  /*1920*/  @P5 F2FP.PACK_AB R70, RZ, R69 ;  /* 0x00000045ff46523e */ /* 0x000fe200000000ff */
[----:B------:R-:W-:Y:S01]  /*1930*/  FMUL.FTZ R69, R69, c[0x0][0x1e8] ;  /* 0x00007a0045457a20 */ /* 0x000fe20000410000 */
[----:B------:R-:W-:Y:S02]  /*1940*/  LOP3.LUT P4, RZ, R119, 0xff, RZ, 0xc0, !PT ;  /* 0x000000ff77ff7812 */ /* 0x000fe4000788c0ff */
        /* <DEDUP_REMOVED lines=10> */
[----:B------:R-:W-:Y:S02]  /*19f0*/  @P3 F2FP.PACK_AB R70, RZ, R70 ;  /* 0x00000046ff46323e */ /* 0x000fe400000000ff */
[----:B------:R-:W-:Y:S02]  /*1a00*/  FSEL R66, R75, RZ, P4 ;  /* 0x000000ff4b427208 */ /* 0x000fe40002000000 */
[----:B------:R-:W-:-:S02]  /*1a10*/  @P3 PRMT R62, R70, 0x7610, R62 ;  /* 0x00007610463e3816 */ /* 0x000fc4000000003e */
[----:B------:R-:W-:Y:S02]  /*1a20*/  @P5 F2FP.PACK_AB R70, RZ, R64 ;  /* 0x00000040ff46523e */ /* 0x000fe400000000ff */
[----:B------:R-:W-:Y:S02]  /*1a30*/  @P3 FSEL R64, R115, RZ, P6 ;  /* 0x000000ff73403208 */ /* 0x000fe40003000000 */
[----:B------:R-:W-:Y:S02]  /*1a40*/  @P3 LOP3.LUT P6, RZ, R123, 0xff0000, RZ, 0xc0, !PT ;  /* 0x00ff00007bff3812 */ /* 0x000fe400078cc0ff */
[----:B------:R-:W-:Y:S02]  /*1a50*/  @P3 F2FP.PACK_AB R64, RZ, R64 ;  /* 0x00000040ff40323e */ /* 0x000fe400000000ff */
[----:B------:R-:W-:Y:S01]  /*1a60*/  @P5 PRMT R58, R58, 0x5410, R70 ;  /* 0x000054103a3a5816 */ /* 0x000fe20000000046 */
[----:B------:R-:W-:Y:S01]  /*1a70*/  IMAD.MOV.U32 R70, RZ, RZ, 0x10 ;  /* 0x00000010ff467424 */ /* 0x000fe200078e00ff */
[----:B------:R-:W-:-:S02]  /*1a80*/  @P3 PRMT R62, R62, 0x5410, R64 ;  /* 0x000054103e3e3816 */ /* 0x000fc40000000040 */
[----:B------:R-:W-:Y:S02]  /*1a90*/  @P5 F2FP.PACK_AB R64, RZ, R65 ;  /* 0x00000041ff40523e */ /* 0x000fe400000000ff */
[----:B------:R-:W-:Y:S02]  /*1aa0*/  LOP3.LUT P4, RZ, R119, 0xff00, RZ, 0xc0, !PT ;  /* 0x0000ff0077ff7812 */ /* 0x000fe4000788c0ff */
[----:B------:R-:W-:Y:S02]  /*1ab0*/  @P5 PRMT R59, R64, 0x7610, R59 ;  /* 0x00007610403b5816 */ /* 0x000fe4000000003b */
[----:B------:R-:W-:Y:S02]  /*1ac0*/  @P3 FSEL R64, R74, RZ, P6 ;  /* 0x000000ff4a403208 */ /* 0x000fe40003000000 */
[----:B------:R-:W-:Y:S02]  /*1ad0*/  FSEL R115, R115, RZ, P4 ;  /* 0x000000ff73737208 */ /* 0x000fe40002000000 */
[----:B------:R-:W-:-:S02]  /*1ae0*/  @P3 F2FP.PACK_AB R64, RZ, R64 ;  /* 0x00000040ff40323e */ /* 0x000fc400000000ff */
[----:B------:R-:W-:Y:S02]  /*1af0*/  LOP3.LUT P4, RZ, R118, 0xff000000, RZ, 0xc0, !PT ;  /* 0xff00000076ff7812 */ /* 0x000fe4000788c0ff */
[----:B------:R-:W-:Y:S02]  /*1b00*/  @P3 PRMT R63, R64, 0x7610, R63 ;  /* 0x00007610403f3816 */ /* 0x000fe4000000003f */
[----:B------:R-:W-:Y:S02]  /*1b10*/  @P5 F2FP.PACK_AB R64, RZ, R67 ;  /* 0x00000043ff40523e */ /* 0x000fe400000000ff */
[----:B------:R-:W-:Y:S02]  /*1b20*/  FSEL R69, R69, RZ, P4 ;  /* 0x000000ff45457208 */ /* 0x000fe40002000000 */
[----:B------:R-:W-:Y:S02]  /*1b30*/  @P5 PRMT R59, R59, 0x5410, R64 ;  /* 0x000054103b3b5816 */ /* 0x000fe40000000040 */
[----:B------:R-:W-:-:S02]  /*1b40*/  ISETP.NE.U32.AND P5, PT, RZ, c[0x0][0x258], PT ;  /* 0x00009600ff007a0c */ /* 0x000fc40003fa5070 */
[----:B------:R-:W-:Y:S02]  /*1b50*/  LOP3.LUT P4, RZ, R118, 0xff00, RZ, 0xc0, !PT ;  /* 0x0000ff0076ff7812 */ /* 0x000fe4000788c0ff */
[----:B------:R-:W-:Y:S02]  /*1b60*/  ISETP.NE.AND.EX P5, PT, RZ, c[0x0][0x25c], PT, P5 ;  /* 0x00009700ff007a0c */ /* 0x000fe40003fa5350 */
[----:B------:R-:W-:-:S11]  /*1b70*/  F2FP.PACK_AB R66, R115, R66 ;  /* 0x000000427342723e */ /* 0x000fd600000000ff */
[----:B------:R-:W-:-:S05]  /*1b80*/  @P5 IMAD.WIDE.U32 R64, R81, R70, c[0x0][0x258] ;  /* 0x0000960051405625 */ /* 0x000fca00078e0046 */
[----:B------:R0:W-:Y:S02]  /*1b90*/  @P5 STG.E.128 [R64.64], R56 ;  /* 0x0000003840005986 */ /* 0x0001e4000c101d04 */
[----:B0-----:R-:W-:Y:S01]  /*1ba0*/  F2FP.PACK_AB R65, R69, R71 ;  /* 0x000000474541723e */ /* 0x001fe200000000ff */
[----:B------:R-:W-:Y:S01]  /*1bb0*/  FMUL.FTZ R71, R67, c[0x0][0x1e8] ;  /* 0x00007a0043477a20 */ /* 0x000fe20000410000 */
[----:B------:R-:W-:Y:S02]  /*1bc0*/  FSEL R69, R68, RZ, P4 ;  /* 0x000000ff44457208 */ /* 0x000fe40002000000 */
[----:B------:R-:W-:Y:S02]  /*1bd0*/  LOP3.LUT P4, RZ, R119, 0xff0000, RZ, 0xc0, !PT ;  /* 0x00ff000077ff7812 */ /* 0x000fe4000788c0ff */
[----:B------:R-:W-:Y:S02]  /*1be0*/  F2FP.PACK_AB R64, R69, R124 ;  /* 0x0000007c4540723e */ /* 0x000fe400000000ff */
[----:B------:R-:W-:-:S02]  /*1bf0*/  FSEL R67, R74, RZ, P4 ;  /* 0x000000ff4a437208 */ /* 0x000fc40002000000 */
[----:B------:R-:W-:-:S04]  /*1c00*/  LOP3.LUT P4, RZ, R119, 0xff000000, RZ, 0xc0, !PT ;  /* 0xff00000077ff7812 */ /* 0x000fc8000788c0ff */
[----:B------:R-:W-:Y:S02]  /*1c10*/  FSEL R68, R71, RZ, P4 ;  /* 0x000000ff47447208 */ /* 0x000fe40002000000 */
[----:B------:R-:W-:Y:S02]  /*1c20*/  @P3 LOP3.LUT P4, RZ, R123, 0xff000000, RZ, 0xc0, !PT ;  /* 0xff0000007bff3812 */ /* 0x000fe4000788c0ff */
[----:B------:R-:W-:Y:S01]  /*1c30*/  F2FP.PACK_AB R67, R68, R67 ;  /* 0x000000434443723e */ /* 0x000fe200000000ff */
[----:B------:R-:W-:Y:S01]  /*1c40*/  IMAD.WIDE.U32 R68, R81, R70, c[0x0][0x248] ;  /* 0x0000920051447625 */ /* 0x000fe200078e0046 */
[----:B------:R-:W-:Y:S02]  /*1c50*/  @P3 FSEL R71, R71, RZ, P4 ;  /* 0x000000ff47473208 */ /* 0x000fe40002000000 */
[----:B------:R-:W-:Y:S02]  /*1c60*/  @P3 LEA R70, P4, R81, c[0x0][0x250], 0x4 ;  /* 0x0000940051463a11 */ /* 0x000fe400078820ff */
[----:B------:R0:W-:Y:S02]  /*1c70*/  STG.E.128 [R68.64], R64 ;  /* 0x0000004044007986 */ /* 0x0001e4000c101d04 */
[----:B0-----:R-:W-:-:S02]  /*1c80*/  @P3 F2FP.PACK_AB R69, RZ, R71 ;  /* 0x00000047ff45323e */ /* 0x001fc400000000ff */
[----:B------:R-:W-:Y:S02]  /*1c90*/  @P3 LEA.HI.X R71, R81, c[0x0][0x254], RZ, 0x4, P4 ;  /* 0x0000950051473a11 */ /* 0x000fe400020f24ff */
[----:B------:R-:W-:Y:S02]  /*1ca0*/  @P3 PRMT R63, R63, 0x5410, R69 ;  /* 0x000054103f3f3816 */ /* 0x000fe40000000045 */
[----:B------:R-:W-:-:S03]  /*1cb0*/  IADD3 R81, R81, 0x100, RZ ;  /* 0x0000010051517810 */ /* 0x000fc60007ffe0ff */
[----:B------:R0:W-:Y:S04]  /*1cc0*/  @P3 STG.E.128 [R70.64], R60 ;  /* 0x0000003c46003986 */ /* 0x0001e8000c101d04 */
.L_x_287:
[----:B------:R-:W-:Y:S05]  /*1cd0*/  BSYNC B0 ;  /* 0x0000000000007941 */ /* 0x000fea0003800000 */
.L_x_286:
        /* <DEDUP_REMOVED lines=15> */
[--C-:B------:R-:W-:Y:S01]  /*1dd0*/  @P3 HADD2.F32 R65, -RZ, R52.reuse.H1_H1 ;  /* 0x30000034ff413230 */ /* 0x100fe20000004100 */
[----:B------:R-:W-:Y:S01]  /*1de0*/  FMUL.FTZ R68, R82, R67 ;  /* 0x0000004352447220 */ /* 0x000fe20000410000 */
[----:B------:R-:W-:Y:S01]  /*1df0*/  @P3 HADD2.F32 R64, -RZ, R52.H0_H0 ;  /* 0x20000034ff403230 */ /* 0x000fe20000004100 */
[-C--:B------:R-:W-:Y:S01]  /*1e00*/  FFMA.FTZ R67, R97, R72.reuse, R73 ;  /* 0x0000004861437223 */ /* 0x080fe20000010049 */
[----:B------:R-:W-:Y:S01]  /*1e10*/  @P3 HADD2.F32 R74, -RZ, R53.H1_H1 ;  /* 0x30000035ff4a3230 */ /* 0x000fe20000004100 */
[----:B------:R-:W-:Y:S01]  /*1e20*/  @P3 FADD.FTZ R68, R68, R65 ;  /* 0x0000004144443221 */ /* 0x000fe20000010000 */
[----:B------:R-:W-:Y:S01]  /*1e30*/  @P3 HADD2.F32 R124, -RZ, R54.H1_H1 ;  /* 0x30000036ff7c3230 */ /* 0x000fe20000004100 */
[----:B------:R-:W-:Y:S02]  /*1e40*/  FFMA.FTZ R65, R91, R72, R73 ;  /* 0x000000485b417223 */ /* 0x000fe40000010049 */
[----:B------:R-:W-:-:S02]  /*1e50*/  @P3 FADD.FTZ R69, R69, R64 ;  /* 0x0000004045453221 */ /* 0x000fc40000010000 */
[----:B------:R-:W-:Y:S02]  /*1e60*/  FADD.FTZ R65, R94, -R65 ;  /* 0x800000415e417221 */ /* 0x000fe40000010000 */
[----:B------:R-:W-:Y:S02]  /*1e70*/  FFMA.FTZ R64, R92, R72, R73 ;  /* 0x000000485c407223 */ /* 0x000fe40000010049 */
[----:B0-----:R-:W-:Y:S01]  /*1e80*/  FMUL.FTZ R70, R82, R65 ;  /* 0x0000004152467220 */ /* 0x001fe20000410000 */
[----:B------:R-:W-:Y:S01]  /*1e90*/  @P3 HADD2.F32 R65, -RZ, R53.H0_H0 ;  /* 0x20000035ff413230 */ /* 0x000fe20000004100 */
[----:B------:R-:W-:Y:S02]  /*1ea0*/  FADD.FTZ R67, R96, -R67 ;  /* 0x8000004360437221 */ /* 0x000fe40000010000 */
[----:B------:R-:W-:Y:S01]  /*1eb0*/  FADD.FTZ R71, R95, -R64 ;  /* 0x800000405f477221 */ /* 0x000fe20000010000 */
[----:B------:R-:W-:Y:S01]  /*1ec0*/  @P4 F2FP.PACK_AB R64, RZ, R69 ;  /* 0x00000045ff40423e */ /* 0x000fe200000000ff */
[----:B------:R-:W-:Y:S01]  /*1ed0*/  FMUL.FTZ R66, R82, R67 ;  /* 0x0000004352427220 */ /* 0x000fe20000410000 */
[----:B------:R-:W-:Y:S01]  /*1ee0*/  @P3 HADD2.F32 R67, -RZ, R54.H0_H0 ;  /* 0x20000036ff433230 */ /* 0x000fe20000004100 */
[----:B------:R-:W-:Y:S01]  /*1ef0*/  @P3 FADD.FTZ R70, R70, R65 ;  /* 0x0000004146463221 */ /* 0x000fe20000010000 */
[----:B------:R-:W-:Y:S01]  /*1f00*/  @P4 PRMT R56, R64, 0x7610, R56 ;  /* 0x0000761040384816 */ /* 0x000fe20000000038 */
[----:B------:R-:W-:Y:S01]  /*1f10*/  FMUL.FTZ R69, R69, c[0x0][0x1e8] ;  /* 0x00007a0045457a20 */ /* 0x000fe20000410000 */
[----:B------:R-:W-:Y:S01]  /*1f20*/  @P5 MOV R64, R120 ;  /* 0x0000007800405202 */ /* 0x000fe20000000f00 */
[----:B------:R-:W-:Y:S01]  /*1f30*/  @P3 FADD.FTZ R66, R66, R67 ;  /* 0x0000004342423221 */ /* 0x000fe20000010000 */
[----:B------:R-:W-:Y:S01]  /*1f40*/  @P4 F2FP.PACK_AB R65, RZ, R70 ;  /* 0x00000046ff41423e */ /* 0x000fe200000000ff */
[----:B------:R-:W-:Y:S01]  /*1f50*/  FMUL.FTZ R71, R82, R71 ;  /* 0x0000004752477220 */ /* 0x000fe20000410000 */
[----:B------:R-:W-:Y:S01]  /*1f60*/  @P5 LOP3.LUT P6, RZ, R64, 0xff, RZ, 0xc0, !PT ;  /* 0x000000ff40ff5812 */ /* 0x000fe200078cc0ff */
[----:B------:R-:W-:Y:S01]  /*1f70*/  FMUL.FTZ R70, R70, c[0x0][0x1e8] ;  /* 0x00007a0046467a20 */ /* 0x000fe20000410000 */
[----:B------:R-:W-:Y:S01]  /*1f80*/  @P4 PRMT R57, R65, 0x7610, R57 ;  /* 0x0000761041394816 */ /* 0x000fe20000000039 */
[----:B------:R-:W-:Y:S01]  /*1f90*/  @P3 FADD.FTZ R71, R71, R74 ;  /* 0x0000004a47473221 */ /* 0x000fe20000010000 */
[----:B------:R-:W-:Y:S01]  /*1fa0*/  @P4 F2FP.PACK_AB R65, RZ, R68 ;  /* 0x00000044ff41423e */ /* 0x000fe200000000ff */
[----:B------:R-:W-:Y:S01]  /*1fb0*/  FMUL.FTZ R68, R68, c[0x0][0x1e8] ;  /* 0x00007a0044447a20 */ /* 0x000fe20000410000 */
[----:B------:R-:W-:Y:S01]  /*1fc0*/  @P4 F2FP.PACK_AB R67, RZ, R66 ;  /* 0x00000042ff43423e */ /* 0x000fe200000000ff */
[----:B------:R-:W-:Y:S01]  /*1fd0*/  FFMA.FTZ R74, R98, R72, R73 ;  /* 0x00000048624a7223 */ /* 0x000fe20000010049 */
[----:B------:R-:W-:Y:S01]  /*1fe0*/  @P5 FSEL R64, R69, RZ, P6 ;  /* 0x000000ff45405208 */ /* 0x000fe20003000000 */
[----:B------:R-:W-:Y:S01]  /*1ff0*/  FMUL.FTZ R66, R66, c[0x0][0x1e8] ;  /* 0x00007a0042427a20 */ /* 0x000fe20000410000 */
[----:B------:R-:W-:Y:S01]  /*2000*/  @P5 LOP3.LUT P6, RZ, R120, 0xff00, RZ, 0xc0, !PT ;  /* 0x0000ff0078ff5812 */ /* 0x000fe200078cc0ff */
[----:B------:R-:W-:Y:S01]  /*2010*/  FADD.FTZ R75, R99, -R74 ;  /* 0x8000004a634b7221 */ /* 0x000fe20000010000 */
[----:B------:R-:W-:-:S02]  /*2020*/  @P4 PRMT R58, R67, 0x7610, R58 ;  /* 0x00007610433a4816 */ /* 0x000fc4000000003a */
[----:B------:R-:W-:Y:S01]  /*2030*/  @P4 PRMT R56, R56, 0x5410, R65 ;  /* 0x0000541038384816 */ /* 0x000fe20000000041 */
[----:B------:R-:W-:Y:S01]  /*2040*/  FMUL.FTZ R75, R82, R75 ;  /* 0x0000004b524b7220 */ /* 0x000fe20000410000 */
[----:B------:R-:W-:Y:S01]  /*2050*/  @P4 F2FP.PACK_AB R67, RZ, R71 ;  /* 0x00000047ff43423e */ /* 0x000fe200000000ff */
[----:B------:R-:W-:Y:S01]  /*2060*/  FMUL.FTZ R71, R71, c[0x0][0x1e8] ;  /* 0x00007a0047477a20 */ /* 0x000fe20000410000 */
[----:B------:R-:W-:Y:S01]  /*2070*/  @P5 FSEL R65, R68, RZ, P6 ;  /* 0x000000ff44415208 */ /* 0x000fe20003000000 */
[----:B------:R-:W-:Y:S01]  /*2080*/  @P3 FADD.FTZ R75, R75, R124 ;  /* 0x0000007c4b4b3221 */ /* 0x000fe20000010000 */
[----:B------:R-:W-:Y:S02]  /*2090*/  @P5 LOP3.LUT P6, RZ, R120, 0xff0000, RZ, 0xc0, !PT ;  /* 0x00ff000078ff5812 */ /* 0x000fe400078cc0ff */
[----:B------:R-:W-:Y:S02]  /*20a0*/  @P4 PRMT R57, R57, 0x5410, R67 ;  /* 0x0000541039394816 */ /* 0x000fe40000000043 */
[----:B------:R-:W-:-:S02]  /*20b0*/  @P5 FSEL R67, R70, RZ, P6 ;  /* 0x000000ff46435208 */ /* 0x000fc40003000000 */
[----:B------:R-:W-:Y:S02]  /*20c0*/  @P5 F2FP.PACK_AB R64, RZ, R64 ;  /* 0x00000040ff40523e */ /* 0x000fe400000000ff */
[----:B------:R-:W-:Y:S02]  /*20d0*/  @P5 LOP3.LUT P6, RZ, R121, 0xff, RZ, 0xc0, !PT ;  /* 0x000000ff79ff5812 */ /* 0x000fe400078cc0ff */
[----:B------:R-:W-:Y:S02]  /*20e0*/  @P5 F2FP.PACK_AB R65, RZ, R65 ;  /* 0x00000041ff41523e */ /* 0x000fe400000000ff */
[----:B------:R-:W-:Y:S02]  /*20f0*/  @P5 FSEL R74, R66, RZ, P6 ;  /* 0x000000ff424a5208 */ /* 0x000fe40003000000 */
[----:B------:R-:W-:Y:S02]  /*2100*/  @P5 PRMT R60, R64, 0x7610, R60 ;  /* 0x00007610403c5816 */ /* 0x000fe4000000003c */
[----:B------:R-:W-:-:S02]  /*2110*/  @P5 F2FP.PACK_AB R67, RZ, R67 ;  /* 0x00000043ff43523e */ /* 0x000fc400000000ff */
[----:B------:R-:W-:Y:S02]  /*2120*/  @P5 LOP3.LUT P6, RZ, R120, 0xff000000, RZ, 0xc0, !PT ;  /* 0xff00000078ff5812 */ /* 0x000fe400078cc0ff */
[----:B------:R-:W-:Y:S01]  /*2130*/  @P4 F2FP.PACK_AB R115, RZ, R75 ;  /* 0x0000004bff73423e */ /* 0x000fe200000000ff */
[----:B------:R-:W-:Y:S01]  /*2140*/  FMUL.FTZ R75, R75, c[0x0][0x1e8] ;  /* 0x00007a004b4b7a20 */ /* 0x000fe20000410000 */
[----:B------:R-:W-:Y:S02]  /*2150*/  @P5 PRMT R60, R60, 0x5410, R65 ;  /* 0x000054103c3c5816 */ /* 0x000fe40000000041 */
[----:B------:R-:W-:Y:S01]  /*2160*/  @P5 PRMT R61, R67, 0x7610, R61 ;  /* 0x00007610433d5816 */ /* 0x000fe2000000003d */
[----:B------:R-:W-:Y:S01]  /*2170*/  IMAD.MOV.U32 R67, RZ, RZ, R116 ;  /* 0x000000ffff437224 */ /* 0x000fe200078e0074 */
[----:B------:R-:W-:Y:S02]  /*2180*/  @P5 FSEL R65, R71, RZ, P6 ;  /* 0x000000ff47415208 */ /* 0x000fe40003000000 */
[----:B------:R-:W-:-:S02]  /*2190*/  @P5 LOP3.LUT P6, RZ, R121, 0xff00, RZ, 0xc0, !PT ;  /* 0x0000ff0079ff5812 */ /* 0x000fc400078cc0ff */
[----:B------:R-:W-:Y:S02]  /*21a0*/  @P5 F2FP.PACK_AB R74, RZ, R74 ;  /* 0x0000004aff4a523e */ /* 0x000fe400000000ff */
[----:B------:R-:W-:Y:S02]  /*21b0*/  @P5 FSEL R64, R75, RZ, P6 ;  /* 0x000000ff4b405208 */ /* 0x000fe40003000000 */
[----:B------:R-:W-:Y:S01]  /*21c0*/  LOP3.LUT P6, RZ, R67, 0xff, RZ, 0xc0, !PT ;  /* 0x000000ff43ff7812 */ /* 0x000fe200078cc0ff */
[-CC-:B------:R-:W-:Y:S01]  /*21d0*/  FFMA.FTZ R67, R101, R72.reuse, R73.reuse ;  /* 0x0000004865437223 */ /* 0x180fe20000010049 */
[----:B------:R-:W-:Y:S01]  /*21e0*/  @P5 PRMT R62, R74, 0x7610, R62 ;  /* 0x000076104a3e5816 */ /* 0x000fe2000000003e */
[----:B------:R-:W-:Y:S01]  /*21f0*/  FFMA.FTZ R73, R103, R72, R73 ;  /* 0x0000004867497223 */ /* 0x000fe20000010049 */
[----:B------:R-:W-:Y:S01]  /*2200*/  @P5 F2FP.PACK_AB R72, RZ, R65 ;  /* 0x00000041ff48523e */ /* 0x000fe200000000ff */
[----:B------:R-:W-:Y:S01]  /*2210*/  FADD.FTZ R67, R100, -R67 ;  /* 0x8000004364437221 */ /* 0x000fe20000010000 */
[--C-:B------:R-:W-:Y:S01]  /*2220*/  @P3 HADD2.F32 R65, -RZ, R55.reuse.H1_H1 ;  /* 0x30000037ff413230 */ /* 0x100fe20000004100 */
[----:B------:R-:W-:Y:S01]  /*2230*/  FADD.FTZ R73, R102, -R73 ;  /* 0x8000004966497221 */ /* 0x000fe20000010000 */
[----:B------:R-:W-:Y:S01]  /*2240*/  HFMA2.MMA R74, -RZ, RZ, 0, 9.5367431640625e-07 ;  /* 0x00000010ff4a7435 */ /* 0x000fe200000001ff */
[----:B------:R-:W-:Y:S01]  /*2250*/  FMUL.FTZ R67, R82, R67 ;  /* 0x0000004352437220 */ /* 0x000fe20000410000 */
[----:B------:R-:W-:Y:S01]  /*2260*/  @P4 PRMT R58, R58, 0x5410, R115 ;  /* 0x000054103a3a4816 */ /* 0x000fe20000000073 */
[----:B------:R-:W-:Y:S01]  /*2270*/  FMUL.FTZ R82, R82, R73 ;  /* 0x0000004952527220 */ /* 0x000fe20000410000 */
[----:B------:R-:W-:Y:S01]  /*2280*/  @P5 F2FP.PACK_AB R73, RZ, R64 ;  /* 0x00000040ff49523e */ /* 0x000fe200000000ff */
[----:B------:R-:W-:Y:S01]  /*2290*/  @P3 HADD2.F32 R64, -RZ, R55.H0_H0 ;  /* 0x20000037ff403230 */ /* 0x000fe20000004100 */
[----:B------:R-:W-:Y:S01]  /*22a0*/  FSEL R69, R69, RZ, P6 ;  /* 0x000000ff45457208 */ /* 0x000fe20003000000 */
[----:B------:R-:W-:Y:S01]  /*22b0*/  @P3 FADD.FTZ R82, R82, R65 ;  /* 0x0000004152523221 */ /* 0x000fe20000010000 */
[----:B------:R-:W-:-:S02]  /*22c0*/  @P5 PRMT R61, R61, 0x5410, R72 ;  /* 0x000054103d3d5816 */ /* 0x000fc40000000048 */
[----:B------:R-:W-:Y:S01]  /*22d0*/  @P3 FADD.FTZ R67, R67, R64 ;  /* 0x0000004043433221 */ /* 0x000fe20000010000 */
[----:B------:R-:W-:Y:S02]  /*22e0*/  ISETP.NE.U32.AND P3, PT, RZ, c[0x0][0x258], PT ;  /* 0x00009600ff007a0c */ /* 0x000fe40003f65070 */
[----:B------:R-:W-:Y:S02]  /*22f0*/  @P4 F2FP.PACK_AB R65, RZ, R82 ;  /* 0x00000052ff41423e */ /* 0x000fe400000000ff */
[----:B------:R-:W-:Y:S02]  /*2300*/  ISETP.NE.AND.EX P3, PT, RZ, c[0x0][0x25c], PT, P3 ;  /* 0x00009700ff007a0c */ /* 0x000fe40003f65330 */
[----:B------:R-:W-:Y:S02]  /*2310*/  @P4 F2FP.PACK_AB R64, RZ, R67 ;  /* 0x00000043ff40423e */ /* 0x000fe400000000ff */
[----:B------:R-:W-:Y:S02]  /*2320*/  @P5 PRMT R62, R62, 0x5410, R73 ;  /* 0x000054103e3e5816 */ /* 0x000fe40000000049 */
        /* <DEDUP_REMOVED lines=10> */
[----:B------:R-:W-:Y:S02]  /*23d0*/  F2FP.PACK_AB R66, R75, R66 ;  /* 0x000000424b42723e */ /* 0x000fe400000000ff */
[----:B------:R-:W-:Y:S02]  /*23e0*/  FSEL R70, R70, RZ, P3 ;  /* 0x000000ff46467208 */ /* 0x000fe40001800000 */
[----:B0-----:R-:W-:Y:S01]  /*23f0*/  FSEL R65, R71, RZ, P4 ;  /* 0x000000ff47417208 */ /* 0x001fe20002000000 */
[----:B------:R-:W-:Y:S01]  /*2400*/  FMUL.FTZ R71, R82, c[0x0][0x1e8] ;  /* 0x00007a0052477a20 */ /* 0x000fe20000410000 */
[----:B------:R-:W-:-:S02]  /*2410*/  LOP3.LUT P3, RZ, R116, 0xff00, RZ, 0xc0, !PT ;  /* 0x0000ff0074ff7812 */ /* 0x000fc4000786c0ff */
[----:B------:R-:W-:Y:S01]  /*2420*/  F2FP.PACK_AB R65, R65, R70 ;  /* 0x000000464141723e */ /* 0x000fe200000000ff */
[----:B------:R-:W-:Y:S01]  /*2430*/  FMUL.FTZ R70, R67, c[0x0][0x1e8] ;  /* 0x00007a0043467a20 */ /* 0x000fe20000410000 */
[----:B------:R-:W-:Y:S02]  /*2440*/  FSEL R64, R68, RZ, P3 ;  /* 0x000000ff44407208 */ /* 0x000fe40001800000 */
[C---:B------:R-:W-:Y:S02]  /*2450*/  LOP3.LUT P3, RZ, R117.reuse, 0xff0000, RZ, 0xc0, !PT ;  /* 0x00ff000075ff7812 */ /* 0x040fe4000786c0ff */
[----:B------:R-:W-:Y:S02]  /*2460*/  LOP3.LUT P4, RZ, R117, 0xff000000, RZ, 0xc0, !PT ;  /* 0xff00000075ff7812 */ /* 0x000fe4000788c0ff */
[----:B------:R-:W-:Y:S02]  /*2470*/  FSEL R67, R70, RZ, P3 ;  /* 0x000000ff46437208 */ /* 0x000fe40001800000 */
[----:B------:R-:W-:-:S02]  /*2480*/  FSEL R68, R71, RZ, P4 ;  /* 0x000000ff47447208 */ /* 0x000fc40002000000 */
[----:B------:R-:W-:Y:S02]  /*2490*/  @P5 LOP3.LUT P3, RZ, R121, 0xff0000, RZ, 0xc0, !PT ;  /* 0x00ff000079ff5812 */ /* 0x000fe4000786c0ff */
[----:B------:R-:W-:Y:S02]  /*24a0*/  F2FP.PACK_AB R64, R64, R69 ;  /* 0x000000454040723e */ /* 0x000fe400000000ff */
[----:B------:R-:W-:Y:S01]  /*24b0*/  F2FP.PACK_AB R67, R68, R67 ;  /* 0x000000434443723e */ /* 0x000fe200000000ff */
[----:B------:R-:W-:Y:S01]  /*24c0*/  IMAD.WIDE.U32 R68, R81, R74, c[0x0][0x248] ;  /* 0x0000920051447625 */ /* 0x000fe200078e004a */
[----:B------:R-:W-:Y:S02]  /*24d0*/  @P5 FSEL R70, R70, RZ, P3 ;  /* 0x000000ff46465208 */ /* 0x000fe40001800000 */
[----:B------:R-:W-:Y:S02]  /*24e0*/  @P5 LOP3.LUT P3, RZ, R121, 0xff000000, RZ, 0xc0, !PT ;  /* 0xff00000079ff5812 */ /* 0x000fe4000786c0ff */
[----:B------:R0:W-:Y:S02]  /*24f0*/  STG.E.128 [R68.64], R64 ;  /* 0x0000004044007986 */ /* 0x0001e4000c101d04 */
[----:B------:R-:W-:-:S04]  /*2500*/  @P5 FSEL R71, R71, RZ, P3 ;  /* 0x000000ff47475208 */ /* 0x000fc80001800000 */
[----:B------:R-:W-:Y:S02]  /*2510*/  @P5 F2FP.PACK_AB R74, RZ, R71 ;  /* 0x00000047ff4a523e */ /* 0x000fe400000000ff */
[----:B0-----:R-:W-:Y:S02]  /*2520*/  @P5 F2FP.PACK_AB R69, RZ, R70 ;  /* 0x00000046ff45523e */ /* 0x001fe400000000ff */
[----:B------:R-:W-:Y:S02]  /*2530*/  @P5 LEA R70, P3, R81, c[0x0][0x250], 0x4 ;  /* 0x0000940051465a11 */ /* 0x000fe400078620ff */
[----:B------:R-:W-:Y:S02]  /*2540*/  @P5 PRMT R63, R69, 0x7610, R63 ;  /* 0x00007610453f5816 */ /* 0x000fe4000000003f */
[----:B------:R-:W-:Y:S02]  /*2550*/  @P5 LEA.HI.X R71, R81, c[0x0][0x254], RZ, 0x4, P3 ;  /* 0x0000950051475a11 */ /* 0x000fe400018f24ff */
[----:B------:R-:W-:-:S05]  /*2560*/  @P5 PRMT R63, R63, 0x5410, R74 ;  /* 0x000054103f3f5816 */ /* 0x000fca000000004a */
[----:B------:R0:W-:Y:S02]  /*2570*/  @P5 STG.E.128 [R70.64], R60 ;  /* 0x0000003c46005986 */ /* 0x0001e4000c101d04 */
.L_x_289:
[----:B------:R-:W-:Y:S05]  /*2580*/  BSYNC B0 ;  /* 0x0000000000007941 */ /* 0x000fea0003800000 */
.L_x_288:
[----:B------:R-:W-:-:S04]  /*2590*/  LOP3.LUT P3, RZ, R80, 0xff, RZ, 0xc0, !PT ;  /* 0x000000ff50ff7812 */ /* 0x000fc8000786c0ff */
[----:B------:R-:W-:Y:S01]  /*25a0*/  SEL R80, RZ, 0x1, P3 ;  /* 0x00000001ff507807 */ /* 0x000fe20001800000 */
[----:B0----5:R-:W-:Y:S01]  /*25b0*/  @P2 CALL.REL.NOINC `(.L_x_279) ;  /* 0x0000001000002944 */ /* 0x021fe20003c00000 */
[----:B------:R-:W-:Y:S05]  /*25c0*/  BRA `(.L_x_290) ;  /* 0xffffddc000007947 */ /* 0x000fea000383ffff */
.L_x_279:
        /* <DEDUP_REMOVED lines=22> */
.L_x_284:
[----:B------:R-:W-:Y:S01]  /*2730*/  HFMA2.MMA R69, -RZ, RZ, 0, 9.5367431640625e-07 ;  /* 0x00000010ff457435 */ /* 0x000fe200000001ff */
[----:B------:R-:W-:Y:S01]  /*2740*/  IMAD.MOV.U32 R70, RZ, RZ, R73 ;  /* 0x000000ffff467224 */ /* 0x000fe200078e0049 */
[----:B------:R-:W-:Y:S01]  /*2750*/  MOV R67, 0xffffffff ;  /* 0xffffffff00437802 */ /* 0x000fe20000000f00 */
[----:B------:R-:W-:Y:S01]  /*2760*/  IMAD.MOV.U32 R68, RZ, RZ, 0x1f ;  /* 0x0000001fff447424 */ /* 0x000fe200078e00ff */
[----:B------:R-:W-:-:S02]  /*2770*/  MOV R64, 0x2790 ;  /* 0x0000279000407802 */ /* 0x000fc40000000f00 */
[----:B-----5:R-:W-:Y:S05]  /*2780*/  CALL.REL.NOINC `($__internal_20_$__cuda_sm70_shflsync_down_p) ;  /* 0x0000046000007944 */ /* 0x020fea0003c00000 */
[----:B-1----:R-:W-:Y:S01]  /*2790*/  MOV R72, R67 ;  /* 0x0000004300487202 */ /* 0x002fe20000000f00 */
[----:B0-----:R-:W-:Y:S05]  /*27a0*/  BRA `(.L_x_291) ;  /* 0xffffe98000007947 */ /* 0x001fea000383ffff */
.L_x_285:
[----:B------:R-:W-:Y:S01]  /*27b0*/  HFMA2.MMA R69, -RZ, RZ, 0, 9.5367431640625e-07 ;  /* 0x00000010ff457435 */ /* 0x000fe200000001ff */
[----:B------:R-:W-:Y:S01]  /*27c0*/  IMAD.MOV.U32 R70, RZ, RZ, R74 ;  /* 0x000000ffff467224 */ /* 0x000fe200078e004a */
[----:B------:R-:W-:Y:S01]  /*27d0*/  MOV R68, 0x1f ;  /* 0x0000001f00447802 */ /* 0x000fe20000000f00 */
[----:B------:R-:W-:Y:S01]  /*27e0*/  IMAD.MOV.U32 R67, RZ, RZ, -0x1 ;  /* 0xffffffffff437424 */ /* 0x000fe200078e00ff */
[----:B------:R-:W-:-:S02]  /*27f0*/  MOV R64, 0x2810 ;  /* 0x0000281000407802 */ /* 0x000fc40000000f00 */
[----:B01---5:R-:W-:Y:S05]  /*2800*/  CALL.REL.NOINC `($__internal_20_$__cuda_sm70_shflsync_down_p) ;  /* 0x000003e000007944 */ /* 0x023fea0003c00000 */
[----:B------:R-:W-:Y:S01]  /*2810*/  FADD.FTZ R73, R72, R73 ;  /* 0x0000004948497221 */ /* 0x000fe20000010000 */
[----:B0-----:R-:W-:Y:S01]  /*2820*/  HFMA2.MMA R69, -RZ, RZ, 0, 4.76837158203125e-07 ;  /* 0x00000008ff457435 */ /* 0x001fe200000001ff */
[----:B-1----:R-:W-:Y:S01]  /*2830*/  FADD.FTZ R74, R74, R67 ;  /* 0x000000434a4a7221 */ /* 0x002fe20000010000 */
[----:B------:R-:W-:Y:S01]  /*2840*/  MOV R68, 0x1f ;  /* 0x0000001f00447802 */ /* 0x000fe20000000f00 */
[----:B------:R-:W-:Y:S01]  /*2850*/  IMAD.MOV.U32 R67, RZ, RZ, -0x1 ;  /* 0xffffffffff437424 */ /* 0x000fe200078e00ff */
[----:B------:R-:W-:-:S02]  /*2860*/  MOV R70, R73 ;  /* 0x0000004900467202 */ /* 0x000fc40000000f00 */
[----:B------:R-:W-:Y:S02]  /*2870*/  MOV R64, 0x2890 ;  /* 0x0000289000407802 */ /* 0x000fe40000000f00 */
[----:B------:R-:W-:Y:S05]  /*2880*/  CALL.REL.NOINC `($__internal_20_$__cuda_sm70_shflsync_down_p) ;  /* 0x0000036000007944 */ /* 0x000fea0003c00000 */
[----:B0-----:R-:W-:Y:S01]  /*2890*/  HFMA2.MMA R69, -RZ, RZ, 0, 4.76837158203125e-07 ;  /* 0x00000008ff457435 */ /* 0x001fe200000001ff */
[----:B-1----:R-:W-:Y:S01]  /*28a0*/  MOV R72, R67 ;  /* 0x0000004300487202 */ /* 0x002fe20000000f00 */
[----:B------:R-:W-:Y:S01]  /*28b0*/  IMAD.MOV.U32 R70, RZ, RZ, R74 ;  /* 0x000000ffff467224 */ /* 0x000fe200078e004a */
[----:B------:R-:W-:Y:S01]  /*28c0*/  MOV R68, 0x1f ;  /* 0x0000001f00447802 */ /* 0x000fe20000000f00 */
[----:B------:R-:W-:Y:S01]  /*28d0*/  IMAD.MOV.U32 R67, RZ, RZ, -0x1 ;  /* 0xffffffffff437424 */ /* 0x000fe200078e00ff */
[----:B------:R-:W-:Y:S02]  /*28e0*/  MOV R64, 0x2900 ;  /* 0x0000290000407802 */ /* 0x000fe40000000f00 */
[----:B------:R-:W-:Y:S05]  /*28f0*/  CALL.REL.NOINC `($__internal_20_$__cuda_sm70_shflsync_down_p) ;  /* 0x000002f000007944 */ /* 0x000fea0003c00000 */
[----:B------:R-:W-:Y:S01]  /*2900*/  FADD.FTZ R73, R72, R73 ;  /* 0x0000004948497221 */ /* 0x000fe20000010000 */
[----:B0-----:R-:W-:Y:S01]  /*2910*/  HFMA2.MMA R69, -RZ, RZ, 0, 2.384185791015625e-07 ;  /* 0x00000004ff457435 */ /* 0x001fe200000001ff */
[----:B-1----:R-:W-:Y:S01]  /*2920*/  FADD.FTZ R74, R74, R67 ;  /* 0x000000434a4a7221 */ /* 0x002fe20000010000 */
[----:B------:R-:W-:Y:S01]  /*2930*/  MOV R68, 0x1f ;  /* 0x0000001f00447802 */ /* 0x000fe20000000f00 */
[----:B------:R-:W-:Y:S01]  /*2940*/  IMAD.MOV.U32 R67, RZ, RZ, -0x1 ;  /* 0xffffffffff437424 */ /* 0x000fe200078e00ff */
[----:B------:R-:W-:-:S02]  /*2950*/  MOV R70, R73 ;  /* 0x0000004900467202 */ /* 0x000fc40000000f00 */
[----:B------:R-:W-:Y:S02]  /*2960*/  MOV R64, 0x2980 ;  /* 0x0000298000407802 */ /* 0x000fe40000000f00 */
[----:B------:R-:W-:Y:S05]  /*2970*/  CALL.REL.NOINC `($__internal_20_$__cuda_sm70_shflsync_down_p) ;  /* 0x0000027000007944 */ /* 0x000fea0003c00000 */
[----:B0-----:R-:W-:Y:S01]  /*2980*/  HFMA2.MMA R69, -RZ, RZ, 0, 2.384185791015625e-07 ;  /* 0x00000004ff457435 */ /* 0x001fe200000001ff */
[----:B-1----:R-:W-:Y:S01]  /*2990*/  MOV R72, R67 ;  /* 0x0000004300487202 */ /* 0x002fe20000000f00 */
[----:B------:R-:W-:Y:S01]  /*29a0*/  IMAD.MOV.U32 R70, RZ, RZ, R74 ;  /* 0x000000ffff467224 */ /* 0x000fe200078e004a */
[----:B------:R-:W-:Y:S01]  /*29b0*/  MOV R68, 0x1f ;  /* 0x0000001f00447802 */ /* 0x000fe20000000f00 */
[----:B------:R-:W-:Y:S01]  /*29c0*/  IMAD.MOV.U32 R67, RZ, RZ, -0x1 ;  /* 0xffffffffff437424 */ /* 0x000fe200078e00ff */
[----:B------:R-:W-:Y:S02]  /*29d0*/  MOV R64, 0x29f0 ;  /* 0x000029f000407802 */ /* 0x000fe40000000f00 */
[----:B------:R-:W-:Y:S05]  /*29e0*/  CALL.REL.NOINC `($__internal_20_$__cuda_sm70_shflsync_down_p) ;  /* 0x0000020000007944 */ /* 0x000fea0003c00000 */
[----:B------:R-:W-:Y:S01]  /*29f0*/  FADD.FTZ R72, R72, R73 ;  /* 0x0000004948487221 */ /* 0x000fe20000010000 */
[----:B0-----:R-:W-:Y:S01]  /*2a00*/  HFMA2.MMA R69, -RZ, RZ, 0, 1.1920928955078125e-07 ;  /* 0x00000002ff457435 */ /* 0x001fe200000001ff */
[----:B-1----:R-:W-:Y:S01]  /*2a10*/  FADD.FTZ R74, R74, R67 ;  /* 0x000000434a4a7221 */ /* 0x002fe20000010000 */
[----:B------:R-:W-:Y:S01]  /*2a20*/  MOV R68, 0x1f ;  /* 0x0000001f00447802 */ /* 0x000fe20000000f00 */
[----:B------:R-:W-:Y:S01]  /*2a30*/  IMAD.MOV.U32 R67, RZ, RZ, -0x1 ;  /* 0xffffffffff437424 */ /* 0x000fe200078e00ff */
[----:B------:R-:W-:-:S02]  /*2a40*/  MOV R70, R72 ;  /* 0x0000004800467202 */ /* 0x000fc40000000f00 */
[----:B------:R-:W-:Y:S02]  /*2a50*/  MOV R64, 0x2a70 ;  /* 0x00002a7000407802 */ /* 0x000fe40000000f00 */
[----:B------:R-:W-:Y:S05]  /*2a60*/  CALL.REL.NOINC `($__internal_20_$__cuda_sm70_shflsync_down_p) ;  /* 0x0000018000007944 */ /* 0x000fea0003c00000 */
[----:B0-----:R-:W-:Y:S01]  /*2a70*/  HFMA2.MMA R69, -RZ, RZ, 0, 1.1920928955078125e-07 ;  /* 0x00000002ff457435 */ /* 0x001fe200000001ff */
[----:B-1----:R-:W-:Y:S01]  /*2a80*/  MOV R71, R67 ;  /* 0x0000004300477202 */ /* 0x002fe20000000f00 */
[----:B------:R-:W-:Y:S01]  /*2a90*/  IMAD.MOV.U32 R70, RZ, RZ, R74 ;  /* 0x000000ffff467224 */ /* 0x000fe200078e004a */
[----:B------:R-:W-:Y:S01]  /*2aa0*/  MOV R68, 0x1f ;  /* 0x0000001f00447802 */ /* 0x000fe20000000f00 */
[----:B------:R-:W-:Y:S01]  /*2ab0*/  IMAD.MOV.U32 R67, RZ, RZ, -0x1 ;  /* 0xffffffffff437424 */ /* 0x000fe200078e00ff */
[----:B------:R-:W-:Y:S02]  /*2ac0*/  MOV R64, 0x2ae0 ;  /* 0x00002ae000407802 */ /* 0x000fe40000000f00 */
[----:B------:R-:W-:Y:S05]  /*2ad0*/  CALL.REL.NOINC `($__internal_20_$__cuda_sm70_shflsync_down_p) ;  /* 0x0000011000007944 */ /* 0x000fea0003c00000 */
[----:B------:R-:W-:Y:S01]  /*2ae0*/  FADD.FTZ R72, R71, R72 ;  /* 0x0000004847487221 */ /* 0x000fe20000010000 */
[----:B0-----:R-:W-:Y:S01]  /*2af0*/  HFMA2.MMA R69, -RZ, RZ, 0, 5.9604644775390625e-08 ;  /* 0x00000001ff457435 */ /* 0x001fe200000001ff */
[----:B-1----:R-:W-:Y:S01]  /*2b00*/  FADD.FTZ R73, R74, R67 ;  /* 0x000000434a497221 */ /* 0x002fe20000010000 */
[----:B------:R-:W-:Y:S01]  /*2b10*/  MOV R68, 0x1f ;  /* 0x0000001f00447802 */ /* 0x000fe20000000f00 */
[----:B------:R-:W-:Y:S01]  /*2b20*/  IMAD.MOV.U32 R67, RZ, RZ, -0x1 ;  /* 0xffffffffff437424 */ /* 0x000fe200078e00ff */
[----:B------:R-:W-:-:S02]  /*2b30*/  MOV R70, R72 ;  /* 0x0000004800467202 */ /* 0x000fc40000000f00 */
[----:B------:R-:W-:Y:S02]  /*2b40*/  MOV R64, 0x2b60 ;  /* 0x00002b6000407802 */ /* 0x000fe40000000f00 */
[----:B------:R-:W-:Y:S05]  /*2b50*/  CALL.REL.NOINC `($__internal_20_$__cuda_sm70_shflsync_down_p) ;  /* 0x0000009000007944 */ /* 0x000fea0003c00000 */
[----:B0-----:R-:W-:Y:S01]  /*2b60*/  HFMA2.MMA R69, -RZ, RZ, 0, 5.9604644775390625e-08 ;  /* 0x00000001ff457435 */ /* 0x001fe200000001ff */
[----:B-1----:R-:W-:Y:S01]  /*2b70*/  MOV R71, R67 ;  /* 0x0000004300477202 */ /* 0x002fe20000000f00 */
[----:B------:R-:W-:Y:S01]  /*2b80*/  IMAD.MOV.U32 R70, RZ, RZ, R73 ;  /* 0x000000ffff467224 */ /* 0x000fe200078e0049 */
[----:B------:R-:W-:Y:S01]  /*2b90*/  MOV R68, 0x1f ;  /* 0x0000001f00447802 */ /* 0x000fe20000000f00 */
[----:B------:R-:W-:Y:S01]  /*2ba0*/  IMAD.MOV.U32 R67, RZ, RZ, -0x1 ;  /* 0xffffffffff437424 */ /* 0x000fe200078e00ff */
[----:B------:R-:W-:Y:S02]  /*2bb0*/  MOV R64, 0x2bd0 ;  /* 0x00002bd000407802 */ /* 0x000fe40000000f00 */
[----:B------:R-:W-:Y:S05]  /*2bc0*/  CALL.REL.NOINC `($__internal_20_$__cuda_sm70_shflsync_down_p) ;  /* 0x0000002000007944 */ /* 0x000fea0003c00000 */
[----:B01----:R-:W-:Y:S01]  /*2bd0*/  MOV R70, R67 ;  /* 0x0000004300467202 */ /* 0x003fe20000000f00 */
[----:B------:R-:W-:Y:S05]  /*2be0*/  BRA `(.L_x_292) ;  /* 0xffffe66000007947 */ /* 0x000fea000383ffff */
        .weak           $__internal_20_$__cuda_sm70_shflsync_down_p
        .type           $__internal_20_$__cuda_sm70_shflsync_down_p,@function
        .size           $__internal_20_$__cuda_sm70_shflsync_down_p,(.L_x_1783 - $__internal_20_$__cuda_sm70_shflsync_down_p)
$__internal_20_$__cuda_sm70_shflsync_down_p:
[----:B------:R-:W-:Y:S01]  /*2bf0*/  HFMA2.MMA R65, -RZ, RZ, 0, 0 ;  /* 0x00000000ff417435 */ /* 0x000fe200000001ff */
[----:B------:R-:W-:Y:S04]  /*2c00*/  WARPSYNC R67 ;  /* 0x0000004300007348 */ /* 0x000fe80003800000 */
[----:B------:R0:W1:Y:S01]  /*2c10*/  SHFL.DOWN PT, R67, R70, R69, R68 ;  /* 0x0800004546437389 */ /* 0x00006200000e0044 */
[----:B------:R-:W-:Y:S05]  /*2c20*/  RET.REL.NODEC R64 `(_ZN10layer_norm31ln_parallel_residual_bwd_kernelINS_13Kernel_traitsI6__halfS2_S2_S2_fjLj4096ELj1ELj1ELj8ELj16ENS_18Kernel_traits_baseILj4096ES2_S2_S2_S2_fjLj256EEEEELb1ELb1ELb0EEEvNS_9BwdParamsE) ;  /* 0xffffd3d040007950 */ /* 0x000fea0003c3ffff */
.L_x_293:
        /* <DEDUP_REMOVED lines=13> */
.L_x_1783:


//--------------------- .text._ZN10layer_norm22ln_bwd_finalize_kernelINS_22Kernel_traits_finalizeILj4096E6__halfS2_S2_S2_fjLb0ELj1024ELj4ENS_18Kernel_traits_baseILj4096ES2_S2_S2_S2_fjLj1024EEEEELb0ELb1EEEvNS_9BwdParamsE --------------------------
	.section	.text._ZN10layer_norm22ln_bwd_finalize_kernelINS_22Kernel_traits_finalizeILj4096E6__halfS2_S2_S2_fjLb0ELj1024ELj4ENS_18Kernel_traits_baseILj4096ES2_S2_S2_S2_fjLj1024EEEEELb0ELb1EEEvNS_9BwdParamsE,"ax",@progbits
	.sectioninfo	@"SHI_REGISTERS=32"
	.align	128
        .global         _ZN10layer_norm22ln_bwd_finalize_kernelINS_22Kernel_traits_finalizeILj4096E6__halfS2_S2_S2_fjLb0ELj1024ELj4ENS_18Kernel_traits_baseILj4096ES2_S2_S2_S2_fjLj1024EEEEELb0ELb1EEEvNS_9BwdParamsE
        .type           _ZN10layer_norm22ln_bwd_finalize_kernelINS_22Kernel_traits_finalizeILj4096E6__halfS2_S2_S2_fjLb0ELj1024ELj4ENS_18Kernel_traits_baseILj4096ES2_S2_S2_S2_fjLj1024EEEEELb0ELb1EEEvNS_9BwdParamsE,@function
        .size           _ZN10layer_norm22ln_bwd_finalize_kernelINS_22Kernel_traits_finalizeILj4096E6__halfS2_S2_S2_fjLb0ELj1024ELj4ENS_18Kernel_traits_baseILj4096ES2_S2_S2_S2_fjLj1024EEEEELb0ELb1EEEvNS_9BwdParamsE,(.L_x_1784 - _ZN10layer_norm22ln_bwd_finalize_kernelINS_22Kernel_traits_finalizeILj4096E6__halfS2_S2_S2_fjLb0ELj1024ELj4ENS_18Kernel_traits_baseILj4096ES2_S2_S2_S2_fjLj1024EEEEELb0ELb1EEEvNS_9BwdParamsE)
        .other          _ZN10layer_norm22ln_bwd_finalize_kernelINS_22Kernel_traits_finalizeILj4096E6__halfS2_S2_S2_fjLb0ELj1024ELj4ENS_18Kernel_traits_baseILj4096ES2_S2_S2_S2_fjLj1024EEEEELb0ELb1EEEvNS_9BwdParamsE,@"STO_CUDA_ENTRY STV_DEFAULT"
_ZN10layer_norm22ln_bwd_finalize_kernelINS_22Kernel_traits_finalizeILj4096E6__halfS2_S2_S2_fjLb0ELj1024ELj4ENS_18Kernel_traits_baseILj4096ES2_S2_S2_S2_fjLj1024EEEEELb0ELb1EEEvNS_9BwdParamsE:
.text._ZN10layer_norm22ln_bwd_finalize_kernelINS_22Kernel_traits_finalizeILj4096E6__halfS2_S2_S2_fjLb0ELj1024ELj4ENS_18Kernel_traits_baseILj4096ES2_S2_S2_S2_fjLj1024EEEEELb0ELb1EEEvNS_9BwdParamsE:
        /* <DEDUP_REMOVED lines=19> */
.L_x_306:
        /* <DEDUP_REMOVED lines=27> */
.L_x_298:
        /* <DEDUP_REMOVED lines=35> */
.L_x_297:
[----:B------:R-:W-:Y:S05]  /*0510*/  BSYNC B1 ;  /* 0x0000000000017941 */ /* 0x000fea0003800000 */
.L_x_296:
        /* <DEDUP_REMOVED lines=23> */
.L_x_300:
[----:B------:R-:W-:Y:S05]  /*0690*/  BSYNC B1 ;  /* 0x0000000000017941 */ /* 0x000fea0003800000 */
.L_x_299:
        /* <DEDUP_REMOVED lines=10> */
.L_x_295:
[----:B------:R-:W-:Y:S05]  /*0740*/  BSYNC B0 ;  /* 0x0000000000007941 */ /* 0x000fea0003800000 */
.L_x_294:
        /* <DEDUP_REMOVED lines=11> */
.L_x_307:
        /* <DEDUP_REMOVED lines=18> */
.L_x_308:
[----:B------:R-:W-:Y:S01]  /*0920*/  @!P1 SHF.R.U32.HI R2, RZ, 0x3, R0 ;  /* 0x00000003ff029819 */ /* 0x000fe20000011600 */
[----:B---3--:R-:W-:Y:S02]  /*0930*/  FADD.FTZ R5, R5, R10 ;  /* 0x0000000a05057221 */ /* 0x008fe40000010000 */
[----:B--2---:R-:W-:Y:S01]  /*0940*/  FADD.FTZ R7, R7, R4 ;  /* 0x0000000407077221 */ /* 0x004fe20000010000 */
[----:B------:R-:W-:-:S05]  /*0950*/  @!P1 LOP3.LUT R2, R2, 0x1ffffffc, RZ, 0xc0, !PT ;  /* 0x1ffffffc02029812 */ /* 0x000fca00078ec0ff */
[----:B------:R2:W-:Y:S04]  /*0960*/  @!P1 STS [R2+0x2000], R5 ;  /* 0x0020000502009388 */ /* 0x0005e80000000800 */
[----:B------:R2:W-:Y:S02]  /*0970*/  @!P1 STS [R2+0x2080], R7 ;  /* 0x0020800702009388 */ /* 0x0005e40000000800 */
.L_x_301:
[----:B0-----:R-:W-:Y:S01]  /*0980*/  WARPSYNC 0xffffffff ;  /* 0xffffffff00007948 */ /* 0x001fe20003800000 */
[----:B------:R-:W-:Y:S06]  /*0990*/  BAR.SYNC.DEFER_BLOCKING 0x0 ;  /* 0x0000000000007b1d */ /* 0x000fec0000010000 */
[----:B------:R-:W-:Y:S01]  /*09a0*/  BSSY B0, `(.L_x_304) ;  /* 0x000000b000007945 */ /* 0x000fe20003800000 */
[----:B------:R-:W-:Y:S05]  /*09b0*/  @!P0 BRA `(.L_x_305) ;  /* 0x0000009000008947 */ /* 0x000fea0003800000 */
[----:B--2---:R-:W0:Y:S01]  /*09c0*/  LDS.64 R2, [R16.X8+0x2000] ;  /* 0x0020000010027984 */ /* 0x004e220000008a00 */
[----:B------:R-:W-:-:S03]  /*09d0*/  HFMA2.MMA R6, -RZ, RZ, 0, 2.384185791015625e-07 ;  /* 0x00000004ff067435 */ /* 0x000fc600000001ff */
[----:B-1----:R-:W1:Y:S01]  /*09e0*/  LDS.64 R4, [R16.X8+0x2080] ;  /* 0x0020800010047984 */ /* 0x002e620000008a00 */
[----:B0-----:R-:W-:-:S06]  /*09f0*/  F2FP.PACK_AB R7, R3, R2 ;  /* 0x000000020307723e */ /* 0x001fcc00000000ff */
[----:B------:R-:W-:Y:S01]  /*0a00*/  IMAD.WIDE.U32 R2, R19, R6, c[0x0][0x268] ;  /* 0x00009a0013027625 */ /* 0x000fe200078e0006 */
[----:B-1----:R-:W-:-:S03]  /*0a10*/  F2FP.PACK_AB R9, R5, R4 ;  /* 0x000000040509723e */ /* 0x002fc600000000ff */
[----:B------:R-:W-:Y:S01]  /*0a20*/  IMAD.WIDE.U32 R4, R19, R6, c[0x0][0x260] ;  /* 0x0000980013047625 */ /* 0x000fe200078e0006 */
[----:B------:R0:W-:Y:S04]  /*0a30*/  STG.E [R2.64], R7 ;  /* 0x0000000702007986 */ /* 0x0001e8000c101904 */
[----:B------:R0:W-:Y:S02]  /*0a40*/  STG.E [R4.64], R9 ;  /* 0x0000000904007986 */ /* 0x0001e4000c101904 */
.L_x_305:
[----:B------:R-:W-:Y:S05]  /*0a50*/  BSYNC B0 ;  /* 0x0000000000007941 */ /* 0x000fea0003800000 */
.L_x_304:
[C---:B------:R-:W-:Y:S02]  /*0a60*/  ISETP.GT.U32.AND P1, PT, R18.reuse, -0x1001, PT ;  /* 0xffffefff1200780c */ /* 0x040fe40003f24070 */
[----:B------:R-:W-:Y:S02]  /*0a70*/  IADD3 R18, R18, 0x1000, RZ ;  /* 0x0000100012127810 */ /* 0x000fe40007ffe0ff */
[----:B------:R-:W-:-:S09]  /*0a80*/  IADD3 R19, R19, 0x800, RZ ;  /* 0x0000080013137810 */ /* 0x000fd20007ffe0ff */
[----:B012---:R-:W-:Y:S05]  /*0a90*/  @P1 BRA `(.L_x_306) ;  /* 0xfffff69000001947 */ /* 0x007fea000383ffff */
[----:B------:R-:W-:Y:S05]  /*0aa0*/  EXIT ;  /* 0x000000000000794d */ /* 0x000fea0003800000 */
.L_x_302:
[----:B--2---:R-:W-:Y:S01]  /*0ab0*/  IMAD.MOV.U32 R10, RZ, RZ, R4 ;  /* 0x000000ffff0a7224 */ /* 0x004fe200078e0004 */
[----:B------:R-:W-:Y:S01]  /*0ac0*/  MOV R9, 0x1 ;  /* 0x0000000100097802 */ /* 0x000fe20000000f00 */
[----:B------:R-:W-:Y:S01]  /*0ad0*/  IMAD.MOV.U32 R6, RZ, RZ, 0x1f ;  /* 0x0000001fff067424 */ /* 0x000fe200078e00ff */
[----:B------:R-:W-:Y:S02]  /*0ae0*/  MOV R11, 0xffffffff ;  /* 0xffffffff000b7802 */ /* 0x000fe40000000f00 */
[----:B------:R-:W-:Y:S02]  /*0af0*/  MOV R2, 0xb10 ;  /* 0x00000b1000027802 */ /* 0x000fe40000000f00 */
[----:B01----:R-:W-:Y:S05]  /*0b00*/  CALL.REL.NOINC `($__internal_21_$__cuda_sm70_shflsync_bfly_p) ;  /* 0x000003c000007944 */ /* 0x003fea0003c00000 */
[----:B-1----:R-:W-:Y:S01]  /*0b10*/  IMAD.MOV.U32 R3, RZ, RZ, R6 ;  /* 0x000000ffff037224 */ /* 0x002fe200078e0006 */
[----:B0-----:R-:W-:Y:S05]  /*0b20*/  BRA `(.L_x_307) ;  /* 0xfffffcd000007947 */ /* 0x001fea000383ffff */
.L_x_303:
[----:B------:R-:W-:Y:S01]  /*0b30*/  HFMA2.MMA R6, -RZ, RZ, 0, 1.847743988037109375e-06 ;  /* 0x0000001fff067435 */ /* 0x000fe200000001ff */
[----:B------:R-:W-:Y:S01]  /*0b40*/  MOV R10, R13 ;  /* 0x0000000d000a7202 */ /* 0x000fe20000000f00 */
[----:B------:R-:W-:Y:S01]  /*0b50*/  IMAD.MOV.U32 R9, RZ, RZ, 0x2 ;  /* 0x00000002ff097424 */ /* 0x000fe200078e00ff */
[----:B------:R-:W-:Y:S01]  /*0b60*/  MOV R2, 0xb90 ;  /* 0x00000b9000027802 */ /* 0x000fe20000000f00 */
[----:B------:R-:W-:-:S02]  /*0b70*/  IMAD.MOV.U32 R11, RZ, RZ, -0x1 ;  /* 0xffffffffff0b7424 */ /* 0x000fc400078e00ff */
[----:B012---:R-:W-:Y:S05]  /*0b80*/  CALL.REL.NOINC `($__internal_21_$__cuda_sm70_shflsync_bfly_p) ;  /* 0x0000034000007944 */ /* 0x007fea0003c00000 */
[----:B01----:R-:W-:Y:S01]  /*0b90*/  FADD.FTZ R10, R13, R6 ;  /* 0x000000060d0a7221 */ /* 0x003fe20000010000 */
[----:B------:R-:W-:Y:S01]  /*0ba0*/  HFMA2.MMA R6, -RZ, RZ, 0, 1.847743988037109375e-06 ;  /* 0x0000001fff067435 */ /* 0x000fe200000001ff */
[----:B------:R-:W-:Y:S01]  /*0bb0*/  MOV R9, 0x4 ;  /* 0x0000000400097802 */ /* 0x000fe20000000f00 */
[----:B------:R-:W-:Y:S01]  /*0bc0*/  IMAD.MOV.U32 R11, RZ, RZ, -0x1 ;  /* 0xffffffffff0b7424 */ /* 0x000fe200078e00ff */
[----:B------:R-:W-:-:S03]  /*0bd0*/  MOV R2, 0xbf0 ;  /* 0x00000bf000027802 */ /* 0x000fc60000000f00 */
[----:B------:R-:W-:Y:S05]  /*0be0*/  CALL.REL.NOINC `($__internal_21_$__cuda_sm70_shflsync_bfly_p) ;  /* 0x000002e000007944 */ /* 0x000fea0003c00000 */
[----:B01----:R-:W-:Y:S01]  /*0bf0*/  FADD.FTZ R10, R10, R6 ;  /* 0x000000060a0a7221 */ /* 0x003fe20000010000 */
[----:B------:R-:W-:Y:S01]  /*0c00*/  HFMA2.MMA R6, -RZ, RZ, 0, 1.847743988037109375e-06 ;  /* 0x0000001fff067435 */ /* 0x000fe200000001ff */
[----:B------:R-:W-:Y:S01]  /*0c10*/  MOV R9, 0x8 ;  /* 0x0000000800097802 */ /* 0x000fe20000000f00 */
[----:B------:R-:W-:Y:S01]  /*0c20*/  IMAD.MOV.U32 R11, RZ, RZ, -0x1 ;  /* 0xffffffffff0b7424 */ /* 0x000fe200078e00ff */
[----:B------:R-:W-:-:S03]  /*0c30*/  MOV R2, 0xc50 ;  /* 0x00000c5000027802 */ /* 0x000fc60000000f00 */
[----:B------:R-:W-:Y:S05]  /*0c40*/  CALL.REL.NOINC `($__internal_21_$__cuda_sm70_shflsync_bfly_p) ;  /* 0x0000028000007944 */ /* 0x000fea0003c00000 */
[----:B-1----:R-:W-:Y:S01]  /*0c50*/  FADD.FTZ R4, R10, R6 ;  /* 0x000000060a047221 */ /* 0x002fe20000010000 */
[----:B------:R-:W-:Y:S01]  /*0c60*/  HFMA2.MMA R6, -RZ, RZ, 0, 1.847743988037109375e-06 ;  /* 0x0000001fff067435 */ /* 0x000fe200000001ff */
[----:B0-----:R-:W-:Y:S01]  /*0c70*/  MOV R9, 0x10 ;  /* 0x0000001000097802 */ /* 0x001fe20000000f00 */
[----:B------:R-:W-:Y:S01]  /*0c80*/  IMAD.MOV.U32 R11, RZ, RZ, -0x1 ;  /* 0xffffffffff0b7424 */ /* 0x000fe200078e00ff */
[----:B------:R-:W-:-:S02]  /*0c90*/  MOV R2, 0xcc0 ;  /* 0x00000cc000027802 */ /* 0x000fc40000000f00 */
[----:B------:R-:W-:Y:S02]  /*0ca0*/  MOV R10, R4 ;  /* 0x00000004000a7202 */ /* 0x000fe40000000f00 */
[----:B------:R-:W-:Y:S05]  /*0cb0*/  CALL.REL.NOINC `($__internal_21_$__cuda_sm70_shflsync_bfly_p) ;  /* 0x0000021000007944 */ /* 0x000fea0003c00000 */
[----:B0-----:R-:W-:Y:S01]  /*0cc0*/  HFMA2.MMA R9, -RZ, RZ, 0, 5.9604644775390625e-08 ;  /* 0x00000001ff097435 */ /* 0x001fe200000001ff */
[----:B-1----:R-:W-:Y:S01]  /*0cd0*/  MOV R7, R6 ;  /* 0x0000000600077202 */ /* 0x002fe20000000f00 */
[----:B------:R-:W-:Y:S01]  /*0ce0*/  IMAD.MOV.U32 R10, RZ, RZ, R5 ;  /* 0x000000ffff0a7224 */ /* 0x000fe200078e0005 */
[----:B------:R-:W-:Y:S01]  /*0cf0*/  MOV R6, 0x1f ;  /* 0x0000001f00067802 */ /* 0x000fe20000000f00 */
[----:B------:R-:W-:Y:S01]  /*0d00*/  IMAD.MOV.U32 R11, RZ, RZ, -0x1 ;  /* 0xffffffffff0b7424 */ /* 0x000fe200078e00ff */
[----:B------:R-:W-:Y:S02]  /*0d10*/  MOV R2, 0xd30 ;  /* 0x00000d3000027802 */ /* 0x000fe40000000f00 */
[----:B------:R-:W-:Y:S05]  /*0d20*/  CALL.REL.NOINC `($__internal_21_$__cuda_sm70_shflsync_bfly_p) ;  /* 0x000001a000007944 */ /* 0x000fea0003c00000 */
[----:B0-----:R-:W-:Y:S01]  /*0d30*/  HFMA2.MMA R9, -RZ, RZ, 0, 1.1920928955078125e-07 ;  /* 0x00000002ff097435 */ /* 0x001fe200000001ff */
[----:B-1----:R-:W-:Y:S01]  /*0d40*/  FADD.FTZ R10, R5, R6 ;  /* 0x00000006050a7221 */ /* 0x002fe20000010000 */
[----:B------:R-:W-:Y:S01]  /*0d50*/  MOV R6, 0x1f ;  /* 0x0000001f00067802 */ /* 0x000fe20000000f00 */
[----:B------:R-:W-:Y:S01]  /*0d60*/  IMAD.MOV.U32 R11, RZ, RZ, -0x1 ;  /* 0xffffffffff0b7424 */ /* 0x000fe200078e00ff */
[----:B------:R-:W-:Y:S02]  /*0d70*/  MOV R2, 0xd90 ;  /* 0x00000d9000027802 */ /* 0x000fe40000000f00 */
[----:B------:R-:W-:Y:S05]  /*0d80*/  CALL.REL.NOINC `($__internal_21_$__cuda_sm70_shflsync_bfly_p) ;  /* 0x0000014000007944 */ /* 0x000fea0003c00000 */
[----:B0-----:R-:W-:Y:S01]  /*0d90*/  HFMA2.MMA R9, -RZ, RZ, 0, 2.384185791015625e-07 ;  /* 0x00000004ff097435 */ /* 0x001fe200000001ff */
[----:B-1----:R-:W-:Y:S01]  /*0da0*/  FADD.FTZ R10, R10, R6 ;  /* 0x000000060a0a7221 */ /* 0x002fe20000010000 */
[----:B------:R-:W-:Y:S01]  /*0db0*/  MOV R6, 0x1f ;  /* 0x0000001f00067802 */ /* 0x000fe20000000f00 */
[----:B------:R-:W-:Y:S01]  /*0dc0*/  IMAD.MOV.U32 R11, RZ, RZ, -0x1 ;  /* 0xffffffffff0b7424 */ /* 0x000fe200078e00ff */
[----:B------:R-:W-:-:S02]  /*0dd0*/  MOV R2, 0xdf0 ;  /* 0x00000df000027802 */ /* 0x000fc40000000f00 */
[----:B------:R-:W-:Y:S05]  /*0de0*/  CALL.REL.NOINC `($__internal_21_$__cuda_sm70_shflsync_bfly_p) ;  /* 0x000000e000007944 */ /* 0x000fea0003c00000 */
[----:B0-----:R-:W-:Y:S01]  /*0df0*/  HFMA2.MMA R9, -RZ, RZ, 0, 4.76837158203125e-07 ;  /* 0x00000008ff097435 */ /* 0x001fe200000001ff */
[----:B-1----:R-:W-:Y:S01]  /*0e00*/  FADD.FTZ R10, R10, R6 ;  /* 0x000000060a0a7221 */ /* 0x002fe20000010000 */
[----:B------:R-:W-:Y:S01]  /*0e10*/  MOV R6, 0x1f ;  /* 0x0000001f00067802 */ /* 0x000fe20000000f00 */
[----:B------:R-:W-:Y:S01]  /*0e20*/  IMAD.MOV.U32 R11, RZ, RZ, -0x1 ;  /* 0xffffffffff0b7424 */ /* 0x000fe200078e00ff */
[----:B------:R-:W-:-:S02]  /*0e30*/  MOV R2, 0xe50 ;  /* 0x00000e5000027802 */ /* 0x000fc40000000f00 */
[----:B------:R-:W-:Y:S05]  /*0e40*/  CALL.REL.NOINC `($__internal_21_$__cuda_sm70_shflsync_bfly_p) ;  /* 0x0000008000007944 */ /* 0x000fea0003c00000 */
[----:B0-----:R-:W-:Y:S01]  /*0e50*/  HFMA2.MMA R9, -RZ, RZ, 0, 9.5367431640625e-07 ;  /* 0x00000010ff097435 */ /* 0x001fe200000001ff */
[----:B-1----:R-:W-:Y:S01]  /*0e60*/  FADD.FTZ R10, R10, R6 ;  /* 0x000000060a0a7221 */ /* 0x002fe20000010000 */
[----:B------:R-:W-:Y:S01]  /*0e70*/  MOV R6, 0x1f ;  /* 0x0000001f00067802 */ /* 0x000fe20000000f00 */
[----:B------:R-:W-:Y:S01]  /*0e80*/  IMAD.MOV.U32 R11, RZ, RZ, -0x1 ;  /* 0xffffffffff0b7424 */ /* 0x000fe200078e00ff */
[----:B------:R-:W-:-:S02]  /*0e90*/  MOV R2, 0xeb0 ;  /* 0x00000eb000027802 */ /* 0x000fc40000000f00 */
[----:B------:R-:W-:Y:S05]  /*0ea0*/  CALL.REL.NOINC `($__internal_21_$__cuda_sm70_shflsync_bfly_p) ;  /* 0x0000002000007944 */ /* 0x000fea0003c00000 */
[----:B-1----:R-:W-:Y:S01]  /*0eb0*/  MOV R5, R6 ;  /* 0x0000000600057202 */ /* 0x002fe20000000f00 */
[----:B0-----:R-:W-:Y:S05]  /*0ec0*/  BRA `(.L_x_308) ;  /* 0xfffffa5000007947 */ /* 0x001fea000383ffff */
        .weak           $__internal_21_$__cuda_sm70_shflsync_bfly_p
        .type           $__internal_21_$__cuda_sm70_shflsync_bfly_p,@function
        .size           $__internal_21_$__cuda_sm70_shflsync_bfly_p,(.L_x_1784 - $__internal_21_$__cuda_sm70_shflsync_bfly_p)
$__internal_21_$__cuda_sm70_shflsync_bfly_p:
[----:B------:R-:W-:Y:S01]  /*0ed0*/  HFMA2.MMA R3, -RZ, RZ, 0, 0 ;  /* 0x00000000ff037435 */ /* 0x000fe200000001ff */
[----:B------:R-:W-:Y:S04]  /*0ee0*/  WARPSYNC R11 ;  /* 0x0000000b00007348 */ /* 0x000fe80003800000 */
[----:B------:R0:W1:Y:S01]  /*0ef0*/  SHFL.BFLY PT, R6, R10, R9, R6 ;  /* 0x0c0000090a067389 */ /* 0x00006200000e0006 */
[----:B------:R-:W-:Y:S05]  /*0f00*/  RET.REL.NODEC R2 `(_ZN10layer_norm22ln_bwd_finalize_kernelINS_22Kernel_traits_finalizeILj4096E6__halfS2_S2_S2_fjLb0ELj1024ELj4ENS_18Kernel_traits_baseILj4096ES2_S2_S2_S2_fjLj1024EEEEELb0ELb1EEEvNS_9BwdParamsE) ;  /* 0xfffff0f002007950 */ /* 0x000fea0003c3ffff */
.L_x_309:
        /* <DEDUP_REMOVED lines=15> */
.L_x_1784:


//--------------------- .text._ZN10layer_norm40ln_parallel_residual_bwd_finalize_kernelINS_22Kernel_traits_finalizeILj4096E6__halfS2_S2_S2_fjLb0ELj1024ELj4ENS_18Kernel_traits_baseILj4096ES2_S2_S2_S2_fjLj1024EEEEELb1EEEvNS_9BwdParamsE --------------------------
	.section	.text._ZN10layer_norm40ln_parallel_residual_bwd_finalize_kernelINS_22Kernel_traits_finalizeILj4096E6__halfS2_S2_S2_fjLb0ELj1024ELj4ENS_18Kernel_traits_baseILj4096ES2_S2_S2_S2_fjLj1024EEEEELb1EEEvNS_9BwdParamsE,"ax",@progbits
	.sectioninfo	@"SHI_REGISTERS=32"
	.align	128
        .global         _ZN10layer_norm40ln_parallel_residual_bwd_finalize_kernelINS_22Kernel_traits_finalizeILj4096E6__halfS2_S2_S2_fjLb0ELj1024ELj4ENS_18Kernel_traits_baseILj4096ES2_S2_S2_S2_fjLj1024EEEEELb1EEEvNS_9BwdParamsE
        .type           _ZN10layer_norm40ln_parallel_residual_bwd_finalize_kernelINS_22Kernel_traits_finalizeILj4096E6__halfS2_S2_S2_fjLb0ELj1024ELj4ENS_18Kernel_traits_baseILj4096ES2_S2_S2_S2_fjLj1024EEEEELb1EEEvNS_9BwdParamsE,@function
        .size           _ZN10layer_norm40ln_parallel_residual_bwd_finalize_kernelINS_22Kernel_traits_finalizeILj4096E6__halfS2_S2_S2_fjLb0ELj1024ELj4ENS_18Kernel_traits_baseILj4096ES2_S2_S2_S2_fjLj1024EEEEELb1EEEvNS_9BwdParamsE,(.L_x_1785 - _ZN10layer_norm40ln_parallel_residual_bwd_finalize_kernelINS_22Kernel_traits_finalizeILj4096E6__halfS2_S2_S2_fjLb0ELj1024ELj4ENS_18Kernel_traits_baseILj4096ES2_S2_S2_S2_fjLj1024EEEEELb1EEEvNS_9BwdParamsE)
        .other          _ZN10layer_norm40ln_parallel_residual_bwd_finalize_kernelINS_22Kernel_traits_finalizeILj4096E6__halfS2_S2_S2_fjLb0ELj1024ELj4ENS_18Kernel_traits_baseILj4096ES2_S2_S2_S2_fjLj1024EEEEELb1EEEvNS_9BwdParamsE,@"STO_CUDA_ENTRY STV_DEFAULT"
_ZN10layer_norm40ln_parallel_residual_bwd_finalize_kernelINS_22Kernel_traits_finalizeILj4096E6__halfS2_S2_S2_fjLb0ELj1024ELj4ENS_18Kernel_traits_baseILj4096ES2_S2_S2_S2_fjLj1024EEEEELb1EEEvNS_9BwdParamsE:
.text._ZN10layer_norm40ln_parallel_residual_bwd_finalize_kernelINS_22Kernel_traits_finalizeILj4096E6__halfS2_S2_S2_fjLb0ELj1024ELj4ENS_18Kernel_traits_baseILj4096ES2_S2_S2_S2_fjLj1024EEEEELb1EEEvNS_9BwdParamsE:
        /* <DEDUP_REMOVED lines=19> */
.L_x_323:
        /* <DEDUP_REMOVED lines=37> */
.L_x_314:
        /* <DEDUP_REMOVED lines=59> */
.L_x_313:
[----:B------:R-:W-:Y:S05]  /*0730*/  BSYNC B1 ;  /* 0x0000000000017941 */ /* 0x000fea0003800000 */
.L_x_312:
        /* <DEDUP_REMOVED lines=35> */
.L_x_316:
[----:B------:R-:W-:Y:S05]  /*0970*/  BSYNC B1 ;  /* 0x0000000000017941 */ /* 0x000fea0003800000 */
.L_x_315:
        /* <DEDUP_REMOVED lines=16> */
.L_x_311:
[----:B------:R-:W-:Y:S05]  /*0a80*/  BSYNC B0 ;  /* 0x0000000000007941 */ /* 0x000fea0003800000 */
.L_x_310:
        /* <DEDUP_REMOVED lines=14> */
.L_x_324:
        /* <DEDUP_REMOVED lines=36> */
.L_x_325:
        /* <DEDUP_REMOVED lines=11> */
.L_x_317:
        /* <DEDUP_REMOVED lines=23> */
.L_x_321:
[----:B------:R-:W-:Y:S05]  /*0fd0*/  BSYNC B0 ;  /* 0x0000000000007941 */ /* 0x000fea0003800000 */
.L_x_320:
[C---:B------:R-:W-:Y:S02]  /*0fe0*/  ISETP.GT.U32.AND P1, PT, R4.reuse, -0x1001, PT ;  /* 0xffffefff0400780c */ /* 0x040fe40003f24070 */
[----:B------:R-:W-:-:S02]  /*0ff0*/  IADD3 R4, R4, 0x1000, RZ ;  /* 0x0000100004047810 */ /* 0x000fc40007ffe0ff */
[----:B------:R-:W-:-:S09]  /*1000*/  IADD3 R5, R5, 0x800, RZ ;  /* 0x0000080005057810 */ /* 0x000fd20007ffe0ff */
[----:B0-----:R-:W-:Y:S01]  /*1010*/  @!P1 CALL.REL.NOINC `(.L_x_322) ;  /* 0x0000001000009944 */ /* 0x001fe20003c00000 */
[----:B------:R-:W-:Y:S05]  /*1020*/  BRA `(.L_x_323) ;  /* 0xfffff10000007947 */ /* 0x000fea000383ffff */
.L_x_322:
[----:B------:R-:W-:Y:S05]  /*1030*/  EXIT ;  /* 0x000000000000794d */ /* 0x000fea0003800000 */
.L_x_318:
[----:B------:R-:W-:Y:S01]  /*1040*/  HFMA2.MMA R17, -RZ, RZ, 0, 1.847743988037109375e-06 ;  /* 0x0000001fff117435 */ /* 0x000fe200000001ff */
[----:B----4-:R-:W-:Y:S01]  /*1050*/  MOV R19, R12 ;  /* 0x0000000c00137202 */ /* 0x010fe20000000f00 */
[----:B------:R-:W-:Y:S01]  /*1060*/  IMAD.MOV.U32 R16, RZ, RZ, 0x1 ;  /* 0x00000001ff107424 */ /* 0x000fe200078e00ff */
[----:B------:R-:W-:Y:S02]  /*1070*/  MOV R14, 0xffffffff ;  /* 0xffffffff000e7802 */ /* 0x000fe40000000f00 */
[----:B------:R-:W-:Y:S02]  /*1080*/  MOV R8, 0x10a0 ;  /* 0x000010a000087802 */ /* 0x000fe40000000f00 */
[----:B0123--:R-:W-:Y:S05]  /*1090*/  CALL.REL.NOINC `($__internal_22_$__cuda_sm70_shflsync_bfly_p) ;  /* 0x000007b000007944 */ /* 0x00ffea0003c00000 */
[----:B01----:R-:W-:Y:S05]  /*10a0*/  BRA `(.L_x_324) ;  /* 0xfffffac000007947 */ /* 0x003fea000383ffff */
.L_x_319:
[----:B------:R-:W-:Y:S01]  /*10b0*/  HFMA2.MMA R17, -RZ, RZ, 0, 1.847743988037109375e-06 ;  /* 0x0000001fff117435 */ /* 0x000fe200000001ff */
[----:B------:R-:W-:Y:S01]  /*10c0*/  MOV R19, R12 ;  /* 0x0000000c00137202 */ /* 0x000fe20000000f00 */
[----:B------:R-:W-:Y:S01]  /*10d0*/  IMAD.MOV.U32 R16, RZ, RZ, 0x2 ;  /* 0x00000002ff107424 */ /* 0x000fe200078e00ff */
[----:B------:R-:W-:Y:S02]  /*10e0*/  MOV R14, 0xffffffff ;  /* 0xffffffff000e7802 */ /* 0x000fe40000000f00 */
[----:B------:R-:W-:-:S02]  /*10f0*/  MOV R8, 0x1110 ;  /* 0x0000111000087802 */ /* 0x000fc40000000f00 */
[----:B-123--:R-:W-:Y:S05]  /*1100*/  CALL.REL.NOINC `($__internal_22_$__cuda_sm70_shflsync_bfly_p) ;  /* 0x0000074000007944 */ /* 0x00efea0003c00000 */
[----:B0-----:R-:W-:Y:S01]  /*1110*/  HFMA2.MMA R16, -RZ, RZ, 0, 2.384185791015625e-07 ;  /* 0x00000004ff107435 */ /* 0x001fe200000001ff */
[----:B-1----:R-:W-:Y:S01]  /*1120*/  FADD.FTZ R19, R12, R14 ;  /* 0x0000000e0c137221 */ /* 0x002fe20000010000 */
[----:B------:R-:W-:Y:S01]  /*1130*/  MOV R14, 0xffffffff ;  /* 0xffffffff000e7802 */ /* 0x000fe20000000f00 */
[----:B------:R-:W-:Y:S01]  /*1140*/  IMAD.MOV.U32 R17, RZ, RZ, 0x1f ;  /* 0x0000001fff117424 */ /* 0x000fe200078e00ff */
[----:B------:R-:W-:-:S02]  /*1150*/  MOV R8, 0x1170 ;  /* 0x0000117000087802 */ /* 0x000fc40000000f00 */
[----:B------:R-:W-:Y:S05]  /*1160*/  CALL.REL.NOINC `($__internal_22_$__cuda_sm70_shflsync_bfly_p) ;  /* 0x000006e000007944 */ /* 0x000fea0003c00000 */
[----:B0-----:R-:W-:Y:S01]  /*1170*/  HFMA2.MMA R16, -RZ, RZ, 0, 4.76837158203125e-07 ;  /* 0x00000008ff107435 */ /* 0x001fe200000001ff */
[----:B-1----:R-:W-:Y:S01]  /*1180*/  FADD.FTZ R19, R19, R14 ;  /* 0x0000000e13137221 */ /* 0x002fe20000010000 */
[----:B------:R-:W-:Y:S01]  /*1190*/  MOV R17, 0x1f ;  /* 0x0000001f00117802 */ /* 0x000fe20000000f00 */
[----:B------:R-:W-:Y:S01]  /*11a0*/  IMAD.MOV.U32 R14, RZ, RZ, -0x1 ;  /* 0xffffffffff0e7424 */ /* 0x000fe200078e00ff */
[----:B------:R-:W-:-:S02]  /*11b0*/  MOV R8, 0x11d0 ;  /* 0x000011d000087802 */ /* 0x000fc40000000f00 */
[----:B------:R-:W-:Y:S05]  /*11c0*/  CALL.REL.NOINC `($__internal_22_$__cuda_sm70_shflsync_bfly_p) ;  /* 0x0000068000007944 */ /* 0x000fea0003c00000 */
[----:B-1----:R-:W-:Y:S01]  /*11d0*/  FADD.FTZ R12, R19, R14 ;  /* 0x0000000e130c7221 */ /* 0x002fe20000010000 */
[----:B0-----:R-:W-:Y:S01]  /*11e0*/  HFMA2.MMA R16, -RZ, RZ, 0, 9.5367431640625e-07 ;  /* 0x00000010ff107435 */ /* 0x001fe200000001ff */
[----:B------:R-:W-:-:S02]  /*11f0*/  MOV R17, 0x1f ;  /* 0x0000001f00117802 */ /* 0x000fc40000000f00 */
[----:B------:R-:W-:Y:S01]  /*1200*/  MOV R14, 0xffffffff ;  /* 0xffffffff000e7802 */ /* 0x000fe20000000f00 */
[----:B------:R-:W-:Y:S01]  /*1210*/  IMAD.MOV.U32 R19, RZ, RZ, R12 ;  /* 0x000000ffff137224 */ /* 0x000fe200078e000c */
[----:B------:R-:W-:Y:S02]  /*1220*/  MOV R8, 0x1240 ;  /* 0x0000124000087802 */ /* 0x000fe40000000f00 */
[----:B------:R-:W-:Y:S05]  /*1230*/  CALL.REL.NOINC `($__internal_22_$__cuda_sm70_shflsync_bfly_p) ;  /* 0x0000061000007944 */ /* 0x000fea0003c00000 */
[----:B0-----:R-:W-:Y:S01]  /*1240*/  HFMA2.MMA R16, -RZ, RZ, 0, 5.9604644775390625e-08 ;  /* 0x00000001ff107435 */ /* 0x001fe200000001ff */
[----:B-1----:R-:W-:Y:S01]  /*1250*/  MOV R15, R14 ;  /* 0x0000000e000f7202 */ /* 0x002fe20000000f00 */
[----:B------:R-:W-:Y:S01]  /*1260*/  IMAD.MOV.U32 R17, RZ, RZ, 0x1f ;  /* 0x0000001fff117424 */ /* 0x000fe200078e00ff */
[----:B------:R-:W-:Y:S02]  /*1270*/  MOV R19, R13 ;  /* 0x0000000d00137202 */ /* 0x000fe40000000f00 */
[----:B------:R-:W-:Y:S02]  /*1280*/  MOV R14, 0xffffffff ;  /* 0xffffffff000e7802 */ /* 0x000fe40000000f00 */
[----:B------:R-:W-:Y:S02]  /*1290*/  MOV R8, 0x12b0 ;  /* 0x000012b000087802 */ /* 0x000fe40000000f00 */
[----:B------:R-:W-:Y:S05]  /*12a0*/  CALL.REL.NOINC `($__internal_22_$__cuda_sm70_shflsync_bfly_p) ;  /* 0x000005a000007944 */ /* 0x000fea0003c00000 */
[----:B0-----:R-:W-:Y:S01]  /*12b0*/  HFMA2.MMA R16, -RZ, RZ, 0, 1.1920928955078125e-07 ;  /* 0x00000002ff107435 */ /* 0x001fe200000001ff */
[----:B-1----:R-:W-:Y:S01]  /*12c0*/  FADD.FTZ R19, R13, R14 ;  /* 0x0000000e0d137221 */ /* 0x002fe20000010000 */
[----:B------:R-:W-:Y:S01]  /*12d0*/  MOV R17, 0x1f ;  /* 0x0000001f00117802 */ /* 0x000fe20000000f00 */
[----:B------:R-:W-:Y:S01]  /*12e0*/  IMAD.MOV.U32 R14, RZ, RZ, -0x1 ;  /* 0xffffffffff0e7424 */ /* 0x000fe200078e00ff */
[----:B------:R-:W-:-:S02]  /*12f0*/  MOV R8, 0x1310 ;  /* 0x0000131000087802 */ /* 0x000fc40000000f00 */
[----:B------:R-:W-:Y:S05]  /*1300*/  CALL.REL.NOINC `($__internal_22_$__cuda_sm70_shflsync_bfly_p) ;  /* 0x0000054000007944 */ /* 0x000fea0003c00000 */
[----:B0-----:R-:W-:Y:S01]  /*1310*/  HFMA2.MMA R16, -RZ, RZ, 0, 2.384185791015625e-07 ;  /* 0x00000004ff107435 */ /* 0x001fe200000001ff */
[----:B-1----:R-:W-:Y:S01]  /*1320*/  FADD.FTZ R19, R19, R14 ;  /* 0x0000000e13137221 */ /* 0x002fe20000010000 */
[----:B------:R-:W-:-:S02]  /*1330*/  MOV R17, 0x1f ;  /* 0x0000001f00117802 */ /* 0x000fc40000000f00 */
[----:B------:R-:W-:Y:S02]  /*1340*/  MOV R14, 0xffffffff ;  /* 0xffffffff000e7802 */ /* 0x000fe40000000f00 */
[----:B------:R-:W-:Y:S02]  /*1350*/  MOV R8, 0x1370 ;  /* 0x0000137000087802 */ /* 0x000fe40000000f00 */
[----:B------:R-:W-:Y:S05]  /*1360*/  CALL.REL.NOINC `($__internal_22_$__cuda_sm70_shflsync_bfly_p) ;  /* 0x000004e000007944 */ /* 0x000fea0003c00000 */
[----:B0-----:R-:W-:Y:S01]  /*1370*/  HFMA2.MMA R17, -RZ, RZ, 0, 1.847743988037109375e-06 ;  /* 0x0000001fff117435 */ /* 0x001fe200000001ff */
[----:B-1----:R-:W-:Y:S01]  /*1380*/  FADD.FTZ R19, R19, R14 ;  /* 0x0000000e13137221 */ /* 0x002fe20000010000 */
[----:B------:R-:W-:Y:S01]  /*1390*/  MOV R14, 0xffffffff ;  /* 0xffffffff000e7802 */ /* 0x000fe20000000f00 */
[----:B------:R-:W-:Y:S01]  /*13a0*/  IMAD.MOV.U32 R16, RZ, RZ, 0x8 ;  /* 0x00000008ff107424 */ /* 0x000fe200078e00ff */
[----:B------:R-:W-:Y:S02]  /*13b0*/  MOV R8, 0x13d0 ;  /* 0x000013d000087802 */ /* 0x000fe40000000f00 */
[----:B------:R-:W-:Y:S05]  /*13c0*/  CALL.REL.NOINC `($__internal_22_$__cuda_sm70_shflsync_bfly_p) ;  /* 0x0000048000007944 */ /* 0x000fea0003c00000 */
[----:B-1----:R-:W-:Y:S01]  /*13d0*/  FADD.FTZ R13, R19, R14 ;  /* 0x0000000e130d7221 */ /* 0x002fe20000010000 */
[----:B0-----:R-:W-:Y:S01]  /*13e0*/  HFMA2.MMA R16, -RZ, RZ, 0, 9.5367431640625e-07 ;  /* 0x00000010ff107435 */ /* 0x001fe200000001ff */
[----:B------:R-:W-:Y:S01]  /*13f0*/  IMAD.MOV.U32 R17, RZ, RZ, 0x1f ;  /* 0x0000001fff117424 */ /* 0x000fe200078e00ff */
[----:B------:R-:W-:Y:S02]  /*1400*/  MOV R14, 0xffffffff ;  /* 0xffffffff000e7802 */ /* 0x000fe40000000f00 */
[----:B------:R-:W-:-:S02]  /*1410*/  MOV R19, R13 ;  /* 0x0000000d00137202 */ /* 0x000fc40000000f00 */
[----:B------:R-:W-:Y:S02]  /*1420*/  MOV R8, 0x1440 ;  /* 0x0000144000087802 */ /* 0x000fe40000000f00 */
[----:B------:R-:W-:Y:S05]  /*1430*/  CALL.REL.NOINC `($__internal_22_$__cuda_sm70_shflsync_bfly_p) ;  /* 0x0000041000007944 */ /* 0x000fea0003c00000 */
[----:B0-----:R-:W-:Y:S01]  /*1440*/  HFMA2.MMA R16, -RZ, RZ, 0, 5.9604644775390625e-08 ;  /* 0x00000001ff107435 */ /* 0x001fe200000001ff */
[----:B-1----:R-:W-:Y:S01]  /*1450*/  MOV R18, R14 ;  /* 0x0000000e00127202 */ /* 0x002fe20000000f00 */
[----:B------:R-:W-:Y:S01]  /*1460*/  IMAD.MOV.U32 R19, RZ, RZ, R11 ;  /* 0x000000ffff137224 */ /* 0x000fe200078e000b */
[----:B------:R-:W-:Y:S02]  /*1470*/  MOV R17, 0x1f ;  /* 0x0000001f00117802 */ /* 0x000fe40000000f00 */
[----:B------:R-:W-:Y:S02]  /*1480*/  MOV R14, 0xffffffff ;  /* 0xffffffff000e7802 */ /* 0x000fe40000000f00 */
[----:B------:R-:W-:Y:S02]  /*1490*/  MOV R8, 0x14b0 ;  /* 0x000014b000087802 */ /* 0x000fe40000000f00 */
[----:B------:R-:W-:Y:S05]  /*14a0*/  CALL.REL.NOINC `($__internal_22_$__cuda_sm70_shflsync_bfly_p) ;  /* 0x000003a000007944 */ /* 0x000fea0003c00000 */
[----:B0-----:R-:W-:Y:S01]  /*14b0*/  HFMA2.MMA R17, -RZ, RZ, 0, 1.847743988037109375e-06 ;  /* 0x0000001fff117435 */ /* 0x001fe200000001ff */
[----:B-1----:R-:W-:Y:S01]  /*14c0*/  FADD.FTZ R19, R11, R14 ;  /* 0x0000000e0b137221 */ /* 0x002fe20000010000 */
[----:B------:R-:W-:Y:S01]  /*14d0*/  MOV R14, 0xffffffff ;  /* 0xffffffff000e7802 */ /* 0x000fe20000000f00 */
[----:B------:R-:W-:Y:S01]  /*14e0*/  IMAD.MOV.U32 R16, RZ, RZ, 0x2 ;  /* 0x00000002ff107424 */ /* 0x000fe200078e00ff */
[----:B------:R-:W-:-:S02]  /*14f0*/  MOV R8, 0x1510 ;  /* 0x0000151000087802 */ /* 0x000fc40000000f00 */
[----:B------:R-:W-:Y:S05]  /*1500*/  CALL.REL.NOINC `($__internal_22_$__cuda_sm70_shflsync_bfly_p) ;  /* 0x0000034000007944 */ /* 0x000fea0003c00000 */
        /* <DEDUP_REMOVED lines=44> */
[----:B0-----:R-:W-:Y:S01]  /*17d0*/  HFMA2.MMA R16, -RZ, RZ, 0, 9.5367431640625e-07 ;  /* 0x00000010ff107435 */ /* 0x001fe200000001ff */
[----:B-1----:R-:W-:Y:S01]  /*17e0*/  FADD.FTZ R19, R19, R14 ;  /* 0x0000000e13137221 */ /* 0x002fe20000010000 */
[----:B------:R-:W-:Y:S01]  /*17f0*/  MOV R14, 0xffffffff ;  /* 0xffffffff000e7802 */ /* 0x000fe20000000f00 */
[----:B------:R-:W-:Y:S01]  /*1800*/  IMAD.MOV.U32 R17, RZ, RZ, 0x1f ;  /* 0x0000001fff117424 */ /* 0x000fe200078e00ff */
[----:B------:R-:W-:-:S02]  /*1810*/  MOV R8, 0x1830 ;  /* 0x0000183000087802 */ /* 0x000fc40000000f00 */
[----:B------:R-:W-:Y:S05]  /*1820*/  CALL.REL.NOINC `($__internal_22_$__cuda_sm70_shflsync_bfly_p) ;  /* 0x0000002000007944 */ /* 0x000fea0003c00000 */
[----:B-1----:R-:W-:Y:S01]  /*1830*/  MOV R8, R14 ;  /* 0x0000000e00087202 */ /* 0x002fe20000000f00 */
[----:B0-----:R-:W-:Y:S05]  /*1840*/  BRA `(.L_x_325) ;  /* 0xfffff56000007947 */ /* 0x001fea000383ffff */
        .weak           $__internal_22_$__cuda_sm70_shflsync_bfly_p
        .type           $__internal_22_$__cuda_sm70_shflsync_bfly_p,@function
        .size           $__internal_22_$__cuda_sm70_shflsync_bfly_p,(.L_x_1785 - $__internal_22_$__cuda_sm70_shflsync_bfly_p)
$__internal_22_$__cuda_sm70_shflsync_bfly_p:
[----:B------:R-:W-:Y:S01]  /*1850*/  HFMA2.MMA R9, -RZ, RZ, 0, 0 ;  /* 0x00000000ff097435 */ /* 0x000fe200000001ff */
[----:B------:R-:W-:Y:S04]  /*1860*/  WARPSYNC R14 ;  /* 0x0000000e00007348 */ /* 0x000fe80003800000 */
[----:B------:R0:W1:Y:S01]  /*1870*/  SHFL.BFLY PT, R14, R19, R16, R17 ;  /* 0x0c000010130e7389 */ /* 0x00006200000e0011 */
[----:B------:R-:W-:Y:S05]  /*1880*/  RET.REL.NODEC R8 `(_ZN10layer_norm40ln_parallel_residual_bwd_finalize_kernelINS_22Kernel_traits_finalizeILj4096E6__halfS2_S2_S2_fjLb0ELj1024ELj4ENS_18Kernel_traits_baseILj4096ES2_S2_S2_S2_fjLj1024EEEEELb1EEEvNS_9BwdParamsE) ;  /* 0xffffe77008007950 */ /* 0x000fea0003c3ffff */
.L_x_326:
        /* <DEDUP_REMOVED lines=15> */
.L_x_1785:


//--------------------- .text._ZN10layer_norm31ln_parallel_residual_bwd_kernelINS_13Kernel_traitsI6__halfS2_S2_S2_fjLj4096ELj1ELj1ELj8ELj16ENS_18Kernel_traits_baseILj4096ES2_S2_S2_S2_fjLj256EEEEELb1ELb1ELb1EEEvNS_9BwdParamsE --------------------------
	.section	.text._ZN10layer_norm31ln_parallel_residual_bwd_kernelINS_13Kernel_traitsI6__halfS2_S2_S2_fjLj4096ELj1ELj1ELj8ELj16ENS_18Kernel_traits_baseILj4096ES2_S2_S2_S2_fjLj256EEEEELb1ELb1ELb1EEEvNS_9BwdParamsE,"ax",@progbits
	.sectioninfo	@"SHI_REGISTERS=128"
	.align	128
        .global         _ZN10layer_norm31ln_parallel_residual_bwd_kernelINS_13Kernel_traitsI6__halfS2_S2_S2_fjLj4096ELj1ELj1ELj8ELj16ENS_18Kernel_traits_baseILj4096ES2_S2_S2_S2_fjLj256EEEEELb1ELb1ELb1EEEvNS_9BwdParamsE
        .type           _ZN10layer_norm31ln_parallel_residual_bwd_kernelINS_13Kernel_traitsI6__halfS2_S2_S2_fjLj4096ELj1ELj1ELj8ELj16ENS_18Kernel_traits_baseILj4096ES2_S2_S2_S2_fjLj256EEEEELb1ELb1ELb1EEEvNS_9BwdParamsE,@function
        .size           _ZN10layer_norm31ln_parallel_residual_bwd_kernelINS_13Kernel_traitsI6__halfS2_S2_S2_fjLj4096ELj1ELj1ELj8ELj16ENS_18Kernel_traits_baseILj4096ES2_S2_S2_S2_fjLj256EEEEELb1ELb1ELb1EEEvNS_9BwdParamsE,(.L_x_1786 - _ZN10layer_norm31ln_parallel_residual_bwd_kernelINS_13Kernel_traitsI6__halfS2_S2_S2_fjLj4096ELj1ELj1ELj8ELj16ENS_18Kernel_traits_baseILj4096ES2_S2_S2_S2_fjLj256EEEEELb1ELb1ELb1EEEvNS_9BwdParamsE)
        .other          _ZN10layer_norm31ln_parallel_residual_bwd_kernelINS_13Kernel_traitsI6__halfS2_S2_S2_fjLj4096ELj1ELj1ELj8ELj16ENS_18Kernel_traits_baseILj4096ES2_S2_S2_S2_fjLj256EEEEELb1ELb1ELb1EEEvNS_9BwdParamsE,@"STO_CUDA_ENTRY STV_DEFAULT"
_ZN10layer_norm31ln_parallel_residual_bwd_kernelINS_13Kernel_traitsI6__halfS2_S2_S2_fjLj4096ELj1ELj1ELj8ELj16ENS_18Kernel_traits_baseILj4096ES2_S2_S2_S2_fjLj256EEEEELb1ELb1ELb1EEEvNS_9BwdParamsE:
.text._ZN10layer_norm31ln_parallel_residual_bwd_kernelINS_13Kernel_traitsI6__halfS2_S2_S2_fjLj4096ELj1ELj1ELj8ELj16ENS_18Kernel_traits_baseILj4096ES2_S2_S2_S2_fjLj256EEEEELb1ELb1ELb1EEEvNS_9BwdParamsE:
        /* <DEDUP_REMOVED lines=25> */
.L_x_327:
[----:B------:R-:W-:-:S10]  /*0190*/  HFMA2.MMA R2, -RZ, RZ, 0, 9.5367431640625e-07 ;  /* 0x00000010ff027435 */ /* 0x000fd400000001ff */
[----:B------:R-:W-:-:S05]  /*01a0*/  IMAD.WIDE.U32 R2, R57, R2, c[0x0][0x1b0] ;  /* 0x00006c0039027625 */ /* 0x000fca00078e0002 */
[----:B------:R0:W2:Y:S04]  /*01b0*/  LDG.E.128 R4, [R2.64] ;  /* 0x0000000402047981 */ /* 0x0000a8000c1e1d00 */
[----:B------:R0:W3:Y:S01]  /*01c0*/  LDG.E.128 R8, [R2.64+0x1000] ;  /* 0x0010000402087981 */ /* 0x0000e2000c1e1d00 */
[----:B------:R-:W-:Y:S01]  /*01d0*/  HFMA2.MMA R56, -RZ, RZ, 0, 0 ;  /* 0x00000000ff387435 */ /* 0x000fe200000001ff */
[----:B------:R-:W-:Y:S01]  /*01e0*/  MOV R119, 0x1 ;  /* 0x0000000100777802 */ /* 0x000fe20000000f00 */
        /* <DEDUP_REMOVED lines=11> */
[----:B0-----:R-:W-:Y:S01]  /*02a0*/  CS2R R2, SRZ ;  /* 0x0000000000027805 */ /* 0x001fe2000001ff00 */
        /* <DEDUP_REMOVED lines=21> */
.L_x_332:
        /* <DEDUP_REMOVED lines=8> */
[CC--:B------:R-:W-:Y:S01]  /*0480*/  IMAD.WIDE.U32 R40, R71.reuse, R94.reuse, c[0x0][0x188] ;  /* 0x0000620047287625 */ /* 0x0c0fe200078e005e */
[----:B------:R0:W2:Y:S03]  /*0490*/  LDG.E R100, [R92.64] ;  /* 0x000000045c647981 */ /* 0x0000a6000c1e1900 */
[-C--:B------:R-:W-:Y:S02]  /*04a0*/  IMAD.WIDE.U32 R44, R71, R94.reuse, c[0x0][0x208] ;  /* 0x00008200472c7625 */ /* 0x080fe400078e005e */
[----:B------:R-:W3:Y:S02]  /*04b0*/  LDG.E.128 R40, [R40.64] ;  /* 0x0000000428287981 */ /* 0x000ee4000c1e1d00 */
[CC--:B------:R-:W-:Y:S02]  /*04c0*/  IMAD.WIDE.U32 R48, R70.reuse, R94.reuse, c[0x0][0x188] ;  /* 0x0000620046307625 */ /* 0x0c0fe400078e005e */
        /* <DEDUP_REMOVED lines=27> */
[----:B------:R-:W-:Y:S01]  /*0680*/  ISETP.GE.AND P3, PT, R89, c[0x0][0x164], PT ;  /* 0x0000590059007a0c */ /* 0x000fe20003f66270 */
[----:B---3--:R-:W-:-:S02]  /*0690*/  HADD2.F32 R102, -RZ, R40.H0_H0 ;  /* 0x20000028ff667230 */ /* 0x008fc40000004100 */
[--C-:B------:R-:W-:Y:S02]  /*06a0*/  HADD2.F32 R104, -RZ, R41.reuse.H0_H0 ;  /* 0x20000029ff687230 */ /* 0x100fe40000004100 */
[----:B------:R-:W-:Y:S01]  /*06b0*/  HADD2.F32 R106, -RZ, R41.H1_H1 ;  /* 0x30000029ff6a7230 */ /* 0x000fe20000004100 */
[----:B--2---:R-:W-:Y:S01]  /*06c0*/  FSEL R41, R100, RZ, !P0 ;  /* 0x000000ff64297208 */ /* 0x004fe20004000000 */
[----:B------:R-:W-:Y:S02]  /*06d0*/  HADD2.F32 R40, -RZ, R40.H1_H1 ;  /* 0x30000028ff287230 */ /* 0x000fe40000004100 */
[----:B------:R-:W-:Y:S02]  /*06e0*/  HADD2.F32 R108, -RZ, R42.H0_H0 ;  /* 0x2000002aff6c7230 */ /* 0x000fe40000004100 */
[--C-:B----4-:R-:W-:Y:S01]  /*06f0*/  HADD2.F32 R91, -RZ, R44.reuse.H0_H0 ;  /* 0x2000002cff5b7230 */ /* 0x110fe20000004100 */
[C---:B------:R-:W-:Y:S01]  /*0700*/  FADD.FTZ R100, -R41.reuse, R40 ;  /* 0x0000002829647221 */ /* 0x040fe20000010100 */
[----:B0-----:R-:W-:Y:S01]  /*0710*/  HADD2.F32 R96, -RZ, R44.H1_H1 ;  /* 0x3000002cff607230 */ /* 0x001fe20000004100 */
[----:B------:R-:W-:Y:S01]  /*0720*/  FADD.FTZ R95, -R41, R108 ;  /* 0x0000006c295f7221 */ /* 0x000fe20000010100 */
[----:B------:R-:W-:-:S02]  /*0730*/  HADD2.F32 R42, -RZ, R42.H1_H1 ;  /* 0x3000002aff2a7230 */ /* 0x000fc40000004100 */
[--C-:B------:R-:W-:Y:S02]  /*0740*/  HADD2.F32 R110, -RZ, R43.reuse.H0_H0 ;  /* 0x2000002bff6e7230 */ /* 0x100fe40000004100 */
[--C-:B------:R-:W-:Y:S02]  /*0750*/  HADD2.F32 R44, -RZ, R48.reuse.H0_H0 ;  /* 0x20000030ff2c7230 */ /* 0x100fe40000004100 */
[----:B------:R-:W-:Y:S02]  /*0760*/  HADD2.F32 R112, -RZ, R43.H1_H1 ;  /* 0x3000002bff707230 */ /* 0x000fe40000004100 */
[--C-:B-1----:R-:W-:Y:S02]  /*0770*/  HADD2.F32 R92, -RZ, R45.reuse.H0_H0 ;  /* 0x2000002dff5c7230 */ /* 0x102fe40000004100 */
[----:B------:R-:W-:Y:S02]  /*0780*/  HADD2.F32 R94, -RZ, R45.H1_H1 ;  /* 0x3000002dff5e7230 */ /* 0x000fe40000004100 */
        /* <DEDUP_REMOVED lines=8> */
[----:B------:R-:W-:Y:S01]  /*0810*/  HADD2.F32 R40, -RZ, R55.H1_H1 ;  /* 0x30000037ff287230 */ /* 0x000fe20000004100 */
[C---:B------:R-:W-:Y:S01]  /*0820*/  FMUL.FTZ R55, R90.reuse, R100 ;  /* 0x000000645a377220 */ /* 0x040fe20000410000 */
[--C-:B------:R-:W-:Y:S01]  /*0830*/  HADD2.F32 R99, -RZ, R46.reuse.H0_H0 ;  /* 0x2000002eff637230 */ /* 0x100fe20000004100 */
[----:B------:R-:W-:Y:S01]  /*0840*/  FMUL.FTZ R95, R90, R95 ;  /* 0x0000005f5a5f7220 */ /* 0x000fe20000410000 */
[----:B------:R-:W-:Y:S01]  /*0850*/  HADD2.F32 R98, -RZ, R46.H1_H1 ;  /* 0x3000002eff627230 */ /* 0x000fe20000004100 */
[C---:B------:R-:W-:Y:S01]  /*0860*/  FADD.FTZ R50, -R41.reuse, R102 ;  /* 0x0000006629327221 */ /* 0x040fe20000010100 */
[--C-:B------:R-:W-:Y:S01]  /*0870*/  HADD2.F32 R101, -RZ, R47.reuse.H0_H0 ;  /* 0x2000002fff657230 */ /* 0x100fe20000004100 */
[C---:B------:R-:W-:Y:S01]  /*0880*/  FADD.FTZ R97, -R41.reuse, R42 ;  /* 0x0000002a29617221 */ /* 0x040fe20000010100 */
[----:B------:R-:W-:Y:S01]  /*0890*/  HADD2.F32 R46, -RZ, R47.H1_H1 ;  /* 0x3000002fff2e7230 */ /* 0x000fe20000004100 */
[C---:B------:R-:W-:Y:S01]  /*08a0*/  FADD.FTZ R117, -R41.reuse, R110 ;  /* 0x0000006e29757221 */ /* 0x040fe20000010100 */
[--C-:B------:R-:W-:Y:S01]  /*08b0*/  HADD2.F32 R47, -RZ, R54.reuse.H0_H0 ;  /* 0x20000036ff2f7230 */ /* 0x100fe20000004100 */
[C---:B------:R-:W-:Y:S01]  /*08c0*/  FADD.FTZ R125, -R41.reuse, R104 ;  /* 0x00000068297d7221 */ /* 0x040fe20000010100 */
[----:B------:R-:W-:Y:S01]  /*08d0*/  HADD2.F32 R42, -RZ, R54.H1_H1 ;  /* 0x30000036ff2a7230 */ /* 0x000fe20000004100 */
        /* <DEDUP_REMOVED lines=8> */
[C---:B------:R-:W-:Y:S01]  /*0960*/  FADD.FTZ R115, -R41.reuse, R115 ;  /* 0x0000007329737221 */ /* 0x040fe20000010100 */
[--C-:B------:R-:W-:Y:S01]  /*0970*/  HADD2.F32 R44, -RZ, R53.reuse.H1_H1 ;  /* 0x30000035ff2c7230 */ /* 0x100fe20000004100 */
[----:B------:R-:W-:Y:S01]  /*0980*/  FADD.FTZ R41, -R41, R51 ;  /* 0x0000003329297221 */ /* 0x000fe20000010100 */
[----:B------:R-:W-:Y:S01]  /*0990*/  HADD2.F32 R51, -RZ, R53.H0_H0 ;  /* 0x20000035ff337230 */ /* 0x000fe20000004100 */
[----:B------:R-:W-:Y:S02]  /*09a0*/  FADD.FTZ R63, R96, R63 ;  /* 0x0000003f603f7221 */ /* 0x000fe40000010000 */
[-C--:B------:R-:W-:Y:S02]  /*09b0*/  FFMA.FTZ R64, R55, R96.reuse, R64 ;  /* 0x0000006037407223 */ /* 0x080fe40000010040 */
[----:B------:R-:W-:-:S02]  /*09c0*/  FMUL.FTZ R54, R87, R96 ;  /* 0x0000006057367220 */ /* 0x000fc40000410000 */
[----:B------:R-:W-:Y:S02]  /*09d0*/  FADD.FTZ R14, R99, R14 ;  /* 0x0000000e630e7221 */ /* 0x000fe40000010000 */
[-C--:B------:R-:W-:Y:S02]  /*09e0*/  FFMA.FTZ R2, R95, R99.reuse, R2 ;  /* 0x000000635f027223 */ /* 0x080fe40000010002 */
[----:B------:R-:W-:Y:S01]  /*09f0*/  FMUL.FTZ R96, R84, R99 ;  /* 0x0000006354607220 */ /* 0x000fe20000410000 */
[--C-:B------:R-:W-:Y:S01]  /*0a00*/  HADD2.F32 R109, -RZ, R52.reuse.H0_H0 ;  /* 0x20000034ff6d7230 */ /* 0x100fe20000004100 */
[C---:B------:R-:W-:Y:S01]  /*0a10*/  FMUL.FTZ R53, R90.reuse, R50 ;  /* 0x000000325a357220 */ /* 0x040fe20000410000 */
[----:B------:R-:W-:Y:S01]  /*0a20*/  HADD2.F32 R48, -RZ, R52.H1_H1 ;  /* 0x30000034ff307230 */ /* 0x000fe20000004100 */
[C---:B------:R-:W-:Y:S02]  /*0a30*/  FMUL.FTZ R99, R90.reuse, R117 ;  /* 0x000000755a637220 */ /* 0x040fe40000410000 */
[----:B------:R-:W-:-:S02]  /*0a40*/  FMUL.FTZ R100, R90, R113 ;  /* 0x000000715a647220 */ /* 0x000fc40000410000 */
[-C--:B------:R-:W-:Y:S02]  /*0a50*/  FMUL.FTZ R52, R88, R91.reuse ;  /* 0x0000005b58347220 */ /* 0x080fe40000410000 */
[----:B------:R-:W-:Y:S02]  /*0a60*/  FADD.FTZ R65, R91, R65 ;  /* 0x000000415b417221 */ /* 0x000fe40000010000 */
[----:B------:R-:W-:Y:S02]  /*0a70*/  FFMA.FTZ R72, R53, R91, R72 ;  /* 0x0000005b35487223 */ /* 0x000fe40000010048 */
[----:B------:R-:W-:Y:S02]  /*0a80*/  FADD.FTZ R16, R101, R16 ;  /* 0x0000001065107221 */ /* 0x000fe40000010000 */
[-C--:B------:R-:W-:Y:S02]  /*0a90*/  FFMA.FTZ R4, R99, R101.reuse, R4 ;  /* 0x0000006563047223 */ /* 0x080fe40000010004 */
[----:B------:R-:W-:-:S02]  /*0aa0*/  FMUL.FTZ R102, R82, R101 ;  /* 0x0000006552667220 */ /* 0x000fc40000410000 */
[----:B------:R-:W-:Y:S02]  /*0ab0*/  FMUL.FTZ R91, R90, R125 ;  /* 0x0000007d5a5b7220 */ /* 0x000fe40000410000 */
[----:B------:R-:W-:Y:S02]  /*0ac0*/  FADD.FTZ R15, R46, R15 ;  /* 0x0000000f2e0f7221 */ /* 0x000fe40000010000 */
[-C--:B------:R-:W-:Y:S02]  /*0ad0*/  FFMA.FTZ R3, R100, R46.reuse, R3 ;  /* 0x0000002e64037223 */ /* 0x080fe40000010003 */
[----:B------:R-:W-:Y:S02]  /*0ae0*/  FMUL.FTZ R101, R81, R46 ;  /* 0x0000002e51657220 */ /* 0x000fe40000410000 */
[----:B------:R-:W-:Y:S02]  /*0af0*/  FADD.FTZ R113, RZ, R52 ;  /* 0x00000034ff717221 */ /* 0x000fe40000010000 */
[----:B------:R-:W-:-:S02]  /*0b00*/  FFMA.FTZ R46, R53, R52, RZ ;  /* 0x00000034352e7223 */ /* 0x000fc400000100ff */
[----:B------:R-:W-:Y:S02]  /*0b10*/  FADD.FTZ R61, R92, R61 ;  /* 0x0000003d5c3d7221 */ /* 0x000fe40000010000 */
[----:B------:R-:W-:Y:S02]  /*0b20*/  FMUL.FTZ R93, R90, R93 ;  /* 0x0000005d5a5d7220 */ /* 0x000fe40000410000 */
[-C--:B------:R-:W-:Y:S02]  /*0b30*/  FFMA.FTZ R62, R91, R92.reuse, R62 ;  /* 0x0000005c5b3e7223 */ /* 0x080fe4000001003e */
        /* <DEDUP_REMOVED lines=16> */
[----:B------:R-:W-:Y:S02]  /*0c40*/  FMUL.FTZ R106, R90, R105 ;  /* 0x000000695a6a7220 */ /* 0x000fe40000410000 */
[----:B------:R-:W-:Y:S02]  /*0c50*/  FADD.FTZ R113, R113, R98 ;  /* 0x0000006271717221 */ /* 0x000fe40000010000 */
[----:B------:R-:W-:Y:S02]  /*0c60*/  FFMA.FTZ R46, R97, R98, R46 ;  /* 0x00000062612e7223 */ /* 0x000fe4000001002e */
[----:B------:R-:W-:Y:S02]  /*0c70*/  FADD.FTZ R17, R48, R17 ;  /* 0x0000001130117221 */ /* 0x000fe40000010000 */
[----:B------:R-:W-:-:S02]  /*0c80*/  FFMA.FTZ R5, R106, R48, R5 ;  /* 0x000000306a057223 */ /* 0x000fc40000010005 */
[----:B------:R-:W-:Y:S02]  /*0c90*/  FMUL.FTZ R105, R79, R48 ;  /* 0x000000304f697220 */ /* 0x000fe40000410000 */
[----:B------:R-:W-:Y:S02]  /*0ca0*/  FADD.FTZ R48, R113, R102 ;  /* 0x0000006671307221 */ /* 0x000fe40000010000 */
[----:B------:R-:W-:Y:S02]  /*0cb0*/  FFMA.FTZ R46, R99, R102, R46 ;  /* 0x00000066632e7223 */ /* 0x000fe4000001002e */
[C---:B------:R-:W-:Y:S02]  /*0cc0*/  FMUL.FTZ R103, R90.reuse, R103 ;  /* 0x000000675a677220 */ /* 0x040fe40000410000 */
        /* <DEDUP_REMOVED lines=14> */
[----:B------:R-:W-:Y:S02]  /*0db0*/  FMUL.FTZ R112, R76, R47 ;  /* 0x0000002f4c707220 */ /* 0x000fe40000410000 */
[----:B------:R-:W-:Y:S02]  /*0dc0*/  FMUL.FTZ R107, R90, R107 ;  /* 0x0000006b5a6b7220 */ /* 0x000fe40000410000 */
[----:B------:R-:W-:Y:S02]  /*0dd0*/  FMUL.FTZ R108, R78, R51 ;  /* 0x000000334e6c7220 */ /* 0x000fe40000410000 */
[----:B------:R-:W-:Y:S02]  /*0de0*/  FADD.FTZ R47, R44, R105 ;  /* 0x000000692c2f7221 */ /* 0x000fe40000010000 */
[----:B------:R-:W-:Y:S02]  /*0df0*/  FFMA.FTZ R46, R106, R105, R46 ;  /* 0x000000696a2e7223 */ /* 0x000fe4000001002e */
        /* <DEDUP_REMOVED lines=10> */
[----:B------:R-:W-:Y:S02]  /*0ea0*/  FMUL.FTZ R115, R90, R115 ;  /* 0x000000735a737220 */ /* 0x000fe40000410000 */
[----:B------:R-:W-:Y:S02]  /*0eb0*/  FMUL.FTZ R116, R74, R45 ;  /* 0x0000002d4a747220 */ /* 0x000fe40000410000 */
[----:B------:R-:W-:-:S02]  /*0ec0*/  FADD.FTZ R43, R42, R113 ;  /* 0x000000712a2b7221 */ /* 0x000fc40000010000 */
[----:B------:R-:W-:Y:S02]  /*0ed0*/  FFMA.FTZ R46, R114, R113, R46 ;  /* 0x00000071722e7223 */ /* 0x000fe4000001002e */
[----:B------:R-:W-:Y:S02]  /*0ee0*/  FMUL.FTZ R118, R90, R41 ;  /* 0x000000295a767220 */ /* 0x000fe40000410000 */
[----:B------:R-:W-:Y:S02]  /*0ef0*/  FADD.FTZ R42, R43, R116 ;  /* 0x000000742b2a7221 */ /* 0x000fe40000010000 */
[----:B------:R-:W-:Y:S02]  /*0f00*/  FMUL.FTZ R117, R73, R40 ;  /* 0x0000002849757220 */ /* 0x000fe40000410000 */
        /* <DEDUP_REMOVED lines=8> */
[----:B------:R-:W-:Y:S01]  /*0f90*/  FFMA.FTZ R48, R118, R117, R46 ;  /* 0x0000007576307223 */ /* 0x000fe2000001002e */
[----:B------:R-:W-:Y:S05]  /*0fa0*/  BRA.DIV ~URZ, `(.L_x_329) ;  /* 0x000016427f007947 */ /* 0x000fea000b800000 */
[----:B------:R0:W1:Y:S02]  /*0fb0*/  SHFL.DOWN PT, R45, R42, 0x10, 0x1f ;  /* 0x0a001f002a2d7f89 */ /* 0x00006400000e0000 */
.L_x_333:
        /* <DEDUP_REMOVED lines=18> */
.L_x_334:
        /* <DEDUP_REMOVED lines=27> */
[----:B------:R-:W-:Y:S01]  /*1290*/  FADD.FTZ R41, R42, R51 ;  /* 0x000000332a297221 */ /* 0x000fe20000010000 */
[----:B------:R-:W-:Y:S01]  /*12a0*/  MOV R42, R122 ;  /* 0x0000007a002a7202 */ /* 0x000fe20000000f00 */
[----:B------:R-:W-:Y:S01]  /*12b0*/  FADD.FTZ R40, R43, R40 ;  /* 0x000000282b287221 */ /* 0x000fe20000010000 */
[----:B------:R-:W1:Y:S01]  /*12c0*/  LDS.128 R48, [R119+0x4030] ;  /* 0x0040300077307984 */ /* 0x000e620000000c00 */
[----:B------:R-:W-:-:S04]  /*12d0*/  @P1 MOV R43, R66 ;  /* 0x00000042002b1202 */ /* 0x000fc80000000f00 */
[----:B------:R-:W-:Y:S01]  /*12e0*/  @P1 LOP3.LUT P5, RZ, R43, 0xff, RZ, 0xc0, !PT ;  /* 0x000000ff2bff1812 */ /* 0x000fe200078ac0ff */
[----:B0-----:R-:W-:Y:S01]  /*12f0*/  FADD.FTZ R41, R41, R44 ;  /* 0x0000002c29297221 */ /* 0x001fe20000010000 */
[--C-:B------:R-:W-:Y:S01]  /*1300*/  @P2 HADD2.F32 R44, -RZ, R24.reuse.H1_H1 ;  /* 0x30000018ff2c2230 */ /* 0x100fe20000004100 */
[----:B------:R-:W-:Y:S01]  /*1310*/  FADD.FTZ R40, R40, R45 ;  /* 0x0000002d28287221 */ /* 0x000fe20000010000 */
[----:B------:R-:W-:Y:S01]  /*1320*/  @P2 HADD2.F32 R45, -RZ, R24.H0_H0 ;  /* 0x20000018ff2d2230 */ /* 0x000fe20000004100 */
[----:B------:R-:W-:Y:S01]  /*1330*/  FADD.FTZ R41, R46, R41 ;  /* 0x000000292e297221 */ /* 0x000fe20000010000 */
[----:B------:R-:W-:Y:S01]  /*1340*/  @P2 HADD2.F32 R46, -RZ, R26.H0_H0 ;  /* 0x2000001aff2e2230 */ /* 0x000fe20000004100 */
[----:B------:R-:W-:Y:S02]  /*1350*/  FADD.FTZ R40, R47, R40 ;  /* 0x000000282f287221 */ /* 0x000fe40000010000 */
[----:B-1----:R-:W-:Y:S02]  /*1360*/  FADD.FTZ R41, R41, R48 ;  /* 0x0000003029297221 */ /* 0x002fe40000010000 */
[----:B------:R-:W-:-:S02]  /*1370*/  FADD.FTZ R40, R40, R49 ;  /* 0x0000003128287221 */ /* 0x000fc40000010000 */
[----:B------:R-:W-:Y:S02]  /*1380*/  FADD.FTZ R41, R50, R41 ;  /* 0x0000002932297221 */ /* 0x000fe40000010000 */
[----:B------:R-:W-:Y:S02]  /*1390*/  FADD.FTZ R40, R51, R40 ;  /* 0x0000002833287221 */ /* 0x000fe40000010000 */
[----:B------:R-:W-:Y:S02]  /*13a0*/  FMUL.FTZ R41, R41, c[0x0][0x1e0] ;  /* 0x0000780029297a20 */ /* 0x000fe40000410000 */
[----:B------:R-:W-:-:S03]  /*13b0*/  FMUL.FTZ R40, R40, c[0x0][0x1e0] ;  /* 0x0000780028287a20 */ /* 0x000fc60000410000 */
[----:B------:R-:W-:Y:S02]  /*13c0*/  FSEL R41, R41, RZ, !P0 ;  /* 0x000000ff29297208 */ /* 0x000fe40004000000 */
[----:B------:R-:W-:-:S03]  /*13d0*/  LOP3.LUT P0, RZ, R42, 0xff, RZ, 0xc0, !PT ;  /* 0x000000ff2aff7812 */ /* 0x000fc6000780c0ff */
[-CC-:B------:R-:W-:Y:S02]  /*13e0*/  FFMA.FTZ R53, R53, R40.reuse, R41.reuse ;  /* 0x0000002835357223 */ /* 0x180fe40000010029 */
[-C--:B------:R-:W-:Y:S02]  /*13f0*/  FFMA.FTZ R55, R55, R40.reuse, R41 ;  /* 0x0000002837377223 */ /* 0x080fe40000010029 */
[----:B------:R-:W-:Y:S02]  /*1400*/  FADD.FTZ R53, R52, -R53 ;  /* 0x8000003534357221 */ /* 0x000fe40000010000 */
[----:B------:R-:W-:Y:S02]  /*1410*/  FADD.FTZ R55, R54, -R55 ;  /* 0x8000003736377221 */ /* 0x000fe40000010000 */
[-CC-:B------:R-:W-:Y:S02]  /*1420*/  FFMA.FTZ R91, R91, R40.reuse, R41.reuse ;  /* 0x000000285b5b7223 */ /* 0x180fe40000010029 */
[----:B------:R-:W-:-:S02]  /*1430*/  FFMA.FTZ R93, R93, R40, R41 ;  /* 0x000000285d5d7223 */ /* 0x000fc40000010029 */
[C---:B------:R-:W-:Y:S02]  /*1440*/  FMUL.FTZ R42, R90.reuse, R53 ;  /* 0x000000355a2a7220 */ /* 0x040fe40000410000 */
[----:B------:R-:W-:Y:S02]  /*1450*/  FMUL.FTZ R43, R90, R55 ;  /* 0x000000375a2b7220 */ /* 0x000fe40000410000 */
[----:B------:R-:W-:Y:S02]  /*1460*/  FADD.FTZ R91, R92, -R91 ;  /* 0x8000005b5c5b7221 */ /* 0x000fe40000010000 */
[----:B------:R-:W-:Y:S01]  /*1470*/  FADD.FTZ R47, R94, -R93 ;  /* 0x8000005d5e2f7221 */ /* 0x000fe20000010000 */
[----:B------:R-:W-:Y:S01]  /*1480*/  MOV R94, R120 ;  /* 0x00000078005e7202 */ /* 0x000fe20000000f00 */
[-C--:B------:R-:W-:Y:S02]  /*1490*/  FFMA.FTZ R93, R97, R40.reuse, R41 ;  /* 0x00000028615d7223 */ /* 0x080fe40000010029 */
[----:B------:R-:W-:Y:S01]  /*14a0*/  @P2 FADD.FTZ R42, R42, R45 ;  /* 0x0000002d2a2a2221 */ /* 0x000fe20000010000 */
[--C-:B------:R-:W-:Y:S01]  /*14b0*/  @P2 HADD2.F32 R45, -RZ, R25.reuse.H1_H1 ;  /* 0x30000019ff2d2230 */ /* 0x100fe20000004100 */
[----:B------:R-:W-:Y:S01]  /*14c0*/  @P2 FADD.FTZ R43, R43, R44 ;  /* 0x0000002c2b2b2221 */ /* 0x000fe20000010000 */
[----:B------:R-:W-:Y:S01]  /*14d0*/  @P2 HADD2.F32 R44, -RZ, R25.H0_H0 ;  /* 0x20000019ff2c2230 */ /* 0x000fe20000004100 */
[----:B------:R-:W-:-:S02]  /*14e0*/  FFMA.FTZ R95, R95, R40, R41 ;  /* 0x000000285f5f7223 */ /* 0x000fc40000010029 */
[----:B------:R-:W-:Y:S02]  /*14f0*/  FMUL.FTZ R55, R90, R91 ;  /* 0x0000005b5a377220 */ /* 0x000fe40000410000 */
[----:B------:R-:W-:Y:S02]  /*1500*/  FADD.FTZ R93, R98, -R93 ;  /* 0x8000005d625d7221 */ /* 0x000fe40000010000 */
[----:B------:R-:W-:Y:S02]  /*1510*/  FMUL.FTZ R50, R42, c[0x0][0x1e8] ;  /* 0x00007a002a327a20 */ /* 0x000fe40000410000 */
[----:B------:R-:W-:Y:S01]  /*1520*/  FADD.FTZ R95, R96, -R95 ;  /* 0x8000005f605f7221 */ /* 0x000fe20000010000 */
[----:B------:R-:W-:Y:S01]  /*1530*/  @P2 HADD2.F32 R96, -RZ, R27.H1_H1 ;  /* 0x3000001bff602230 */ /* 0x000fe20000004100 */
[----:B------:R-:W-:Y:S02]  /*1540*/  FMUL.FTZ R54, R90, R47 ;  /* 0x0000002f5a367220 */ /* 0x000fe40000410000 */
[----:B------:R-:W-:Y:S01]  /*1550*/  @P2 FADD.FTZ R55, R55, R44 ;  /* 0x0000002c37372221 */ /* 0x000fe20000010000 */
[----:B------:R-:W-:Y:S01]  /*1560*/  FSEL R44, R50, RZ, P0 ;  /* 0x000000ff322c7208 */ /* 0x000fe20000000000 */
[----:B------:R-:W-:Y:S01]  /*1570*/  FMUL.FTZ R49, R43, c[0x0][0x1e8] ;  /* 0x00007a002b317a20 */ /* 0x000fe20000410000 */
[----:B------:R-:W-:Y:S01]  /*1580*/  @P1 LOP3.LUT P0, RZ, R66, 0xff00, RZ, 0xc0, !PT ;  /* 0x0000ff0042ff1812 */ /* 0x000fe2000780c0ff */
[----:B------:R-:W-:Y:S01]  /*1590*/  FMUL.FTZ R92, R90, R93 ;  /* 0x0000005d5a5c7220 */ /* 0x000fe20000410000 */
[----:B------:R-:W-:Y:S01]  /*15a0*/  @P2 HADD2.F32 R93, -RZ, R26.H1_H1 ;  /* 0x3000001aff5d2230 */ /* 0x000fe20000004100 */
[-C--:B------:R-:W-:Y:S01]  /*15b0*/  FFMA.FTZ R100, R100, R40.reuse, R41 ;  /* 0x0000002864647223 */ /* 0x080fe20000010029 */
[----:B------:R-:W-:Y:S01]  /*15c0*/  @P1 FSEL R50, R50, RZ, P5 ;  /* 0x000000ff32321208 */ /* 0x000fe20002800000 */
[----:B------:R-:W-:Y:S01]  /*15d0*/  FMUL.FTZ R91, R90, R95 ;  /* 0x0000005f5a5b7220 */ /* 0x000fe20000410000 */
[----:B------:R-:W-:Y:S01]  /*15e0*/  LOP3.LUT P5, RZ, R122, 0xff0000, RZ, 0xc0, !PT ;  /* 0x00ff00007aff7812 */ /* 0x000fe200078ac0ff */
[----:B------:R-:W-:Y:S01]  /*15f0*/  @P2 FADD.FTZ R54, R54, R45 ;  /* 0x0000002d36362221 */ /* 0x000fe20000010000 */
[----:B------:R-:W-:Y:S01]  /*1600*/  FSEL R45, R49, RZ, P6 ;  /* 0x000000ff312d7208 */ /* 0x000fe20003000000 */
[----:B------:R-:W-:Y:S01]  /*1610*/  FMUL.FTZ R52, R55, c[0x0][0x1e8] ;  /* 0x00007a0037347a20 */ /* 0x000fe20000410000 */
[----:B------:R-:W-:Y:S01]  /*1620*/  @P1 LOP3.LUT P6, RZ, R66, 0xff0000, RZ, 0xc0, !PT ;  /* 0x00ff000042ff1812 */ /* 0x000fe200078cc0ff */
[----:B------:R-:W-:Y:S01]  /*1630*/  FADD.FTZ R101, R101, -R100 ;  /* 0x8000006465657221 */ /* 0x000fe20000010000 */
[----:B------:R-:W-:Y:S01]  /*1640*/  @P1 FSEL R49, R49, RZ, P0 ;  /* 0x000000ff31311208 */ /* 0x000fe20000000000 */
[----:B------:R-:W-:Y:S01]  /*1650*/  @P2 FADD.FTZ R91, R91, R46 ;  /* 0x0000002e5b5b2221 */ /* 0x000fe20000010000 */
[----:B------:R-:W-:Y:S01]  /*1660*/  LOP3.LUT P0, RZ, R122, 0xff000000, RZ, 0xc0, !PT ;  /* 0xff0000007aff7812 */ /* 0x000fe2000780c0ff */
[----:B------:R-:W-:Y:S01]  /*1670*/  FMUL.FTZ R48, R54, c[0x0][0x1e8] ;  /* 0x00007a0036307a20 */ /* 0x000fe20000410000 */
[----:B------:R-:W-:Y:S01]  /*1680*/  FSEL R47, R52, RZ, P5 ;  /* 0x000000ff342f7208 */ /* 0x000fe20002800000 */
[----:B------:R-:W-:Y:S01]  /*1690*/  @P2 FADD.FTZ R92, R92, R93 ;  /* 0x0000005d5c5c2221 */ /* 0x000fe20000010000 */
[----:B------:R-:W-:Y:S01]  /*16a0*/  @P1 LOP3.LUT P5, RZ, R66, 0xff000000, RZ, 0xc0, !PT ;  /* 0xff00000042ff1812 */ /* 0x000fe200078ac0ff */
[-CC-:B------:R-:W-:Y:S01]  /*16b0*/  FFMA.FTZ R93, R115, R40.reuse, R41.reuse ;  /* 0x00000028735d7223 */ /* 0x180fe20000010029 */
[----:B------:R-:W-:Y:S01]  /*16c0*/  @P1 FSEL R52, R52, RZ, P6 ;  /* 0x000000ff34341208 */ /* 0x000fe20003000000 */
[----:B------:R-:W-:Y:S01]  /*16d0*/  FMUL.FTZ R115, R90, R101 ;  /* 0x000000655a737220 */ /* 0x000fe20000410000 */
[----:B------:R-:W-:Y:S01]  /*16e0*/  LOP3.LUT P6, RZ, R123, 0xff, RZ, 0xc0, !PT ;  /* 0x000000ff7bff7812 */ /* 0x000fe200078cc0ff */
[----:B------:R-:W-:Y:S01]  /*16f0*/  FMUL.FTZ R51, R91, c[0x0][0x1e8] ;  /* 0x00007a005b337a20 */ /* 0x000fe20000410000 */
[C---:B------:R-:W-:Y:S01]  /*1700*/  FSEL R46, R48.reuse, RZ, P0 ;  /* 0x000000ff302e7208 */ /* 0x040fe20000000000 */
[-C--:B------:R-:W-:Y:S01]  /*1710*/  FFMA.FTZ R111, R111, R40.reuse, R41 ;  /* 0x000000286f6f7223 */ /* 0x080fe20000010029 */
[----:B------:R-:W-:Y:S01]  /*1720*/  @P1 LOP3.LUT P0, RZ, R67, 0xff, RZ, 0xc0, !PT ;  /* 0x000000ff43ff1812 */ /* 0x000fe2000780c0ff */
[----:B------:R-:W-:Y:S01]  /*1730*/  @P2 FADD.FTZ R115, R115, R96 ;  /* 0x0000006073732221 */ /* 0x000fe20000010000 */
[----:B------:R-:W-:Y:S01]  /*1740*/  @P1 FSEL R48, R48, RZ, P5 ;  /* 0x000000ff30301208 */ /* 0x000fe20002800000 */
[----:B------:R-:W-:Y:S01]  /*1750*/  FMUL.FTZ R95, R92, c[0x0][0x1e8] ;  /* 0x00007a005c5f7a20 */ /* 0x000fe20000410000 */
[----:B------:R-:W-:Y:S01]  /*1760*/  LOP3.LUT P5, RZ, R123, 0xff00, RZ, 0xc0, !PT ;  /* 0x0000ff007bff7812 */ /* 0x000fe200078ac0ff */
[----:B------:R-:W-:Y:S01]  /*1770*/  FADD.FTZ R111, R112, -R111 ;  /* 0x8000006f706f7221 */ /* 0x000fe20000010000 */
[C---:B------:R-:W-:Y:S01]  /*1780*/  FSEL R53, R51.reuse, RZ, P6 ;  /* 0x000000ff33357208 */ /* 0x040fe20003000000 */
[-CC-:B------:R-:W-:Y:S01]  /*1790*/  FFMA.FTZ R118, R118, R40.reuse, R41.reuse ;  /* 0x0000002876767223 */ /* 0x180fe20000010029 */
[----:B------:R-:W-:Y:S01]  /*17a0*/  @P1 FSEL R51, R51, RZ, P0 ;  /* 0x000000ff33331208 */ /* 0x000fe20000000000 */
[----:B------:R-:W-:Y:S01]  /*17b0*/  FMUL.FTZ R112, R115, c[0x0][0x1e8] ;  /* 0x00007a0073707a20 */ /* 0x000fe20000410000 */
[----:B------:R-:W-:Y:S01]  /*17c0*/  LOP3.LUT P0, RZ, R123, 0xff000000, RZ, 0xc0, !PT ;  /* 0xff0000007bff7812 */ /* 0x000fe2000780c0ff */
[-CC-:B------:R-:W-:Y:S01]  /*17d0*/  FFMA.FTZ R99, R99, R40.reuse, R41.reuse ;  /* 0x0000002863637223 */ /* 0x180fe20000010029 */
[----:B------:R-:W-:Y:S01]  /*17e0*/  LOP3.LUT P6, RZ, R123, 0xff0000, RZ, 0xc0, !PT ;  /* 0x00ff00007bff7812 */ /* 0x000fe200078cc0ff */
[-CC-:B------:R-:W-:Y:S01]  /*17f0*/  FFMA.FTZ R103, R103, R40.reuse, R41.reuse ;  /* 0x0000002867677223 */ /* 0x180fe20000010029 */
[----:B------:R-:W-:Y:S01]  /*1800*/  @P2 HADD2.F32 R96, -RZ, R29.H1_H1 ;  /* 0x3000001dff602230 */ /* 0x000fe20000004100 */
[--C-:B------:R-:W-:Y:S01]  /*1810*/  FFMA.FTZ R106, R106, R40, R41.reuse ;  /* 0x000000286a6a7223 */ /* 0x100fe20000010029 */
[----:B------:R-:W-:Y:S01]  /*1820*/  @P1 F2FP.PACK_AB R50, RZ, R50 ;  /* 0x00000032ff32123e */ /* 0x000fe200000000ff */
[--C-:B------:R-:W-:Y:S01]  /*1830*/  FFMA.FTZ R107, R107, R40, R41.reuse ;  /* 0x000000286b6b7223 */ /* 0x100fe20000010029 */
[----:B------:R-:W-:Y:S01]  /*1840*/  @P1 F2FP.PACK_AB R52, RZ, R52 ;  /* 0x00000034ff34123e */ /* 0x000fe200000000ff */
[-CC-:B------:R-:W-:Y:S01]  /*1850*/  FFMA.FTZ R110, R110, R40.reuse, R41.reuse ;  /* 0x000000286e6e7223 */ /* 0x180fe20000010029 */
[----:B------:R-:W-:Y:S01]  /*1860*/  @P1 F2FP.PACK_AB R51, RZ, R51 ;  /* 0x00000033ff33123e */ /* 0x000fe200000000ff */
[----:B------:R-:W-:Y:S01]  /*1870*/  FFMA.FTZ R114, R114, R40, R41 ;  /* 0x0000002872727223 */ /* 0x000fe20000010029 */
[----:B------:R-:W-:Y:S01]  /*1880*/  FSEL R40, R95, RZ, P5 ;  /* 0x000000ff5f287208 */ /* 0x000fe20002800000 */
[----:B------:R-:W-:Y:S01]  /*1890*/  FADD.FTZ R123, R117, -R118 ;  /* 0x80000076757b7221 */ /* 0x000fe20000010000 */
[----:B------:R-:W-:Y:S01]  /*18a0*/  @P1 LOP3.LUT P5, RZ, R67, 0xff00, RZ, 0xc0, !PT ;  /* 0x0000ff0043ff1812 */ /* 0x000fe200078ac0ff */
[----:B------:R-:W-:Y:S01]  /*18b0*/  FADD.FTZ R41, R102, -R99 ;  /* 0x8000006366297221 */ /* 0x000fe20000010000 */
[----:B------:R-:W-:Y:S01]  /*18c0*/  FSEL R117, R112, RZ, P0 ;  /* 0x000000ff70757208 */ /* 0x000fe20000000000 */
[----:B------:R-:W-:Y:S01]  /*18d0*/  FADD.FTZ R119, R105, -R106 ;  /* 0x8000006a69777221 */ /* 0x000fe20000010000 */
[----:B------:R-:W-:Y:S01]  /*18e0*/  ISETP.NE.U32.AND P0, PT, RZ, c[0x0][0x258], PT ;  /* 0x00009600ff007a0c */ /* 0x000fe20003f05070 */
[----:B------:R-:W-:Y:S01]  /*18f0*/  FMUL.FTZ R41, R90, R41 ;  /* 0x000000295a297220 */ /* 0x000fe20000410000 */
[----:B------:R-:W-:Y:S01]  /*1900*/  @P1 FSEL R99, R95, RZ, P5 ;  /* 0x000000ff5f631208 */ /* 0x000fe20002800000 */
[----:B------:R-:W-:Y:S01]  /*1910*/  FADD.FTZ R103, R104, -R103 ;  /* 0x8000006768677221 */ /* 0x000fe20000010000 */
[----:B------:R-:W-:Y:S01]  /*1920*/  LOP3.LUT P5, RZ, R94, 0xff, RZ, 0xc0, !PT ;  /* 0x000000ff5eff7812 */ /* 0x000fe200078ac0ff */
[----:B------:R-:W-:Y:S01]  /*1930*/  @P2 HADD2.F32 R94, -RZ, R27.H0_H0 ;  /* 0x2000001bff5e2230 */ /* 0x000fe20000004100 */
[----:B------:R-:W-:Y:S01]  /*1940*/  ISETP.NE.AND.EX P0, PT, RZ, c[0x0][0x25c], PT, P0 ;  /* 0x00009700ff007a0c */ /* 0x000fe20003f05300 */
[----:B------:R-:W-:Y:S01]  /*1950*/  FADD.FTZ R107, R108, -R107 ;  /* 0x8000006b6c6b7221 */ /* 0x000fe20000010000 */
[----:B------:R-:W-:Y:S01]  /*1960*/  @P2 HADD2.F32 R95, -RZ, R30.H0_H0 ;  /* 0x2000001eff5f2230 */ /* 0x000fe20000004100 */
[----:B------:R-:W-:Y:S01]  /*1970*/  FADD.FTZ R113, R113, -R114 ;  /* 0x8000007271717221 */ /* 0x000fe20000010000 */
[----:B------:R-:W-:Y:S01]  /*1980*/  @P1 F2FP.PACK_AB R49, RZ, R49 ;  /* 0x00000031ff31123e */ /* 0x000fe200000000ff */
[----:B------:R-:W-:Y:S01]  /*1990*/  @P2 FADD.FTZ R41, R41, R94 ;  /* 0x0000005e29292221 */ /* 0x000fe20000010000 */
[--C-:B------:R-:W-:Y:S01]  /*19a0*/  @P2 HADD2.F32 R94, -RZ, R28.reuse.H0_H0 ;  /* 0x2000001cff5e2230 */ /* 0x100fe20000004100 */
[----:B------:R-:W-:Y:S01]  /*19b0*/  FADD.FTZ R97, R116, -R93 ;  /* 0x8000005d74617221 */ /* 0x000fe20000010000 */
[----:B------:R-:W-:Y:S01]  /*19c0*/  @P2 HADD2.F32 R93, -RZ, R29.H0_H0 ;  /* 0x2000001dff5d2230 */ /* 0x000fe20000004100 */
[C---:B------:R-:W-:Y:S01]  /*19d0*/  FMUL.FTZ R108, R90.reuse, R111 ;  /* 0x0000006f5a6c7220 */ /* 0x040fe20000410000 */
[----:B------:R-:W-:Y:S01]  /*19e0*/  @P1 F2FP.PACK_AB R48, RZ, R48 ;  /* 0x00000030ff30123e */ /* 0x000fe200000000ff */
[C---:B------:R-:W-:Y:S01]  /*19f0*/  FMUL.FTZ R114, R90.reuse, R119 ;  /* 0x000000775a727220 */ /* 0x040fe20000410000 */
[----:B------:R-:W-:Y:S01]  /*1a00*/  @P2 HADD2.F32 R119, -RZ, R28.H1_H1 ;  /* 0x3000001cff772230 */ /* 0x000fe20000004100 */
[----:B------:R-:W-:Y:S01]  /*1a10*/  FMUL.FTZ R111, R41, c[0x0][0x1e8] ;  /* 0x00007a00296f7a20 */ /* 0x000fe20000410000 */
[----:B------:R-:W-:Y:S01]  /*1a20*/  @P0 F2FP.PACK_AB R118, RZ, R43 ;  /* 0x0000002bff76023e */ /* 0x000fe200000000ff */
[----:B------:R-:W-:Y:S01]  /*1a30*/  FADD.FTZ R109, R109, -R110 ;  /* 0x8000006e6d6d7221 */ /* 0x000fe20000010000 */
[----:B------:R-:W-:Y:S01]  /*1a40*/  @P0 F2FP.PACK_AB R43, RZ, R55 ;  /* 0x00000037ff2b023e */ /* 0x000fe200000000ff */
[C---:B------:R-:W-:Y:S01]  /*1a50*/  FMUL.FTZ R105, R90.reuse, R103 ;  /* 0x000000675a697220 */ /* 0x040fe20000410000 */
[----:B------:R-:W-:Y:S01]  /*1a60*/  FSEL R116, R111, RZ, P6 ;  /* 0x000000ff6f747208 */ /* 0x000fe20003000000 */
[C---:B------:R-:W-:Y:S01]  /*1a70*/  FMUL.FTZ R106, R90.reuse, R107 ;  /* 0x0000006b5a6a7220 */ /* 0x040fe20000410000 */
[----:B------:R-:W-:Y:S01]  /*1a80*/  @P1 LOP3.LUT P6, RZ, R67, 0xff0000, RZ, 0xc0, !PT ;  /* 0x00ff000043ff1812 */ /* 0x000fe200078cc0ff */
[----:B------:R-:W-:Y:S01]  /*1a90*/  FMUL.FTZ R107, R90, R109 ;  /* 0x0000006d5a6b7220 */ /* 0x000fe20000410000 */
[----:B------:R-:W-:Y:S01]  /*1aa0*/  @P0 F2FP.PACK_AB R55, RZ, R54 ;  /* 0x00000036ff37023e */ /* 0x000fe200000000ff */
[----:B------:R-:W-:Y:S01]  /*1ab0*/  @P2 FADD.FTZ R105, R105, R94 ;  /* 0x0000005e69692221 */ /* 0x000fe20000010000 */
[----:B------:R-:W-:Y:S01]  /*1ac0*/  @P2 HADD2.F32 R94, -RZ, R30.H1_H1 ;  /* 0x3000001eff5e2230 */ /* 0x000fe20000004100 */
[----:B------:R-:W-:Y:S01]  /*1ad0*/  @P2 FADD.FTZ R106, R106, R93 ;  /* 0x0000005d6a6a2221 */ /* 0x000fe20000010000 */
[--C-:B------:R-:W-:Y:S01]  /*1ae0*/  @P2 HADD2.F32 R93, -RZ, R31.reuse.H0_H0 ;  /* 0x2000001fff5d2230 */ /* 0x100fe20000004100 */
[----:B------:R-:W-:Y:S01]  /*1af0*/  @P2 FADD.FTZ R114, R114, R119 ;  /* 0x0000007772722221 */ /* 0x000fe20000010000 */
[----:B------:R-:W-:Y:S01]  /*1b00*/  @P2 HADD2.F32 R119, -RZ, R31.H1_H1 ;  /* 0x3000001fff772230 */ /* 0x000fe20000004100 */
[C---:B------:R-:W-:Y:S01]  /*1b10*/  FMUL.FTZ R109, R90.reuse, R113 ;  /* 0x000000715a6d7220 */ /* 0x040fe20000410000 */
[----:B------:R-:W-:Y:S01]  /*1b20*/  @P1 MOV R54, R68 ;  /* 0x0000004400361202 */ /* 0x000fe20000000f00 */
[C---:B------:R-:W-:Y:S01]  /*1b30*/  FMUL.FTZ R110, R90.reuse, R97 ;  /* 0x000000615a6e7220 */ /* 0x040fe20000410000 */
[----:B------:R-:W-:Y:S01]  /*1b40*/  @P1 FSEL R111, R111, RZ, P6 ;  /* 0x000000ff6f6f1208 */ /* 0x000fe20003000000 */
[----:B------:R-:W-:Y:S01]  /*1b50*/  FMUL.FTZ R90, R90, R123 ;  /* 0x0000007b5a5a7220 */ /* 0x000fe20000410000 */
[----:B------:R-:W-:Y:S01]  /*1b60*/  @P1 LOP3.LUT P6, RZ, R67, 0xff000000, RZ, 0xc0, !PT ;  /* 0xff00000043ff1812 */ /* 0x000fe200078cc0ff */
[----:B------:R-:W-:Y:S01]  /*1b70*/  @P2 FADD.FTZ R107, R107, R96 ;  /* 0x000000606b6b2221 */ /* 0x000fe20000010000 */
[----:B------:R-:W-:Y:S01]  /*1b80*/  @P0 F2FP.PACK_AB R42, RZ, R42 ;  /* 0x0000002aff2a023e */ /* 0x000fe200000000ff */
[----:B------:R-:W-:Y:S01]  /*1b90*/  @P2 FADD.FTZ R108, R108, R95 ;  /* 0x0000005f6c6c2221 */ /* 0x000fe20000010000 */
[----:B------:R-:W-:Y:S01]  /*1ba0*/  @P1 FSEL R112, R112, RZ, P6 ;  /* 0x000000ff70701208 */ /* 0x000fe20003000000 */
[----:B------:R-:W-:Y:S01]  /*1bb0*/  @P2 FADD.FTZ R109, R109, R94 ;  /* 0x0000005e6d6d2221 */ /* 0x000fe20000010000 */
[----:B------:R-:W-:Y:S01]  /*1bc0*/  @P0 F2FP.PACK_AB R91, RZ, R91 ;  /* 0x0000005bff5b023e */ /* 0x000fe200000000ff */
[----:B------:R-:W-:Y:S01]  /*1bd0*/  @P2 FADD.FTZ R110, R110, R93 ;  /* 0x0000005d6e6e2221 */ /* 0x000fe20000010000 */
[----:B------:R-:W-:Y:S01]  /*1be0*/  @P0 F2FP.PACK_AB R41, RZ, R41 ;  /* 0x00000029ff29023e */ /* 0x000fe200000000ff */
[----:B------:R-:W-:Y:S01]  /*1bf0*/  @P2 FADD.FTZ R90, R90, R119 ;  /* 0x000000775a5a2221 */ /* 0x000fe20000010000 */
[----:B------:R-:W-:Y:S01]  /*1c00*/  @P1 LOP3.LUT P2, RZ, R54, 0xff, RZ, 0xc0, !PT ;  /* 0x000000ff36ff1812 */ /* 0x000fe2000784c0ff */
[----:B------:R-:W-:Y:S01]  /*1c10*/  HFMA2.MMA R54, -RZ, RZ, 0, 9.5367431640625e-07 ;  /* 0x00000010ff367435 */ /* 0x000fe200000001ff */
[----:B------:R-:W-:Y:S01]  /*1c20*/  FMUL.FTZ R94, R106, c[0x0][0x1e8] ;  /* 0x00007a006a5e7a20 */ /* 0x000fe20000410000 */
[----:B------:R-:W-:Y:S01]  /*1c30*/  LOP3.LUT P6, RZ, R120, 0xff0000, RZ, 0xc0, !PT ;  /* 0x00ff000078ff7812 */ /* 0x000fe200078cc0ff */
[----:B------:R-:W-:Y:S01]  /*1c40*/  FMUL.FTZ R93, R105, c[0x0][0x1e8] ;  /* 0x00007a00695d7a20 */ /* 0x000fe20000410000 */
[----:B------:R-:W-:Y:S01]  /*1c50*/  @P0 F2FP.PACK_AB R92, RZ, R92 ;  /* 0x0000005cff5c023e */ /* 0x000fe200000000ff */
[----:B------:R-:W-:Y:S01]  /*1c60*/  FMUL.FTZ R96, R108, c[0x0][0x1e8] ;  /* 0x00007a006c607a20 */ /* 0x000fe20000410000 */
[----:B------:R-:W-:Y:S01]  /*1c70*/  @P0 F2FP.PACK_AB R115, RZ, R115 ;  /* 0x00000073ff73023e */ /* 0x000fe200000000ff */
[----:B------:R-:W-:Y:S01]  /*1c80*/  FMUL.FTZ R95, R107, c[0x0][0x1e8] ;  /* 0x00007a006b5f7a20 */ /* 0x000fe20000410000 */
[----:B------:R-:W-:Y:S01]  /*1c90*/  @P0 PRMT R32, R42, 0x7610, R32 ;  /* 0x000076102a200816 */ /* 0x000fe20000000020 */
[----:B------:R-:W-:Y:S01]  /*1ca0*/  FMUL.FTZ R98, R110, c[0x0][0x1e8] ;  /* 0x00007a006e627a20 */ /* 0x000fe20000410000 */
[----:B------:R-:W-:Y:S01]  /*1cb0*/  @P0 PRMT R33, R43, 0x7610, R33 ;  /* 0x000076102b210816 */ /* 0x000fe20000000021 */
[----:B------:R-:W-:Y:S01]  /*1cc0*/  FMUL.FTZ R97, R109, c[0x0][0x1e8] ;  /* 0x00007a006d617a20 */ /* 0x000fe20000410000 */
[----:B------:R-:W-:-:S02]  /*1cd0*/  @P0 PRMT R34, R91, 0x7610, R34 ;  /* 0x000076105b220816 */ /* 0x000fc40000000022 */
[----:B------:R-:W-:Y:S02]  /*1ce0*/  @P0 PRMT R35, R41, 0x7610, R35 ;  /* 0x0000761029230816 */ /* 0x000fe40000000023 */
[----:B------:R-:W-:Y:S02]  /*1cf0*/  FSEL R102, R94, RZ, P6 ;  /* 0x000000ff5e667208 */ /* 0x000fe40003000000 */
[----:B------:R-:W-:Y:S02]  /*1d00*/  FSEL R100, R93, RZ, P5 ;  /* 0x000000ff5d647208 */ /* 0x000fe40002800000 */
[----:B------:R-:W-:Y:S02]  /*1d10*/  LOP3.LUT P6, RZ, R121, 0xff, RZ, 0xc0, !PT ;  /* 0x000000ff79ff7812 */ /* 0x000fe400078cc0ff */
[----:B------:R-:W-:Y:S02]  /*1d20*/  LOP3.LUT P5, RZ, R120, 0xff000000, RZ, 0xc0, !PT ;  /* 0xff00000078ff7812 */ /* 0x000fe400078ac0ff */
[----:B------:R-:W-:-:S02]  /*1d30*/  F2FP.PACK_AB R42, R40, R53 ;  /* 0x00000035282a723e */ /* 0x000fc400000000ff */
[----:B------:R-:W-:Y:S01]  /*1d40*/  F2FP.PACK_AB R41, R46, R47 ;  /* 0x0000002f2e29723e */ /* 0x000fe200000000ff */
[----:B------:R-:W-:Y:S01]  /*1d50*/  @P0 IMAD.WIDE.U32 R46, R71, R54, c[0x0][0x258] ;  /* 0x00009600472e0625 */ /* 0x000fe200078e0036 */
[----:B------:R-:W-:Y:S02]  /*1d60*/  F2FP.PACK_AB R40, R45, R44 ;  /* 0x0000002c2d28723e */ /* 0x000fe400000000ff */
[----:B------:R-:W-:Y:S01]  /*1d70*/  @P0 PRMT R32, R32, 0x5410, R118 ;  /* 0x0000541020200816 */ /* 0x000fe20000000076 */
[----:B------:R-:W-:Y:S01]  /*1d80*/  IMAD.WIDE.U32 R44, R71, R54, c[0x0][0x248] ;  /* 0x00009200472c7625 */ /* 0x000fe200078e0036 */
[----:B------:R-:W-:Y:S02]  /*1d90*/  @P0 PRMT R33, R33, 0x5410, R55 ;  /* 0x0000541021210816 */ /* 0x000fe40000000037 */
[----:B------:R-:W-:Y:S02]  /*1da0*/  @P0 PRMT R34, R34, 0x5410, R92 ;  /* 0x0000541022220816 */ /* 0x000fe4000000005c */
[----:B------:R-:W-:-:S02]  /*1db0*/  @P0 PRMT R35, R35, 0x5410, R115 ;  /* 0x0000541023230816 */ /* 0x000fc40000000073 */
[----:B------:R-:W-:Y:S02]  /*1dc0*/  F2FP.PACK_AB R43, R117, R116 ;  /* 0x00000074752b723e */ /* 0x000fe400000000ff */
[----:B------:R-:W-:Y:S01]  /*1dd0*/  FSEL R104, R96, RZ, P6 ;  /* 0x000000ff60687208 */ /* 0x000fe20003000000 */
[----:B------:R-:W-:Y:S01]  /*1de0*/  @P0 STG.E.128 [R46.64], R32 ;  /* 0x000000202e000986 */ /* 0x000fe2000c101d04 */
[----:B------:R-:W-:Y:S02]  /*1df0*/  FSEL R101, R95, RZ, P5 ;  /* 0x000000ff5f657208 */ /* 0x000fe40002800000 */
[C---:B------:R-:W-:Y:S01]  /*1e00*/  LOP3.LUT P6, RZ, R121.reuse, 0xff0000, RZ, 0xc0, !PT ;  /* 0x00ff000079ff7812 */ /* 0x040fe200078cc0ff */
[----:B------:R0:W-:Y:S01]  /*1e10*/  STG.E.128 [R44.64], R40 ;  /* 0x000000282c007986 */ /* 0x0001e2000c101d04 */
[----:B------:R-:W-:Y:S02]  /*1e20*/  LOP3.LUT P5, RZ, R121, 0xff00, RZ, 0xc0, !PT ;  /* 0x0000ff0079ff7812 */ /* 0x000fe400078ac0ff */
[----:B------:R-:W-:Y:S01]  /*1e30*/  @P0 F2FP.PACK_AB R53, RZ, R90 ;  /* 0x0000005aff35023e */ /* 0x000fe200000000ff */
[----:B------:R-:W-:Y:S01]  /*1e40*/  FMUL.FTZ R90, R90, c[0x0][0x1e8] ;  /* 0x00007a005a5a7a20 */ /* 0x000fe20000410000 */
[----:B------:R-:W-:-:S02]  /*1e50*/  FSEL R113, R98, RZ, P6 ;  /* 0x000000ff62717208 */ /* 0x000fc40003000000 */
[----:B------:R-:W-:Y:S02]  /*1e60*/  FSEL R103, R97, RZ, P5 ;  /* 0x000000ff61677208 */ /* 0x000fe40002800000 */
[----:B------:R-:W-:Y:S02]  /*1e70*/  LOP3.LUT P6, RZ, R121, 0xff000000, RZ, 0xc0, !PT ;  /* 0xff00000079ff7812 */ /* 0x000fe400078cc0ff */
[----:B------:R-:W-:Y:S02]  /*1e80*/  LOP3.LUT P5, RZ, R120, 0xff00, RZ, 0xc0, !PT ;  /* 0x0000ff0078ff7812 */ /* 0x000fe400078ac0ff */
[----:B------:R-:W-:Y:S02]  /*1e90*/  @P1 F2FP.PACK_AB R111, RZ, R111 ;  /* 0x0000006fff6f123e */ /* 0x000fe400000000ff */
[----:B------:R-:W-:Y:S02]  /*1ea0*/  @P0 F2FP.PACK_AB R105, RZ, R105 ;  /* 0x00000069ff69023e */ /* 0x000fe400000000ff */
[----:B------:R-:W-:-:S02]  /*1eb0*/  @P0 F2FP.PACK_AB R106, RZ, R106 ;  /* 0x0000006aff6a023e */ /* 0x000fc400000000ff */
[----:B0-----:R-:W-:Y:S01]  /*1ec0*/  @P0 F2FP.PACK_AB R45, RZ, R114 ;  /* 0x00000072ff2d023e */ /* 0x001fe200000000ff */
[----:B------:R-:W-:Y:S01]  /*1ed0*/  FMUL.FTZ R114, R114, c[0x0][0x1e8] ;  /* 0x00007a0072727a20 */ /* 0x000fe20000410000 */
[----:B------:R-:W-:Y:S02]  /*1ee0*/  @P0 F2FP.PACK_AB R108, RZ, R108 ;  /* 0x0000006cff6c023e */ /* 0x000fe400000000ff */
[----:B------:R-:W-:Y:S02]  /*1ef0*/  @P0 F2FP.PACK_AB R110, RZ, R110 ;  /* 0x0000006eff6e023e */ /* 0x000fe400000000ff */
[----:B------:R-:W-:Y:S02]  /*1f00*/  FSEL R40, R90, RZ, P6 ;  /* 0x000000ff5a287208 */ /* 0x000fe40003000000 */
[----:B------:R-:W-:Y:S02]  /*1f10*/  @P1 PRMT R36, R50, 0x7610, R36 ;  /* 0x0000761032241816 */ /* 0x000fe40000000024 */
[----:B------:R-:W-:-:S02]  /*1f20*/  @P1 PRMT R37, R52, 0x7610, R37 ;  /* 0x0000761034251816 */ /* 0x000fc40000000025 */
[----:B------:R-:W-:Y:S02]  /*1f30*/  @P1 F2FP.PACK_AB R99, RZ, R99 ;  /* 0x00000063ff63123e */ /* 0x000fe400000000ff */
[----:B------:R-:W-:Y:S02]  /*1f40*/  @P1 F2FP.PACK_AB R112, RZ, R112 ;  /* 0x00000070ff70123e */ /* 0x000fe400000000ff */
[----:B------:R-:W-:Y:S02]  /*1f50*/  FSEL R47, R114, RZ, P5 ;  /* 0x000000ff722f7208 */ /* 0x000fe40002800000 */
[----:B------:R-:W-:Y:S02]  /*1f60*/  @P1 PRMT R38, R51, 0x7610, R38 ;  /* 0x0000761033261816 */ /* 0x000fe40000000026 */
[----:B------:R-:W-:Y:S02]  /*1f70*/  @P1 PRMT R39, R111, 0x7610, R39 ;  /* 0x000076106f271816 */ /* 0x000fe40000000027 */
[----:B------:R-:W-:-:S02]  /*1f80*/  @P0 F2FP.PACK_AB R107, RZ, R107 ;  /* 0x0000006bff6b023e */ /* 0x000fc400000000ff */
[----:B------:R-:W-:Y:S02]  /*1f90*/  @P0 F2FP.PACK_AB R109, RZ, R109 ;  /* 0x0000006dff6d023e */ /* 0x000fe400000000ff */
[----:B------:R-:W-:Y:S02]  /*1fa0*/  @P0 PRMT R32, R105, 0x7610, R32 ;  /* 0x0000761069200816 */ /* 0x000fe40000000020 */
[----:B------:R-:W-:Y:S02]  /*1fb0*/  @P0 PRMT R33, R106, 0x7610, R33 ;  /* 0x000076106a210816 */ /* 0x000fe40000000021 */
[----:B------:R-:W-:Y:S02]  /*1fc0*/  @P0 PRMT R34, R108, 0x7610, R34 ;  /* 0x000076106c220816 */ /* 0x000fe40000000022 */
[----:B------:R-:W-:Y:S02]  /*1fd0*/  @P0 PRMT R35, R110, 0x7610, R35 ;  /* 0x000076106e230816 */ /* 0x000fe40000000023 */
[----:B------:R-:W-:-:S02]  /*1fe0*/  F2FP.PACK_AB R43, R40, R113 ;  /* 0x00000071282b723e */ /* 0x000fc400000000ff */
[----:B------:R-:W-:Y:S02]  /*1ff0*/  @P1 PRMT R36, R36, 0x5410, R49 ;  /* 0x0000541024241816 */ /* 0x000fe40000000031 */
[----:B------:R-:W-:Y:S01]  /*2000*/  @P1 PRMT R37, R37, 0x5410, R48 ;  /* 0x0000541025251816 */ /* 0x000fe20000000030 */
[----:B------:R-:W-:Y:S01]  /*2010*/  @P1 IMAD.WIDE.U32 R48, R71, R54, c[0x0][0x250] ;  /* 0x0000940047301625 */ /* 0x000fe200078e0036 */
[----:B------:R-:W-:Y:S02]  /*2020*/  F2FP.PACK_AB R40, R47, R100 ;  /* 0x000000642f28723e */ /* 0x000fe400000000ff */
[----:B------:R-:W-:Y:S01]  /*2030*/  @P1 PRMT R38, R38, 0x5410, R99 ;  /* 0x0000541026261816 */ /* 0x000fe20000000063 */
[----:B------:R-:W-:Y:S01]  /*2040*/  @P0 IMAD.WIDE.U32 R46, R70, R54, c[0x0][0x258] ;  /* 0x00009600462e0625 */ /* 0x000fe200078e0036 */
[----:B------:R-:W-:Y:S02]  /*2050*/  @P1 PRMT R39, R39, 0x5410, R112 ;  /* 0x0000541027271816 */ /* 0x000fe40000000070 */
[----:B------:R-:W-:-:S02]  /*2060*/  @P0 PRMT R32, R32, 0x5410, R45 ;  /* 0x0000541020200816 */ /* 0x000fc4000000002d */
[----:B------:R-:W-:Y:S01]  /*2070*/  @P0 PRMT R33, R33, 0x5410, R107 ;  /* 0x0000541021210816 */ /* 0x000fe2000000006b */
[----:B------:R0:W-:Y:S01]  /*2080*/  @P1 STG.E.128 [R48.64], R36 ;  /* 0x0000002430001986 */ /* 0x0001e2000c101d04 */
[----:B------:R-:W-:Y:S02]  /*2090*/  @P0 PRMT R34, R34, 0x5410, R109 ;  /* 0x0000541022220816 */ /* 0x000fe4000000006d */
[----:B------:R-:W-:Y:S02]  /*20a0*/  @P0 PRMT R35, R35, 0x5410, R53 ;  /* 0x0000541023230816 */ /* 0x000fe40000000035 */
[C---:B------:R-:W-:Y:S02]  /*20b0*/  @P1 LOP3.LUT P5, RZ, R68.reuse, 0xff0000, RZ, 0xc0, !PT ;  /* 0x00ff000044ff1812 */ /* 0x040fe400078ac0ff */
[C---:B------:R-:W-:Y:S01]  /*20c0*/  @P1 LOP3.LUT P6, RZ, R68.reuse, 0xff000000, RZ, 0xc0, !PT ;  /* 0xff00000044ff1812 */ /* 0x040fe200078cc0ff */
[----:B------:R1:W-:Y:S01]  /*20d0*/  @P0 STG.E.128 [R46.64], R32 ;  /* 0x000000202e000986 */ /* 0x0003e2000c101d04 */
[----:B------:R-:W-:-:S02]  /*20e0*/  @P1 LOP3.LUT P0, RZ, R68, 0xff00, RZ, 0xc0, !PT ;  /* 0x0000ff0044ff1812 */ /* 0x000fc4000780c0ff */
[----:B------:R-:W-:Y:S02]  /*20f0*/  @P1 FSEL R94, R94, RZ, P5 ;  /* 0x000000ff5e5e1208 */ /* 0x000fe40002800000 */
[----:B------:R-:W-:Y:S02]  /*2100*/  @P1 LOP3.LUT P5, RZ, R69, 0xff0000, RZ, 0xc0, !PT ;  /* 0x00ff000045ff1812 */ /* 0x000fe400078ac0ff */
[----:B------:R-:W-:Y:S02]  /*2110*/  @P1 FSEL R93, R93, RZ, P2 ;  /* 0x000000ff5d5d1208 */ /* 0x000fe40001000000 */
[----:B------:R-:W-:Y:S02]  /*2120*/  @P1 FSEL R95, R95, RZ, P6 ;  /* 0x000000ff5f5f1208 */ /* 0x000fe40003000000 */
[----:B0-----:R-:W-:Y:S02]  /*2130*/  @P1 FSEL R48, R114, RZ, P0 ;  /* 0x000000ff72301208 */ /* 0x001fe40000000000 */
[----:B------:R-:W-:-:S02]  /*2140*/  @P1 LOP3.LUT P0, RZ, R69, 0xff, RZ, 0xc0, !PT ;  /* 0x000000ff45ff1812 */ /* 0x000fc4000780c0ff */
[C---:B------:R-:W-:Y:S02]  /*2150*/  @P1 LOP3.LUT P2, RZ, R69.reuse, 0xff00, RZ, 0xc0, !PT ;  /* 0x0000ff0045ff1812 */ /* 0x040fe4000784c0ff */
[----:B------:R-:W-:Y:S02]  /*2160*/  @P1 LOP3.LUT P6, RZ, R69, 0xff000000, RZ, 0xc0, !PT ;  /* 0xff00000045ff1812 */ /* 0x000fe400078cc0ff */
[----:B------:R-:W-:Y:S02]  /*2170*/  @P1 FSEL R96, R96, RZ, P0 ;  /* 0x000000ff60601208 */ /* 0x000fe40000000000 */
[----:B------:R-:W-:Y:S02]  /*2180*/  @P1 FSEL R98, R98, RZ, P5 ;  /* 0x000000ff62621208 */ /* 0x000fe40002800000 */
[----:B------:R-:W-:Y:S02]  /*2190*/  @P1 F2FP.PACK_AB R93, RZ, R93 ;  /* 0x0000005dff5d123e */ /* 0x000fe400000000ff */
[----:B------:R-:W-:-:S02]  /*21a0*/  @P1 F2FP.PACK_AB R94, RZ, R94 ;  /* 0x0000005eff5e123e */ /* 0x000fc400000000ff */
[----:B------:R-:W-:Y:S02]  /*21b0*/  @P1 FSEL R97, R97, RZ, P2 ;  /* 0x000000ff61611208 */ /* 0x000fe40001000000 */
[----:B------:R-:W-:Y:S02]  /*21c0*/  @P1 FSEL R90, R90, RZ, P6 ;  /* 0x000000ff5a5a1208 */ /* 0x000fe40003000000 */
[----:B------:R-:W-:Y:S02]  /*21d0*/  @P1 F2FP.PACK_AB R96, RZ, R96 ;  /* 0x00000060ff60123e */ /* 0x000fe400000000ff */
[----:B------:R-:W-:Y:S02]  /*21e0*/  @P1 F2FP.PACK_AB R98, RZ, R98 ;  /* 0x00000062ff62123e */ /* 0x000fe400000000ff */
[----:B------:R-:W-:Y:S02]  /*21f0*/  IADD3 R71, R71, 0x100, RZ ;  /* 0x0000010047477810 */ /* 0x000fe40007ffe0ff */
[----:B------:R-:W-:-:S02]  /*2200*/  @P1 F2FP.PACK_AB R48, RZ, R48 ;  /* 0x00000030ff30123e */ /* 0x000fc400000000ff */
[----:B------:R-:W-:Y:S01]  /*2210*/  @P1 F2FP.PACK_AB R95, RZ, R95 ;  /* 0x0000005fff5f123e */ /* 0x000fe200000000ff */
[----:B------:R-:W-:Y:S01]  /*2220*/  IMAD.WIDE.U32 R44, R54, R71, c[0x0][0x248] ;  /* 0x00009200362c7625 */ /* 0x000fe200078e0047 */
[----:B------:R-:W-:Y:S02]  /*2230*/  @P1 F2FP.PACK_AB R97, RZ, R97 ;  /* 0x00000061ff61123e */ /* 0x000fe400000000ff */
[----:B------:R-:W-:Y:S01]  /*2240*/  @P1 F2FP.PACK_AB R90, RZ, R90 ;  /* 0x0000005aff5a123e */ /* 0x000fe200000000ff */
[----:B------:R-:W-:Y:S01]  /*2250*/  @P1 IMAD.WIDE.U32 R54, R70, R54, c[0x0][0x250] ;  /* 0x0000940046361625 */ /* 0x000fe200078e0036 */
[----:B------:R-:W-:Y:S02]  /*2260*/  @P1 PRMT R36, R93, 0x7610, R36 ;  /* 0x000076105d241816 */ /* 0x000fe40000000024 */
[----:B------:R-:W-:Y:S02]  /*2270*/  @P1 PRMT R37, R94, 0x7610, R37 ;  /* 0x000076105e251816 */ /* 0x000fe40000000025 */
[----:B------:R-:W-:-:S02]  /*2280*/  @P1 PRMT R38, R96, 0x7610, R38 ;  /* 0x0000761060261816 */ /* 0x000fc40000000026 */
[----:B------:R-:W-:Y:S02]  /*2290*/  @P1 PRMT R39, R98, 0x7610, R39 ;  /* 0x0000761062271816 */ /* 0x000fe40000000027 */
[----:B------:R-:W-:Y:S02]  /*22a0*/  F2FP.PACK_AB R42, R103, R104 ;  /* 0x00000068672a723e */ /* 0x000fe400000000ff */
[----:B------:R-:W-:Y:S02]  /*22b0*/  F2FP.PACK_AB R41, R101, R102 ;  /* 0x000000666529723e */ /* 0x000fe400000000ff */
[----:B------:R-:W-:Y:S02]  /*22c0*/  @P1 PRMT R36, R36, 0x5410, R48 ;  /* 0x0000541024241816 */ /* 0x000fe40000000030 */
[----:B------:R-:W-:Y:S01]  /*22d0*/  @P1 PRMT R37, R37, 0x5410, R95 ;  /* 0x0000541025251816 */ /* 0x000fe2000000005f */
[----:B------:R1:W-:Y:S01]  /*22e0*/  STG.E.128 [R44.64], R40 ;  /* 0x000000282c007986 */ /* 0x0003e2000c101d04 */
[----:B------:R-:W-:-:S02]  /*22f0*/  @P1 PRMT R38, R38, 0x5410, R97 ;  /* 0x0000541026261816 */ /* 0x000fc40000000061 */
[----:B------:R-:W-:Y:S02]  /*2300*/  @P1 PRMT R39, R39, 0x5410, R90 ;  /* 0x0000541027271816 */ /* 0x000fe4000000005a */
[----:B------:R-:W-:-:S03]  /*2310*/  SEL R119, RZ, 0x1, P4 ;  /* 0x00000001ff777807 */ /* 0x000fc60002000000 */
[----:B------:R1:W-:Y:S02]  /*2320*/  @P1 STG.E.128 [R54.64], R36 ;  /* 0x0000002436001986 */ /* 0x0003e4000c101d04 */
[----:B-1----:R-:W-:Y:S01]  /*2330*/  @P3 CALL.REL.NOINC `(.L_x_331) ;  /* 0x0000001000003944 */ /* 0x002fe20003c00000 */
[----:B------:R-:W-:Y:S05]  /*2340*/  BRA `(.L_x_332) ;  /* 0xffffe0b000007947 */ /* 0x000fea000383ffff */
.L_x_331:
[----:B------:R-:W-:Y:S01]  /*2350*/  MOV R38, R16 ;  /* 0x0000001000267202 */ /* 0x000fe20000000f00 */
[----:B------:R-:W-:Y:S01]  /*2360*/  IMAD.MOV.U32 R25, RZ, RZ, R64 ;  /* 0x000000ffff197224 */ /* 0x000fe200078e0040 */
[----:B------:R-:W-:Y:S01]  /*2370*/  MOV R16, R18 ;  /* 0x0000001200107202 */ /* 0x000fe20000000f00 */
[----:B------:R-:W-:Y:S01]  /*2380*/  IMAD.MOV.U32 R37, RZ, RZ, R13 ;  /* 0x000000ffff257224 */ /* 0x000fe200078e000d */
        /* <DEDUP_REMOVED lines=22> */
.L_x_328:
[----:B------:R-:W0:Y:S01]  /*24f0*/  S2UR UR6, SR_CTAID.X ;  /* 0x00000000000679c3 */ /* 0x000e220000002500 */
[----:B------:R-:W-:-:S02]  /*2500*/  MOV R9, 0x20 ;  /* 0x0000002000097802 */ /* 0x000fc40000000f00 */
        /* <DEDUP_REMOVED lines=14> */
.L_x_329:
[----:B------:R-:W-:Y:S01]  /*25f0*/  HFMA2.MMA R46, -RZ, RZ, 0, 9.5367431640625e-07 ;  /* 0x00000010ff2e7435 */ /* 0x000fe200000001ff */
[----:B------:R-:W-:Y:S01]  /*2600*/  MOV R47, R42 ;  /* 0x0000002a002f7202 */ /* 0x000fe20000000f00 */
[----:B------:R-:W-:Y:S01]  /*2610*/  IMAD.MOV.U32 R44, RZ, RZ, 0x1f ;  /* 0x0000001fff2c7424 */ /* 0x000fe200078e00ff */
[----:B------:R-:W-:-:S02]  /*2620*/  MOV R43, 0xffffffff ;  /* 0xffffffff002b7802 */ /* 0x000fc40000000f00 */
[----:B------:R-:W-:Y:S02]  /*2630*/  MOV R40, 0x2650 ;  /* 0x0000265000287802 */ /* 0x000fe40000000f00 */
[----:B-----5:R-:W-:Y:S05]  /*2640*/  CALL.REL.NOINC `($__internal_23_$__cuda_sm70_shflsync_down_p) ;  /* 0x0000046000007944 */ /* 0x020fea0003c00000 */
[----:B-1----:R-:W-:Y:S01]  /*2650*/  MOV R45, R43 ;  /* 0x0000002b002d7202 */ /* 0x002fe20000000f00 */
[----:B0-----:R-:W-:Y:S05]  /*2660*/  BRA `(.L_x_333) ;  /* 0xffffe95000007947 */ /* 0x001fea000383ffff */
.L_x_330:
[----:B------:R-:W-:Y:S01]  /*2670*/  HFMA2.MMA R46, -RZ, RZ, 0, 9.5367431640625e-07 ;  /* 0x00000010ff2e7435 */ /* 0x000fe200000001ff */
[----:B------:R-:W-:Y:S02]  /*2680*/  MOV R47, R48 ;  /* 0x00000030002f7202 */ /* 0x000fe40000000f00 */
[----:B------:R-:W-:Y:S02]  /*2690*/  MOV R44, 0x1f ;  /* 0x0000001f002c7802 */ /* 0x000fe40000000f00 */
[----:B------:R-:W-:Y:S02]  /*26a0*/  MOV R43, 0xffffffff ;  /* 0xffffffff002b7802 */ /* 0x000fe40000000f00 */
[----:B------:R-:W-:Y:S02]  /*26b0*/  MOV R40, 0x26d0 ;  /* 0x000026d000287802 */ /* 0x000fe40000000f00 */
[----:B01---5:R-:W-:Y:S05]  /*26c0*/  CALL.REL.NOINC `($__internal_23_$__cuda_sm70_shflsync_down_p) ;  /* 0x000003e000007944 */ /* 0x023fea0003c00000 */
[----:B------:R-:W-:Y:S01]  /*26d0*/  FADD.FTZ R45, R42, R45 ;  /* 0x0000002d2a2d7221 */ /* 0x000fe20000010000 */
[----:B0-----:R-:W-:Y:S01]  /*26e0*/  HFMA2.MMA R46, -RZ, RZ, 0, 4.76837158203125e-07 ;  /* 0x00000008ff2e7435 */ /* 0x001fe200000001ff */
[----:B-1----:R-:W-:Y:S01]  /*26f0*/  FADD.FTZ R48, R48, R43 ;  /* 0x0000002b30307221 */ /* 0x002fe20000010000 */
[----:B------:R-:W-:Y:S01]  /*2700*/  MOV R44, 0x1f ;  /* 0x0000001f002c7802 */ /* 0x000fe20000000f00 */
[----:B------:R-:W-:Y:S01]  /*2710*/  IMAD.MOV.U32 R43, RZ, RZ, -0x1 ;  /* 0xffffffffff2b7424 */ /* 0x000fe200078e00ff */
[----:B------:R-:W-:-:S02]  /*2720*/  MOV R47, R45 ;  /* 0x0000002d002f7202 */ /* 0x000fc40000000f00 */
[----:B------:R-:W-:Y:S02]  /*2730*/  MOV R40, 0x2750 ;  /* 0x0000275000287802 */ /* 0x000fe40000000f00 */
[----:B------:R-:W-:Y:S05]  /*2740*/  CALL.REL.NOINC `($__internal_23_$__cuda_sm70_shflsync_down_p) ;  /* 0x0000036000007944 */ /* 0x000fea0003c00000 */
[----:B0-----:R-:W-:Y:S01]  /*2750*/  HFMA2.MMA R46, -RZ, RZ, 0, 4.76837158203125e-07 ;  /* 0x00000008ff2e7435 */ /* 0x001fe200000001ff */
[----:B-1----:R-:W-:Y:S02]  /*2760*/  MOV R42, R43 ;  /* 0x0000002b002a7202 */ /* 0x002fe40000000f00 */
[----:B------:R-:W-:Y:S02]  /*2770*/  MOV R47, R48 ;  /* 0x00000030002f7202 */ /* 0x000fe40000000f00 */
[----:B------:R-:W-:Y:S02]  /*2780*/  MOV R44, 0x1f ;  /* 0x0000001f002c7802 */ /* 0x000fe40000000f00 */
[----:B------:R-:W-:Y:S02]  /*2790*/  MOV R43, 0xffffffff ;  /* 0xffffffff002b7802 */ /* 0x000fe40000000f00 */
[----:B------:R-:W-:Y:S02]  /*27a0*/  MOV R40, 0x27c0 ;  /* 0x000027c000287802 */ /* 0x000fe40000000f00 */
[----:B------:R-:W-:Y:S05]  /*27b0*/  CALL.REL.NOINC `($__internal_23_$__cuda_sm70_shflsync_down_p) ;  /* 0x000002f000007944 */ /* 0x000fea0003c00000 */
[----:B------:R-:W-:Y:S01]  /*27c0*/  FADD.FTZ R45, R42, R45 ;  /* 0x0000002d2a2d7221 */ /* 0x000fe20000010000 */
[----:B0-----:R-:W-:Y:S01]  /*27d0*/  HFMA2.MMA R46, -RZ, RZ, 0, 2.384185791015625e-07 ;  /* 0x00000004ff2e7435 */ /* 0x001fe200000001ff */
[----:B-1----:R-:W-:Y:S01]  /*27e0*/  FADD.FTZ R48, R48, R43 ;  /* 0x0000002b30307221 */ /* 0x002fe20000010000 */
[----:B------:R-:W-:Y:S01]  /*27f0*/  MOV R44, 0x1f ;  /* 0x0000001f002c7802 */ /* 0x000fe20000000f00 */
[----:B------:R-:W-:Y:S01]  /*2800*/  IMAD.MOV.U32 R43, RZ, RZ, -0x1 ;  /* 0xffffffffff2b7424 */ /* 0x000fe200078e00ff */
[----:B------:R-:W-:-:S02]  /*2810*/  MOV R47, R45 ;  /* 0x0000002d002f7202 */ /* 0x000fc40000000f00 */
[----:B------:R-:W-:Y:S02]  /*2820*/  MOV R40, 0x2840 ;  /* 0x0000284000287802 */ /* 0x000fe40000000f00 */
[----:B------:R-:W-:Y:S05]  /*2830*/  CALL.REL.NOINC `($__internal_23_$__cuda_sm70_shflsync_down_p) ;  /* 0x0000027000007944 */ /* 0x000fea0003c00000 */
[----:B0-----:R-:W-:Y:S01]  /*2840*/  HFMA2.MMA R46, -RZ, RZ, 0, 2.384185791015625e-07 ;  /* 0x00000004ff2e7435 */ /* 0x001fe200000001ff */
[----:B-1----:R-:W-:Y:S02]  /*2850*/  MOV R42, R43 ;  /* 0x0000002b002a7202 */ /* 0x002fe40000000f00 */
[----:B------:R-:W-:Y:S02]  /*2860*/  MOV R47, R48 ;  /* 0x00000030002f7202 */ /* 0x000fe40000000f00 */
[----:B------:R-:W-:Y:S02]  /*2870*/  MOV R44, 0x1f ;  /* 0x0000001f002c7802 */ /* 0x000fe40000000f00 */
[----:B------:R-:W-:Y:S02]  /*2880*/  MOV R43, 0xffffffff ;  /* 0xffffffff002b7802 */ /* 0x000fe40000000f00 */
[----:B------:R-:W-:Y:S02]  /*2890*/  MOV R40, 0x28b0 ;  /* 0x000028b000287802 */ /* 0x000fe40000000f00 */
[----:B------:R-:W-:Y:S05]  /*28a0*/  CALL.REL.NOINC `($__internal_23_$__cuda_sm70_shflsync_down_p) ;  /* 0x0000020000007944 */ /* 0x000fea0003c00000 */
[----:B------:R-:W-:Y:S01]  /*28b0*/  FADD.FTZ R45, R42, R45 ;  /* 0x0000002d2a2d7221 */ /* 0x000fe20000010000 */
[----:B0-----:R-:W-:Y:S01]  /*28c0*/  HFMA2.MMA R46, -RZ, RZ, 0, 1.1920928955078125e-07 ;  /* 0x00000002ff2e7435 */ /* 0x001fe200000001ff */
[----:B-1----:R-:W-:Y:S01]  /*28d0*/  FADD.FTZ R50, R48, R43 ;  /* 0x0000002b30327221 */ /* 0x002fe20000010000 */
[----:B------:R-:W-:Y:S01]  /*28e0*/  MOV R44, 0x1f ;  /* 0x0000001f002c7802 */ /* 0x000fe20000000f00 */
[----:B------:R-:W-:Y:S01]  /*28f0*/  IMAD.MOV.U32 R43, RZ, RZ, -0x1 ;  /* 0xffffffffff2b7424 */ /* 0x000fe200078e00ff */
[----:B------:R-:W-:-:S02]  /*2900*/  MOV R47, R45 ;  /* 0x0000002d002f7202 */ /* 0x000fc40000000f00 */
[----:B------:R-:W-:Y:S02]  /*2910*/  MOV R40, 0x2930 ;  /* 0x0000293000287802 */ /* 0x000fe40000000f00 */
[----:B------:R-:W-:Y:S05]  /*2920*/  CALL.REL.NOINC `($__internal_23_$__cuda_sm70_shflsync_down_p) ;  /* 0x0000018000007944 */ /* 0x000fea0003c00000 */
[----:B0-----:R-:W-:Y:S01]  /*2930*/  HFMA2.MMA R46, -RZ, RZ, 0, 1.1920928955078125e-07 ;  /* 0x00000002ff2e7435 */ /* 0x001fe200000001ff */
[----:B-1----:R-:W-:Y:S02]  /*2940*/  MOV R42, R43 ;  /* 0x0000002b002a7202 */ /* 0x002fe40000000f00 */
[----:B------:R-:W-:Y:S02]  /*2950*/  MOV R47, R50 ;  /* 0x00000032002f7202 */ /* 0x000fe40000000f00 */
[----:B------:R-:W-:Y:S02]  /*2960*/  MOV R44, 0x1f ;  /* 0x0000001f002c7802 */ /* 0x000fe40000000f00 */
[----:B------:R-:W-:Y:S02]  /*2970*/  MOV R43, 0xffffffff ;  /* 0xffffffff002b7802 */ /* 0x000fe40000000f00 */
[----:B------:R-:W-:Y:S02]  /*2980*/  MOV R40, 0x29a0 ;  /* 0x000029a000287802 */ /* 0x000fe40000000f00 */
[----:B------:R-:W-:Y:S05]  /*2990*/  CALL.REL.NOINC `($__internal_23_$__cuda_sm70_shflsync_down_p) ;  /* 0x0000011000007944 */ /* 0x000fea0003c00000 */
[----:B------:R-:W-:Y:S01]  /*29a0*/  FADD.FTZ R48, R42, R45 ;  /* 0x0000002d2a307221 */ /* 0x000fe20000010000 */
[----:B0-----:R-:W-:Y:S01]  /*29b0*/  HFMA2.MMA R46, -RZ, RZ, 0, 5.9604644775390625e-08 ;  /* 0x00000001ff2e7435 */ /* 0x001fe200000001ff */
[----:B-1----:R-:W-:Y:S01]  /*29c0*/  FADD.FTZ R49, R50, R43 ;  /* 0x0000002b32317221 */ /* 0x002fe20000010000 */
[----:B------:R-:W-:Y:S01]  /*29d0*/  MOV R44, 0x1f ;  /* 0x0000001f002c7802 */ /* 0x000fe20000000f00 */
[----:B------:R-:W-:Y:S01]  /*29e0*/  IMAD.MOV.U32 R43, RZ, RZ, -0x1 ;  /* 0xffffffffff2b7424 */ /* 0x000fe200078e00ff */
[----:B------:R-:W-:-:S02]  /*29f0*/  MOV R47, R48 ;  /* 0x00000030002f7202 */ /* 0x000fc40000000f00 */
[----:B------:R-:W-:Y:S02]  /*2a00*/  MOV R40, 0x2a20 ;  /* 0x00002a2000287802 */ /* 0x000fe40000000f00 */
[----:B------:R-:W-:Y:S05]  /*2a10*/  CALL.REL.NOINC `($__internal_23_$__cuda_sm70_shflsync_down_p) ;  /* 0x0000009000007944 */ /* 0x000fea0003c00000 */
[----:B0-----:R-:W-:Y:S01]  /*2a20*/  HFMA2.MMA R46, -RZ, RZ, 0, 5.9604644775390625e-08 ;  /* 0x00000001ff2e7435 */ /* 0x001fe200000001ff */
[----:B-1----:R-:W-:Y:S02]  /*2a30*/  MOV R45, R43 ;  /* 0x0000002b002d7202 */ /* 0x002fe40000000f00 */
[----:B------:R-:W-:Y:S02]  /*2a40*/  MOV R47, R49 ;  /* 0x00000031002f7202 */ /* 0x000fe40000000f00 */
[----:B------:R-:W-:Y:S02]  /*2a50*/  MOV R44, 0x1f ;  /* 0x0000001f002c7802 */ /* 0x000fe40000000f00 */
[----:B------:R-:W-:Y:S02]  /*2a60*/  MOV R43, 0xffffffff ;  /* 0xffffffff002b7802 */ /* 0x000fe40000000f00 */
[----:B------:R-:W-:Y:S02]  /*2a70*/  MOV R40, 0x2a90 ;  /* 0x00002a9000287802 */ /* 0x000fe40000000f00 */
[----:B------:R-:W-:Y:S05]  /*2a80*/  CALL.REL.NOINC `($__internal_23_$__cuda_sm70_shflsync_down_p) ;  /* 0x0000002000007944 */ /* 0x000fea0003c00000 */
[----:B01----:R-:W-:Y:S01]  /*2a90*/  MOV R46, R43 ;  /* 0x0000002b002e7202 */ /* 0x003fe20000000f00 */
[----:B------:R-:W-:Y:S05]  /*2aa0*/  BRA `(.L_x_334) ;  /* 0xffffe63000007947 */ /* 0x000fea000383ffff */
        .weak           $__internal_23_$__cuda_sm70_shflsync_down_p
        .type           $__internal_23_$__cuda_sm70_shflsync_down_p,@function
        .size           $__internal_23_$__cuda_sm70_shflsync_down_p,(.L_x_1786 - $__internal_23_$__cuda_sm70_shflsync_down_p)
$__internal_23_$__cuda_sm70_shflsync_down_p:
[----:B------:R-:W-:Y:S01]  /*2ab0*/  HFMA2.MMA R41, -RZ, RZ, 0, 0 ;  /* 0x00000000ff297435 */ /* 0x000fe200000001ff */
[----:B------:R-:W-:Y:S04]  /*2ac0*/  WARPSYNC R43 ;  /* 0x0000002b00007348 */ /* 0x000fe80003800000 */
[----:B------:R0:W1:Y:S01]  /*2ad0*/  SHFL.DOWN PT, R43, R47, R46, R44 ;  /* 0x0800002e2f2b7389 */ /* 0x00006200000e002c */
[----:B------:R-:W-:Y:S05]  /*2ae0*/  RET.REL.NODEC R40 `(_ZN10layer_norm31ln_parallel_residual_bwd_kernelINS_13Kernel_traitsI6__halfS2_S2_S2_fjLj4096ELj1ELj1ELj8ELj16ENS_18Kernel_traits_baseILj4096ES2_S2_S2_S2_fjLj256EEEEELb1ELb1ELb1EEEvNS_9BwdParamsE) ;  /* 0xffffd51028007950 */ /* 0x000fea0003c3ffff */
.L_x_335:
        /* <DEDUP_REMOVED lines=9> */
.L_x_1786:


//--------------------- .text._ZN10layer_norm31ln_parallel_residual_bwd_kernelINS_13Kernel_traitsIf13__nv_bfloat16S2_S2_fjLj4096ELj1ELj1ELj8ELj16ENS_18Kernel_traits_baseILj4096EfS2_S2_S2_fjLj256EEEEELb0ELb0ELb0EEEvNS_9BwdParamsE --------------------------
	.section	.text._ZN10layer_norm31ln_parallel_residual_bwd_kernelINS_13Kernel_traitsIf13__nv_bfloat16S2_S2_fjLj4096ELj1ELj1ELj8ELj16ENS_18Kernel_traits_baseILj4096EfS2_S2_S2_fjLj256EEEEELb0ELb0ELb0EEEvNS_9BwdParamsE,"ax",@progbits
	.sectioninfo	@"SHI_REGISTERS=171"
	.align	128
        .global         _ZN10layer_norm31ln_parallel_residual_bwd_kernelINS_13Kernel_traitsIf13__nv_bfloat16S2_S2_fjLj4096ELj1ELj1ELj8ELj16ENS_18Kernel_traits_baseILj4096EfS2_S2_S2_fjLj256EEEEELb0ELb0ELb0EEEvNS_9BwdParamsE
        .type           _ZN10layer_norm31ln_parallel_residual_bwd_kernelINS_13Kernel_traitsIf13__nv_bfloat16S2_S2_fjLj4096ELj1ELj1ELj8ELj16ENS_18Kernel_traits_baseILj4096EfS2_S2_S2_fjLj256EEEEELb0ELb0ELb0EEEvNS_9BwdParamsE,@function
        .size           _ZN10layer_norm31ln_parallel_residual_bwd_kernelINS_13Kernel_traitsIf13__nv_bfloat16S2_S2_fjLj4096ELj1ELj1ELj8ELj16ENS_18Kernel_traits_baseILj4096EfS2_S2_S2_fjLj256EEEEELb0ELb0ELb0EEEvNS_9BwdParamsE,(.L_x_1787 - _ZN10layer_norm31ln_parallel_residual_bwd_kernelINS_13Kernel_traitsIf13__nv_bfloat16S2_S2_fjLj4096ELj1ELj1ELj8ELj16ENS_18Kernel_traits_baseILj4096EfS2_S2_S2_fjLj256EEEEELb0ELb0ELb0EEEvNS_9BwdParamsE)
        .other          _ZN10layer_norm31ln_parallel_residual_bwd_kernelINS_13Kernel_traitsIf13__nv_bfloat16S2_S2_fjLj4096ELj1ELj1ELj8ELj16ENS_18Kernel_traits_baseILj4096EfS2_S2_S2_fjLj256EEEEELb0ELb0ELb0EEEvNS_9BwdParamsE,@"STO_CUDA_ENTRY STV_DEFAULT"
_ZN10layer_norm31ln_parallel_residual_bwd_kernelINS_13Kernel_traitsIf13__nv_bfloat16S2_S2_fjLj4096ELj1ELj1ELj8ELj16ENS_18Kernel_traits_baseILj4096EfS2_S2_S2_fjLj256EEEEELb0ELb0ELb0EEEvNS_9BwdParamsE:
.text._ZN10layer_norm31ln_parallel_residual_bwd_kernelINS_13Kernel_traitsIf13__nv_bfloat16S2_S2_fjLj4096ELj1ELj1ELj8ELj16ENS_18Kernel_traits_baseILj4096EfS2_S2_S2_fjLj256EEEEELb0ELb0ELb0EEEvNS_9BwdParamsE:
        /* <DEDUP_REMOVED lines=15> */
[----:B------:R-:W-:Y:S01]  /*00f0*/  @P3 LOP3.LUT R8, R8, 0x100, RZ, 0xfc, !PT ;  /* 0x0000010008083812 */ /* 0x000fe200078efcff */
[----:B------:R-:W0:Y:S01]  /*0100*/  S2UR UR6, SR_CTAID.X ;  /* 0x00000000000679c3 */ /* 0x000e220000002500 */
[----:B------:R0:W5:Y:S03]  /*0110*/  @P3 LDG.E.128 R100, [R2.64] ;  /* 0x0000000402643981 */ /* 0x000166000c1e1d00 */
[CC--:B------:R-:W-:Y:S01]  /*0120*/  @P4 IMAD.WIDE.U32 R6, R8.reuse, R9.reuse, c[0x0][0x1b0] ;  /* 0x00006c0008064625 */ /* 0x0c0fe200078e0009 */
[----:B------:R1:W5:Y:S04]  /*0130*/  @P3 LDG.E.128 R92, [R4.64] ;  /* 0x00000004045c3981 */ /* 0x000368000c1e1d00 */
[----:B------:R1:W5:Y:S04]  /*0140*/  @P3 LDG.E.128 R88, [R4.64+0x10] ;  /* 0x0000100404583981 */ /* 0x000368000c1e1d00 */
[----:B------:R1:W5:Y:S04]  /*0150*/  @P4 LDG.E.128 R84, [R6.64] ;  /* 0x0000000406544981 */ /* 0x000368000c1e1d00 */
[----:B------:R1:W5:Y:S04]  /*0160*/  @P4 LDG.E.128 R80, [R6.64+0x10] ;  /* 0x0000100406504981 */ /* 0x000368000c1e1d00 */
[----:B------:R0:W5:Y:S01]  /*0170*/  @P3 LDG.E.128 R96, [R2.64+0x10] ;  /* 0x0000100402603981 */ /* 0x000162000c1e1d00 */
[----:B------:R-:W-:Y:S01]  /*0180*/  @P4 IMAD.WIDE.U32 R8, R8, R9, c[0x0][0x1b8] ;  /* 0x00006e0008084625 */ /* 0x000fe200078e0009 */
[----:B------:R-:W-:Y:S01]  /*0190*/  CS2R R68, SRZ ;  /* 0x0000000000447805 */ /* 0x000fe2000001ff00 */
[----:B------:R-:W-:Y:S01]  /*01a0*/  CS2R R70, SRZ ;  /* 0x0000000000467805 */ /* 0x000fe2000001ff00 */
[----:B------:R-:W-:Y:S01]  /*01b0*/  CS2R R64, SRZ ;  /* 0x0000000000407805 */ /* 0x000fe2000001ff00 */
[----:B------:R-:W-:Y:S01]  /*01c0*/  CS2R R66, SRZ ;  /* 0x0000000000427805 */ /* 0x000fe2000001ff00 */
[----:B------:R2:W5:Y:S01]  /*01d0*/  @P4 LDG.E.128 R76, [R8.64] ;  /* 0x00000004084c4981 */ /* 0x000562000c1e1d00 */
[----:B0-----:R-:W-:-:S03]  /*01e0*/  LEA.HI R2, R0, UR6, RZ, 0x18 ;  /* 0x0000000600027c11 */ /* 0x001fc6000f8fc0ff */
[----:B------:R2:W5:Y:S01]  /*01f0*/  @P4 LDG.E.128 R72, [R8.64+0x10] ;  /* 0x0000100408484981 */ /* 0x000562000c1e1d00 */
        /* <DEDUP_REMOVED lines=29> */
[----:B------:R-:W-:Y:S05]  /*03d0*/  @P0 BRA `(.L_x_336) ;  /* 0x0000202000000947 */ /* 0x000fea0003800000 */
[----:B-1----:R-:W0:Y:S01]  /*03e0*/  LDC.U8 R162, c[0x0][0x1f0] ;  /* 0x00007c00ffa27b82 */ /* 0x002e220000000000 */
[----:B------:R-:W-:Y:S01]  /*03f0*/  HFMA2.MMA R3, -RZ, RZ, 0, 5.9604644775390625e-08 ;  /* 0x00000001ff037435 */ /* 0x000fe200000001ff */
[----:B------:R-:W-:-:S06]  /*0400*/  MOV R69, RZ ;  /* 0x000000ff00457202 */ /* 0x000fcc0000000f00 */
.L_x_347:
[----:B------:R-:W-:-:S05]  /*0410*/  MOV R119, 0x4 ;  /* 0x0000000400777802 */ /* 0x000fca0000000f00 */
[----:B------:R-:W-:-:S04]  /*0420*/  IMAD.WIDE R116, R2, R119, c[0x0][0x1a0] ;  /* 0x0000680002747625 */ /* 0x000fc800078e0277 */
[C---:B------:R-:W-:Y:S01]  /*0430*/  IMAD.WIDE R118, R2.reuse, R119, c[0x0][0x1a8] ;  /* 0x00006a0002767625 */ /* 0x040fe200078e0277 */
[----:B-----5:R1:W5:Y:S04]  /*0440*/  LDG.E R149, [R116.64] ;  /* 0x0000000474957981 */ /* 0x020368000c1e1900 */
        /* <DEDUP_REMOVED lines=11> */
[----:B-1----:R-:W-:Y:S01]  /*0500*/  HFMA2.MMA R121, -RZ, RZ, 0, 9.5367431640625e-07 ;  /* 0x00000010ff797435 */ /* 0x002fe200000001ff */
[----:B------:R-:W-:-:S04]  /*0510*/  LEA R136, P0, R124, c[0x0][0x188], 0x4 ;  /* 0x000062007c887a11 */ /* 0x000fc800078020ff */
[----:B------:R-:W-:-:S05]  /*0520*/  LEA.HI.X R137, R124, c[0x0][0x18c], RZ, 0x4, P0 ;  /* 0x000063007c897a11 */ /* 0x000fca00000f24ff */
[CC--:B------:R-:W-:Y:S01]  /*0530*/  IMAD.WIDE.U32 R116, R124.reuse, R121.reuse, c[0x0][0x210] ;  /* 0x000084007c747625 */ /* 0x0c0fe200078e0079 */
[----:B------:R-:W2:Y:S03]  /*0540*/  LDG.E.128 R136, [R136.64] ;  /* 0x0000000488887981 */ /* 0x000ea6000c1e1d00 */
        /* <DEDUP_REMOVED lines=8> */
[----:B0-----:R-:W-:Y:S02]  /*05d0*/  ISETP.NE.AND P0, PT, R162, RZ, PT ;  /* 0x000000ffa200720c */ /* 0x001fe40003f05270 */
[----:B------:R-:W-:Y:S02]  /*05e0*/  IADD3 R160, R124, 0x100, RZ ;  /* 0x000001007ca07810 */ /* 0x000fe40007ffe0ff */
[--C-:B--2---:R-:W-:Y:S02]  /*05f0*/  PRMT R148, RZ, 0x5410, R137.reuse ;  /* 0x00005410ff947816 */ /* 0x104fe40000000089 */
[----:B------:R-:W-:Y:S02]  /*0600*/  PRMT R150, RZ, 0x7610, R137 ;  /* 0x00007610ff967816 */ /* 0x000fe40000000089 */
[----:B-1----:R-:W-:Y:S02]  /*0610*/  PRMT R146, RZ, 0x5410, R136 ;  /* 0x00005410ff927816 */ /* 0x002fe40000000088 */
[----:B-----5:R-:W-:-:S02]  /*0620*/  FSEL R137, R149, RZ, !P0 ;  /* 0x000000ff95897208 */ /* 0x020fc40004000000 */
[----:B------:R-:W-:Y:S02]  /*0630*/  PRMT R136, RZ, 0x7610, R136 ;  /* 0x00007610ff887816 */ /* 0x000fe40000000088 */
[--C-:B------:R-:W-:Y:S01]  /*0640*/  PRMT R152, RZ, 0x5410, R138.reuse ;  /* 0x00005410ff987816 */ /* 0x100fe2000000008a */
[----:B------:R-:W-:Y:S01]  /*0650*/  FADD.FTZ R146, R146, -R137 ;  /* 0x8000008992927221 */ /* 0x000fe20000010000 */
[----:B------:R-:W-:Y:S01]  /*0660*/  PRMT R154, RZ, 0x7610, R138 ;  /* 0x00007610ff9a7816 */ /* 0x000fe2000000008a */
[C---:B------:R-:W-:Y:S01]  /*0670*/  FADD.FTZ R138, -R137.reuse, R136 ;  /* 0x00000088898a7221 */ /* 0x040fe20000010100 */
[--C-:B------:R-:W-:Y:S01]  /*0680*/  PRMT R156, RZ, 0x5410, R139.reuse ;  /* 0x00005410ff9c7816 */ /* 0x100fe2000000008b */
[C---:B------:R-:W-:Y:S01]  /*0690*/  FADD.FTZ R148, -R137.reuse, R148 ;  /* 0x0000009489947221 */ /* 0x040fe20000010100 */
[----:B------:R-:W-:Y:S01]  /*06a0*/  PRMT R158, RZ, 0x7610, R139 ;  /* 0x00007610ff9e7816 */ /* 0x000fe2000000008b */
[C---:B------:R-:W-:Y:S01]  /*06b0*/  FADD.FTZ R150, -R137.reuse, R150 ;  /* 0x0000009689967221 */ /* 0x040fe20000010100 */
        /* <DEDUP_REMOVED lines=8> */
[----:B------:R-:W-:Y:S01]  /*0740*/  PRMT R153, RZ, 0x5410, R117 ;  /* 0x00005410ff997816 */ /* 0x000fe20000000075 */
[----:B------:R-:W-:Y:S01]  /*0750*/  FMUL.FTZ R137, R127, R146 ;  /* 0x000000927f897220 */ /* 0x000fe20000410000 */
[----:B------:R-:W-:Y:S01]  /*0760*/  PRMT R151, RZ, 0x5410, R121 ;  /* 0x00005410ff977816 */ /* 0x000fe20000000079 */
[----:B------:R-:W-:-:S02]  /*0770*/  FMUL.FTZ R136, R92, R147 ;  /* 0x000000935c887220 */ /* 0x000fc40000410000 */
[----:B------:R-:W-:Y:S02]  /*0780*/  FMUL.FTZ R138, R127, R138 ;  /* 0x0000008a7f8a7220 */ /* 0x000fe40000410000 */
[----:B------:R-:W-:Y:S02]  /*0790*/  FADD.FTZ R52, R52, R139 ;  /* 0x0000008b34347221 */ /* 0x000fe40000010000 */
[CC--:B------:R-:W-:Y:S02]  /*07a0*/  FFMA.FTZ R68, R137.reuse, R139.reuse, R68 ;  /* 0x0000008b89447223 */ /* 0x0c0fe40000010044 */
[----:B------:R-:W-:Y:S02]  /*07b0*/  FFMA.FTZ R136, R100, R139, R136 ;  /* 0x0000008b64887223 */ /* 0x000fe40000010088 */
[----:B------:R-:W-:Y:S02]  /*07c0*/  FADD.FTZ R20, R20, R147 ;  /* 0x0000009314147221 */ /* 0x000fe40000010000 */
[----:B------:R-:W-:-:S02]  /*07d0*/  FFMA.FTZ R36, R137, R147, R36 ;  /* 0x0000009389247223 */ /* 0x000fc40000010024 */
[----:B------:R-:W-:Y:S02]  /*07e0*/  FMUL.FTZ R139, R93, R116 ;  /* 0x000000745d8b7220 */ /* 0x000fe40000410000 */
[----:B------:R-:W-:Y:S02]  /*07f0*/  FMUL.FTZ R147, R127, R148 ;  /* 0x000000947f937220 */ /* 0x000fe40000410000 */
[----:B------:R-:W-:Y:S02]  /*0800*/  FADD.FTZ R21, R21, R116 ;  /* 0x0000007415157221 */ /* 0x000fe40000010000 */
[C---:B------:R-:W-:Y:S01]  /*0810*/  FFMA.FTZ R37, R138.reuse, R116, R37 ;  /* 0x000000748a257223 */ /* 0x040fe20000010025 */
[----:B------:R-:W-:Y:S01]  /*0820*/  PRMT R116, RZ, 0x7610, R121 ;  /* 0x00007610ff747816 */ /* 0x000fe20000000079 */
[----:B------:R-:W-:Y:S01]  /*0830*/  FADD.FTZ R53, R53, R120 ;  /* 0x0000007835357221 */ /* 0x000fe20000010000 */
[--C-:B------:R-:W-:Y:S01]  /*0840*/  PRMT R121, RZ, 0x5410, R118.reuse ;  /* 0x00005410ff797816 */ /* 0x100fe20000000076 */
[-C--:B------:R-:W-:Y:S01]  /*0850*/  FFMA.FTZ R69, R138, R120.reuse, R69 ;  /* 0x000000788a457223 */ /* 0x080fe20000010045 */
[----:B------:R-:W-:Y:S01]  /*0860*/  PRMT R118, RZ, 0x7610, R118 ;  /* 0x00007610ff767816 */ /* 0x000fe20000000076 */
[----:B------:R-:W-:Y:S01]  /*0870*/  FFMA.FTZ R139, R101, R120, R139 ;  /* 0x00000078658b7223 */ /* 0x000fe2000001008b */
[----:B------:R-:W-:Y:S01]  /*0880*/  PRMT R120, RZ, 0x7610, R117 ;  /* 0x00007610ff787816 */ /* 0x000fe20000000075 */
[-C--:B------:R-:W-:Y:S01]  /*0890*/  FMUL.FTZ R146, R94, R153.reuse ;  /* 0x000000995e927220 */ /* 0x080fe20000410000 */
[--C-:B------:R-:W-:Y:S01]  /*08a0*/  PRMT R117, RZ, 0x5410, R122.reuse ;  /* 0x00005410ff757816 */ /* 0x100fe2000000007a */
[----:B------:R-:W-:Y:S01]  /*08b0*/  FADD.FTZ R22, R22, R153 ;  /* 0x0000009916167221 */ /* 0x000fe20000010000 */
[----:B------:R-:W-:Y:S01]  /*08c0*/  PRMT R122, RZ, 0x7610, R122 ;  /* 0x00007610ff7a7816 */ /* 0x000fe2000000007a */
[----:B------:R-:W-:-:S02]  /*08d0*/  FFMA.FTZ R38, R147, R153, R38 ;  /* 0x0000009993267223 */ /* 0x000fc40000010026 */
[C---:B------:R-:W-:Y:S02]  /*08e0*/  FMUL.FTZ R153, R127.reuse, R152 ;  /* 0x000000987f997220 */ /* 0x040fe40000410000 */
[----:B------:R-:W-:Y:S02]  /*08f0*/  FMUL.FTZ R152, R127, R154 ;  /* 0x0000009a7f987220 */ /* 0x000fe40000410000 */
[----:B------:R-:W-:Y:S02]  /*0900*/  FADD.FTZ R54, R54, R151 ;  /* 0x0000009736367221 */ /* 0x000fe40000010000 */
[-C--:B------:R-:W-:Y:S02]  /*0910*/  FFMA.FTZ R70, R147, R151.reuse, R70 ;  /* 0x0000009793467223 */ /* 0x080fe40000010046 */
[----:B------:R-:W-:Y:S02]  /*0920*/  FFMA.FTZ R146, R102, R151, R146 ;  /* 0x0000009766927223 */ /* 0x000fe40000010092 */
[----:B------:R-:W-:-:S02]  /*0930*/  FMUL.FTZ R148, R127, R150 ;  /* 0x000000967f947220 */ /* 0x000fc40000410000 */
[----:B------:R-:W-:Y:S02]  /*0940*/  FMUL.FTZ R151, R95, R120 ;  /* 0x000000785f977220 */ /* 0x000fe40000410000 */
[-C--:B------:R-:W-:Y:S02]  /*0950*/  FMUL.FTZ R150, R88, R121.reuse ;  /* 0x0000007958967220 */ /* 0x080fe40000410000 */
[----:B------:R-:W-:Y:S02]  /*0960*/  FADD.FTZ R16, R16, R121 ;  /* 0x0000007910107221 */ /* 0x000fe40000010000 */
[----:B------:R-:W-:Y:S01]  /*0970*/  FFMA.FTZ R32, R153, R121, R32 ;  /* 0x0000007999207223 */ /* 0x000fe20000010020 */
[----:B------:R-:W-:Y:S01]  /*0980*/  PRMT R121, RZ, 0x5410, R119 ;  /* 0x00005410ff797816 */ /* 0x000fe20000000077 */
[----:B------:R-:W-:Y:S02]  /*0990*/  FMUL.FTZ R155, R89, R118 ;  /* 0x00000076599b7220 */ /* 0x000fe40000410000 */
[----:B------:R-:W-:-:S02]  /*09a0*/  FADD.FTZ R17, R17, R118 ;  /* 0x0000007611117221 */ /* 0x000fc40000010000 */
[----:B------:R-:W-:Y:S01]  /*09b0*/  FFMA.FTZ R33, R152, R118, R33 ;  /* 0x0000007698217223 */ /* 0x000fe20000010021 */
[----:B------:R-:W-:Y:S01]  /*09c0*/  PRMT R118, RZ, 0x7610, R119 ;  /* 0x00007610ff767816 */ /* 0x000fe20000000077 */
[----:B------:R-:W-:Y:S02]  /*09d0*/  FADD.FTZ R55, R55, R116 ;  /* 0x0000007437377221 */ /* 0x000fe40000010000 */
[-C--:B------:R-:W-:Y:S02]  /*09e0*/  FFMA.FTZ R71, R148, R116.reuse, R71 ;  /* 0x0000007494477223 */ /* 0x080fe40000010047 */
[----:B------:R-:W-:Y:S01]  /*09f0*/  FFMA.FTZ R151, R103, R116, R151 ;  /* 0x0000007467977223 */ /* 0x000fe20000010097 */
[----:B------:R-:W-:Y:S01]  /*0a00*/  PRMT R116, RZ, 0x7610, R123 ;  /* 0x00007610ff747816 */ /* 0x000fe2000000007b */
[----:B------:R-:W-:Y:S02]  /*0a10*/  FADD.FTZ R48, R48, R117 ;  /* 0x0000007530307221 */ /* 0x000fe40000010000 */
[----:B------:R-:W-:-:S02]  /*0a20*/  FFMA.FTZ R64, R153, R117, R64 ;  /* 0x0000007599407223 */ /* 0x000fc40000010040 */
[----:B------:R-:W-:Y:S01]  /*0a30*/  FFMA.FTZ R150, R96, R117, R150 ;  /* 0x0000007560967223 */ /* 0x000fe20000010096 */
[----:B------:R-:W-:Y:S01]  /*0a40*/  PRMT R117, RZ, 0x5410, R123 ;  /* 0x00005410ff757816 */ /* 0x000fe2000000007b */
[C---:B------:R-:W-:Y:S02]  /*0a50*/  FMUL.FTZ R157, R127.reuse, R156 ;  /* 0x0000009c7f9d7220 */ /* 0x040fe40000410000 */
[----:B------:R-:W-:Y:S02]  /*0a60*/  FMUL.FTZ R154, R90, R121 ;  /* 0x000000795a9a7220 */ /* 0x000fe40000410000 */
[----:B------:R-:W-:Y:S02]  /*0a70*/  FMUL.FTZ R156, R127, R158 ;  /* 0x0000009e7f9c7220 */ /* 0x000fe40000410000 */
[----:B------:R-:W-:Y:S02]  /*0a80*/  FMUL.FTZ R159, R91, R118 ;  /* 0x000000765b9f7220 */ /* 0x000fe40000410000 */
[----:B------:R-:W-:-:S02]  /*0a90*/  FADD.FTZ R50, R50, R117 ;  /* 0x0000007532327221 */ /* 0x000fc40000010000 */
[-C--:B------:R-:W-:Y:S02]  /*0aa0*/  FFMA.FTZ R66, R157, R117.reuse, R66 ;  /* 0x000000759d427223 */ /* 0x080fe40000010042 */
[----:B------:R-:W-:Y:S02]  /*0ab0*/  FFMA.FTZ R154, R98, R117, R154 ;  /* 0x00000075629a7223 */ /* 0x000fe4000001009a */
[----:B------:R-:W-:Y:S02]  /*0ac0*/  FADD.FTZ R51, R51, R116 ;  /* 0x0000007433337221 */ /* 0x000fe40000010000 */
[-C--:B------:R-:W-:Y:S02]  /*0ad0*/  FFMA.FTZ R67, R156, R116.reuse, R67 ;  /* 0x000000749c437223 */ /* 0x080fe40000010043 */
[----:B------:R-:W-:Y:S02]  /*0ae0*/  FFMA.FTZ R159, R99, R116, R159 ;  /* 0x00000074639f7223 */ /* 0x000fe4000001009f */
[----:B------:R-:W-:-:S02]  /*0af0*/  FADD.FTZ R116, RZ, R136 ;  /* 0x00000088ff747221 */ /* 0x000fc40000010000 */
[----:B------:R-:W-:Y:S02]  /*0b00*/  FFMA.FTZ R117, R137, R136, RZ ;  /* 0x0000008889757223 */ /* 0x000fe400000100ff */
[----:B------:R-:W-:Y:S02]  /*0b10*/  FADD.FTZ R119, R116, R139 ;  /* 0x0000008b74777221 */ /* 0x000fe40000010000 */
[----:B------:R-:W-:Y:S02]  /*0b20*/  FFMA.FTZ R117, R138, R139, R117 ;  /* 0x0000008b8a757223 */ /* 0x000fe40000010075 */
[----:B------:R-:W-:Y:S02]  /*0b30*/  FADD.FTZ R116, R119, R146 ;  /* 0x0000009277747221 */ /* 0x000fe40000010000 */
[----:B------:R-:W-:Y:S02]  /*0b40*/  FFMA.FTZ R117, R147, R146, R117 ;  /* 0x0000009293757223 */ /* 0x000fe40000010075 */
[----:B------:R-:W-:-:S02]  /*0b50*/  FADD.FTZ R119, R116, R151 ;  /* 0x0000009774777221 */ /* 0x000fc40000010000 */
[----:B------:R-:W-:Y:S02]  /*0b60*/  FFMA.FTZ R117, R148, R151, R117 ;  /* 0x0000009794757223 */ /* 0x000fe40000010075 */
        /* <DEDUP_REMOVED lines=17> */
.L_x_338:
[----:B-1----:R-:W-:Y:S05]  /*0c80*/  BSYNC B0 ;  /* 0x0000000000007941 */ /* 0x002fea0003800000 */
.L_x_337:
[----:B------:R-:W-:Y:S01]  /*0c90*/  BSSY B0, `(.L_x_339) ;  /* 0x0000079000007945 */ /* 0x000fe20003800000 */
[----:B------:R-:W-:Y:S05]  /*0ca0*/  @!P4 BRA `(.L_x_340) ;  /* 0x000007700000c947 */ /* 0x000fea0003800000 */
[----:B------:R-:W-:-:S04]  /*0cb0*/  LEA R128, P0, R160, c[0x0][0x188], 0x4 ;  /* 0x00006200a0807a11 */ /* 0x000fc800078020ff */
[----:B------:R-:W-:Y:S02]  /*0cc0*/  LEA.HI.X R129, R160, c[0x0][0x18c], RZ, 0x4, P0 ;  /* 0x00006300a0817a11 */ /* 0x000fe400000f24ff */
[----:B------:R-:W-:-:S04]  /*0cd0*/  MOV R121, 0x10 ;  /* 0x0000001000797802 */ /* 0x000fc80000000f00 */
        /* <DEDUP_REMOVED lines=10> */
[----:B0-----:R-:W-:-:S04]  /*0d80*/  ISETP.NE.AND P0, PT, R162, RZ, PT ;  /* 0x000000ffa200720c */ /* 0x001fc80003f05270 */
[----:B-----5:R-:W-:Y:S02]  /*0d90*/  FSEL R160, R149, RZ, !P0 ;  /* 0x000000ff95a07208 */ /* 0x020fe40004000000 */
[----:B--2---:R-:W-:Y:S02]  /*0da0*/  PRMT R125, RZ, 0x5410, R128 ;  /* 0x00005410ff7d7816 */ /* 0x004fe40000000080 */
[----:B-1----:R-:W-:Y:S02]  /*0db0*/  PRMT R132, RZ, 0x5410, R129 ;  /* 0x00005410ff847816 */ /* 0x002fe40000000081 */
[----:B------:R-:W-:Y:S01]  /*0dc0*/  PRMT R133, RZ, 0x5410, R130 ;  /* 0x00005410ff857816 */ /* 0x000fe20000000082 */
[C---:B------:R-:W-:Y:S01]  /*0dd0*/  FADD.FTZ R126, -R160.reuse, R125 ;  /* 0x0000007da07e7221 */ /* 0x040fe20000010100 */
        /* <DEDUP_REMOVED lines=10> */
[--C-:B----4-:R-:W-:Y:S01]  /*0e80*/  PRMT R129, RZ, 0x5410, R120.reuse ;  /* 0x00005410ff817816 */ /* 0x110fe20000000078 */
[C---:B------:R-:W-:Y:S01]  /*0e90*/  FADD.FTZ R144, -R160.reuse, R135 ;  /* 0x00000087a0907221 */ /* 0x040fe20000010100 */
[----:B------:R-:W-:Y:S01]  /*0ea0*/  PRMT R120, RZ, 0x7610, R120 ;  /* 0x00007610ff787816 */ /* 0x000fe20000000078 */
[----:B------:R-:W-:Y:S01]  /*0eb0*/  FADD.FTZ R160, -R160, R131 ;  /* 0x00000083a0a07221 */ /* 0x000fe20000010100 */
[--C-:B---3--:R-:W-:Y:S01]  /*0ec0*/  PRMT R131, RZ, 0x5410, R116.reuse ;  /* 0x00005410ff837816 */ /* 0x108fe20000000074 */
[C---:B------:R-:W-:Y:S01]  /*0ed0*/  FMUL.FTZ R125, R127.reuse, R126 ;  /* 0x0000007e7f7d7220 */ /* 0x040fe20000410000 */
[----:B------:R-:W-:Y:S01]  /*0ee0*/  PRMT R116, RZ, 0x7610, R116 ;  /* 0x00007610ff747816 */ /* 0x000fe20000000074 */
[----:B------:R-:W-:Y:S01]  /*0ef0*/  FMUL.FTZ R128, R127, R128 ;  /* 0x000000807f807220 */ /* 0x000fe20000410000 */
[----:B------:R-:W-:Y:S01]  /*0f00*/  PRMT R135, RZ, 0x5410, R117 ;  /* 0x00005410ff877816 */ /* 0x000fe20000000075 */
[----:B------:R-:W-:Y:S01]  /*0f10*/  FMUL.FTZ R126, R76, R131 ;  /* 0x000000834c7e7220 */ /* 0x000fe20000410000 */
[----:B------:R-:W-:Y:S01]  /*0f20*/  PRMT R133, RZ, 0x5410, R121 ;  /* 0x00005410ff857816 */ /* 0x000fe20000000079 */
[----:B------:R-:W-:-:S02]  /*0f30*/  FADD.FTZ R44, R44, R129 ;  /* 0x000000812c2c7221 */ /* 0x000fc40000010000 */
[CC--:B------:R-:W-:Y:S02]  /*0f40*/  FFMA.FTZ R60, R125.reuse, R129.reuse, R60 ;  /* 0x000000817d3c7223 */ /* 0x0c0fe4000001003c */
[----:B------:R-:W-:Y:S02]  /*0f50*/  FFMA.FTZ R126, R84, R129, R126 ;  /* 0x00000081547e7223 */ /* 0x000fe4000001007e */
[----:B------:R-:W-:Y:S02]  /*0f60*/  FADD.FTZ R12, R12, R131 ;  /* 0x000000830c0c7221 */ /* 0x000fe40000010000 */
[----:B------:R-:W-:Y:S02]  /*0f70*/  FFMA.FTZ R28, R125, R131, R28 ;  /* 0x000000837d1c7223 */ /* 0x000fe4000001001c */
[----:B------:R-:W-:Y:S02]  /*0f80*/  FMUL.FTZ R129, R77, R116 ;  /* 0x000000744d817220 */ /* 0x000fe40000410000 */
[----:B------:R-:W-:-:S02]  /*0f90*/  FMUL.FTZ R131, R127, R132 ;  /* 0x000000847f837220 */ /* 0x000fc40000410000 */
        /* <DEDUP_REMOVED lines=25> */
[----:B------:R-:W-:Y:S02]  /*1130*/  FADD.FTZ R47, R47, R116 ;  /* 0x000000742f2f7221 */ /* 0x000fe40000010000 */
[----:B------:R-:W-:-:S02]  /*1140*/  FFMA.FTZ R63, R132, R116, R63 ;  /* 0x00000074843f7223 */ /* 0x000fc4000001003f */
[----:B------:R-:W-:Y:S01]  /*1150*/  FFMA.FTZ R133, R87, R116, R133 ;  /* 0x0000007457857223 */ /* 0x000fe20000010085 */
[----:B------:R-:W-:Y:S01]  /*1160*/  PRMT R116, RZ, 0x7610, R123 ;  /* 0x00007610ff747816 */ /* 0x000fe2000000007b */
[-C--:B------:R-:W-:Y:S02]  /*1170*/  FMUL.FTZ R134, R72, R121.reuse ;  /* 0x0000007948867220 */ /* 0x080fe40000410000 */
[----:B------:R-:W-:Y:S02]  /*1180*/  FADD.FTZ R8, R8, R121 ;  /* 0x0000007908087221 */ /* 0x000fe40000010000 */
[----:B------:R-:W-:Y:S01]  /*1190*/  FFMA.FTZ R24, R135, R121, R24 ;  /* 0x0000007987187223 */ /* 0x000fe20000010018 */
[----:B------:R-:W-:Y:S01]  /*11a0*/  PRMT R121, RZ, 0x5410, R119 ;  /* 0x00005410ff797816 */ /* 0x000fe20000000077 */
[C---:B------:R-:W-:Y:S02]  /*11b0*/  FMUL.FTZ R143, R127.reuse, R144 ;  /* 0x000000907f8f7220 */ /* 0x040fe40000410000 */
[----:B------:R-:W-:-:S02]  /*11c0*/  FMUL.FTZ R144, R127, R160 ;  /* 0x000000a07f907220 */ /* 0x000fc40000410000 */
[----:B------:R-:W-:Y:S02]  /*11d0*/  FMUL.FTZ R145, R75, R118 ;  /* 0x000000764b917220 */ /* 0x000fe40000410000 */
[----:B------:R-:W-:Y:S02]  /*11e0*/  FADD.FTZ R40, R40, R117 ;  /* 0x0000007528287221 */ /* 0x000fe40000010000 */
[-C--:B------:R-:W-:Y:S02]  /*11f0*/  FFMA.FTZ R56, R135, R117.reuse, R56 ;  /* 0x0000007587387223 */ /* 0x080fe40000010038 */
[----:B------:R-:W-:Y:S01]  /*1200*/  FFMA.FTZ R134, R80, R117, R134 ;  /* 0x0000007550867223 */ /* 0x000fe20000010086 */
[----:B------:R-:W-:Y:S01]  /*1210*/  PRMT R117, RZ, 0x5410, R123 ;  /* 0x00005410ff757816 */ /* 0x000fe2000000007b */
[----:B------:R-:W-:Y:S02]  /*1220*/  FMUL.FTZ R142, R74, R121 ;  /* 0x000000794a8e7220 */ /* 0x000fe40000410000 */
[----:B------:R-:W-:-:S02]  /*1230*/  FADD.FTZ R43, R43, R116 ;  /* 0x000000742b2b7221 */ /* 0x000fc40000010000 */
[-C--:B------:R-:W-:Y:S02]  /*1240*/  FFMA.FTZ R59, R144, R116.reuse, R59 ;  /* 0x00000074903b7223 */ /* 0x080fe4000001003b */
        /* <DEDUP_REMOVED lines=29> */
.L_x_340:
[----:B------:R-:W-:Y:S05]  /*1420*/  BSYNC B0 ;  /* 0x0000000000007941 */ /* 0x000fea0003800000 */
.L_x_339:
[----:B------:R-:W-:Y:S02]  /*1430*/  LOP3.LUT P1, RZ, R3, 0xff, RZ, 0xc0, !PT ;  /* 0x000000ff03ff7812 */ /* 0x000fe4000782c0ff */
[----:B------:R-:W-:-:S02]  /*1440*/  SHF.R.U32.HI R118, RZ, 0x5, R0 ;  /* 0x00000005ff767819 */ /* 0x000fc40000011600 */
[----:B------:R-:W-:Y:S02]  /*1450*/  IADD3 R2, R2, c[0x0][0x160], RZ ;  /* 0x0000580002027a10 */ /* 0x000fe40007ffe0ff */
[----:B-----5:R-:W-:Y:S02]  /*1460*/  LOP3.LUT R149, R118, 0x7fffff8, RZ, 0xc0, !PT ;  /* 0x07fffff876957812 */ /* 0x020fe400078ec0ff */
[----:B------:R-:W-:Y:S02]  /*1470*/  LOP3.LUT P0, RZ, R0, 0x1f, RZ, 0xc0, !PT ;  /* 0x0000001f00ff7812 */ /* 0x000fe4000780c0ff */
[----:B------:R-:W-:-:S03]  /*1480*/  ISETP.GE.AND P5, PT, R2, c[0x0][0x164], PT ;  /* 0x0000590002007a0c */ /* 0x000fc60003fa6270 */
[----:B------:R-:W-:Y:S01]  /*1490*/  @!P1 IADD3 R149, R149, 0x8, RZ ;  /* 0x0000000895959810 */ /* 0x000fe20007ffe0ff */
[----:B------:R-:W-:Y:S07]  /*14a0*/  BRA.DIV ~URZ, `(.L_x_341) ;  /* 0x000011a27f007947 */ /* 0x000fee000b800000 */
[----:B------:R1:W2:Y:S02]  /*14b0*/  SHFL.DOWN PT, R120, R161, 0x10, 0x1f ;  /* 0x0a001f00a1787f89 */ /* 0x0002a400000e0000 */
.L_x_350:
[----:B------:R-:W-:Y:S05]  /*14c0*/  BRA.DIV ~URZ, `(.L_x_342) ;  /* 0x000012027f007947 */ /* 0x000fea000b800000 */
[----:B------:R-:W3:Y:S01]  /*14d0*/  SHFL.DOWN PT, R117, R158, 0x10, 0x1f ;  /* 0x0a001f009e757f89 */ /* 0x000ee200000e0000 */
[----:B-12---:R-:W-:-:S05]  /*14e0*/  FADD.FTZ R161, R120, R161 ;  /* 0x000000a178a17221 */ /* 0x006fca0000010000 */
[----:B------:R-:W1:Y:S01]  /*14f0*/  SHFL.DOWN PT, R116, R161, 0x8, 0x1f ;  /* 0x09001f00a1747f89 */ /* 0x000e6200000e0000 */
[----:B---3--:R-:W-:-:S05]  /*1500*/  FADD.FTZ R117, R117, R158 ;  /* 0x0000009e75757221 */ /* 0x008fca0000010000 */
        /* <DEDUP_REMOVED lines=10> */
[----:B------:R1:W3:Y:S01]  /*15b0*/  SHFL.DOWN PT, R123, R122, 0x1, 0x1f ;  /* 0x08201f007a7b7f89 */ /* 0x0002e200000e0000 */
[----:B--2---:R-:W-:-:S05]  /*15c0*/  FADD.FTZ R158, R121, R158 ;  /* 0x0000009e799e7221 */ /* 0x004fca0000010000 */
[----:B------:R1:W2:Y:S02]  /*15d0*/  SHFL.DOWN PT, R117, R158, 0x1, 0x1f ;  /* 0x08201f009e757f89 */ /* 0x0002a400000e0000 */
.L_x_351:
[----:B------:R-:W-:Y:S01]  /*15e0*/  @!P0 LOP3.LUT R118, R118, 0x7, RZ, 0xc0, !PT ;  /* 0x0000000776768812 */ /* 0x000fe200078ec0ff */
[----:B--2---:R-:W-:Y:S01]  /*15f0*/  FADD.FTZ R165, R117, R158 ;  /* 0x0000009e75a57221 */ /* 0x004fe20000010000 */
[----:B------:R-:W-:Y:S01]  /*1600*/  WARPSYNC 0xffffffff ;  /* 0xffffffff00007948 */ /* 0x000fe20003800000 */
[----:B---3--:R-:W-:Y:S01]  /*1610*/  FADD.FTZ R164, R123, R122 ;  /* 0x0000007a7ba47221 */ /* 0x008fe20000010000 */
[----:B-1----:R-:W-:Y:S01]  /*1620*/  @!P0 IADD3 R158, R149, R118, RZ ;  /* 0x00000076959e8210 */ /* 0x002fe20007ffe0ff */
[----:B------:R-:W-:Y:S04]  /*1630*/  BSSY B0, `(.L_x_343) ;  /* 0x0000079000007945 */ /* 0x000fe80003800000 */
[----:B------:R-:W-:Y:S04]  /*1640*/  @!P0 STS.64 [R158.X8+0x4000], R164 ;  /* 0x004000a49e008388 */ /* 0x000fe80000008a00 */
[----:B------:R-:W-:Y:S01]  /*1650*/  BAR.SYNC.DEFER_BLOCKING 0x0 ;  /* 0x0000000000007b1d */ /* 0x000fe20000010000 */
[----:B0-----:R-:W-:-:S05]  /*1660*/  ISETP.NE.AND P0, PT, R162, RZ, PT ;  /* 0x000000ffa200720c */ /* 0x001fca0003f05270 */
[----:B------:R-:W0:Y:S04]  /*1670*/  LDS.128 R116, [R149.X8+0x4000] ;  /* 0x0040000095747984 */ /* 0x000e280000008c00 */
[----:B------:R-:W1:Y:S01]  /*1680*/  LDS.128 R120, [R149.X8+0x4010] ;  /* 0x0040100095787984 */ /* 0x000e620000008c00 */
[----:B0-----:R-:W-:Y:S02]  /*1690*/  FADD.FTZ R161, RZ, R116 ;  /* 0x00000074ffa17221 */ /* 0x001fe40000010000 */
[----:B------:R-:W-:Y:S02]  /*16a0*/  FADD.FTZ R116, RZ, R117 ;  /* 0x00000075ff747221 */ /* 0x000fe40000010000 */
[----:B------:R-:W-:Y:S02]  /*16b0*/  FADD.FTZ R161, R118, R161 ;  /* 0x000000a176a17221 */ /* 0x000fe40000010000 */
[----:B------:R-:W-:-:S02]  /*16c0*/  FADD.FTZ R116, R119, R116 ;  /* 0x0000007477747221 */ /* 0x000fc40000010000 */
[----:B-1----:R-:W-:Y:S02]  /*16d0*/  FADD.FTZ R161, R161, R120 ;  /* 0x00000078a1a17221 */ /* 0x002fe40000010000 */
        /* <DEDUP_REMOVED lines=26> */
[----:B------:R-:W-:Y:S01]  /*1880*/  FMUL.FTZ R116, R127, R116 ;  /* 0x000000747f747220 */ /* 0x000fe20000410000 */
[----:B------:R-:W-:Y:S01]  /*1890*/  ISETP.NE.AND.EX P2, PT, RZ, c[0x0][0x254], PT, P2 ;  /* 0x00009500ff007a0c */ /* 0x000fe20003f45320 */
[-CC-:B------:R-:W-:Y:S01]  /*18a0*/  FFMA.FTZ R119, R147, R168.reuse, R163.reuse ;  /* 0x000000a893777223 */ /* 0x180fe200000100a3 */
[----:B------:R-:W-:Y:S01]  /*18b0*/  HFMA2.MMA R165, -RZ, RZ, 0, 9.5367431640625e-07 ;  /* 0x00000010ffa57435 */ /* 0x000fe200000001ff */
        /* <DEDUP_REMOVED lines=68> */
[----:B------:R-:W-:Y:S02]  /*1d00*/  F2FP.BF16.PACK_AB R119, R160, R149 ;  /* 0x00000095a077723e */ /* 0x000fe400000010ff */
[----:B------:R-:W-:Y:S01]  /*1d10*/  F2FP.BF16.PACK_AB R118, R123, R158 ;  /* 0x0000009e7b76723e */ /* 0x000fe200000010ff */
[----:B------:R-:W-:-:S04]  /*1d20*/  @P0 IMAD.WIDE.U32 R120, R124, R165, c[0x0][0x258] ;  /* 0x000096007c780625 */ /* 0x000fc800078e00a5 */
[C---:B------:R-:W-:Y:S01]  /*1d30*/  IMAD.WIDE.U32 R122, R124.reuse, R165, c[0x0][0x248] ;  /* 0x000092007c7a7625 */ /* 0x040fe200078e00a5 */
[----:B------:R0:W-:Y:S04]  /*1d40*/  @P0 STG.E.128 [R120.64], R108 ;  /* 0x0000006c78000986 */ /* 0x0001e8000c101d04 */
[----:B------:R1:W-:Y:S01]  /*1d50*/  STG.E.128 [R122.64], R116 ;  /* 0x000000747a007986 */ /* 0x0003e2000c101d04 */
[----:B0-----:R-:W-:Y:S02]  /*1d60*/  @P2 F2FP.BF16.PACK_AB R121, RZ, R160 ;  /* 0x000000a0ff79223e */ /* 0x001fe400000010ff */
[----:B------:R-:W-:Y:S02]  /*1d70*/  @P2 LEA R160, P0, R124, c[0x0][0x250], 0x4 ;  /* 0x000094007ca02a11 */ /* 0x000fe400078020ff */
[----:B------:R-:W-:-:S02]  /*1d80*/  @P2 PRMT R115, R115, 0x5410, R121 ;  /* 0x0000541073732816 */ /* 0x000fc40000000079 */
[C---:B------:R-:W-:Y:S02]  /*1d90*/  @P2 LEA.HI.X R161, R124.reuse, c[0x0][0x254], RZ, 0x4, P0 ;  /* 0x000095007ca12a11 */ /* 0x040fe400000f24ff */
[----:B------:R-:W-:-:S03]  /*1da0*/  IADD3 R124, R124, 0x100, RZ ;  /* 0x000001007c7c7810 */ /* 0x000fc60007ffe0ff */
[----:B------:R1:W-:Y:S04]  /*1db0*/  @P2 STG.E.128 [R160.64], R112 ;  /* 0x00000070a0002986 */ /* 0x0003e8000c101d04 */
.L_x_344:
[----:B------:R-:W-:Y:S05]  /*1dc0*/  BSYNC B0 ;  /* 0x0000000000007941 */ /* 0x000fea0003800000 */
.L_x_343:
        /* <DEDUP_REMOVED lines=11> */
[----:B------:R-:W-:Y:S01]  /*1e80*/  FMUL.FTZ R116, R127, R116 ;  /* 0x000000747f747220 */ /* 0x000fe20000410000 */
[----:B------:R-:W-:Y:S01]  /*1e90*/  MOV R167, 0x10 ;  /* 0x0000001000a77802 */ /* 0x000fe20000000f00 */
        /* <DEDUP_REMOVED lines=81> */
.L_x_346:
[----:B------:R-:W-:Y:S05]  /*23b0*/  BSYNC B0 ;  /* 0x0000000000007941 */ /* 0x000fea0003800000 */
.L_x_345:
[----:B------:R-:W-:-:S04]  /*23c0*/  LOP3.LUT P0, RZ, R3, 0xff, RZ, 0xc0, !PT ;  /* 0x000000ff03ff7812 */ /* 0x000fc8000780c0ff */
[----:B------:R-:W-:Y:S01]  /*23d0*/  SEL R3, RZ, 0x1, P0 ;  /* 0x00000001ff037807 */ /* 0x000fe20000000000 */
[----:B01----:R-:W-:Y:S01]  /*23e0*/  @P5 CALL.REL.NOINC `(.L_x_336) ;  /* 0x0000001000005944 */ /* 0x003fe20003c00000 */
[----:B------:R-:W-:Y:S05]  /*23f0*/  BRA `(.L_x_347) ;  /* 0xffffe01000007947 */ /* 0x000fea000383ffff */
.L_x_336:
[----:B-1----:R-:W0:Y:S01]  /*2400*/  S2UR UR6, SR_CTAID.X ;  /* 0x00000000000679c3 */ /* 0x002e220000002500 */
        /* <DEDUP_REMOVED lines=20> */
.L_x_349:
[----:B------:R-:W-:Y:S05]  /*2550*/  BSYNC B0 ;  /* 0x0000000000007941 */ /* 0x000fea0003800000 */
.L_x_348:
        /* <DEDUP_REMOVED lines=15> */
.L_x_341:
[----:B------:R-:W-:Y:S01]  /*2650*/  HFMA2.MMA R160, -RZ, RZ, 0, 9.5367431640625e-07 ;  /* 0x00000010ffa07435 */ /* 0x000fe200000001ff */
[----:B------:R-:W-:-:S02]  /*2660*/  MOV R121, R161 ;  /* 0x000000a100797202 */ /* 0x000fc40000000f00 */
[----:B------:R-:W-:Y:S02]  /*2670*/  MOV R163, 0x1f ;  /* 0x0000001f00a37802 */ /* 0x000fe40000000f00 */
[----:B------:R-:W-:Y:S02]  /*2680*/  MOV R164, 0xffffffff ;  /* 0xffffffff00a47802 */ /* 0x000fe40000000f00 */
[----:B------:R-:W-:Y:S02]  /*2690*/  MOV R116, 0x26b0 ;  /* 0x000026b000747802 */ /* 0x000fe40000000f00 */
[----:B0-----:R-:W-:Y:S05]  /*26a0*/  CALL.REL.NOINC `($__internal_24_$__cuda_sm70_shflsync_down_p) ;  /* 0x0000046000007944 */ /* 0x001fea0003c00000 */
[----:B-1----:R-:W-:Y:S01]  /*26b0*/  MOV R120, R121 ;  /* 0x0000007900787202 */ /* 0x002fe20000000f00 */
[----:B0-----:R-:W-:Y:S05]  /*26c0*/  BRA `(.L_x_350) ;  /* 0xffffedf000007947 */ /* 0x001fea000383ffff */
.L_x_342:
[----:B------:R-:W-:Y:S01]  /*26d0*/  HFMA2.MMA R160, -RZ, RZ, 0, 9.5367431640625e-07 ;  /* 0x00000010ffa07435 */ /* 0x000fe200000001ff */
[----:B------:R-:W-:Y:S02]  /*26e0*/  MOV R121, R158 ;  /* 0x0000009e00797202 */ /* 0x000fe40000000f00 */
[----:B------:R-:W-:Y:S02]  /*26f0*/  MOV R163, 0x1f ;  /* 0x0000001f00a37802 */ /* 0x000fe40000000f00 */
[----:B------:R-:W-:-:S02]  /*2700*/  MOV R164, 0xffffffff ;  /* 0xffffffff00a47802 */ /* 0x000fc40000000f00 */
[----:B------:R-:W-:Y:S02]  /*2710*/  MOV R116, 0x2730 ;  /* 0x0000273000747802 */ /* 0x000fe40000000f00 */
[----:B012---:R-:W-:Y:S05]  /*2720*/  CALL.REL.NOINC `($__internal_24_$__cuda_sm70_shflsync_down_p) ;  /* 0x000003e000007944 */ /* 0x007fea0003c00000 */
[----:B------:R-:W-:Y:S01]  /*2730*/  FADD.FTZ R120, R120, R161 ;  /* 0x000000a178787221 */ /* 0x000fe20000010000 */
[----:B0-----:R-:W-:Y:S01]  /*2740*/  HFMA2.MMA R160, -RZ, RZ, 0, 4.76837158203125e-07 ;  /* 0x00000008ffa07435 */ /* 0x001fe200000001ff */
[----:B-1----:R-:W-:Y:S01]  /*2750*/  FADD.FTZ R158, R158, R121 ;  /* 0x000000799e9e7221 */ /* 0x002fe20000010000 */
[----:B------:R-:W-:Y:S02]  /*2760*/  MOV R163, 0x1f ;  /* 0x0000001f00a37802 */ /* 0x000fe40000000f00 */
[----:B------:R-:W-:Y:S02]  /*2770*/  MOV R164, 0xffffffff ;  /* 0xffffffff00a47802 */ /* 0x000fe40000000f00 */
[----:B------:R-:W-:Y:S02]  /*2780*/  MOV R121, R120 ;  /* 0x0000007800797202 */ /* 0x000fe40000000f00 */
[----:B------:R-:W-:Y:S02]  /*2790*/  MOV R116, 0x27b0 ;  /* 0x000027b000747802 */ /* 0x000fe40000000f00 */
[----:B------:R-:W-:Y:S05]  /*27a0*/  CALL.REL.NOINC `($__internal_24_$__cuda_sm70_shflsync_down_p) ;  /* 0x0000036000007944 */ /* 0x000fea0003c00000 */
[----:B0-----:R-:W-:Y:S01]  /*27b0*/  HFMA2.MMA R160, -RZ, RZ, 0, 4.76837158203125e-07 ;  /* 0x00000008ffa07435 */ /* 0x001fe200000001ff */
[----:B-1----:R-:W-:-:S02]  /*27c0*/  MOV R119, R121 ;  /* 0x0000007900777202 */ /* 0x002fc40000000f00 */
[----:B------:R-:W-:Y:S02]  /*27d0*/  MOV R121, R158 ;  /* 0x0000009e00797202 */ /* 0x000fe40000000f00 */
[----:B------:R-:W-:Y:S02]  /*27e0*/  MOV R163, 0x1f ;  /* 0x0000001f00a37802 */ /* 0x000fe40000000f00 */
[----:B------:R-:W-:Y:S02]  /*27f0*/  MOV R164, 0xffffffff ;  /* 0xffffffff00a47802 */ /* 0x000fe40000000f00 */
[----:B------:R-:W-:Y:S02]  /*2800*/  MOV R116, 0x2820 ;  /* 0x0000282000747802 */ /* 0x000fe40000000f00 */
[----:B------:R-:W-:Y:S05]  /*2810*/  CALL.REL.NOINC `($__internal_24_$__cuda_sm70_shflsync_down_p) ;  /* 0x000002f000007944 */ /* 0x000fea0003c00000 */
[----:B------:R-:W-:Y:S01]  /*2820*/  FADD.FTZ R120, R119, R120 ;  /* 0x0000007877787221 */ /* 0x000fe20000010000 */
[----:B0-----:R-:W-:Y:S01]  /*2830*/  HFMA2.MMA R160, -RZ, RZ, 0, 2.384185791015625e-07 ;  /* 0x00000004ffa07435 */ /* 0x001fe200000001ff */
[----:B-1----:R-:W-:Y:S01]  /*2840*/  FADD.FTZ R158, R158, R121 ;  /* 0x000000799e9e7221 */ /* 0x002fe20000010000 */
[----:B------:R-:W-:Y:S02]  /*2850*/  MOV R163, 0x1f ;  /* 0x0000001f00a37802 */ /* 0x000fe40000000f00 */
[----:B------:R-:W-:-:S02]  /*2860*/  MOV R164, 0xffffffff ;  /* 0xffffffff00a47802 */ /* 0x000fc40000000f00 */
[----:B------:R-:W-:Y:S02]  /*2870*/  MOV R121, R120 ;  /* 0x0000007800797202 */ /* 0x000fe40000000f00 */
[----:B------:R-:W-:Y:S02]  /*2880*/  MOV R116, 0x28a0 ;  /* 0x000028a000747802 */ /* 0x000fe40000000f00 */
[----:B------:R-:W-:Y:S05]  /*2890*/  CALL.REL.NOINC `($__internal_24_$__cuda_sm70_shflsync_down_p) ;  /* 0x0000027000007944 */ /* 0x000fea0003c00000 */
[----:B0-----:R-:W-:Y:S01]  /*28a0*/  HFMA2.MMA R160, -RZ, RZ, 0, 2.384185791015625e-07 ;  /* 0x00000004ffa07435 */ /* 0x001fe200000001ff */
[----:B-1----:R-:W-:Y:S02]  /*28b0*/  MOV R119, R121 ;  /* 0x0000007900777202 */ /* 0x002fe40000000f00 */
[----:B------:R-:W-:Y:S02]  /*28c0*/  MOV R121, R158 ;  /* 0x0000009e00797202 */ /* 0x000fe40000000f00 */
[----:B------:R-:W-:Y:S02]  /*28d0*/  MOV R163, 0x1f ;  /* 0x0000001f00a37802 */ /* 0x000fe40000000f00 */
[----:B------:R-:W-:Y:S02]  /*28e0*/  MOV R164, 0xffffffff ;  /* 0xffffffff00a47802 */ /* 0x000fe40000000f00 */
[----:B------:R-:W-:-:S02]  /*28f0*/  MOV R116, 0x2910 ;  /* 0x0000291000747802 */ /* 0x000fc40000000f00 */
[----:B------:R-:W-:Y:S05]  /*2900*/  CALL.REL.NOINC `($__internal_24_$__cuda_sm70_shflsync_down_p) ;  /* 0x0000020000007944 */ /* 0x000fea0003c00000 */
[----:B------:R-:W-:Y:S01]  /*2910*/  FADD.FTZ R120, R119, R120 ;  /* 0x0000007877787221 */ /* 0x000fe20000010000 */
[----:B0-----:R-:W-:Y:S01]  /*2920*/  HFMA2.MMA R160, -RZ, RZ, 0, 1.1920928955078125e-07 ;  /* 0x00000002ffa07435 */ /* 0x001fe200000001ff */
[----:B-1----:R-:W-:Y:S01]  /*2930*/  FADD.FTZ R158, R158, R121 ;  /* 0x000000799e9e7221 */ /* 0x002fe20000010000 */
[----:B------:R-:W-:-:S02]  /*2940*/  MOV R163, 0x1f ;  /* 0x0000001f00a37802 */ /* 0x000fc40000000f00 */
[----:B------:R-:W-:Y:S02]  /*2950*/  MOV R164, 0xffffffff ;  /* 0xffffffff00a47802 */ /* 0x000fe40000000f00 */
[----:B------:R-:W-:Y:S02]  /*2960*/  MOV R121, R120 ;  /* 0x0000007800797202 */ /* 0x000fe40000000f00 */
[----:B------:R-:W-:Y:S02]  /*2970*/  MOV R116, 0x2990 ;  /* 0x0000299000747802 */ /* 0x000fe40000000f00 */
[----:B------:R-:W-:Y:S05]  /*2980*/  CALL.REL.NOINC `($__internal_24_$__cuda_sm70_shflsync_down_p) ;  /* 0x0000018000007944 */ /* 0x000fea0003c00000 */
[----:B0-----:R-:W-:Y:S01]  /*2990*/  HFMA2.MMA R160, -RZ, RZ, 0, 1.1920928955078125e-07 ;  /* 0x00000002ffa07435 */ /* 0x001fe200000001ff */
[----:B-1----:R-:W-:Y:S02]  /*29a0*/  MOV R119, R121 ;  /* 0x0000007900777202 */ /* 0x002fe40000000f00 */
[----:B------:R-:W-:Y:S02]  /*29b0*/  MOV R121, R158 ;  /* 0x0000009e00797202 */ /* 0x000fe40000000f00 */
[----:B------:R-:W-:Y:S02]  /*29c0*/  MOV R163, 0x1f ;  /* 0x0000001f00a37802 */ /* 0x000fe40000000f00 */
[----:B------:R-:W-:-:S02]  /*29d0*/  MOV R164, 0xffffffff ;  /* 0xffffffff00a47802 */ /* 0x000fc40000000f00 */
[----:B------:R-:W-:Y:S02]  /*29e0*/  MOV R116, 0x2a00 ;  /* 0x00002a0000747802 */ /* 0x000fe40000000f00 */
[----:B------:R-:W-:Y:S05]  /*29f0*/  CALL.REL.NOINC `($__internal_24_$__cuda_sm70_shflsync_down_p) ;  /* 0x0000011000007944 */ /* 0x000fea0003c00000 */
[----:B------:R-:W-:Y:S01]  /*2a00*/  FADD.FTZ R122, R119, R120 ;  /* 0x00000078777a7221 */ /* 0x000fe20000010000 */
[----:B0-----:R-:W-:Y:S01]  /*2a10*/  HFMA2.MMA R160, -RZ, RZ, 0, 5.9604644775390625e-08 ;  /* 0x00000001ffa07435 */ /* 0x001fe200000001ff */
[----:B-1----:R-:W-:Y:S01]  /*2a20*/  FADD.FTZ R158, R158, R121 ;  /* 0x000000799e9e7221 */ /* 0x002fe20000010000 */
[----:B------:R-:W-:Y:S02]  /*2a30*/  MOV R163, 0x1f ;  /* 0x0000001f00a37802 */ /* 0x000fe40000000f00 */
[----:B------:R-:W-:Y:S02]  /*2a40*/  MOV R164, 0xffffffff ;  /* 0xffffffff00a47802 */ /* 0x000fe40000000f00 */
[----:B------:R-:W-:Y:S02]  /*2a50*/  MOV R121, R122 ;  /* 0x0000007a00797202 */ /* 0x000fe40000000f00 */
[----:B------:R-:W-:Y:S02]  /*2a60*/  MOV R116, 0x2a80 ;  /* 0x00002a8000747802 */ /* 0x000fe40000000f00 */
[----:B------:R-:W-:Y:S05]  /*2a70*/  CALL.REL.NOINC `($__internal_24_$__cuda_sm70_shflsync_down_p) ;  /* 0x0000009000007944 */ /* 0x000fea0003c00000 */
[----:B0-----:R-:W-:Y:S01]  /*2a80*/  HFMA2.MMA R160, -RZ, RZ, 0, 5.9604644775390625e-08 ;  /* 0x00000001ffa07435 */ /* 0x001fe200000001ff */
[----:B-1----:R-:W-:-:S02]  /*2a90*/  MOV R123, R121 ;  /* 0x00000079007b7202 */ /* 0x002fc40000000f00 */
[----:B------:R-:W-:Y:S02]  /*2aa0*/  MOV R121, R158 ;  /* 0x0000009e00797202 */ /* 0x000fe40000000f00 */
[----:B------:R-:W-:Y:S02]  /*2ab0*/  MOV R163, 0x1f ;  /* 0x0000001f00a37802 */ /* 0x000fe40000000f00 */
[----:B------:R-:W-:Y:S02]  /*2ac0*/  MOV R164, 0xffffffff ;  /* 0xffffffff00a47802 */ /* 0x000fe40000000f00 */
[----:B------:R-:W-:Y:S02]  /*2ad0*/  MOV R116, 0x2af0 ;  /* 0x00002af000747802 */ /* 0x000fe40000000f00 */
[----:B------:R-:W-:Y:S05]  /*2ae0*/  CALL.REL.NOINC `($__internal_24_$__cuda_sm70_shflsync_down_p) ;  /* 0x0000002000007944 */ /* 0x000fea0003c00000 */
[----:B-1----:R-:W-:Y:S01]  /*2af0*/  MOV R117, R121 ;  /* 0x0000007900757202 */ /* 0x002fe20000000f00 */
[----:B0-----:R-:W-:Y:S05]  /*2b00*/  BRA `(.L_x_351) ;  /* 0xffffead000007947 */ /* 0x001fea000383ffff */
        .weak           $__internal_24_$__cuda_sm70_shflsync_down_p
        .type           $__internal_24_$__cuda_sm70_shflsync_down_p,@function
        .size           $__internal_24_$__cuda_sm70_shflsync_down_p,(.L_x_1787 - $__internal_24_$__cuda_sm70_shflsync_down_p)
$__internal_24_$__cuda_sm70_shflsync_down_p:
[----:B------:R-:W-:Y:S01]  /*2b10*/  HFMA2.MMA R117, -RZ, RZ, 0, 0 ;  /* 0x00000000ff757435 */ /* 0x000fe200000001ff */
[----:B------:R-:W-:Y:S04]  /*2b20*/  WARPSYNC R164 ;  /* 0x000000a400007348 */ /* 0x000fe80003800000 */
[----:B------:R0:W1:Y:S01]  /*2b30*/  SHFL.DOWN PT, R121, R121, R160, R163 ;  /* 0x080000a079797389 */ /* 0x00006200000e00a3 */
[----:B------:R-:W-:Y:S05]  /*2b40*/  RET.REL.NODEC R116 `(_ZN10layer_norm31ln_parallel_residual_bwd_kernelINS_13Kernel_traitsIf13__nv_bfloat16S2_S2_fjLj4096ELj1ELj1ELj8ELj16ENS_18Kernel_traits_baseILj4096EfS2_S2_S2_fjLj256EEEEELb0ELb0ELb0EEEvNS_9BwdParamsE) ;  /* 0xffffd4b074007950 */ /* 0x000fea0003c3ffff */
.L_x_352:
        /* <DEDUP_REMOVED lines=11> */
.L_x_1787:


//--------------------- .text._ZN10layer_norm31ln_parallel_residual_bwd_kernelINS_13Kernel_traitsIf13__nv_bfloat16S2_S2_fjLj4096ELj1ELj1ELj8ELj16ENS_18Kernel_traits_baseILj4096EfS2_S2_S2_fjLj256EEEEELb0ELb0ELb1EEEvNS_9BwdParamsE --------------------------
	.section	.text._ZN10layer_norm31ln_parallel_residual_bwd_kernelINS_13Kernel_traitsIf13__nv_bfloat16S2_S2_fjLj4096ELj1ELj1ELj8ELj16ENS_18Kernel_traits_baseILj4096EfS2_S2_S2_fjLj256EEEEELb0ELb0ELb1EEEvNS_9BwdParamsE,"ax",@progbits
	.sectioninfo	@"SHI_REGISTERS=168"
	.align	128
        .global         _ZN10layer_norm31ln_parallel_residual_bwd_kernelINS_13Kernel_traitsIf13__nv_bfloat16S2_S2_fjLj4096ELj1ELj1ELj8ELj16ENS_18Kernel_traits_baseILj4096EfS2_S2_S2_fjLj256EEEEELb0ELb0ELb1EEEvNS_9BwdParamsE
        .type           _ZN10layer_norm31ln_parallel_residual_bwd_kernelINS_13Kernel_traitsIf13__nv_bfloat16S2_S2_fjLj4096ELj1ELj1ELj8ELj16ENS_18Kernel_traits_baseILj4096EfS2_S2_S2_fjLj256EEEEELb0ELb0ELb1EEEvNS_9BwdParamsE,@function
        .size           _ZN10layer_norm31ln_parallel_residual_bwd_kernelINS_13Kernel_traitsIf13__nv_bfloat16S2_S2_fjLj4096ELj1ELj1ELj8ELj16ENS_18Kernel_traits_baseILj4096EfS2_S2_S2_fjLj256EEEEELb0ELb0ELb1EEEvNS_9BwdParamsE,(.L_x_1788 - _ZN10layer_norm31ln_parallel_residual_bwd_kernelINS_13Kernel_traitsIf13__nv_bfloat16S2_S2_fjLj4096ELj1ELj1ELj8ELj16ENS_18Kernel_traits_baseILj4096EfS2_S2_S2_fjLj256EEEEELb0ELb0ELb1EEEvNS_9BwdParamsE)
        .other          _ZN10layer_norm31ln_parallel_residual_bwd_kernelINS_13Kernel_traitsIf13__nv_bfloat16S2_S2_fjLj4096ELj1ELj1ELj8ELj16ENS_18Kernel_traits_baseILj4096EfS2_S2_S2_fjLj256EEEEELb0ELb0ELb1EEEvNS_9BwdParamsE,@"STO_CUDA_ENTRY STV_DEFAULT"
_ZN10layer_norm31ln_parallel_residual_bwd_kernelINS_13Kernel_traitsIf13__nv_bfloat16S2_S2_fjLj4096ELj1ELj1ELj8ELj16ENS_18Kernel_traits_baseILj4096EfS2_S2_S2_fjLj256EEEEELb0ELb0ELb1EEEvNS_9BwdParamsE:
.text._ZN10layer_norm31ln_parallel_residual_bwd_kernelINS_13Kernel_traitsIf13__nv_bfloat16S2_S2_fjLj4096ELj1ELj1ELj8ELj16ENS_18Kernel_traits_baseILj4096EfS2_S2_S2_fjLj256EEEEELb0ELb0ELb1EEEvNS_9BwdParamsE:
[----:B------:R-:W-:Y:S02]  /*0000*/  MOV R1, c[0x0][0x28] ;  /* 0x00000a0000017a02 */ /* 0x000fe40000000f00 */
[----:B------:R-:W0:Y:S01]  /*0010*/  S2R R0, SR_TID.X ;  /* 0x0000000000007919 */ /* 0x000e220000002100 */
[----:B------:R-:W1:Y:S01]  /*0020*/  S2UR UR4, SR_CTAID.X ;  /* 0x00000000000479c3 */ /* 0x000e620000002500 */
[----:B0-----:R-:W-:-:S04]  /*0030*/  SHF.R.U32.HI R140, RZ, 0x8, R0 ;  /* 0x00000008ff8c7819 */ /* 0x001fc80000011600 */
[----:B-1----:R-:W-:Y:S01]  /*0040*/  IADD3 R134, R140, UR4, RZ ;  /* 0x000000048c867c10 */ /* 0x002fe2000fffe0ff */
        /* <DEDUP_REMOVED lines=36> */
.L_x_353:
[----:B------:R-:W-:-:S04]  /*0290*/  SHF.L.U32 R2, R0, 0x5, RZ ;  /* 0x0000000500027819 */ /* 0x000fc800000006ff */
[----:B------:R-:W-:-:S04]  /*02a0*/  LOP3.LUT R36, R2, 0x1fe0, RZ, 0xc0, !PT ;  /* 0x00001fe002247812 */ /* 0x000fc800078ec0ff */
[C---:B------:R-:W-:Y:S02]  /*02b0*/  IADD3 R2, P0, R36.reuse, c[0x0][0x1b0], RZ ;  /* 0x00006c0024027a10 */ /* 0x040fe40007f1e0ff */
[----:B------:R-:W-:Y:S02]  /*02c0*/  IADD3 R36, P1, R36, c[0x0][0x1b8], RZ ;  /* 0x00006e0024247a10 */ /* 0x000fe40007f3e0ff */
[----:B------:R-:W-:Y:S02]  /*02d0*/  IADD3.X R3, RZ, c[0x0][0x1b4], RZ, P0, !PT ;  /* 0x00006d00ff037a10 */ /* 0x000fe400007fe4ff */
[----:B------:R-:W-:-:S03]  /*02e0*/  IADD3.X R37, RZ, c[0x0][0x1bc], RZ, P1, !PT ;  /* 0x00006f00ff257a10 */ /* 0x000fc60000ffe4ff */
[----:B------:R0:W5:Y:S04]  /*02f0*/  LDG.E.128 R32, [R2.64] ;  /* 0x0000000402207981 */ /* 0x000168000c1e1d00 */
[----:B------:R0:W5:Y:S04]  /*0300*/  LDG.E.128 R28, [R2.64+0x10] ;  /* 0x00001004021c7981 */ /* 0x000168000c1e1d00 */
[----:B------:R0:W5:Y:S04]  /*0310*/  LDG.E.128 R24, [R2.64+0x2000] ;  /* 0x0020000402187981 */ /* 0x000168000c1e1d00 */
[----:B------:R0:W5:Y:S04]  /*0320*/  LDG.E.128 R20, [R2.64+0x2010] ;  /* 0x0020100402147981 */ /* 0x000168000c1e1d00 */
[----:B------:R0:W5:Y:S04]  /*0330*/  LDG.E.128 R16, [R36.64] ;  /* 0x0000000424107981 */ /* 0x000168000c1e1d00 */
[----:B------:R0:W5:Y:S04]  /*0340*/  LDG.E.128 R12, [R36.64+0x10] ;  /* 0x00001004240c7981 */ /* 0x000168000c1e1d00 */
[----:B------:R0:W5:Y:S04]  /*0350*/  LDG.E.128 R8, [R36.64+0x2000] ;  /* 0x0020000424087981 */ /* 0x000168000c1e1d00 */
[----:B------:R0:W5:Y:S01]  /*0360*/  LDG.E.128 R4, [R36.64+0x2010] ;  /* 0x0020100424047981 */ /* 0x000162000c1e1d00 */
[----:B------:R-:W-:Y:S01]  /*0370*/  SHF.R.U32.HI R142, RZ, 0x5, R0 ;  /* 0x00000005ff8e7819 */ /* 0x000fe20000011600 */
[----:B------:R-:W-:Y:S01]  /*0380*/  HFMA2.MMA R135, -RZ, RZ, 0, 0 ;  /* 0x00000000ff877435 */ /* 0x000fe200000001ff */
[----:B------:R-:W-:Y:S01]  /*0390*/  LEA R140, R140, 0x8, 0x3 ;  /* 0x000000088c8c7811 */ /* 0x000fe200078e18ff */
        /* <DEDUP_REMOVED lines=32> */
[----:B------:R-:W-:-:S02]  /*05a0*/  MOV R141, RZ ;  /* 0x000000ff008d7202 */ /* 0x000fc40000000f00 */
[----:B0-----:R-:W-:Y:S02]  /*05b0*/  LOP3.LUT R142, R142, 0x7, RZ, 0xc0, !PT ;  /* 0x000000078e8e7812 */ /* 0x001fe400078ec0ff */
.L_x_358:
[----:B------:R-:W-:Y:S01]  /*05c0*/  IMAD R2, R134, c[0x0][0x168], RZ ;  /* 0x00005a0086027a24 */ /* 0x000fe200078e02ff */
[----:B------:R-:W-:Y:S02]  /*05d0*/  LOP3.LUT R52, R0, 0xff, RZ, 0xc0, !PT ;  /* 0x000000ff00347812 */ /* 0x000fe400078ec0ff */
[----:B------:R-:W-:Y:S02]  /*05e0*/  MOV R73, 0x4 ;  /* 0x0000000400497802 */ /* 0x000fe40000000f00 */
[----:B------:R-:W-:Y:S02]  /*05f0*/  SHF.R.S32.HI R3, RZ, 0x1f, R2 ;  /* 0x0000001fff037819 */ /* 0x000fe40000011402 */
[----:B------:R-:W-:Y:S02]  /*0600*/  MOV R74, 0x10 ;  /* 0x00000010004a7802 */ /* 0x000fe40000000f00 */
[----:B------:R-:W-:-:S04]  /*0610*/  LEA.HI R3, R3, R2, RZ, 0x3 ;  /* 0x0000000203037211 */ /* 0x000fc800078f18ff */
[----:B------:R-:W-:Y:S01]  /*0620*/  LEA.HI.SX32 R149, R3, R52, 0x1d ;  /* 0x0000003403957211 */ /* 0x000fe200078feaff */
[----:B------:R-:W-:-:S03]  /*0630*/  IMAD.WIDE R2, R134, R73, c[0x0][0x1a0] ;  /* 0x0000680086027625 */ /* 0x000fc600078e0249 */
[----:B------:R-:W-:Y:S01]  /*0640*/  SHF.R.U32.HI R160, RZ, 0x1c, R149 ;  /* 0x0000001cffa07819 */ /* 0x000fe20000011695 */
[----:B------:R-:W-:Y:S01]  /*0650*/  IMAD.SHL.U32 R145, R149, 0x10, RZ ;  /* 0x0000001095917824 */ /* 0x000fe200078e00ff */
[----:B------:R0:W2:Y:S04]  /*0660*/  LDG.E R148, [R2.64] ;  /* 0x0000000402947981 */ /* 0x0000a8000c1e1900 */
[----:B------:R-:W-:-:S04]  /*0670*/  IADD3 R52, P0, R145, c[0x0][0x188], RZ ;  /* 0x0000620091347a10 */ /* 0x000fc80007f1e0ff */
[----:B------:R-:W-:Y:S01]  /*0680*/  IADD3.X R53, R160, c[0x0][0x18c], RZ, P0, !PT ;  /* 0x00006300a0357a10 */ /* 0x000fe200007fe4ff */
[----:B------:R-:W-:-:S05]  /*0690*/  IMAD.WIDE.U32 R56, R149, R74, c[0x0][0x210] ;  /* 0x0000840095387625 */ /* 0x000fca00078e004a */
[----:B------:R-:W3:Y:S01]  /*06a0*/  LDG.E.128 R52, [R52.64] ;  /* 0x0000000434347981 */ /* 0x000ee2000c1e1d00 */
[----:B------:R-:W-:-:S03]  /*06b0*/  IMAD.WIDE R72, R134, R73, c[0x0][0x1a8] ;  /* 0x00006a0086487625 */ /* 0x000fc600078e0249 */
[----:B------:R-:W4:Y:S01]  /*06c0*/  LDG.E.128 R56, [R56.64] ;  /* 0x0000000438387981 */ /* 0x000f22000c1e1d00 */
[----:B------:R-:W-:-:S03]  /*06d0*/  IMAD.WIDE.U32 R60, R149, R74, c[0x0][0x208] ;  /* 0x00008200953c7625 */ /* 0x000fc600078e004a */
[----:B------:R1:W4:Y:S04]  /*06e0*/  LDG.E R147, [R72.64] ;  /* 0x0000000448937981 */ /* 0x000328000c1e1900 */
[----:B------:R-:W4:Y:S01]  /*06f0*/  LDG.E.128 R60, [R60.64] ;  /* 0x000000043c3c7981 */ /* 0x000f22000c1e1d00 */
[----:B------:R-:W-:-:S04]  /*0700*/  IADD3 R151, R149, 0x100, RZ ;  /* 0x0000010095977810 */ /* 0x000fc80007ffe0ff */
[----:B------:R-:W-:Y:S02]  /*0710*/  SHF.L.U32 R146, R151, 0x4, RZ ;  /* 0x0000000497927819 */ /* 0x000fe400000006ff */
[----:B------:R-:W-:Y:S02]  /*0720*/  SHF.R.U32.HI R144, RZ, 0x1c, R151 ;  /* 0x0000001cff907819 */ /* 0x000fe40000011697 */
[----:B------:R-:W-:-:S04]  /*0730*/  IADD3 R64, P0, R146, c[0x0][0x188], RZ ;  /* 0x0000620092407a10 */ /* 0x000fc80007f1e0ff */
[----:B------:R-:W-:Y:S01]  /*0740*/  IADD3.X R65, R144, c[0x0][0x18c], RZ, P0, !PT ;  /* 0x0000630090417a10 */ /* 0x000fe200007fe4ff */
[----:B------:R-:W-:-:S05]  /*0750*/  IMAD.WIDE.U32 R68, R151, R74, c[0x0][0x210] ;  /* 0x0000840097447625 */ /* 0x000fca00078e004a */
[----:B------:R-:W4:Y:S01]  /*0760*/  LDG.E.128 R64, [R64.64] ;  /* 0x0000000440407981 */ /* 0x000f22000c1e1d00 */
[----:B------:R-:W-:-:S03]  /*0770*/  IMAD.WIDE.U32 R74, R151, R74, c[0x0][0x208] ;  /* 0x00008200974a7625 */ /* 0x000fc600078e004a */
[----:B------:R-:W4:Y:S04]  /*0780*/  LDG.E.128 R68, [R68.64] ;  /* 0x0000000444447981 */ /* 0x000f28000c1e1d00 */
[----:B-1----:R-:W4:Y:S01]  /*0790*/  LDG.E.128 R72, [R74.64] ;  /* 0x000000044a487981 */ /* 0x002f22000c1e1d00 */
[----:B------:R-:W-:-:S04]  /*07a0*/  ISETP.NE.U32.AND P1, PT, RZ, c[0x0][0x218], PT ;  /* 0x00008600ff007a0c */ /* 0x000fc80003f25070 */
[----:B------:R-:W-:Y:S01]  /*07b0*/  ISETP.NE.AND.EX P1, PT, RZ, c[0x0][0x21c], PT, P1 ;  /* 0x00008700ff007a0c */ /* 0x000fe20003f25310 */
[----:B------:R-:W-:-:S12]  /*07c0*/  ULDC.U8 UR6, c[0x0][0x1f0] ;  /* 0x00007c0000067ab9 */ /* 0x000fd80000000000 */
[----:B0-----:R-:W-:-:S04]  /*07d0*/  @P1 LEA R2, P0, R149, c[0x0][0x218], 0x4 ;  /* 0x0000860095021a11 */ /* 0x001fc800078020ff */
[----:B------:R-:W-:Y:S02]  /*07e0*/  @P1 LEA.HI.X R3, R149, c[0x0][0x21c], RZ, 0x4, P0 ;  /* 0x0000870095031a11 */ /* 0x000fe400000f24ff */
[----:B------:R-:W-:-:S03]  /*07f0*/  ISETP.NE.AND P0, PT, RZ, UR6, PT ;  /* 0x00000006ff007c0c */ /* 0x000fc6000bf05270 */
[----:B-----5:R3:W5:Y:S01]  /*0800*/  @P1 LDG.E.128 R36, [R2.64] ;  /* 0x0000000402241981 */ /* 0x020762000c1e1d00 */
[----:B------:R-:W-:-:S04]  /*0810*/  @P1 LEA R150, P2, R151, c[0x0][0x218], 0x4 ;  /* 0x0000860097961a11 */ /* 0x000fc800078420ff */
[----:B------:R-:W-:-:S05]  /*0820*/  @P1 LEA.HI.X R151, R151, c[0x0][0x21c], RZ, 0x4, P2 ;  /* 0x0000870097971a11 */ /* 0x000fca00010f24ff */
[----:B------:R0:W5:Y:S01]  /*0830*/  @P1 LDG.E.128 R40, [R150.64] ;  /* 0x0000000496281981 */ /* 0x000162000c1e1d00 */
[----:B------:R-:W-:-:S04]  /*0840*/  IADD3 R134, R134, c[0x0][0x160], RZ ;  /* 0x0000580086867a10 */ /* 0x000fc80007ffe0ff */
[----:B------:R-:W-:Y:S02]  /*0850*/  ISETP.GE.AND P2, PT, R134, c[0x0][0x164], PT ;  /* 0x0000590086007a0c */ /* 0x000fe40003f46270 */
[----:B--2---:R-:W-:Y:S02]  /*0860*/  FSEL R164, R148, RZ, !P0 ;  /* 0x000000ff94a47208 */ /* 0x004fe40004000000 */
[--C-:B---3--:R-:W-:Y:S02]  /*0870*/  PRMT R2, RZ, 0x5410, R52.reuse ;  /* 0x00005410ff027816 */ /* 0x108fe40000000034 */
[----:B------:R-:W-:-:S03]  /*0880*/  PRMT R52, RZ, 0x7610, R52 ;  /* 0x00007610ff347816 */ /* 0x000fc60000000034 */
[----:B------:R-:W-:Y:S01]  /*0890*/  FADD.FTZ R148, R2, -R164 ;  /* 0x800000a402947221 */ /* 0x000fe20000010000 */
[----:B----4-:R-:W-:Y:S01]  /*08a0*/  PRMT R3, RZ, 0x5410, R56 ;  /* 0x00005410ff037816 */ /* 0x010fe20000000038 */
[----:B------:R-:W-:Y:S01]  /*08b0*/  FADD.FTZ R52, -R164, R52 ;  /* 0x00000034a4347221 */ /* 0x000fe20000010100 */
[----:B------:R-:W-:Y:S01]  /*08c0*/  PRMT R2, RZ, 0x7610, R56 ;  /* 0x00007610ff027816 */ /* 0x000fe20000000038 */
[----:B------:R-:W-:Y:S02]  /*08d0*/  FMUL.FTZ R148, R147, R148 ;  /* 0x0000009493947220 */ /* 0x000fe40000410000 */
[-C--:B------:R-:W-:Y:S01]  /*08e0*/  FMUL.FTZ R152, R16, R3.reuse ;  /* 0x0000000310987220 */ /* 0x080fe20000410000 */
[--C-:B------:R-:W-:Y:S01]  /*08f0*/  PRMT R149, RZ, 0x5410, R60.reuse ;  /* 0x00005410ff957816 */ /* 0x100fe2000000003c */
[----:B------:R-:W-:Y:S01]  /*0900*/  FADD.FTZ R137, R3, R137 ;  /* 0x0000008903897221 */ /* 0x000fe20000010000 */
[----:B------:R-:W-:Y:S01]  /*0910*/  PRMT R60, RZ, 0x7610, R60 ;  /* 0x00007610ff3c7816 */ /* 0x000fe2000000003c */
[----:B------:R-:W-:Y:S01]  /*0920*/  FFMA.FTZ R138, R148, R3, R138 ;  /* 0x00000003948a7223 */ /* 0x000fe2000001008a */
[----:B------:R-:W-:Y:S01]  /*0930*/  PRMT R3, RZ, 0x5410, R53 ;  /* 0x00005410ff037816 */ /* 0x000fe20000000035 */
[----:B------:R-:W-:-:S02]  /*0940*/  FMUL.FTZ R56, R147, R52 ;  /* 0x0000003493387220 */ /* 0x000fc40000410000 */
[----:B0-----:R-:W-:Y:S02]  /*0950*/  FMUL.FTZ R151, R17, R2 ;  /* 0x0000000211977220 */ /* 0x001fe40000410000 */
[----:B------:R-:W-:Y:S02]  /*0960*/  FADD.FTZ R135, R60, R135 ;  /* 0x000000873c877221 */ /* 0x000fe40000010000 */
[-C--:B------:R-:W-:Y:S02]  /*0970*/  FFMA.FTZ R136, R56, R60.reuse, R136 ;  /* 0x0000003c38887223 */ /* 0x080fe40000010088 */
[----:B------:R-:W-:Y:S02]  /*0980*/  FFMA.FTZ R151, R33, R60, R151 ;  /* 0x0000003c21977223 */ /* 0x000fe40000010097 */
[----:B------:R-:W-:Y:S01]  /*0990*/  FADD.FTZ R60, -R164, R3 ;  /* 0x00000003a43c7221 */ /* 0x000fe20000010100 */
[----:B------:R-:W-:Y:S01]  /*09a0*/  PRMT R3, RZ, 0x5410, R57 ;  /* 0x00005410ff037816 */ /* 0x000fe20000000039 */
[----:B------:R-:W-:Y:S01]  /*09b0*/  FADD.FTZ R132, R2, R132 ;  /* 0x0000008402847221 */ /* 0x000fe20000010000 */
[----:B------:R-:W-:Y:S01]  /*09c0*/  PRMT R153, RZ, 0x5410, R61 ;  /* 0x00005410ff997816 */ /* 0x000fe2000000003d */
[----:B------:R-:W-:-:S02]  /*09d0*/  FFMA.FTZ R133, R56, R2, R133 ;  /* 0x0000000238857223 */ /* 0x000fc40000010085 */
[----:B------:R-:W-:Y:S01]  /*09e0*/  FMUL.FTZ R60, R147, R60 ;  /* 0x0000003c933c7220 */ /* 0x000fe20000410000 */
[----:B------:R-:W-:Y:S01]  /*09f0*/  PRMT R53, RZ, 0x7610, R53 ;  /* 0x00007610ff357816 */ /* 0x000fe20000000035 */
[----:B------:R-:W-:Y:S02]  /*0a00*/  FMUL.FTZ R2, R18, R3 ;  /* 0x0000000312027220 */ /* 0x000fe40000410000 */
[----:B------:R-:W-:Y:S02]  /*0a10*/  FADD.FTZ R130, R153, R130 ;  /* 0x0000008299827221 */ /* 0x000fe40000010000 */
[-C--:B------:R-:W-:Y:S02]  /*0a20*/  FFMA.FTZ R131, R60, R153.reuse, R131 ;  /* 0x000000993c837223 */ /* 0x080fe40000010083 */
[----:B------:R-:W-:Y:S01]  /*0a30*/  FFMA.FTZ R153, R34, R153, R2 ;  /* 0x0000009922997223 */ /* 0x000fe20000010002 */
[----:B------:R-:W-:Y:S01]  /*0a40*/  PRMT R2, RZ, 0x7610, R57 ;  /* 0x00007610ff027816 */ /* 0x000fe20000000039 */
[----:B------:R-:W-:-:S02]  /*0a50*/  FADD.FTZ R128, R3, R128 ;  /* 0x0000008003807221 */ /* 0x000fc40000010000 */
[----:B------:R-:W-:Y:S01]  /*0a60*/  FFMA.FTZ R129, R60, R3, R129 ;  /* 0x000000033c817223 */ /* 0x000fe20000010081 */
[----:B------:R-:W-:Y:S01]  /*0a70*/  PRMT R3, RZ, 0x5410, R54 ;  /* 0x00005410ff037816 */ /* 0x000fe20000000036 */
[----:B------:R-:W-:Y:S01]  /*0a80*/  FADD.FTZ R150, -R164, R53 ;  /* 0x00000035a4967221 */ /* 0x000fe20000010100 */
[----:B------:R-:W-:Y:S01]  /*0a90*/  PRMT R61, RZ, 0x7610, R61 ;  /* 0x00007610ff3d7816 */ /* 0x000fe2000000003d */
[----:B------:R-:W-:Y:S02]  /*0aa0*/  FADD.FTZ R139, R149, R139 ;  /* 0x0000008b958b7221 */ /* 0x000fe40000010000 */
[-C--:B------:R-:W-:Y:S02]  /*0ab0*/  FFMA.FTZ R141, R148, R149.reuse, R141 ;  /* 0x00000095948d7223 */ /* 0x080fe4000001008d */
[----:B------:R-:W-:Y:S02]  /*0ac0*/  FFMA.FTZ R149, R32, R149, R152 ;  /* 0x0000009520957223 */ /* 0x000fe40000010098 */
[----:B------:R-:W-:-:S02]  /*0ad0*/  FMUL.FTZ R150, R147, R150 ;  /* 0x0000009693967220 */ /* 0x000fc40000410000 */
[----:B------:R-:W-:Y:S02]  /*0ae0*/  FMUL.FTZ R52, R19, R2 ;  /* 0x0000000213347220 */ /* 0x000fe40000410000 */
[----:B------:R-:W-:Y:S01]  /*0af0*/  FADD.FTZ R152, -R164, R3 ;  /* 0x00000003a4987221 */ /* 0x000fe20000010100 */
[----:B------:R-:W-:Y:S01]  /*0b00*/  PRMT R3, RZ, 0x5410, R58 ;  /* 0x00005410ff037816 */ /* 0x000fe2000000003a */
[----:B------:R-:W-:Y:S02]  /*0b10*/  FADD.FTZ R126, R61, R126 ;  /* 0x0000007e3d7e7221 */ /* 0x000fe40000010000 */
[-C--:B------:R-:W-:Y:S02]  /*0b20*/  FFMA.FTZ R127, R150, R61.reuse, R127 ;  /* 0x0000003d967f7223 */ /* 0x080fe4000001007f */
[----:B------:R-:W-:Y:S01]  /*0b30*/  FFMA.FTZ R57, R35, R61, R52 ;  /* 0x0000003d23397223 */ /* 0x000fe20000010034 */
[----:B------:R-:W-:Y:S01]  /*0b40*/  PRMT R61, RZ, 0x5410, R62 ;  /* 0x00005410ff3d7816 */ /* 0x000fe2000000003e */
[----:B------:R-:W-:-:S02]  /*0b50*/  FADD.FTZ R124, R2, R124 ;  /* 0x0000007c027c7221 */ /* 0x000fc40000010000 */
[----:B------:R-:W-:Y:S02]  /*0b60*/  FFMA.FTZ R125, R150, R2, R125 ;  /* 0x00000002967d7223 */ /* 0x000fe4000001007d */
[----:B------:R-:W-:Y:S01]  /*0b70*/  FMUL.FTZ R152, R147, R152 ;  /* 0x0000009893987220 */ /* 0x000fe20000410000 */
[----:B------:R-:W-:Y:S01]  /*0b80*/  PRMT R54, RZ, 0x7610, R54 ;  /* 0x00007610ff367816 */ /* 0x000fe20000000036 */
[----:B------:R-:W-:Y:S02]  /*0b90*/  FMUL.FTZ R2, R12, R3 ;  /* 0x000000030c027220 */ /* 0x000fe40000410000 */
[----:B------:R-:W-:Y:S02]  /*0ba0*/  FADD.FTZ R122, R61, R122 ;  /* 0x0000007a3d7a7221 */ /* 0x000fe40000010000 */
[-C--:B------:R-:W-:Y:S02]  /*0bb0*/  FFMA.FTZ R123, R152, R61.reuse, R123 ;  /* 0x0000003d987b7223 */ /* 0x080fe4000001007b */
[----:B------:R-:W-:Y:S01]  /*0bc0*/  FFMA.FTZ R61, R28, R61, R2 ;  /* 0x0000003d1c3d7223 */ /* 0x000fe20000010002 */
[----:B------:R-:W-:Y:S01]  /*0bd0*/  PRMT R2, RZ, 0x7610, R58 ;  /* 0x00007610ff027816 */ /* 0x000fe2000000003a */
[----:B------:R-:W-:Y:S01]  /*0be0*/  FADD.FTZ R54, -R164, R54 ;  /* 0x00000036a4367221 */ /* 0x000fe20000010100 */
[----:B------:R-:W-:Y:S01]  /*0bf0*/  PRMT R62, RZ, 0x7610, R62 ;  /* 0x00007610ff3e7816 */ /* 0x000fe2000000003e */
[----:B------:R-:W-:-:S02]  /*0c00*/  FADD.FTZ R120, R3, R120 ;  /* 0x0000007803787221 */ /* 0x000fc40000010000 */
[----:B------:R-:W-:Y:S01]  /*0c10*/  FFMA.FTZ R121, R152, R3, R121 ;  /* 0x0000000398797223 */ /* 0x000fe20000010079 */
[----:B------:R-:W-:Y:S01]  /*0c20*/  PRMT R3, RZ, 0x5410, R55 ;  /* 0x00005410ff037816 */ /* 0x000fe20000000037 */
[----:B------:R-:W-:Y:S02]  /*0c30*/  FMUL.FTZ R58, R147, R54 ;  /* 0x00000036933a7220 */ /* 0x000fe40000410000 */
[----:B------:R-:W-:Y:S02]  /*0c40*/  FMUL.FTZ R155, R13, R2 ;  /* 0x000000020d9b7220 */ /* 0x000fe40000410000 */
[----:B------:R-:W-:Y:S02]  /*0c50*/  FADD.FTZ R118, R62, R118 ;  /* 0x000000763e767221 */ /* 0x000fe40000010000 */
[-C--:B------:R-:W-:Y:S02]  /*0c60*/  FFMA.FTZ R119, R58, R62.reuse, R119 ;  /* 0x0000003e3a777223 */ /* 0x080fe40000010077 */
[----:B------:R-:W-:-:S02]  /*0c70*/  FFMA.FTZ R155, R29, R62, R155 ;  /* 0x0000003e1d9b7223 */ /* 0x000fc4000001009b */
[----:B------:R-:W-:Y:S01]  /*0c80*/  FADD.FTZ R62, -R164, R3 ;  /* 0x00000003a43e7221 */ /* 0x000fe20000010100 */
[----:B------:R-:W-:Y:S01]  /*0c90*/  PRMT R3, RZ, 0x5410, R59 ;  /* 0x00005410ff037816 */ /* 0x000fe2000000003b */
[----:B------:R-:W-:Y:S01]  /*0ca0*/  FADD.FTZ R116, R2, R116 ;  /* 0x0000007402747221 */ /* 0x000fe20000010000 */
[----:B------:R-:W-:Y:S01]  /*0cb0*/  PRMT R157, RZ, 0x5410, R63 ;  /* 0x00005410ff9d7816 */ /* 0x000fe2000000003f */
[----:B------:R-:W-:Y:S01]  /*0cc0*/  FFMA.FTZ R117, R58, R2, R117 ;  /* 0x000000023a757223 */ /* 0x000fe20000010075 */
[----:B------:R-:W-:Y:S01]  /*0cd0*/  PRMT R55, RZ, 0x7610, R55 ;  /* 0x00007610ff377816 */ /* 0x000fe20000000037 */
[----:B------:R-:W-:Y:S02]  /*0ce0*/  FMUL.FTZ R62, R147, R62 ;  /* 0x0000003e933e7220 */ /* 0x000fe40000410000 */
[----:B------:R-:W-:Y:S02]  /*0cf0*/  FMUL.FTZ R2, R14, R3 ;  /* 0x000000030e027220 */ /* 0x000fe40000410000 */
[----:B------:R-:W-:-:S02]  /*0d00*/  FADD.FTZ R114, R157, R114 ;  /* 0x000000729d727221 */ /* 0x000fc40000010000 */
[-C--:B------:R-:W-:Y:S01]  /*0d10*/  FFMA.FTZ R115, R62, R157.reuse, R115 ;  /* 0x0000009d3e737223 */ /* 0x080fe20000010073 */
[----:B------:R-:W-:Y:S01]  /*0d20*/  PRMT R52, RZ, 0x7610, R59 ;  /* 0x00007610ff347816 */ /* 0x000fe2000000003b */
[----:B------:R-:W-:Y:S02]  /*0d30*/  FFMA.FTZ R157, R30, R157, R2 ;  /* 0x0000009d1e9d7223 */ /* 0x000fe40000010002 */
[----:B------:R-:W-:Y:S01]  /*0d40*/  FADD.FTZ R2, -R164, R55 ;  /* 0x00000037a4027221 */ /* 0x000fe20000010100 */
[----:B------:R-:W-:-:S03]  /*0d50*/  PRMT R154, RZ, 0x7610, R63 ;  /* 0x00007610ff9a7816 */ /* 0x000fc6000000003f */
[----:B------:R-:W-:Y:S02]  /*0d60*/  FMUL.FTZ R59, R147, R2 ;  /* 0x00000002933b7220 */ /* 0x000fe40000410000 */
[----:B------:R-:W-:Y:S01]  /*0d70*/  FMUL.FTZ R2, R15, R52 ;  /* 0x000000340f027220 */ /* 0x000fe20000410000 */
[----:B------:R-:W-:Y:S01]  /*0d80*/  PRMT R53, RZ, 0x5410, R66 ;  /* 0x00005410ff357816 */ /* 0x000fe20000000042 */
[----:B------:R-:W-:Y:S02]  /*0d90*/  FADD.FTZ R111, R154, R111 ;  /* 0x0000006f9a6f7221 */ /* 0x000fe40000010000 */
[-C--:B------:R-:W-:Y:S02]  /*0da0*/  FFMA.FTZ R110, R59, R154.reuse, R110 ;  /* 0x0000009a3b6e7223 */ /* 0x080fe4000001006e */
[----:B------:R-:W-:Y:S02]  /*0db0*/  FADD.FTZ R113, R3, R113 ;  /* 0x0000007103717221 */ /* 0x000fe40000010000 */
[----:B------:R-:W-:Y:S01]  /*0dc0*/  FFMA.FTZ R112, R62, R3, R112 ;  /* 0x000000033e707223 */ /* 0x000fe20000010070 */
[----:B------:R-:W-:Y:S01]  /*0dd0*/  PRMT R3, RZ, 0x5410, R65 ;  /* 0x00005410ff037816 */ /* 0x000fe20000000041 */
[----:B------:R-:W-:Y:S01]  /*0de0*/  FFMA.FTZ R154, R31, R154, R2 ;  /* 0x0000009a1f9a7223 */ /* 0x000fe20000010002 */
[----:B------:R-:W-:-:S02]  /*0df0*/  PRMT R2, RZ, 0x5410, R64 ;  /* 0x00005410ff027816 */ /* 0x000fc40000000040 */
[----:B------:R-:W-:Y:S01]  /*0e00*/  PRMT R64, RZ, 0x7610, R64 ;  /* 0x00007610ff407816 */ /* 0x000fe20000000040 */
[----:B------:R-:W-:Y:S01]  /*0e10*/  FADD.FTZ R156, -R164, R53 ;  /* 0x00000035a49c7221 */ /* 0x000fe20000010100 */
[----:B------:R-:W-:Y:S02]  /*0e20*/  PRMT R65, RZ, 0x7610, R65 ;  /* 0x00007610ff417816 */ /* 0x000fe40000000041 */
[----:B------:R-:W-:Y:S02]  /*0e30*/  PRMT R55, RZ, 0x7610, R66 ;  /* 0x00007610ff377816 */ /* 0x000fe40000000042 */
[----:B------:R-:W-:Y:S01]  /*0e40*/  PRMT R63, RZ, 0x5410, R67 ;  /* 0x00005410ff3f7816 */ /* 0x000fe20000000043 */
[----:B------:R-:W-:Y:S01]  /*0e50*/  FADD.FTZ R109, R52, R109 ;  /* 0x0000006d346d7221 */ /* 0x000fe20000010000 */
[----:B------:R-:W-:Y:S01]  /*0e60*/  PRMT R67, RZ, 0x7610, R67 ;  /* 0x00007610ff437816 */ /* 0x000fe20000000043 */
[----:B------:R-:W-:Y:S01]  /*0e70*/  FFMA.FTZ R108, R59, R52, R108 ;  /* 0x000000343b6c7223 */ /* 0x000fe2000001006c */
[----:B------:R-:W-:Y:S01]  /*0e80*/  PRMT R53, RZ, 0x5410, R68 ;  /* 0x00005410ff357816 */ /* 0x000fe20000000044 */
[C---:B------:R-:W-:Y:S01]  /*0e90*/  FADD.FTZ R2, -R164.reuse, R2 ;  /* 0x00000002a4027221 */ /* 0x040fe20000010100 */
[----:B------:R-:W-:Y:S01]  /*0ea0*/  PRMT R68, RZ, 0x7610, R68 ;  /* 0x00007610ff447816 */ /* 0x000fe20000000044 */
[----:B------:R-:W-:-:S02]  /*0eb0*/  FADD.FTZ R52, -R164, R3 ;  /* 0x00000003a4347221 */ /* 0x000fc40000010100 */
[C---:B------:R-:W-:Y:S01]  /*0ec0*/  FADD.FTZ R66, -R164.reuse, R64 ;  /* 0x00000040a4427221 */ /* 0x040fe20000010100 */
[--C-:B------:R-:W-:Y:S01]  /*0ed0*/  PRMT R3, RZ, 0x5410, R72.reuse ;  /* 0x00005410ff037816 */ /* 0x100fe20000000048 */
[C---:B------:R-:W-:Y:S02]  /*0ee0*/  FADD.FTZ R54, -R164.reuse, R65 ;  /* 0x00000041a4367221 */ /* 0x040fe40000010100 */
[C---:B------:R-:W-:Y:S02]  /*0ef0*/  FADD.FTZ R158, -R164.reuse, R55 ;  /* 0x00000037a49e7221 */ /* 0x040fe40000010100 */
[C---:B------:R-:W-:Y:S01]  /*0f00*/  FADD.FTZ R162, -R164.reuse, R63 ;  /* 0x0000003fa4a27221 */ /* 0x040fe20000010100 */
[----:B------:R-:W-:Y:S01]  /*0f10*/  PRMT R72, RZ, 0x7610, R72 ;  /* 0x00007610ff487816 */ /* 0x000fe20000000048 */
[----:B------:R-:W-:Y:S02]  /*0f20*/  FADD.FTZ R164, -R164, R67 ;  /* 0x00000043a4a47221 */ /* 0x000fe40000010100 */
[----:B------:R-:W-:-:S02]  /*0f30*/  FMUL.FTZ R63, R147, R2 ;  /* 0x00000002933f7220 */ /* 0x000fc40000410000 */
[C---:B------:R-:W-:Y:S01]  /*0f40*/  FMUL.FTZ R67, R147.reuse, R52 ;  /* 0x0000003493437220 */ /* 0x040fe20000410000 */
[----:B------:R-:W-:Y:S01]  /*0f50*/  PRMT R52, RZ, 0x7610, R69 ;  /* 0x00007610ff347816 */ /* 0x000fe20000000045 */
[----:B------:R-:W-:Y:S02]  /*0f60*/  FMUL.FTZ R66, R147, R66 ;  /* 0x0000004293427220 */ /* 0x000fe40000410000 */
[----:B------:R-:W-:Y:S01]  /*0f70*/  FMUL.FTZ R65, R9, R68 ;  /* 0x0000004409417220 */ /* 0x000fe20000410000 */
[----:B------:R-:W-:Y:S01]  /*0f80*/  PRMT R2, RZ, 0x7610, R73 ;  /* 0x00007610ff027816 */ /* 0x000fe20000000049 */
[-C--:B------:R-:W-:Y:S02]  /*0f90*/  FMUL.FTZ R64, R8, R53.reuse ;  /* 0x0000003508407220 */ /* 0x080fe40000410000 */
[----:B------:R-:W-:Y:S02]  /*0fa0*/  FADD.FTZ R100, R53, R100 ;  /* 0x0000006435647221 */ /* 0x000fe40000010000 */
[----:B------:R-:W-:Y:S01]  /*0fb0*/  FFMA.FTZ R82, R63, R53, R82 ;  /* 0x000000353f527223 */ /* 0x000fe20000010052 */
[----:B------:R-:W-:Y:S01]  /*0fc0*/  PRMT R53, RZ, 0x5410, R69 ;  /* 0x00005410ff357816 */ /* 0x000fe20000000045 */
[----:B------:R-:W-:-:S02]  /*0fd0*/  FADD.FTZ R99, R72, R99 ;  /* 0x0000006348637221 */ /* 0x000fc40000010000 */
[-C--:B------:R-:W-:Y:S02]  /*0fe0*/  FFMA.FTZ R91, R66, R72.reuse, R91 ;  /* 0x00000048425b7223 */ /* 0x080fe4000001005b */
[----:B------:R-:W-:Y:S02]  /*0ff0*/  FFMA.FTZ R65, R25, R72, R65 ;  /* 0x0000004819417223 */ /* 0x000fe40000010041 */
[----:B------:R-:W-:Y:S02]  /*1000*/  FMUL.FTZ R72, R147, R54 ;  /* 0x0000003693487220 */ /* 0x000fe40000410000 */
[----:B------:R-:W-:Y:S02]  /*1010*/  FMUL.FTZ R69, R11, R52 ;  /* 0x000000340b457220 */ /* 0x000fe40000410000 */
[----:B------:R-:W-:Y:S02]  /*1020*/  FADD.FTZ R101, R68, R101 ;  /* 0x0000006544657221 */ /* 0x000fe40000010000 */
[----:B------:R-:W-:-:S02]  /*1030*/  FFMA.FTZ R83, R66, R68, R83 ;  /* 0x0000004442537223 */ /* 0x000fc40000010053 */
[----:B------:R-:W-:Y:S02]  /*1040*/  FADD.FTZ R98, R3, R98 ;  /* 0x0000006203627221 */ /* 0x000fe40000010000 */
[-C--:B------:R-:W-:Y:S02]  /*1050*/  FFMA.FTZ R90, R63, R3.reuse, R90 ;  /* 0x000000033f5a7223 */ /* 0x080fe4000001005a */
[----:B------:R-:W-:Y:S01]  /*1060*/  FFMA.FTZ R64, R24, R3, R64 ;  /* 0x0000000318407223 */ /* 0x000fe20000010040 */
[----:B------:R-:W-:Y:S01]  /*1070*/  PRMT R3, RZ, 0x5410, R73 ;  /* 0x00005410ff037816 */ /* 0x000fe20000000049 */
        /* <DEDUP_REMOVED lines=8> */
[----:B------:R-:W-:Y:S02]  /*1100*/  FADD.FTZ R103, R52, R103 ;  /* 0x0000006734677221 */ /* 0x000fe40000010000 */
[----:B------:R-:W-:Y:S01]  /*1110*/  FFMA.FTZ R81, R72, R52, R81 ;  /* 0x0000003448517223 */ /* 0x000fe20000010051 */
[----:B------:R-:W-:Y:S01]  /*1120*/  PRMT R52, RZ, 0x7610, R71 ;  /* 0x00007610ff347816 */ /* 0x000fe20000000047 */
[C---:B------:R-:W-:Y:S02]  /*1130*/  FMUL.FTZ R73, R147.reuse, R156 ;  /* 0x0000009c93497220 */ /* 0x040fe40000410000 */
[----:B------:R-:W-:-:S02]  /*1140*/  FMUL.FTZ R70, R147, R158 ;  /* 0x0000009e93467220 */ /* 0x000fc40000410000 */
[-C--:B------:R-:W-:Y:S02]  /*1150*/  FMUL.FTZ R156, R4, R53.reuse ;  /* 0x00000035049c7220 */ /* 0x080fe40000410000 */
[----:B------:R-:W-:Y:S02]  /*1160*/  FADD.FTZ R104, R53, R104 ;  /* 0x0000006835687221 */ /* 0x000fe40000010000 */
        /* <DEDUP_REMOVED lines=10> */
[----:B------:R-:W-:Y:S02]  /*1210*/  FADD.FTZ R93, R2, R93 ;  /* 0x0000005d025d7221 */ /* 0x000fe40000010000 */
[-C--:B------:R-:W-:Y:S02]  /*1220*/  FFMA.FTZ R85, R158, R2.reuse, R85 ;  /* 0x000000029e557223 */ /* 0x080fe40000010055 */
[----:B------:R-:W-:-:S02]  /*1230*/  FFMA.FTZ R71, R23, R2, R71 ;  /* 0x0000000217477223 */ /* 0x000fc40000010047 */
[----:B------:R-:W-:Y:S02]  /*1240*/  FADD.FTZ R52, RZ, R149 ;  /* 0x00000095ff347221 */ /* 0x000fe40000010000 */
[----:B------:R-:W-:Y:S02]  /*1250*/  FFMA.FTZ R2, R148, R149, RZ ;  /* 0x0000009594027223 */ /* 0x000fe400000100ff */
[----:B------:R-:W-:Y:S02]  /*1260*/  FADD.FTZ R52, R151, R52 ;  /* 0x0000003497347221 */ /* 0x000fe40000010000 */
[----:B------:R-:W-:Y:S02]  /*1270*/  FFMA.FTZ R2, R56, R151, R2 ;  /* 0x0000009738027223 */ /* 0x000fe40000010002 */
[----:B------:R-:W-:Y:S02]  /*1280*/  FADD.FTZ R52, R153, R52 ;  /* 0x0000003499347221 */ /* 0x000fe40000010000 */
[----:B------:R-:W-:-:S02]  /*1290*/  FFMA.FTZ R2, R60, R153, R2 ;  /* 0x000000993c027223 */ /* 0x000fc40000010002 */
[----:B------:R-:W-:Y:S02]  /*12a0*/  FADD.FTZ R96, R3, R96 ;  /* 0x0000006003607221 */ /* 0x000fe40000010000 */
[-C--:B------:R-:W-:Y:S02]  /*12b0*/  FFMA.FTZ R88, R67, R3.reuse, R88 ;  /* 0x0000000343587223 */ /* 0x080fe40000010058 */
[----:B------:R-:W-:Y:S01]  /*12c0*/  FFMA.FTZ R68, R26, R3, R68 ;  /* 0x000000031a447223 */ /* 0x000fe20000010044 */
[----:B------:R-:W-:Y:S01]  /*12d0*/  PRMT R3, RZ, 0x5410, R74 ;  /* 0x00005410ff037816 */ /* 0x000fe2000000004a */
[----:B------:R-:W-:Y:S01]  /*12e0*/  FADD.FTZ R52, R57, R52 ;  /* 0x0000003439347221 */ /* 0x000fe20000010000 */
[----:B------:R-:W-:Y:S01]  /*12f0*/  PRMT R74, RZ, 0x7610, R74 ;  /* 0x00007610ff4a7816 */ /* 0x000fe2000000004a */
[----:B------:R-:W-:Y:S02]  /*1300*/  FFMA.FTZ R2, R150, R57, R2 ;  /* 0x0000003996027223 */ /* 0x000fe40000010002 */
[----:B------:R-:W-:-:S02]  /*1310*/  FADD.FTZ R52, R61, R52 ;  /* 0x000000343d347221 */ /* 0x000fc40000010000 */
[----:B------:R-:W-:Y:S02]  /*1320*/  FADD.FTZ R94, R3, R94 ;  /* 0x0000005e035e7221 */ /* 0x000fe40000010000 */
[-C--:B------:R-:W-:Y:S02]  /*1330*/  FFMA.FTZ R86, R73, R3.reuse, R86 ;  /* 0x0000000349567223 */ /* 0x080fe40000010056 */
[----:B------:R-:W-:Y:S01]  /*1340*/  FFMA.FTZ R156, R20, R3, R156 ;  /* 0x00000003149c7223 */ /* 0x000fe2000001009c */
[----:B------:R-:W-:Y:S01]  /*1350*/  PRMT R3, RZ, 0x5410, R75 ;  /* 0x00005410ff037816 */ /* 0x000fe2000000004b */
[----:B------:R-:W-:Y:S02]  /*1360*/  FFMA.FTZ R2, R152, R61, R2 ;  /* 0x0000003d98027223 */ /* 0x000fe40000010002 */
[----:B------:R-:W-:Y:S02]  /*1370*/  FADD.FTZ R95, R74, R95 ;  /* 0x0000005f4a5f7221 */ /* 0x000fe40000010000 */
        /* <DEDUP_REMOVED lines=25> */
[----:B------:R-:W-:Y:S01]  /*1510*/  SHF.R.U32.HI R52, RZ, 0x8, R0 ;  /* 0x00000008ff347819 */ /* 0x000fe20000011600 */
[----:B------:R-:W-:-:S02]  /*1520*/  FADD.FTZ R53, R2, R159 ;  /* 0x0000009f02357221 */ /* 0x000fc40000010000 */
[----:B------:R-:W-:Y:S01]  /*1530*/  FFMA.FTZ R2, R70, R159, R3 ;  /* 0x0000009f46027223 */ /* 0x000fe20000010003 */
[----:B------:R-:W-:Y:S01]  /*1540*/  SHF.L.U32 R3, R52, 0x3, RZ ;  /* 0x0000000334037819 */ /* 0x000fe200000006ff */
[----:B------:R-:W-:Y:S01]  /*1550*/  FADD.FTZ R52, R53, R74 ;  /* 0x0000004a35347221 */ /* 0x000fe20000010000 */
[----:B------:R-:W-:Y:S01]  /*1560*/  LOP3.LUT P0, RZ, R143, 0xff, RZ, 0xc0, !PT ;  /* 0x000000ff8fff7812 */ /* 0x000fe2000780c0ff */
[----:B------:R-:W-:Y:S02]  /*1570*/  FFMA.FTZ R2, R161, R74, R2 ;  /* 0x0000004aa1027223 */ /* 0x000fe40000010002 */
[----:B------:R-:W-:Y:S01]  /*1580*/  FADD.FTZ R55, R52, R71 ;  /* 0x0000004734377221 */ /* 0x000fe20000010000 */
[----:B------:R-:W-:Y:S01]  /*1590*/  SEL R165, R140, R3, !P0 ;  /* 0x000000038ca57207 */ /* 0x000fe20004000000 */
[----:B------:R-:W-:Y:S01]  /*15a0*/  FFMA.FTZ R75, R158, R71, R2 ;  /* 0x000000479e4b7223 */ /* 0x000fe20000010002 */
[----:B------:R-:W-:Y:S05]  /*15b0*/  BRA.DIV ~URZ, `(.L_x_355) ;  /* 0x000013727f007947 */ /* 0x000fea000b800000 */
[----:B------:R0:W1:Y:S02]  /*15c0*/  SHFL.DOWN PT, R52, R55, 0x10, 0x1f ;  /* 0x0a001f0037347f89 */ /* 0x00006400000e0000 */
.L_x_359:
        /* <DEDUP_REMOVED lines=18> */
.L_x_360:
[----:B------:R-:W-:Y:S01]  /*16f0*/  LOP3.LUT P0, RZ, R0, 0x1f, RZ, 0xc0, !PT ;  /* 0x0000001f00ff7812 */ /* 0x000fe2000780c0ff */
[----:B-1----:R-:W-:Y:S01]  /*1700*/  FADD.FTZ R3, R2, R75 ;  /* 0x0000004b02037221 */ /* 0x002fe20000010000 */
[----:B------:R-:W-:Y:S01]  /*1710*/  ULDC.U8 UR6, c[0x0][0x1f0] ;  /* 0x00007c0000067ab9 */ /* 0x000fe20000000000 */
[----:B--2---:R-:W-:-:S10]  /*1720*/  FADD.FTZ R2, R162, R55 ;  /* 0x00000037a2027221 */ /* 0x004fd40000010000 */
[----:B0-----:R-:W-:-:S05]  /*1730*/  @!P0 IMAD.IADD R75, R142, 0x1, R165 ;  /* 0x000000018e4b8824 */ /* 0x001fca00078e02a5 */
[----:B------:R0:W-:Y:S01]  /*1740*/  @!P0 STS.64 [R75.X8+0x4000], R2 ;  /* 0x004000024b008388 */ /* 0x0001e20000008a00 */
[----:B------:R-:W-:Y:S01]  /*1750*/  ISETP.NE.AND P0, PT, RZ, UR6, PT ;  /* 0x00000006ff007c0c */ /* 0x000fe2000bf05270 */
[----:B------:R-:W-:Y:S02]  /*1760*/  WARPSYNC 0xffffffff ;  /* 0xffffffff00007948 */ /* 0x000fe40003800000 */
[----:B------:R-:W-:Y:S01]  /*1770*/  BAR.SYNC.DEFER_BLOCKING 0x0 ;  /* 0x0000000000007b1d */ /* 0x000fe20000010000 */
[--C-:B0----5:R-:W-:Y:S02]  /*1780*/  @P1 PRMT R3, RZ, 0x5410, R39.reuse ;  /* 0x00005410ff031816 */ /* 0x121fe40000000027 */
[----:B------:R-:W-:-:S03]  /*1790*/  @P1 PRMT R2, RZ, 0x7610, R39 ;  /* 0x00007610ff021816 */ /* 0x000fc60000000027 */
[----:B------:R-:W0:Y:S02]  /*17a0*/  LDS.128 R52, [R165.X8+0x4000] ;  /* 0x00400000a5347984 */ /* 0x000e240000008c00 */
[----:B0-----:R-:W-:Y:S02]  /*17b0*/  FADD.FTZ R163, RZ, R52 ;  /* 0x00000034ffa37221 */ /* 0x001fe40000010000 */
[----:B------:R-:W-:Y:S02]  /*17c0*/  FADD.FTZ R52, RZ, R53 ;  /* 0x00000035ff347221 */ /* 0x000fe40000010000 */
[----:B------:R-:W-:Y:S02]  /*17d0*/  FADD.FTZ R163, R54, R163 ;  /* 0x000000a336a37221 */ /* 0x000fe40000010000 */
[----:B------:R-:W-:Y:S02]  /*17e0*/  FADD.FTZ R162, R55, R52 ;  /* 0x0000003437a27221 */ /* 0x000fe40000010000 */
[----:B------:R-:W0:Y:S02]  /*17f0*/  LDS.128 R52, [R165.X8+0x4010] ;  /* 0x00401000a5347984 */ /* 0x000e240000008c00 */
[----:B0-----:R-:W-:-:S02]  /*1800*/  FADD.FTZ R163, R163, R52 ;  /* 0x00000034a3a37221 */ /* 0x001fc40000010000 */
[----:B------:R-:W-:Y:S02]  /*1810*/  FADD.FTZ R162, R162, R53 ;  /* 0x00000035a2a27221 */ /* 0x000fe40000010000 */
[----:B------:R-:W-:Y:S02]  /*1820*/  FADD.FTZ R163, R54, R163 ;  /* 0x000000a336a37221 */ /* 0x000fe40000010000 */
[----:B------:R-:W-:Y:S02]  /*1830*/  FADD.FTZ R162, R55, R162 ;  /* 0x000000a237a27221 */ /* 0x000fe40000010000 */
[----:B------:R-:W0:Y:S02]  /*1840*/  LDS.128 R52, [R165.X8+0x4020] ;  /* 0x00402000a5347984 */ /* 0x000e240000008c00 */
[----:B0-----:R-:W-:Y:S02]  /*1850*/  FADD.FTZ R163, R163, R52 ;  /* 0x00000034a3a37221 */ /* 0x001fe40000010000 */
[----:B------:R-:W-:-:S02]  /*1860*/  FADD.FTZ R162, R162, R53 ;  /* 0x00000035a2a27221 */ /* 0x000fc40000010000 */
[----:B------:R-:W-:Y:S02]  /*1870*/  FADD.FTZ R163, R54, R163 ;  /* 0x000000a336a37221 */ /* 0x000fe40000010000 */
[----:B------:R-:W-:Y:S02]  /*1880*/  FADD.FTZ R162, R55, R162 ;  /* 0x000000a237a27221 */ /* 0x000fe40000010000 */
[----:B------:R-:W0:Y:S02]  /*1890*/  LDS.128 R52, [R165.X8+0x4030] ;  /* 0x00403000a5347984 */ /* 0x000e240000008c00 */
[----:B0-----:R-:W-:Y:S02]  /*18a0*/  FADD.FTZ R163, R163, R52 ;  /* 0x00000034a3a37221 */ /* 0x001fe40000010000 */
[----:B------:R-:W-:Y:S02]  /*18b0*/  FADD.FTZ R162, R162, R53 ;  /* 0x00000035a2a27221 */ /* 0x000fe40000010000 */
[----:B------:R-:W-:-:S02]  /*18c0*/  FADD.FTZ R54, R54, R163 ;  /* 0x000000a336367221 */ /* 0x000fc40000010000 */
        /* <DEDUP_REMOVED lines=12> */
[-C--:B------:R-:W-:Y:S02]  /*1990*/  FFMA.FTZ R58, R58, R55.reuse, R54 ;  /* 0x000000373a3a7223 */ /* 0x080fe40000010036 */
[----:B------:R-:W-:Y:S02]  /*19a0*/  FADD.FTZ R66, R65, -R66 ;  /* 0x8000004241427221 */ /* 0x000fe40000010000 */
[C---:B------:R-:W-:Y:S02]  /*19b0*/  FMUL.FTZ R62, R147.reuse, R62 ;  /* 0x0000003e933e7220 */ /* 0x040fe40000410000 */
[----:B------:R-:W-:Y:S02]  /*19c0*/  FMUL.FTZ R65, R147, R154 ;  /* 0x0000009a93417220 */ /* 0x000fe40000410000 */
[----:B------:R-:W-:Y:S02]  /*19d0*/  FFMA.FTZ R63, R63, R55, R54 ;  /* 0x000000373f3f7223 */ /* 0x000fe40000010036 */
[----:B------:R-:W-:-:S02]  /*19e0*/  FADD.FTZ R152, R61, -R152 ;  /* 0x800000983d987221 */ /* 0x000fc40000010000 */
[----:B------:R-:W-:Y:S02]  /*19f0*/  FADD.FTZ R58, R155, -R58 ;  /* 0x8000003a9b3a7221 */ /* 0x000fe40000010000 */
[-CC-:B------:R-:W-:Y:S02]  /*1a00*/  FFMA.FTZ R60, R60, R55.reuse, R54.reuse ;  /* 0x000000373c3c7223 */ /* 0x180fe40000010036 */
[----:B------:R-:W-:Y:S02]  /*1a10*/  FFMA.FTZ R150, R150, R55, R54 ;  /* 0x0000003796967223 */ /* 0x000fe40000010036 */
[----:B------:R-:W-:Y:S01]  /*1a20*/  @P1 FADD.FTZ R62, R62, R3 ;  /* 0x000000033e3e1221 */ /* 0x000fe20000010000 */
[----:B------:R-:W-:Y:S01]  /*1a30*/  @P1 PRMT R3, RZ, 0x5410, R38 ;  /* 0x00005410ff031816 */ /* 0x000fe20000000026 */
[----:B------:R-:W-:Y:S01]  /*1a40*/  @P1 FADD.FTZ R65, R65, R2 ;  /* 0x0000000241411221 */ /* 0x000fe20000010000 */
[----:B------:R-:W-:Y:S01]  /*1a50*/  @P1 PRMT R2, RZ, 0x7610, R38 ;  /* 0x00007610ff021816 */ /* 0x000fe20000000026 */
[----:B------:R-:W-:-:S02]  /*1a60*/  FADD.FTZ R64, R64, -R63 ;  /* 0x8000003f40407221 */ /* 0x000fc40000010000 */
[C---:B------:R-:W-:Y:S02]  /*1a70*/  FMUL.FTZ R152, R147.reuse, R152 ;  /* 0x0000009893987220 */ /* 0x040fe40000410000 */
[----:B------:R-:W-:Y:S02]  /*1a80*/  FMUL.FTZ R63, R147, R58 ;  /* 0x0000003a933f7220 */ /* 0x000fe40000410000 */
[----:B------:R-:W-:Y:S02]  /*1a90*/  FADD.FTZ R60, R153, -R60 ;  /* 0x8000003c993c7221 */ /* 0x000fe40000010000 */
[----:B------:R-:W-:Y:S02]  /*1aa0*/  FADD.FTZ R150, R57, -R150 ;  /* 0x8000009639967221 */ /* 0x000fe40000010000 */
[-CC-:B------:R-:W-:Y:S02]  /*1ab0*/  FFMA.FTZ R148, R148, R55.reuse, R54.reuse ;  /* 0x0000003794947223 */ /* 0x180fe40000010036 */
[----:B------:R-:W-:-:S02]  /*1ac0*/  FFMA.FTZ R56, R56, R55, R54 ;  /* 0x0000003738387223 */ /* 0x000fc40000010036 */
[----:B------:R-:W-:Y:S01]  /*1ad0*/  @P1 FADD.FTZ R152, R152, R3 ;  /* 0x0000000398981221 */ /* 0x000fe20000010000 */
[--C-:B------:R-:W-:Y:S01]  /*1ae0*/  @P1 PRMT R3, RZ, 0x5410, R37.reuse ;  /* 0x00005410ff031816 */ /* 0x100fe20000000025 */
[----:B------:R-:W-:Y:S01]  /*1af0*/  @P1 FADD.FTZ R63, R63, R2 ;  /* 0x000000023f3f1221 */ /* 0x000fe20000010000 */
[----:B------:R-:W-:Y:S01]  /*1b00*/  @P1 PRMT R2, RZ, 0x7610, R37 ;  /* 0x00007610ff021816 */ /* 0x000fe20000000025 */
[C---:B------:R-:W-:Y:S01]  /*1b10*/  FMUL.FTZ R60, R147.reuse, R60 ;  /* 0x0000003c933c7220 */ /* 0x040fe20000410000 */
[----:B------:R-:W-:Y:S01]  /*1b20*/  @P0 F2FP.BF16.PACK_AB R53, RZ, R152 ;  /* 0x00000098ff35023e */ /* 0x000fe200000010ff */
[----:B------:R-:W-:Y:S02]  /*1b30*/  FMUL.FTZ R61, R147, R150 ;  /* 0x00000096933d7220 */ /* 0x000fe40000410000 */
[----:B------:R-:W-:Y:S01]  /*1b40*/  FADD.FTZ R148, R149, -R148 ;  /* 0x8000009495947221 */ /* 0x000fe20000010000 */
[----:B------:R-:W-:Y:S01]  /*1b50*/  @P0 PRMT R46, R53, 0x7610, R46 ;  /* 0x00007610352e0816 */ /* 0x000fe2000000002e */
[----:B------:R-:W-:-:S02]  /*1b60*/  FADD.FTZ R56, R151, -R56 ;  /* 0x8000003897387221 */ /* 0x000fc40000010000 */
[----:B------:R-:W-:Y:S01]  /*1b70*/  @P1 FADD.FTZ R60, R60, R3 ;  /* 0x000000033c3c1221 */ /* 0x000fe20000010000 */
[----:B------:R-:W-:Y:S01]  /*1b80*/  @P1 PRMT R3, RZ, 0x5410, R36 ;  /* 0x00005410ff031816 */ /* 0x000fe20000000024 */
[----:B------:R-:W-:Y:S01]  /*1b90*/  @P1 FADD.FTZ R61, R61, R2 ;  /* 0x000000023d3d1221 */ /* 0x000fe20000010000 */
[----:B------:R-:W-:Y:S01]  /*1ba0*/  @P1 PRMT R2, RZ, 0x7610, R36 ;  /* 0x00007610ff021816 */ /* 0x000fe20000000024 */
[C---:B------:R-:W-:Y:S02]  /*1bb0*/  FMUL.FTZ R148, R147.reuse, R148 ;  /* 0x0000009493947220 */ /* 0x040fe40000410000 */
[----:B------:R-:W-:Y:S01]  /*1bc0*/  FMUL.FTZ R59, R147, R56 ;  /* 0x00000038933b7220 */ /* 0x000fe20000410000 */
[----:B------:R-:W-:Y:S01]  /*1bd0*/  @P0 F2FP.BF16.PACK_AB R56, RZ, R65 ;  /* 0x00000041ff38023e */ /* 0x000fe200000010ff */
[--C-:B------:R-:W-:Y:S01]  /*1be0*/  FFMA.FTZ R67, R67, R55, R54.reuse ;  /* 0x0000003743437223 */ /* 0x100fe20000010036 */
[----:B------:R-:W-:Y:S01]  /*1bf0*/  @P0 F2FP.BF16.PACK_AB R52, RZ, R61 ;  /* 0x0000003dff34023e */ /* 0x000fe200000010ff */
[----:B------:R-:W-:Y:S01]  /*1c00*/  FFMA.FTZ R72, R72, R55, R54 ;  /* 0x0000003748487223 */ /* 0x000fe20000010036 */
[----:B------:R-:W-:Y:S01]  /*1c10*/  F2FP.BF16.PACK_AB R53, R61, R60 ;  /* 0x0000003c3d35723e */ /* 0x000fe200000010ff */
[----:B------:R-:W-:Y:S01]  /*1c20*/  @P1 FADD.FTZ R148, R148, R3 ;  /* 0x0000000394941221 */ /* 0x000fe20000010000 */
[----:B------:R-:W-:Y:S01]  /*1c30*/  @P1 PRMT R3, RZ, 0x5410, R40 ;  /* 0x00005410ff031816 */ /* 0x000fe20000000028 */
[----:B------:R-:W-:Y:S01]  /*1c40*/  @P1 FADD.FTZ R59, R59, R2 ;  /* 0x000000023b3b1221 */ /* 0x000fe20000010000 */
[----:B------:R-:W-:Y:S01]  /*1c50*/  @P1 PRMT R2, RZ, 0x7610, R40 ;  /* 0x00007610ff021816 */ /* 0x000fe20000000028 */
[----:B------:R-:W-:-:S02]  /*1c60*/  FADD.FTZ R68, R68, -R67 ;  /* 0x8000004344447221 */ /* 0x000fc40000010000 */
[C---:B------:R-:W-:Y:S01]  /*1c70*/  FMUL.FTZ R64, R147.reuse, R64 ;  /* 0x0000004093407220 */ /* 0x040fe20000410000 */
[----:B------:R-:W-:Y:S01]  /*1c80*/  @P0 F2FP.BF16.PACK_AB R58, RZ, R59 ;  /* 0x0000003bff3a023e */ /* 0x000fe200000010ff */
[----:B------:R-:W-:Y:S02]  /*1c90*/  FMUL.FTZ R67, R147, R66 ;  /* 0x0000004293437220 */ /* 0x000fe40000410000 */
[----:B------:R-:W-:Y:S02]  /*1ca0*/  FADD.FTZ R72, R69, -R72 ;  /* 0x8000004845487221 */ /* 0x000fe40000010000 */
[-CC-:B------:R-:W-:Y:S02]  /*1cb0*/  FFMA.FTZ R73, R73, R55.reuse, R54.reuse ;  /* 0x0000003749497223 */ /* 0x180fe40000010036 */
[----:B------:R-:W-:Y:S02]  /*1cc0*/  FFMA.FTZ R70, R70, R55, R54 ;  /* 0x0000003746467223 */ /* 0x000fe40000010036 */
[----:B------:R-:W-:Y:S01]  /*1cd0*/  @P1 FADD.FTZ R64, R64, R3 ;  /* 0x0000000340401221 */ /* 0x000fe20000010000 */
[--C-:B------:R-:W-:Y:S01]  /*1ce0*/  @P1 PRMT R3, RZ, 0x5410, R41.reuse ;  /* 0x00005410ff031816 */ /* 0x100fe20000000029 */
[----:B------:R-:W-:Y:S01]  /*1cf0*/  @P1 FADD.FTZ R67, R67, R2 ;  /* 0x0000000243431221 */ /* 0x000fe20000010000 */
[----:B------:R-:W-:Y:S01]  /*1d00*/  @P1 PRMT R2, RZ, 0x7610, R41 ;  /* 0x00007610ff021816 */ /* 0x000fe20000000029 */
[----:B------:R-:W-:-:S02]  /*1d10*/  FMUL.FTZ R68, R147, R68 ;  /* 0x0000004493447220 */ /* 0x000fc40000410000 */
[----:B------:R-:W-:Y:S02]  /*1d20*/  FMUL.FTZ R69, R147, R72 ;  /* 0x0000004893457220 */ /* 0x000fe40000410000 */
[-C--:B------:R-:W-:Y:S02]  /*1d30*/  FFMA.FTZ R158, R158, R55.reuse, R54 ;  /* 0x000000379e9e7223 */ /* 0x080fe40000010036 */
[----:B------:R-:W-:Y:S02]  /*1d40*/  FADD.FTZ R156, R156, -R73 ;  /* 0x800000499c9c7221 */ /* 0x000fe40000010000 */
[----:B------:R-:W-:Y:S02]  /*1d50*/  FADD.FTZ R70, R159, -R70 ;  /* 0x800000469f467221 */ /* 0x000fe40000010000 */
[----:B------:R-:W-:Y:S01]  /*1d60*/  FFMA.FTZ R161, R161, R55, R54 ;  /* 0x00000037a1a17223 */ /* 0x000fe20000010036 */
[----:B------:R-:W-:Y:S01]  /*1d70*/  @P0 F2FP.BF16.PACK_AB R55, RZ, R62 ;  /* 0x0000003eff37023e */ /* 0x000fe200000010ff */
[----:B------:R-:W-:Y:S01]  /*1d80*/  @P1 FADD.FTZ R68, R68, R3 ;  /* 0x0000000344441221 */ /* 0x000fe20000010000 */
[----:B------:R-:W-:Y:S01]  /*1d90*/  @P1 PRMT R3, RZ, 0x5410, R42 ;  /* 0x00005410ff031816 */ /* 0x000fe2000000002a */
[----:B------:R-:W-:Y:S01]  /*1da0*/  @P1 FADD.FTZ R69, R69, R2 ;  /* 0x0000000245451221 */ /* 0x000fe20000010000 */
[----:B------:R-:W-:Y:S01]  /*1db0*/  @P1 PRMT R2, RZ, 0x7610, R42 ;  /* 0x00007610ff021816 */ /* 0x000fe2000000002a */
[----:B------:R-:W-:Y:S01]  /*1dc0*/  FADD.FTZ R158, R71, -R158 ;  /* 0x8000009e479e7221 */ /* 0x000fe20000010000 */
[----:B------:R-:W-:Y:S01]  /*1dd0*/  @P0 PRMT R47, R55, 0x7610, R47 ;  /* 0x00007610372f0816 */ /* 0x000fe2000000002f */
[C---:B------:R-:W-:Y:S01]  /*1de0*/  FMUL.FTZ R156, R147.reuse, R156 ;  /* 0x0000009c939c7220 */ /* 0x040fe20000410000 */
[----:B------:R-:W-:Y:S01]  /*1df0*/  @P0 F2FP.BF16.PACK_AB R54, RZ, R63 ;  /* 0x0000003fff36023e */ /* 0x000fe200000010ff */
[----:B------:R-:W-:Y:S01]  /*1e00*/  FMUL.FTZ R71, R147, R70 ;  /* 0x0000004693477220 */ /* 0x000fe20000410000 */
[----:B------:R-:W-:Y:S01]  /*1e10*/  @P0 PRMT R47, R47, 0x5410, R56 ;  /* 0x000054102f2f0816 */ /* 0x000fe20000000038 */
[----:B------:R-:W-:Y:S01]  /*1e20*/  FADD.FTZ R74, R74, -R161 ;  /* 0x800000a14a4a7221 */ /* 0x000fe20000010000 */
[----:B------:R-:W-:Y:S01]  /*1e30*/  IADD3 R56, P3, R145, c[0x0][0x248], RZ ;  /* 0x0000920091387a10 */ /* 0x000fe20007f7e0ff */
[----:B------:R-:W-:Y:S01]  /*1e40*/  @P1 FADD.FTZ R156, R156, R3 ;  /* 0x000000039c9c1221 */ /* 0x000fe20000010000 */
[--C-:B------:R-:W-:Y:S01]  /*1e50*/  @P1 PRMT R3, RZ, 0x5410, R43.reuse ;  /* 0x00005410ff031816 */ /* 0x100fe2000000002b */
[----:B------:R-:W-:Y:S01]  /*1e60*/  @P1 FADD.FTZ R71, R71, R2 ;  /* 0x0000000247471221 */ /* 0x000fe20000010000 */
[----:B------:R-:W-:Y:S01]  /*1e70*/  @P1 PRMT R2, RZ, 0x7610, R43 ;  /* 0x00007610ff021816 */ /* 0x000fe2000000002b */
[C---:B------:R-:W-:Y:S01]  /*1e80*/  FMUL.FTZ R74, R147.reuse, R74 ;  /* 0x0000004a934a7220 */ /* 0x040fe20000410000 */
[----:B------:R-:W-:Y:S01]  /*1e90*/  @P0 PRMT R46, R46, 0x5410, R54 ;  /* 0x000054102e2e0816 */ /* 0x000fe20000000036 */
[----:B------:R-:W-:Y:S01]  /*1ea0*/  FMUL.FTZ R147, R147, R158 ;  /* 0x0000009e93937220 */ /* 0x000fe20000410000 */
[----:B------:R-:W-:Y:S01]  /*1eb0*/  IADD3.X R57, R160, c[0x0][0x24c], RZ, P3, !PT ;  /* 0x00009300a0397a10 */ /* 0x000fe20001ffe4ff */
[----:B------:R-:W-:Y:S01]  /*1ec0*/  @P1 FADD.FTZ R74, R74, R3 ;  /* 0x000000034a4a1221 */ /* 0x000fe20000010000 */
[----:B------:R-:W-:Y:S01]  /*1ed0*/  @P0 F2FP.BF16.PACK_AB R3, RZ, R60 ;  /* 0x0000003cff03023e */ /* 0x000fe200000010ff */
[----:B------:R-:W-:Y:S01]  /*1ee0*/  @P1 FADD.FTZ R147, R147, R2 ;  /* 0x0000000293931221 */ /* 0x000fe20000010000 */
[----:B------:R-:W-:-:S02]  /*1ef0*/  ISETP.NE.U32.AND P1, PT, RZ, c[0x0][0x250], PT ;  /* 0x00009400ff007a0c */ /* 0x000fc40003f25070 */
[----:B------:R-:W-:Y:S02]  /*1f00*/  @P0 F2FP.BF16.PACK_AB R2, RZ, R148 ;  /* 0x00000094ff02023e */ /* 0x000fe400000010ff */
[----:B------:R-:W-:Y:S02]  /*1f10*/  ISETP.NE.AND.EX P1, PT, RZ, c[0x0][0x254], PT, P1 ;  /* 0x00009500ff007a0c */ /* 0x000fe40003f25310 */
[----:B------:R-:W-:Y:S02]  /*1f20*/  @P0 PRMT R44, R2, 0x7610, R44 ;  /* 0x00007610022c0816 */ /* 0x000fe4000000002c */
[----:B------:R-:W-:Y:S02]  /*1f30*/  @P0 PRMT R45, R3, 0x7610, R45 ;  /* 0x00007610032d0816 */ /* 0x000fe4000000002d */
[----:B------:R-:W-:Y:S02]  /*1f40*/  @P0 IADD3 R2, P4, R145, c[0x0][0x258], RZ ;  /* 0x0000960091020a10 */ /* 0x000fe40007f9e0ff */
[----:B------:R-:W-:-:S02]  /*1f50*/  @P0 PRMT R45, R45, 0x5410, R52 ;  /* 0x000054102d2d0816 */ /* 0x000fc40000000034 */
[----:B------:R-:W-:Y:S02]  /*1f60*/  @P0 IADD3.X R3, R160, c[0x0][0x25c], RZ, P4, !PT ;  /* 0x00009700a0030a10 */ /* 0x000fe400027fe4ff */
[----:B------:R-:W-:Y:S02]  /*1f70*/  @P0 PRMT R44, R44, 0x5410, R58 ;  /* 0x000054102c2c0816 */ /* 0x000fe4000000003a */
[----:B------:R-:W-:Y:S02]  /*1f80*/  F2FP.BF16.PACK_AB R55, R65, R62 ;  /* 0x0000003e4137723e */ /* 0x000fe400000010ff */
[----:B------:R-:W-:Y:S01]  /*1f90*/  F2FP.BF16.PACK_AB R54, R63, R152 ;  /* 0x000000983f36723e */ /* 0x000fe200000010ff */
[----:B------:R0:W-:Y:S01]  /*1fa0*/  @P0 STG.E.128 [R2.64], R44 ;  /* 0x0000002c02000986 */ /* 0x0001e2000c101d04 */
[----:B------:R-:W-:Y:S02]  /*1fb0*/  F2FP.BF16.PACK_AB R52, R59, R148 ;  /* 0x000000943b34723e */ /* 0x000fe400000010ff */
[----:B------:R-:W-:-:S02]  /*1fc0*/  @P1 F2FP.BF16.PACK_AB R62, RZ, R62 ;  /* 0x0000003eff3e123e */ /* 0x000fc400000010ff */
[----:B------:R-:W-:Y:S01]  /*1fd0*/  @P1 F2FP.BF16.PACK_AB R152, RZ, R152 ;  /* 0x00000098ff98123e */ /* 0x000fe200000010ff */
[----:B------:R1:W-:Y:S01]  /*1fe0*/  STG.E.128 [R56.64], R52 ;  /* 0x0000003438007986 */ /* 0x0003e2000c101d04 */
[----:B------:R-:W-:Y:S02]  /*1ff0*/  @P1 F2FP.BF16.PACK_AB R60, RZ, R60 ;  /* 0x0000003cff3c123e */ /* 0x000fe400000010ff */
[----:B------:R-:W-:Y:S02]  /*2000*/  @P1 F2FP.BF16.PACK_AB R148, RZ, R148 ;  /* 0x00000094ff94123e */ /* 0x000fe400000010ff */
[----:B------:R-:W-:Y:S02]  /*2010*/  @P1 F2FP.BF16.PACK_AB R65, RZ, R65 ;  /* 0x00000041ff41123e */ /* 0x000fe400000010ff */
[----:B------:R-:W-:Y:S02]  /*2020*/  @P1 F2FP.BF16.PACK_AB R63, RZ, R63 ;  /* 0x0000003fff3f123e */ /* 0x000fe400000010ff */
[----:B------:R-:W-:-:S02]  /*2030*/  @P1 F2FP.BF16.PACK_AB R61, RZ, R61 ;  /* 0x0000003dff3d123e */ /* 0x000fc400000010ff */
[----:B------:R-:W-:Y:S02]  /*2040*/  @P1 F2FP.BF16.PACK_AB R58, RZ, R59 ;  /* 0x0000003bff3a123e */ /* 0x000fe400000010ff */
[----:B0-----:R-:W-:Y:S02]  /*2050*/  @P0 F2FP.BF16.PACK_AB R3, RZ, R64 ;  /* 0x00000040ff03023e */ /* 0x001fe400000010ff */
[----:B------:R-:W-:Y:S02]  /*2060*/  @P1 IADD3 R2, P3, R145, c[0x0][0x250], RZ ;  /* 0x0000940091021a10 */ /* 0x000fe40007f7e0ff */
[----:B------:R-:W-:Y:S02]  /*2070*/  @P0 PRMT R44, R3, 0x7610, R44 ;  /* 0x00007610032c0816 */ /* 0x000fe4000000002c */
[----:B-1----:R-:W-:Y:S02]  /*2080*/  @P0 F2FP.BF16.PACK_AB R56, RZ, R74 ;  /* 0x0000004aff38023e */ /* 0x002fe400000010ff */
[----:B------:R-:W-:-:S02]  /*2090*/  @P0 F2FP.BF16.PACK_AB R52, RZ, R68 ;  /* 0x00000044ff34023e */ /* 0x000fc400000010ff */
[----:B------:R-:W-:Y:S02]  /*20a0*/  @P0 F2FP.BF16.PACK_AB R54, RZ, R156 ;  /* 0x0000009cff36023e */ /* 0x000fe400000010ff */
[----:B------:R-:W-:Y:S02]  /*20b0*/  @P0 F2FP.BF16.PACK_AB R57, RZ, R67 ;  /* 0x00000043ff39023e */ /* 0x000fe400000010ff */
[----:B------:R-:W-:Y:S02]  /*20c0*/  @P1 PRMT R51, R62, 0x7610, R51 ;  /* 0x000076103e331816 */ /* 0x000fe40000000033 */
[----:B------:R-:W-:Y:S02]  /*20d0*/  @P1 PRMT R50, R152, 0x7610, R50 ;  /* 0x0000761098321816 */ /* 0x000fe40000000032 */
[----:B------:R-:W-:Y:S02]  /*20e0*/  @P1 PRMT R49, R60, 0x7610, R49 ;  /* 0x000076103c311816 */ /* 0x000fe40000000031 */
[----:B------:R-:W-:-:S02]  /*20f0*/  @P1 PRMT R48, R148, 0x7610, R48 ;  /* 0x0000761094301816 */ /* 0x000fc40000000030 */
[----:B------:R-:W-:Y:S02]  /*2100*/  @P1 IADD3.X R3, R160, c[0x0][0x254], RZ, P3, !PT ;  /* 0x00009500a0031a10 */ /* 0x000fe40001ffe4ff */
[----:B------:R-:W-:Y:S02]  /*2110*/  @P0 PRMT R47, R56, 0x7610, R47 ;  /* 0x00007610382f0816 */ /* 0x000fe4000000002f */
[----:B------:R-:W-:Y:S02]  /*2120*/  @P0 F2FP.BF16.PACK_AB R53, RZ, R69 ;  /* 0x00000045ff35023e */ /* 0x000fe400000010ff */
[----:B------:R-:W-:Y:S02]  /*2130*/  @P0 F2FP.BF16.PACK_AB R55, RZ, R71 ;  /* 0x00000047ff37023e */ /* 0x000fe400000010ff */
[----:B------:R-:W-:Y:S02]  /*2140*/  @P0 F2FP.BF16.PACK_AB R59, RZ, R147 ;  /* 0x00000093ff3b023e */ /* 0x000fe400000010ff */
[----:B------:R-:W-:-:S02]  /*2150*/  @P0 PRMT R45, R52, 0x7610, R45 ;  /* 0x00007610342d0816 */ /* 0x000fc4000000002d */
[----:B------:R-:W-:Y:S02]  /*2160*/  @P0 PRMT R46, R54, 0x7610, R46 ;  /* 0x00007610362e0816 */ /* 0x000fe4000000002e */
[----:B------:R-:W-:Y:S02]  /*2170*/  @P0 IADD3 R56, P3, R146, c[0x0][0x258], RZ ;  /* 0x0000960092380a10 */ /* 0x000fe40007f7e0ff */
        /* <DEDUP_REMOVED lines=10> */
[----:B------:R-:W-:-:S02]  /*2220*/  F2FP.BF16.PACK_AB R55, R147, R74 ;  /* 0x0000004a9337723e */ /* 0x000fc400000010ff */
[----:B------:R-:W-:Y:S01]  /*2230*/  F2FP.BF16.PACK_AB R54, R71, R156 ;  /* 0x0000009c4736723e */ /* 0x000fe200000010ff */
[----:B------:R1:W-:Y:S01]  /*2240*/  @P0 STG.E.128 [R56.64], R44 ;  /* 0x0000002c38000986 */ /* 0x0003e2000c101d04 */
[----:B------:R-:W-:Y:S02]  /*2250*/  F2FP.BF16.PACK_AB R53, R69, R68 ;  /* 0x000000444535723e */ /* 0x000fe400000010ff */
[----:B------:R-:W-:Y:S02]  /*2260*/  F2FP.BF16.PACK_AB R52, R67, R64 ;  /* 0x000000404334723e */ /* 0x000fe400000010ff */
[----:B------:R-:W-:Y:S02]  /*2270*/  @P1 F2FP.BF16.PACK_AB R74, RZ, R74 ;  /* 0x0000004aff4a123e */ /* 0x000fe400000010ff */
[----:B------:R-:W-:Y:S02]  /*2280*/  @P1 F2FP.BF16.PACK_AB R156, RZ, R156 ;  /* 0x0000009cff9c123e */ /* 0x000fe400000010ff */
[----:B------:R-:W-:-:S02]  /*2290*/  @P1 F2FP.BF16.PACK_AB R68, RZ, R68 ;  /* 0x00000044ff44123e */ /* 0x000fc400000010ff */
[----:B------:R-:W-:Y:S02]  /*22a0*/  @P1 F2FP.BF16.PACK_AB R64, RZ, R64 ;  /* 0x00000040ff40123e */ /* 0x000fe400000010ff */
[----:B------:R-:W-:Y:S02]  /*22b0*/  IADD3 R58, P4, R146, c[0x0][0x248], RZ ;  /* 0x00009200923a7a10 */ /* 0x000fe40007f9e0ff */
[----:B0-----:R-:W-:Y:S02]  /*22c0*/  @P1 F2FP.BF16.PACK_AB R2, RZ, R147 ;  /* 0x00000093ff02123e */ /* 0x001fe400000010ff */
[----:B------:R-:W-:Y:S02]  /*22d0*/  @P1 F2FP.BF16.PACK_AB R71, RZ, R71 ;  /* 0x00000047ff47123e */ /* 0x000fe400000010ff */
[----:B------:R-:W-:Y:S02]  /*22e0*/  @P1 F2FP.BF16.PACK_AB R69, RZ, R69 ;  /* 0x00000045ff45123e */ /* 0x000fe400000010ff */
[----:B------:R-:W-:-:S02]  /*22f0*/  @P1 F2FP.BF16.PACK_AB R67, RZ, R67 ;  /* 0x00000043ff43123e */ /* 0x000fc400000010ff */
[----:B------:R-:W-:Y:S02]  /*2300*/  @P1 PRMT R51, R74, 0x7610, R51 ;  /* 0x000076104a331816 */ /* 0x000fe40000000033 */
[----:B------:R-:W-:Y:S02]  /*2310*/  @P1 IADD3 R146, P0, R146, c[0x0][0x250], RZ ;  /* 0x0000940092921a10 */ /* 0x000fe40007f1e0ff */
[----:B------:R-:W-:Y:S02]  /*2320*/  @P1 PRMT R50, R156, 0x7610, R50 ;  /* 0x000076109c321816 */ /* 0x000fe40000000032 */
[----:B------:R-:W-:Y:S02]  /*2330*/  @P1 PRMT R49, R68, 0x7610, R49 ;  /* 0x0000761044311816 */ /* 0x000fe40000000031 */
[----:B------:R-:W-:Y:S02]  /*2340*/  @P1 PRMT R48, R64, 0x7610, R48 ;  /* 0x0000761040301816 */ /* 0x000fe40000000030 */
[----:B------:R-:W-:-:S02]  /*2350*/  IADD3.X R59, R144, c[0x0][0x24c], RZ, P4, !PT ;  /* 0x00009300903b7a10 */ /* 0x000fc400027fe4ff */
[----:B------:R-:W-:Y:S02]  /*2360*/  @P1 IADD3.X R147, R144, c[0x0][0x254], RZ, P0, !PT ;  /* 0x0000950090931a10 */ /* 0x000fe400007fe4ff */
[----:B------:R-:W-:Y:S01]  /*2370*/  @P1 PRMT R51, R51, 0x5410, R2 ;  /* 0x0000541033331816 */ /* 0x000fe20000000002 */
[----:B------:R1:W-:Y:S01]  /*2380*/  STG.E.128 [R58.64], R52 ;  /* 0x000000343a007986 */ /* 0x0003e2000c101d04 */
[----:B------:R-:W-:Y:S02]  /*2390*/  @P1 PRMT R50, R50, 0x5410, R71 ;  /* 0x0000541032321816 */ /* 0x000fe40000000047 */
[----:B------:R-:W-:Y:S02]  /*23a0*/  @P1 PRMT R49, R49, 0x5410, R69 ;  /* 0x0000541031311816 */ /* 0x000fe40000000045 */
[----:B------:R-:W-:Y:S02]  /*23b0*/  @P1 PRMT R48, R48, 0x5410, R67 ;  /* 0x0000541030301816 */ /* 0x000fe40000000043 */
[----:B------:R-:W-:-:S03]  /*23c0*/  LOP3.LUT P0, RZ, R143, 0xff, RZ, 0xc0, !PT ;  /* 0x000000ff8fff7812 */ /* 0x000fc6000780c0ff */
[----:B------:R1:W-:Y:S01]  /*23d0*/  @P1 STG.E.128 [R146.64], R48 ;  /* 0x0000003092001986 */ /* 0x0003e2000c101d04 */
[----:B------:R-:W-:Y:S01]  /*23e0*/  SEL R143, RZ, 0x1, P0 ;  /* 0x00000001ff8f7807 */ /* 0x000fe20000000000 */
[----:B-1----:R-:W-:Y:S01]  /*23f0*/  @P2 CALL.REL.NOINC `(.L_x_357) ;  /* 0x0000001000002944 */ /* 0x002fe20003c00000 */
[----:B------:R-:W-:Y:S05]  /*2400*/  BRA `(.L_x_358) ;  /* 0xffffe1b000007947 */ /* 0x000fea000383ffff */
.L_x_357:
        /* <DEDUP_REMOVED lines=55> */
.L_x_354:
[----:B------:R-:W0:Y:S01]  /*2780*/  S2UR UR6, SR_CTAID.X ;  /* 0x00000000000679c3 */ /* 0x000e220000002500 */
[----:B------:R-:W-:Y:S01]  /*2790*/  HFMA2.MMA R37, -RZ, RZ, 0, 1.9073486328125e-06 ;  /* 0x00000020ff257435 */ /* 0x000fe200000001ff */
[C---:B------:R-:W-:Y:S02]  /*27a0*/  LOP3.LUT R3, R0.reuse, 0xff, RZ, 0xc0, !PT ;  /* 0x000000ff00037812 */ /* 0x040fe400078ec0ff */
        /* <DEDUP_REMOVED lines=24> */
.L_x_355:
[----:B------:R-:W-:Y:S01]  /*2930*/  HFMA2.MMA R54, -RZ, RZ, 0, 9.5367431640625e-07 ;  /* 0x00000010ff367435 */ /* 0x000fe200000001ff */
[----:B------:R-:W-:Y:S01]  /*2940*/  MOV R53, R55 ;  /* 0x0000003700357202 */ /* 0x000fe20000000f00 */
[----:B------:R-:W-:Y:S01]  /*2950*/  IMAD.MOV.U32 R163, RZ, RZ, 0x1f ;  /* 0x0000001fffa37424 */ /* 0x000fe200078e00ff */
[----:B------:R-:W-:-:S02]  /*2960*/  MOV R164, 0xffffffff ;  /* 0xffffffff00a47802 */ /* 0x000fc40000000f00 */
[----:B------:R-:W-:Y:S02]  /*2970*/  MOV R2, 0x2990 ;  /* 0x0000299000027802 */ /* 0x000fe40000000f00 */
[----:B-----5:R-:W-:Y:S05]  /*2980*/  CALL.REL.NOINC `($__internal_25_$__cuda_sm70_shflsync_down_p) ;  /* 0x0000046000007944 */ /* 0x020fea0003c00000 */
[----:B-1----:R-:W-:Y:S01]  /*2990*/  MOV R52, R53 ;  /* 0x0000003500347202 */ /* 0x002fe20000000f00 */
[----:B0-----:R-:W-:Y:S05]  /*29a0*/  BRA `(.L_x_359) ;  /* 0xffffec2000007947 */ /* 0x001fea000383ffff */
.L_x_356:
[----:B------:R-:W-:Y:S01]  /*29b0*/  HFMA2.MMA R54, -RZ, RZ, 0, 9.5367431640625e-07 ;  /* 0x00000010ff367435 */ /* 0x000fe200000001ff */
[----:B------:R-:W-:Y:S01]  /*29c0*/  MOV R53, R75 ;  /* 0x0000004b00357202 */ /* 0x000fe20000000f00 */
[----:B------:R-:W-:Y:S01]  /*29d0*/  IMAD.MOV.U32 R163, RZ, RZ, 0x1f ;  /* 0x0000001fffa37424 */ /* 0x000fe200078e00ff */
[----:B------:R-:W-:Y:S02]  /*29e0*/  MOV R164, 0xffffffff ;  /* 0xffffffff00a47802 */ /* 0x000fe40000000f00 */
[----:B------:R-:W-:Y:S02]  /*29f0*/  MOV R2, 0x2a10 ;  /* 0x00002a1000027802 */ /* 0x000fe40000000f00 */
[----:B01---5:R-:W-:Y:S05]  /*2a00*/  CALL.REL.NOINC `($__internal_25_$__cuda_sm70_shflsync_down_p) ;  /* 0x000003e000007944 */ /* 0x023fea0003c00000 */
[----:B------:R-:W-:Y:S01]  /*2a10*/  FADD.FTZ R55, R55, R52 ;  /* 0x0000003437377221 */ /* 0x000fe20000010000 */
[----:B0-----:R-:W-:Y:S01]  /*2a20*/  HFMA2.MMA R54, -RZ, RZ, 0, 4.76837158203125e-07 ;  /* 0x00000008ff367435 */ /* 0x001fe200000001ff */
[----:B-1----:R-:W-:Y:S01]  /*2a30*/  FADD.FTZ R162, R75, R53 ;  /* 0x000000354ba27221 */ /* 0x002fe20000010000 */
[----:B------:R-:W-:Y:S01]  /*2a40*/  MOV R163, 0x1f ;  /* 0x0000001f00a37802 */ /* 0x000fe20000000f00 */
[----:B------:R-:W-:Y:S01]  /*2a50*/  IMAD.MOV.U32 R53, RZ, RZ, R55 ;  /* 0x000000ffff357224 */ /* 0x000fe200078e0037 */
[----:B------:R-:W-:-:S02]  /*2a60*/  MOV R164, 0xffffffff ;  /* 0xffffffff00a47802 */ /* 0x000fc40000000f00 */
[----:B------:R-:W-:Y:S02]  /*2a70*/  MOV R2, 0x2a90 ;  /* 0x00002a9000027802 */ /* 0x000fe40000000f00 */
[----:B------:R-:W-:Y:S05]  /*2a80*/  CALL.REL.NOINC `($__internal_25_$__cuda_sm70_shflsync_down_p) ;  /* 0x0000036000007944 */ /* 0x000fea0003c00000 */
[----:B0-----:R-:W-:Y:S01]  /*2a90*/  HFMA2.MMA R54, -RZ, RZ, 0, 4.76837158203125e-07 ;  /* 0x00000008ff367435 */ /* 0x001fe200000001ff */
[----:B-1----:R-:W-:Y:S01]  /*2aa0*/  MOV R52, R53 ;  /* 0x0000003500347202 */ /* 0x002fe20000000f00 */
[----:B------:R-:W-:Y:S01]  /*2ab0*/  IMAD.MOV.U32 R164, RZ, RZ, -0x1 ;  /* 0xffffffffffa47424 */ /* 0x000fe200078e00ff */
[----:B------:R-:W-:Y:S02]  /*2ac0*/  MOV R53, R162 ;  /* 0x000000a200357202 */ /* 0x000fe40000000f00 */
[----:B------:R-:W-:Y:S02]  /*2ad0*/  MOV R163, 0x1f ;  /* 0x0000001f00a37802 */ /* 0x000fe40000000f00 */
[----:B------:R-:W-:Y:S02]  /*2ae0*/  MOV R2, 0x2b00 ;  /* 0x00002b0000027802 */ /* 0x000fe40000000f00 */
[----:B------:R-:W-:Y:S05]  /*2af0*/  CALL.REL.NOINC `($__internal_25_$__cuda_sm70_shflsync_down_p) ;  /* 0x000002f000007944 */ /* 0x000fea0003c00000 */
[----:B------:R-:W-:Y:S01]  /*2b00*/  FADD.FTZ R55, R52, R55 ;  /* 0x0000003734377221 */ /* 0x000fe20000010000 */
[----:B0-----:R-:W-:Y:S01]  /*2b10*/  HFMA2.MMA R54, -RZ, RZ, 0, 2.384185791015625e-07 ;  /* 0x00000004ff367435 */ /* 0x001fe200000001ff */
[----:B-1----:R-:W-:Y:S01]  /*2b20*/  FADD.FTZ R162, R162, R53 ;  /* 0x00000035a2a27221 */ /* 0x002fe20000010000 */
[----:B------:R-:W-:-:S02]  /*2b30*/  MOV R163, 0x1f ;  /* 0x0000001f00a37802 */ /* 0x000fc40000000f00 */
[----:B------:R-:W-:Y:S02]  /*2b40*/  MOV R164, 0xffffffff ;  /* 0xffffffff00a47802 */ /* 0x000fe40000000f00 */
[----:B------:R-:W-:Y:S02]  /*2b50*/  MOV R53, R55 ;  /* 0x0000003700357202 */ /* 0x000fe40000000f00 */
[----:B------:R-:W-:Y:S02]  /*2b60*/  MOV R2, 0x2b80 ;  /* 0x00002b8000027802 */ /* 0x000fe40000000f00 */
[----:B------:R-:W-:Y:S05]  /*2b70*/  CALL.REL.NOINC `($__internal_25_$__cuda_sm70_shflsync_down_p) ;  /* 0x0000027000007944 */ /* 0x000fea0003c00000 */
[----:B0-----:R-:W-:Y:S01]  /*2b80*/  HFMA2.MMA R54, -RZ, RZ, 0, 2.384185791015625e-07 ;  /* 0x00000004ff367435 */ /* 0x001fe200000001ff */
[----:B-1----:R-:W-:Y:S01]  /*2b90*/  IMAD.MOV.U32 R52, RZ, RZ, R53 ;  /* 0x000000ffff347224 */ /* 0x002fe200078e0035 */
[----:B------:R-:W-:Y:S02]  /*2ba0*/  MOV R53, R162 ;  /* 0x000000a200357202 */ /* 0x000fe40000000f00 */
[----:B------:R-:W-:Y:S02]  /*2bb0*/  MOV R163, 0x1f ;  /* 0x0000001f00a37802 */ /* 0x000fe40000000f00 */
[----:B------:R-:W-:-:S02]  /*2bc0*/  MOV R164, 0xffffffff ;  /* 0xffffffff00a47802 */ /* 0x000fc40000000f00 */
[----:B------:R-:W-:Y:S02]  /*2bd0*/  MOV R2, 0x2bf0 ;  /* 0x00002bf000027802 */ /* 0x000fe40000000f00 */
[----:B------:R-:W-:Y:S05]  /*2be0*/  CALL.REL.NOINC `($__internal_25_$__cuda_sm70_shflsync_down_p) ;  /* 0x0000020000007944 */ /* 0x000fea0003c00000 */
[----:B------:R-:W-:Y:S01]  /*2bf0*/  FADD.FTZ R55, R52, R55 ;  /* 0x0000003734377221 */ /* 0x000fe20000010000 */
[----:B0-----:R-:W-:Y:S01]  /*2c00*/  HFMA2.MMA R163, -RZ, RZ, 0, 1.847743988037109375e-06 ;  /* 0x0000001fffa37435 */ /* 0x001fe200000001ff */
[----:B-1----:R-:W-:Y:S01]  /*2c10*/  FADD.FTZ R162, R162, R53 ;  /* 0x00000035a2a27221 */ /* 0x002fe20000010000 */
[----:B------:R-:W-:Y:S01]  /*2c20*/  MOV R164, 0xffffffff ;  /* 0xffffffff00a47802 */ /* 0x000fe20000000f00 */
[----:B------:R-:W-:Y:S01]  /*2c30*/  IMAD.MOV.U32 R54, RZ, RZ, 0x2 ;  /* 0x00000002ff367424 */ /* 0x000fe200078e00ff */
[----:B------:R-:W-:Y:S02]  /*2c40*/  MOV R53, R55 ;  /* 0x0000003700357202 */ /* 0x000fe40000000f00 */
[----:B------:R-:W-:Y:S02]  /*2c50*/  MOV R2, 0x2c70 ;  /* 0x00002c7000027802 */ /* 0x000fe40000000f00 */
[----:B------:R-:W-:Y:S05]  /*2c60*/  CALL.REL.NOINC `($__internal_25_$__cuda_sm70_shflsync_down_p) ;  /* 0x0000018000007944 */ /* 0x000fea0003c00000 */
[----:B0-----:R-:W-:Y:S01]  /*2c70*/  HFMA2.MMA R54, -RZ, RZ, 0, 1.1920928955078125e-07 ;  /* 0x00000002ff367435 */ /* 0x001fe200000001ff */
[----:B-1----:R-:W-:Y:S01]  /*2c80*/  MOV R52, R53 ;  /* 0x0000003500347202 */ /* 0x002fe20000000f00 */
[----:B------:R-:W-:Y:S01]  /*2c90*/  IMAD.MOV.U32 R53, RZ, RZ, R162 ;  /* 0x000000ffff357224 */ /* 0x000fe200078e00a2 */
[----:B------:R-:W-:-:S02]  /*2ca0*/  MOV R163, 0x1f ;  /* 0x0000001f00a37802 */ /* 0x000fc40000000f00 */
[----:B------:R-:W-:Y:S02]  /*2cb0*/  MOV R164, 0xffffffff ;  /* 0xffffffff00a47802 */ /* 0x000fe40000000f00 */
[----:B------:R-:W-:Y:S02]  /*2cc0*/  MOV R2, 0x2ce0 ;  /* 0x00002ce000027802 */ /* 0x000fe40000000f00 */
[----:B------:R-:W-:Y:S05]  /*2cd0*/  CALL.REL.NOINC `($__internal_25_$__cuda_sm70_shflsync_down_p) ;  /* 0x0000011000007944 */ /* 0x000fea0003c00000 */
[----:B------:R-:W-:Y:S01]  /*2ce0*/  FADD.FTZ R55, R52, R55 ;  /* 0x0000003734377221 */ /* 0x000fe20000010000 */
[----:B0-----:R-:W-:Y:S01]  /*2cf0*/  HFMA2.MMA R54, -RZ, RZ, 0, 5.9604644775390625e-08 ;  /* 0x00000001ff367435 */ /* 0x001fe200000001ff */
[----:B-1----:R-:W-:Y:S01]  /*2d00*/  FADD.FTZ R75, R162, R53 ;  /* 0x00000035a24b7221 */ /* 0x002fe20000010000 */
[----:B------:R-:W-:Y:S01]  /*2d10*/  MOV R164, 0xffffffff ;  /* 0xffffffff00a47802 */ /* 0x000fe20000000f00 */
[----:B------:R-:W-:Y:S01]  /*2d20*/  IMAD.MOV.U32 R163, RZ, RZ, 0x1f ;  /* 0x0000001fffa37424 */ /* 0x000fe200078e00ff */
[----:B------:R-:W-:Y:S02]  /*2d30*/  MOV R53, R55 ;  /* 0x0000003700357202 */ /* 0x000fe40000000f00 */
[----:B------:R-:W-:Y:S02]  /*2d40*/  MOV R2, 0x2d60 ;  /* 0x00002d6000027802 */ /* 0x000fe40000000f00 */
[----:B------:R-:W-:Y:S05]  /*2d50*/  CALL.REL.NOINC `($__internal_25_$__cuda_sm70_shflsync_down_p) ;  /* 0x0000009000007944 */ /* 0x000fea0003c00000 */
[----:B0-----:R-:W-:Y:S01]  /*2d60*/  HFMA2.MMA R163, -RZ, RZ, 0, 1.847743988037109375e-06 ;  /* 0x0000001fffa37435 */ /* 0x001fe200000001ff */
[----:B-1----:R-:W-:Y:S01]  /*2d70*/  MOV R162, R53 ;  /* 0x0000003500a27202 */ /* 0x002fe20000000f00 */
[----:B------:R-:W-:Y:S01]  /*2d80*/  IMAD.MOV.U32 R54, RZ, RZ, 0x1 ;  /* 0x00000001ff367424 */ /* 0x000fe200078e00ff */
[----:B------:R-:W-:-:S02]  /*2d90*/  MOV R53, R75 ;  /* 0x0000004b00357202 */ /* 0x000fc40000000f00 */
[----:B------:R-:W-:Y:S02]  /*2da0*/  MOV R164, 0xffffffff ;  /* 0xffffffff00a47802 */ /* 0x000fe40000000f00 */
[----:B------:R-:W-:Y:S02]  /*2db0*/  MOV R2, 0x2dd0 ;  /* 0x00002dd000027802 */ /* 0x000fe40000000f00 */
[----:B------:R-:W-:Y:S05]  /*2dc0*/  CALL.REL.NOINC `($__internal_25_$__cuda_sm70_shflsync_down_p) ;  /* 0x0000002000007944 */ /* 0x000fea0003c00000 */
[----:B-1----:R-:W-:Y:S01]  /*2dd0*/  MOV R2, R53 ;  /* 0x0000003500027202 */ /* 0x002fe20000000f00 */
[----:B0-----:R-:W-:Y:S05]  /*2de0*/  BRA `(.L_x_360) ;  /* 0xffffe90000007947 */ /* 0x001fea000383ffff */
        .weak           $__internal_25_$__cuda_sm70_shflsync_down_p
        .type           $__internal_25_$__cuda_sm70_shflsync_down_p,@function
        .size           $__internal_25_$__cuda_sm70_shflsync_down_p,(.L_x_1788 - $__internal_25_$__cuda_sm70_shflsync_down_p)
$__internal_25_$__cuda_sm70_shflsync_down_p:
[----:B------:R-:W-:Y:S01]  /*2df0*/  HFMA2.MMA R3, -RZ, RZ, 0, 0 ;  /* 0x00000000ff037435 */ /* 0x000fe200000001ff */
[----:B------:R-:W-:Y:S04]  /*2e00*/  WARPSYNC R164 ;  /* 0x000000a400007348 */ /* 0x000fe80003800000 */
[----:B------:R0:W1:Y:S01]  /*2e10*/  SHFL.DOWN PT, R53, R53, R54, R163 ;  /* 0x0800003635357389 */ /* 0x00006200000e00a3 */
[----:B------:R-:W-:Y:S05]  /*2e20*/  RET.REL.NODEC R2 `(_ZN10layer_norm31ln_parallel_residual_bwd_kernelINS_13Kernel_traitsIf13__nv_bfloat16S2_S2_fjLj4096ELj1ELj1ELj8ELj16ENS_18Kernel_traits_baseILj4096EfS2_S2_S2_fjLj256EEEEELb0ELb0ELb1EEEvNS_9BwdParamsE) ;  /* 0xffffd1d002007950 */ /* 0x000fea0003c3ffff */
.L_x_361:
        /* <DEDUP_REMOVED lines=13> */
.L_x_1788:


//--------------------- .text._ZN10layer_norm31ln_parallel_residual_bwd_kernelINS_13Kernel_traitsIf13__nv_bfloat16S2_S2_fjLj4096ELj1ELj1ELj8ELj16ENS_18Kernel_traits_baseILj4096EfS2_S2_S2_fjLj256EEEEELb0ELb1ELb0EEEvNS_9BwdParamsE --------------------------
	.section	.text._ZN10layer_norm31ln_parallel_residual_bwd_kernelINS_13Kernel_traitsIf13__nv_bfloat16S2_S2_fjLj4096ELj1ELj1ELj8ELj16ENS_18Kernel_traits_baseILj4096EfS2_S2_S2_fjLj256EEEEELb0ELb1ELb0EEEvNS_9BwdParamsE,"ax",@progbits
	.sectioninfo	@"SHI_REGISTERS=127"
	.align	128
        .global         _ZN10layer_norm31ln_parallel_residual_bwd_kernelINS_13Kernel_traitsIf13__nv_bfloat16S2_S2_fjLj4096ELj1ELj1ELj8ELj16ENS_18Kernel_traits_baseILj4096EfS2_S2_S2_fjLj256EEEEELb0ELb1ELb0EEEvNS_9BwdParamsE
        .type           _ZN10layer_norm31ln_parallel_residual_bwd_kernelINS_13Kernel_traitsIf13__nv_bfloat16S2_S2_fjLj4096ELj1ELj1ELj8ELj16ENS_18Kernel_traits_baseILj4096EfS2_S2_S2_fjLj256EEEEELb0ELb1ELb0EEEvNS_9BwdParamsE,@function
        .size           _ZN10layer_norm31ln_parallel_residual_bwd_kernelINS_13Kernel_traitsIf13__nv_bfloat16S2_S2_fjLj4096ELj1ELj1ELj8ELj16ENS_18Kernel_traits_baseILj4096EfS2_S2_S2_fjLj256EEEEELb0ELb1ELb0EEEvNS_9BwdParamsE,(.L_x_1789 - _ZN10layer_norm31ln_parallel_residual_bwd_kernelINS_13Kernel_traitsIf13__nv_bfloat16S2_S2_fjLj4096ELj1ELj1ELj8ELj16ENS_18Kernel_traits_baseILj4096EfS2_S2_S2_fjLj256EEEEELb0ELb1ELb0EEEvNS_9BwdParamsE)
        .other          _ZN10layer_norm31ln_parallel_residual_bwd_kernelINS_13Kernel_traitsIf13__nv_bfloat16S2_S2_fjLj4096ELj1ELj1ELj8ELj16ENS_18Kernel_traits_baseILj4096EfS2_S2_S2_fjLj256EEEEELb0ELb1ELb0EEEvNS_9BwdParamsE,@"STO_CUDA_ENTRY STV_DEFAULT"
_ZN10layer_norm31ln_parallel_residual_bwd_kernelINS_13Kernel_traitsIf13__nv_bfloat16S2_S2_fjLj4096ELj1ELj1ELj8ELj16ENS_18Kernel_traits_baseILj4096EfS2_S2_S2_fjLj256EEEEELb0ELb1ELb0EEEvNS_9BwdParamsE:
.text._ZN10layer_norm31ln_parallel_residual_bwd_kernelINS_13Kernel_traitsIf13__nv_bfloat16S2_S2_fjLj4096ELj1ELj1ELj8ELj16ENS_18Kernel_traits_baseILj4096EfS2_S2_S2_fjLj256EEEEELb0ELb1ELb0EEEvNS_9BwdParamsE:
        /* <DEDUP_REMOVED lines=17> */
[----:B------:R-:W-:-:S03]  /*0110*/  @P4 IMAD.WIDE.U32 R6, R6, R7, c[0x0][0x1b0] ;  /* 0x00006c0006064625 */ /* 0x000fc600078e0007 */
[----:B------:R0:W5:Y:S04]  /*0120*/  @P3 LDG.E.128 R56, [R2.64+0x10] ;  /* 0x0000100402383981 */ /* 0x000168000c1e1d00 */
[----:B------:R1:W5:Y:S04]  /*0130*/  @P4 LDG.E.128 R52, [R6.64] ;  /* 0x0000000406344981 */ /* 0x000368000c1e1d00 */
[----:B------:R1:W5:Y:S01]  /*0140*/  @P4 LDG.E.128 R48, [R6.64+0x10] ;  /* 0x0000100406304981 */ /* 0x000362000c1e1d00 */
        /* <DEDUP_REMOVED lines=19> */
[----:B-1----:R-:W-:Y:S01]  /*0280*/  HFMA2.MMA R2, -RZ, RZ, 0, 5.9604644775390625e-08 ;  /* 0x00000001ff027435 */ /* 0x002fe200000001ff */
[----:B------:R-:W-:-:S02]  /*0290*/  MOV R45, RZ ;  /* 0x000000ff002d7202 */ /* 0x000fc40000000f00 */
.L_x_373:
[----:B------:R-:W-:-:S05]  /*02a0*/  MOV R76, 0x4 ;  /* 0x00000004004c7802 */ /* 0x000fca0000000f00 */
[----:B------:R-:W-:-:S04]  /*02b0*/  IMAD.WIDE R78, R3, R76, c[0x0][0x1a0] ;  /* 0x00006800034e7625 */ /* 0x000fc800078e024c */
[C---:B------:R-:W-:Y:S02]  /*02c0*/  IMAD.WIDE R76, R3.reuse, R76, c[0x0][0x1a8] ;  /* 0x00006a00034c7625 */ /* 0x040fe400078e024c */
[----:B------:R-:W2:Y:S04]  /*02d0*/  LDG.E R78, [R78.64] ;  /* 0x000000044e4e7981 */ /* 0x000ea8000c1e1900 */
[----:B-----5:R0:W5:Y:S01]  /*02e0*/  LDG.E R5, [R76.64] ;  /* 0x000000044c057981 */ /* 0x020162000c1e1900 */
[C---:B------:R-:W-:Y:S01]  /*02f0*/  IMAD R0, R3.reuse, c[0x0][0x168], RZ ;  /* 0x00005a0003007a24 */ /* 0x040fe200078e02ff */
[----:B------:R-:W-:Y:S01]  /*0300*/  ULDC.U8 UR6, c[0x0][0x1f0] ;  /* 0x00007c0000067ab9 */ /* 0x000fe20000000000 */
[----:B------:R-:W-:Y:S01]  /*0310*/  IADD3 R3, R3, c[0x0][0x160], RZ ;  /* 0x0000580003037a10 */ /* 0x000fe20007ffe0ff */
[----:B------:R-:W-:Y:S01]  /*0320*/  BSSY B0, `(.L_x_363) ;  /* 0x0000063000007945 */ /* 0x000fe20003800000 */
[----:B------:R-:W-:Y:S01]  /*0330*/  SHF.R.U32.HI R84, RZ, 0x5, R4 ;  /* 0x00000005ff547819 */ /* 0x000fe20000011604 */
[----:B------:R-:W-:Y:S01]  /*0340*/  CS2R R88, SRZ ;  /* 0x0000000000587805 */ /* 0x000fe2000001ff00 */
[----:B------:R-:W-:-:S02]  /*0350*/  SHF.R.S32.HI R81, RZ, 0x1f, R0 ;  /* 0x0000001fff517819 */ /* 0x000fc40000011400 */
[----:B------:R-:W-:Y:S02]  /*0360*/  ISETP.NE.AND P0, PT, RZ, UR6, PT ;  /* 0x00000006ff007c0c */ /* 0x000fe4000bf05270 */
[----:B------:R-:W-:Y:S02]  /*0370*/  LEA.HI R0, R81, R0, RZ, 0x3 ;  /* 0x0000000051007211 */ /* 0x000fe400078f18ff */
[C---:B------:R-:W-:Y:S02]  /*0380*/  LOP3.LUT R81, R4.reuse, 0xff, RZ, 0xc0, !PT ;  /* 0x000000ff04517812 */ /* 0x040fe400078ec0ff */
[----:B------:R-:W-:Y:S02]  /*0390*/  LOP3.LUT P1, RZ, R4, 0x1f, RZ, 0xc0, !PT ;  /* 0x0000001f04ff7812 */ /* 0x000fe4000782c0ff */
[----:B------:R-:W-:Y:S02]  /*03a0*/  LEA.HI.SX32 R0, R0, R81, 0x1d ;  /* 0x0000005100007211 */ /* 0x000fe400078feaff */
[----:B------:R-:W-:-:S02]  /*03b0*/  LOP3.LUT P2, RZ, R2, 0xff, RZ, 0xc0, !PT ;  /* 0x000000ff02ff7812 */ /* 0x000fc4000784c0ff */
[----:B------:R-:W-:Y:S01]  /*03c0*/  ISETP.GE.AND P5, PT, R3, c[0x0][0x164], PT ;  /* 0x0000590003007a0c */ /* 0x000fe20003fa6270 */
[----:B------:R-:W-:Y:S01]  /*03d0*/  IMAD.MOV.U32 R87, RZ, RZ, R0 ;  /* 0x000000ffff577224 */ /* 0x000fe200078e0000 */
[----:B------:R-:W-:Y:S02]  /*03e0*/  LOP3.LUT R120, R84, 0x7fffff8, RZ, 0xc0, !PT ;  /* 0x07fffff854787812 */ /* 0x000fe400078ec0ff */
        /* <DEDUP_REMOVED lines=13> */
[----:B------:R-:W-:Y:S02]  /*04c0*/  IADD3 R87, R0, 0x100, RZ ;  /* 0x0000010000577810 */ /* 0x000fe40007ffe0ff */
[--C-:B--2---:R-:W-:Y:S02]  /*04d0*/  PRMT R6, RZ, 0x5410, R76.reuse ;  /* 0x00005410ff067816 */ /* 0x104fe4000000004c */
[----:B------:R-:W-:Y:S02]  /*04e0*/  PRMT R82, RZ, 0x7610, R76 ;  /* 0x00007610ff527816 */ /* 0x000fe4000000004c */
        /* <DEDUP_REMOVED lines=8> */
[----:B------:R-:W-:Y:S01]  /*0570*/  PRMT R115, RZ, 0x5410, R9 ;  /* 0x00005410ff737816 */ /* 0x000fe20000000009 */
[----:B------:R-:W-:Y:S01]  /*0580*/  FADD.FTZ R28, R28, R119 ;  /* 0x000000771c1c7221 */ /* 0x000fe20000010000 */
[----:B------:R-:W-:Y:S01]  /*0590*/  PRMT R88, RZ, 0x7610, R77 ;  /* 0x00007610ff587816 */ /* 0x000fe2000000004d */
[-C--:B------:R-:W-:Y:S01]  /*05a0*/  FFMA.FTZ R44, R6, R119.reuse, R44 ;  /* 0x00000077062c7223 */ /* 0x080fe2000001002c */
[----:B------:R-:W-:Y:S01]  /*05b0*/  PRMT R90, RZ, 0x7610, R9 ;  /* 0x00007610ff5a7816 */ /* 0x000fe20000000009 */
[----:B------:R-:W-:Y:S01]  /*05c0*/  FMUL.FTZ R119, R60, R119 ;  /* 0x000000773c777220 */ /* 0x000fe20000410000 */
[----:B------:R-:W-:Y:S01]  /*05d0*/  PRMT R110, RZ, 0x7610, R78 ;  /* 0x00007610ff6e7816 */ /* 0x000fe2000000004e */
[C---:B------:R-:W-:Y:S01]  /*05e0*/  FMUL.FTZ R118, R5.reuse, R82 ;  /* 0x0000005205767220 */ /* 0x040fe20000410000 */
[--C-:B------:R-:W-:Y:S01]  /*05f0*/  PRMT R77, RZ, 0x5410, R11.reuse ;  /* 0x00005410ff4d7816 */ /* 0x100fe2000000000b */
[----:B------:R-:W-:Y:S01]  /*0600*/  FMUL.FTZ R116, R5, R86 ;  /* 0x0000005605747220 */ /* 0x000fe20000410000 */
[----:B------:R-:W-:Y:S01]  /*0610*/  PRMT R78, RZ, 0x7610, R11 ;  /* 0x00007610ff4e7816 */ /* 0x000fe2000000000b */
[----:B------:R-:W-:Y:S01]  /*0620*/  FMUL.FTZ R117, R61, R8 ;  /* 0x000000083d757220 */ /* 0x000fe20000410000 */
[--C-:B------:R-:W-:Y:S01]  /*0630*/  PRMT R7, RZ, 0x5410, R10.reuse ;  /* 0x00005410ff077816 */ /* 0x100fe2000000000a */
[----:B------:R-:W-:Y:S01]  /*0640*/  FADD.FTZ R82, RZ, R119 ;  /* 0x00000077ff527221 */ /* 0x000fe20000010000 */
[--C-:B------:R-:W-:Y:S01]  /*0650*/  PRMT R80, RZ, 0x5410, R79.reuse ;  /* 0x00005410ff507816 */ /* 0x100fe2000000004f */
[----:B------:R-:W-:Y:S01]  /*0660*/  FFMA.FTZ R9, R6, R119, RZ ;  /* 0x0000007706097223 */ /* 0x000fe200000100ff */
[----:B------:R-:W-:Y:S01]  /*0670*/  PRMT R76, RZ, 0x7610, R79 ;  /* 0x00007610ff4c7816 */ /* 0x000fe2000000004f */
[----:B------:R-:W-:Y:S01]  /*0680*/  FADD.FTZ R30, R30, R115 ;  /* 0x000000731e1e7221 */ /* 0x000fe20000010000 */
[----:B------:R-:W-:Y:S01]  /*0690*/  PRMT R10, RZ, 0x7610, R10 ;  /* 0x00007610ff0a7816 */ /* 0x000fe2000000000a */
[----:B------:R-:W-:-:S02]  /*06a0*/  FADD.FTZ R92, -R85, R92 ;  /* 0x0000005c555c7221 */ /* 0x000fc40000010100 */
        /* <DEDUP_REMOVED lines=9> */
[----:B------:R-:W-:Y:S02]  /*0740*/  FFMA.FTZ R11, R116, R115, R11 ;  /* 0x00000073740b7223 */ /* 0x000fe4000001000b */
        /* <DEDUP_REMOVED lines=9> */
[----:B------:R-:W-:Y:S02]  /*07e0*/  FADD.FTZ R80, -R85, R80 ;  /* 0x0000005055507221 */ /* 0x000fe40000010100 */
[----:B------:R-:W-:Y:S02]  /*07f0*/  FMUL.FTZ R9, R57, R10 ;  /* 0x0000000a39097220 */ /* 0x000fe40000410000 */
[----:B------:R-:W-:Y:S02]  /*0800*/  FADD.FTZ R82, R82, R7 ;  /* 0x0000000752527221 */ /* 0x000fe40000010000 */
[----:B------:R-:W-:Y:S02]  /*0810*/  FFMA.FTZ R79, R112, R7, R79 ;  /* 0x00000007704f7223 */ /* 0x000fe4000001004f */
[----:B------:R-:W-:-:S02]  /*0820*/  FADD.FTZ R25, R25, R10 ;  /* 0x0000000a19197221 */ /* 0x000fc40000010000 */
[----:B------:R-:W-:Y:S02]  /*0830*/  FFMA.FTZ R41, R8, R10, R41 ;  /* 0x0000000a08297223 */ /* 0x000fe40000010029 */
[----:B------:R-:W-:Y:S02]  /*0840*/  FMUL.FTZ R10, R5, R80 ;  /* 0x00000050050a7220 */ /* 0x000fe40000410000 */
        /* <DEDUP_REMOVED lines=16> */
.L_x_364:
[----:B0-----:R-:W-:Y:S05]  /*0950*/  BSYNC B0 ;  /* 0x0000000000007941 */ /* 0x001fea0003800000 */
.L_x_363:
[----:B------:R-:W-:Y:S01]  /*0960*/  BSSY B0, `(.L_x_365) ;  /* 0x0000055000007945 */ /* 0x000fe20003800000 */
[----:B------:R-:W-:Y:S05]  /*0970*/  @!P4 BRA `(.L_x_366) ;  /* 0x000005300000c947 */ /* 0x000fea0003800000 */
[----:B------:R-:W-:Y:S02]  /*0980*/  LEA R76, P0, R87, c[0x0][0x188], 0x4 ;  /* 0x00006200574c7a11 */ /* 0x000fe400078020ff */
[----:B------:R-:W-:-:S02]  /*0990*/  MOV R80, 0x10 ;  /* 0x0000001000507802 */ /* 0x000fc40000000f00 */
        /* <DEDUP_REMOVED lines=9> */
[----:B--2---:R-:W-:Y:S02]  /*0a30*/  PRMT R86, RZ, 0x5410, R76 ;  /* 0x00005410ff567816 */ /* 0x004fe4000000004c */
[--C-:B------:R-:W-:Y:S02]  /*0a40*/  PRMT R102, RZ, 0x5410, R78.reuse ;  /* 0x00005410ff667816 */ /* 0x100fe4000000004e */
[----:B------:R-:W-:Y:S01]  /*0a50*/  PRMT R104, RZ, 0x7610, R78 ;  /* 0x00007610ff687816 */ /* 0x000fe2000000004e */
[C---:B------:R-:W-:Y:S01]  /*0a60*/  FADD.FTZ R90, -R85.reuse, R86 ;  /* 0x00000056555a7221 */ /* 0x040fe20000010100 */
[----:B------:R-:W-:Y:S01]  /*0a70*/  PRMT R96, RZ, 0x5410, R77 ;  /* 0x00005410ff607816 */ /* 0x000fe2000000004d */
[----:B------:R-:W-:Y:S01]  /*0a80*/  FADD.FTZ R106, -R85, R102 ;  /* 0x00000066556a7221 */ /* 0x000fe20000010100 */
[--C-:B------:R-:W-:Y:S01]  /*0a90*/  PRMT R78, RZ, 0x5410, R79.reuse ;  /* 0x00005410ff4e7816 */ /* 0x100fe2000000004f */
[----:B-----5:R-:W-:Y:S01]  /*0aa0*/  FMUL.FTZ R95, R5, R90 ;  /* 0x0000005a055f7220 */ /* 0x020fe20000410000 */
[----:B------:R-:W-:Y:S01]  /*0ab0*/  PRMT R108, RZ, 0x7610, R79 ;  /* 0x00007610ff6c7816 */ /* 0x000fe2000000004f */
[C---:B------:R-:W-:Y:S01]  /*0ac0*/  FADD.FTZ R98, -R85.reuse, R96 ;  /* 0x0000006055627221 */ /* 0x040fe20000010100 */
[----:B------:R-:W-:Y:S01]  /*0ad0*/  PRMT R76, RZ, 0x7610, R76 ;  /* 0x00007610ff4c7816 */ /* 0x000fe2000000004c */
[C---:B------:R-:W-:Y:S01]  /*0ae0*/  FADD.FTZ R104, -R85.reuse, R104 ;  /* 0x0000006855687221 */ /* 0x040fe20000010100 */
[----:B---3--:R-:W-:Y:S01]  /*0af0*/  PRMT R79, RZ, 0x5410, R80 ;  /* 0x00005410ff4f7816 */ /* 0x008fe20000000050 */
[C---:B------:R-:W-:Y:S01]  /*0b00*/  FADD.FTZ R78, -R85.reuse, R78 ;  /* 0x0000004e554e7221 */ /* 0x040fe20000010100 */
[----:B------:R-:W-:Y:S01]  /*0b10*/  PRMT R100, RZ, 0x7610, R77 ;  /* 0x00007610ff647816 */ /* 0x000fe2000000004d */
[C---:B------:R-:W-:Y:S01]  /*0b20*/  FADD.FTZ R94, -R85.reuse, R76 ;  /* 0x0000004c555e7221 */ /* 0x040fe20000010100 */
[----:B------:R-:W-:Y:S01]  /*0b30*/  PRMT R86, RZ, 0x7610, R80 ;  /* 0x00007610ff567816 */ /* 0x000fe20000000050 */
[----:B------:R-:W-:Y:S01]  /*0b40*/  FMUL.FTZ R96, R52, R79 ;  /* 0x0000004f34607220 */ /* 0x000fe20000410000 */
[----:B------:R-:W-:Y:S01]  /*0b50*/  PRMT R102, RZ, 0x7610, R81 ;  /* 0x00007610ff667816 */ /* 0x000fe20000000051 */
[C---:B------:R-:W-:Y:S01]  /*0b60*/  FADD.FTZ R100, -R85.reuse, R100 ;  /* 0x0000006455647221 */ /* 0x040fe20000010100 */
[----:B------:R-:W-:Y:S01]  /*0b70*/  PRMT R77, RZ, 0x5410, R83 ;  /* 0x00005410ff4d7816 */ /* 0x000fe20000000053 */
[----:B------:R-:W-:Y:S01]  /*0b80*/  FADD.FTZ R76, -R85, R108 ;  /* 0x0000006c554c7221 */ /* 0x000fe20000010100 */
[----:B------:R-:W-:Y:S01]  /*0b90*/  PRMT R85, RZ, 0x5410, R81 ;  /* 0x00005410ff557816 */ /* 0x000fe20000000051 */
[----:B------:R-:W-:Y:S01]  /*0ba0*/  FMUL.FTZ R94, R5, R94 ;  /* 0x0000005e055e7220 */ /* 0x000fe20000410000 */
[--C-:B------:R-:W-:Y:S01]  /*0bb0*/  PRMT R81, RZ, 0x5410, R82.reuse ;  /* 0x00005410ff517816 */ /* 0x100fe20000000052 */
[----:B------:R-:W-:Y:S01]  /*0bc0*/  FMUL.FTZ R99, R53, R86 ;  /* 0x0000005635637220 */ /* 0x000fe20000410000 */
[----:B------:R-:W-:Y:S01]  /*0bd0*/  PRMT R108, RZ, 0x7610, R82 ;  /* 0x00007610ff6c7816 */ /* 0x000fe20000000052 */
[----:B------:R-:W-:Y:S01]  /*0be0*/  FADD.FTZ R82, R89, R96 ;  /* 0x0000006059527221 */ /* 0x000fe20000010000 */
[----:B------:R-:W-:Y:S01]  /*0bf0*/  PRMT R80, RZ, 0x7610, R83 ;  /* 0x00007610ff507816 */ /* 0x000fe20000000053 */
        /* <DEDUP_REMOVED lines=13> */
[C---:B------:R-:W-:Y:S02]  /*0cd0*/  FMUL.FTZ R103, R5.reuse, R106 ;  /* 0x0000006a05677220 */ /* 0x040fe40000410000 */
[----:B------:R-:W-:Y:S02]  /*0ce0*/  FMUL.FTZ R102, R48, R81 ;  /* 0x0000005130667220 */ /* 0x000fe40000410000 */
[----:B------:R-:W-:Y:S02]  /*0cf0*/  FADD.FTZ R79, R82, R101 ;  /* 0x00000065524f7221 */ /* 0x000fe40000010000 */
[----:B------:R-:W-:Y:S02]  /*0d00*/  FFMA.FTZ R88, R98, R101, R88 ;  /* 0x0000006562587223 */ /* 0x000fe40000010058 */
[C---:B------:R-:W-:Y:S02]  /*0d10*/  FMUL.FTZ R107, R5.reuse, R78 ;  /* 0x0000004e056b7220 */ /* 0x040fe40000410000 */
[----:B------:R-:W-:-:S02]  /*0d20*/  FMUL.FTZ R104, R5, R104 ;  /* 0x0000006805687220 */ /* 0x000fc40000410000 */
[----:B------:R-:W-:Y:S02]  /*0d30*/  FMUL.FTZ R105, R49, R108 ;  /* 0x0000006c31697220 */ /* 0x000fe40000410000 */
[----:B------:R-:W-:Y:S02]  /*0d40*/  FADD.FTZ R78, R79, R102 ;  /* 0x000000664f4e7221 */ /* 0x000fe40000010000 */
[----:B------:R-:W-:Y:S02]  /*0d50*/  FFMA.FTZ R88, R103, R102, R88 ;  /* 0x0000006667587223 */ /* 0x000fe40000010058 */
[----:B------:R-:W-:Y:S02]  /*0d60*/  FADD.FTZ R18, R18, R77 ;  /* 0x0000004d12127221 */ /* 0x000fe40000010000 */
[-C--:B------:R-:W-:Y:S02]  /*0d70*/  FFMA.FTZ R34, R107, R77.reuse, R34 ;  /* 0x0000004d6b227223 */ /* 0x080fe40000010022 */
[----:B------:R-:W-:-:S02]  /*0d80*/  FMUL.FTZ R106, R50, R77 ;  /* 0x0000004d326a7220 */ /* 0x000fc40000410000 */
[----:B------:R-:W-:Y:S02]  /*0d90*/  FADD.FTZ R77, R78, R105 ;  /* 0x000000694e4d7221 */ /* 0x000fe40000010000 */
[C---:B------:R-:W-:Y:S02]  /*0da0*/  FFMA.FTZ R88, R104.reuse, R105, R88 ;  /* 0x0000006968587223 */ /* 0x040fe40000010058 */
        /* <DEDUP_REMOVED lines=16> */
.L_x_366:
[----:B------:R-:W-:Y:S05]  /*0eb0*/  BSYNC B0 ;  /* 0x0000000000007941 */ /* 0x000fea0003800000 */
.L_x_365:
[----:B------:R-:W-:Y:S01]  /*0ec0*/  @!P2 IADD3 R120, R120, 0x8, RZ ;  /* 0x000000087878a810 */ /* 0x000fe20007ffe0ff */
[----:B------:R-:W-:Y:S05]  /*0ed0*/  BRA.DIV ~URZ, `(.L_x_367) ;  /* 0x000010c27f007947 */ /* 0x000fea000b800000 */
[----:B------:R0:W1:Y:S02]  /*0ee0*/  SHFL.DOWN PT, R78, R89, 0x10, 0x1f ;  /* 0x0a001f00594e7f89 */ /* 0x00006400000e0000 */
.L_x_374:
        /* <DEDUP_REMOVED lines=18> */
.L_x_375:
        /* <DEDUP_REMOVED lines=72> */
[----:B------:R-:W-:Y:S01]  /*1490*/  @P2 F2FP.BF16.PACK_AB R84, RZ, R88 ;  /* 0x00000058ff54223e */ /* 0x000fe200000010ff */
[----:B------:R-:W-:Y:S01]  /*14a0*/  FADD.FTZ R120, R92, -R91 ;  /* 0x8000005b5c787221 */ /* 0x000fe20000010000 */
[----:B------:R-:W-:Y:S01]  /*14b0*/  F2FP.BF16.PACK_AB R77, R88, R79 ;  /* 0x0000004f584d723e */ /* 0x000fe200000010ff */
[----:B------:R-:W-:Y:S01]  /*14c0*/  FFMA.FTZ R88, R8, R87, R86 ;  /* 0x0000005708587223 */ /* 0x000fe20000010056 */
[-C--:B------:R-:W-:Y:S01]  /*14d0*/  @P1 F2FP.BF16.PACK_AB R83, RZ, R79.reuse ;  /* 0x0000004fff53123e */ /* 0x080fe200000010ff */
        /* <DEDUP_REMOVED lines=50> */
.L_x_370:
[----:B------:R-:W-:Y:S05]  /*1800*/  BSYNC B0 ;  /* 0x0000000000007941 */ /* 0x000fea0003800000 */
.L_x_369:
        /* <DEDUP_REMOVED lines=9> */
[-CC-:B------:R-:W-:Y:S01]  /*18a0*/  FFMA.FTZ R82, R98, R87.reuse, R86.reuse ;  /* 0x0000005762527223 */ /* 0x180fe20000010056 */
[----:B------:R-:W-:Y:S01]  /*18b0*/  ISETP.NE.U32.AND P1, PT, RZ, c[0x0][0x258], PT ;  /* 0x00009600ff007a0c */ /* 0x000fe20003f25070 */
[----:B------:R-:W-:-:S02]  /*18c0*/  FFMA.FTZ R81, R103, R87, R86 ;  /* 0x0000005767517223 */ /* 0x000fc40000010056 */
[-CC-:B------:R-:W-:Y:S01]  /*18d0*/  FFMA.FTZ R88, R104, R87.reuse, R86.reuse ;  /* 0x0000005768587223 */ /* 0x180fe20000010056 */
[----:B------:R-:W-:Y:S01]  /*18e0*/  ISETP.NE.AND.EX P1, PT, RZ, c[0x0][0x25c], PT, P1 ;  /* 0x00009700ff007a0c */ /* 0x000fe20003f25310 */
[-CC-:B------:R-:W-:Y:S02]  /*18f0*/  FFMA.FTZ R83, R107, R87.reuse, R86.reuse ;  /* 0x000000576b537223 */ /* 0x180fe40000010056 */
[----:B------:R-:W-:Y:S02]  /*1900*/  FFMA.FTZ R87, R109, R87, R86 ;  /* 0x000000576d577223 */ /* 0x000fe40000010056 */
[----:B------:R-:W-:Y:S02]  /*1910*/  FADD.FTZ R78, R99, -R78 ;  /* 0x8000004e634e7221 */ /* 0x000fe40000010000 */
[----:B------:R-:W-:Y:S02]  /*1920*/  FADD.FTZ R76, R96, -R77 ;  /* 0x8000004d604c7221 */ /* 0x000fe40000010000 */
[----:B------:R-:W-:-:S02]  /*1930*/  FADD.FTZ R80, R100, -R79 ;  /* 0x8000004f64507221 */ /* 0x000fc40000010000 */
[----:B------:R-:W-:Y:S02]  /*1940*/  FADD.FTZ R82, R101, -R82 ;  /* 0x8000005265527221 */ /* 0x000fe40000010000 */
[----:B------:R-:W-:Y:S02]  /*1950*/  FADD.FTZ R84, R102, -R81 ;  /* 0x8000005166547221 */ /* 0x000fe40000010000 */
[----:B------:R-:W-:Y:S02]  /*1960*/  FADD.FTZ R88, R105, -R88 ;  /* 0x8000005869587221 */ /* 0x000fe40000010000 */
[----:B------:R-:W-:Y:S02]  /*1970*/  FADD.FTZ R86, R106, -R83 ;  /* 0x800000536a567221 */ /* 0x000fe40000010000 */
[----:B------:R-:W-:Y:S02]  /*1980*/  FADD.FTZ R110, R108, -R87 ;  /* 0x800000576c6e7221 */ /* 0x000fe40000010000 */
[----:B-----5:R-:W-:-:S02]  /*1990*/  FMUL.FTZ R111, R5, R78 ;  /* 0x0000004e056f7220 */ /* 0x020fc40000410000 */
[C---:B------:R-:W-:Y:S02]  /*19a0*/  FMUL.FTZ R76, R5.reuse, R76 ;  /* 0x0000004c054c7220 */ /* 0x040fe40000410000 */
[C---:B------:R-:W-:Y:S01]  /*19b0*/  FMUL.FTZ R77, R5.reuse, R80 ;  /* 0x00000050054d7220 */ /* 0x040fe20000410000 */
[----:B------:R-:W-:Y:S01]  /*19c0*/  @P0 PRMT R80, RZ, 0x7610, R64 ;  /* 0x00007610ff500816 */ /* 0x000fe20000000040 */
[C---:B------:R-:W-:Y:S02]  /*19d0*/  FMUL.FTZ R120, R5.reuse, R82 ;  /* 0x0000005205787220 */ /* 0x040fe40000410000 */
[C---:B------:R-:W-:Y:S02]  /*19e0*/  FMUL.FTZ R78, R5.reuse, R84 ;  /* 0x00000054054e7220 */ /* 0x040fe40000410000 */
[C---:B------:R-:W-:Y:S02]  /*19f0*/  FMUL.FTZ R91, R5.reuse, R88 ;  /* 0x00000058055b7220 */ /* 0x040fe40000410000 */
[----:B------:R-:W-:-:S02]  /*1a00*/  FMUL.FTZ R79, R5, R86 ;  /* 0x00000056054f7220 */ /* 0x000fc40000410000 */
[----:B------:R-:W-:Y:S01]  /*1a10*/  FMUL.FTZ R110, R5, R110 ;  /* 0x0000006e056e7220 */ /* 0x000fe20000410000 */
[----:B------:R-:W-:Y:S01]  /*1a20*/  @P0 PRMT R5, RZ, 0x5410, R64 ;  /* 0x00005410ff050816 */ /* 0x000fe20000000040 */
[----:B------:R-:W-:Y:S01]  /*1a30*/  @P0 FADD.FTZ R111, R111, R80 ;  /* 0x000000506f6f0221 */ /* 0x000fe20000010000 */
[----:B------:R-:W-:-:S03]  /*1a40*/  @P0 PRMT R80, RZ, 0x5410, R65 ;  /* 0x00005410ff500816 */ /* 0x000fc60000000041 */
[----:B------:R-:W-:Y:S01]  /*1a50*/  @P0 FADD.FTZ R76, R76, R5 ;  /* 0x000000054c4c0221 */ /* 0x000fe20000010000 */
[----:B------:R-:W-:Y:S01]  /*1a60*/  @P0 PRMT R5, RZ, 0x7610, R65 ;  /* 0x00007610ff050816 */ /* 0x000fe20000000041 */
[----:B------:R-:W-:Y:S01]  /*1a70*/  @P0 FADD.FTZ R77, R77, R80 ;  /* 0x000000504d4d0221 */ /* 0x000fe20000010000 */
[--C-:B------:R-:W-:Y:S02]  /*1a80*/  @P0 PRMT R80, RZ, 0x7610, R66.reuse ;  /* 0x00007610ff500816 */ /* 0x100fe40000000042 */
[----:B------:R-:W-:Y:S01]  /*1a90*/  @P2 F2FP.BF16.PACK_AB R81, RZ, R76 ;  /* 0x0000004cff51223e */ /* 0x000fe200000010ff */
[----:B------:R-:W-:Y:S01]  /*1aa0*/  @P0 FADD.FTZ R120, R120, R5 ;  /* 0x0000000578780221 */ /* 0x000fe20000010000 */
[----:B------:R-:W-:Y:S01]  /*1ab0*/  @P0 PRMT R5, RZ, 0x5410, R66 ;  /* 0x00005410ff050816 */ /* 0x000fe20000000042 */
[----:B------:R-:W-:Y:S01]  /*1ac0*/  @P0 FADD.FTZ R91, R91, R80 ;  /* 0x000000505b5b0221 */ /* 0x000fe20000010000 */
[----:B------:R-:W-:Y:S02]  /*1ad0*/  @P0 PRMT R80, RZ, 0x5410, R67 ;  /* 0x00005410ff500816 */ /* 0x000fe40000000043 */
[----:B------:R-:W-:Y:S01]  /*1ae0*/  @P2 PRMT R72, R81, 0x7610, R72 ;  /* 0x0000761051482816 */ /* 0x000fe20000000048 */
[----:B------:R-:W-:Y:S01]  /*1af0*/  @P0 FADD.FTZ R78, R78, R5 ;  /* 0x000000054e4e0221 */ /* 0x000fe20000010000 */
[----:B------:R-:W-:Y:S01]  /*1b00*/  @P0 PRMT R5, RZ, 0x7610, R67 ;  /* 0x00007610ff050816 */ /* 0x000fe20000000043 */
[----:B------:R-:W-:Y:S01]  /*1b10*/  @P0 FADD.FTZ R79, R79, R80 ;  /* 0x000000504f4f0221 */ /* 0x000fe20000010000 */
[-C--:B------:R-:W-:Y:S01]  /*1b20*/  @P1 F2FP.BF16.PACK_AB R80, RZ, R77.reuse ;  /* 0x0000004dff50123e */ /* 0x080fe200000010ff */
[----:B------:R-:W-:Y:S01]  /*1b30*/  HFMA2.MMA R81, -RZ, RZ, 0, 9.5367431640625e-07 ;  /* 0x00000010ff517435 */ /* 0x000fe200000001ff */
[----:B------:R-:W-:Y:S01]  /*1b40*/  @P2 F2FP.BF16.PACK_AB R89, RZ, R77 ;  /* 0x0000004dff59223e */ /* 0x000fe200000010ff */
[----:B------:R-:W-:Y:S01]  /*1b50*/  @P0 FADD.FTZ R110, R110, R5 ;  /* 0x000000056e6e0221 */ /* 0x000fe20000010000 */
[----:B------:R-:W-:-:S02]  /*1b60*/  ISETP.NE.U32.AND P0, PT, RZ, c[0x0][0x258], PT ;  /* 0x00009600ff007a0c */ /* 0x000fc40003f05070 */
[-C--:B------:R-:W-:Y:S02]  /*1b70*/  @P1 F2FP.BF16.PACK_AB R84, RZ, R120.reuse ;  /* 0x00000078ff54123e */ /* 0x080fe400000010ff */
[----:B------:R-:W-:Y:S02]  /*1b80*/  ISETP.NE.AND.EX P0, PT, RZ, c[0x0][0x25c], PT, P0 ;  /* 0x00009700ff007a0c */ /* 0x000fe40003f05300 */
[----:B------:R-:W-:Y:S02]  /*1b90*/  @P2 F2FP.BF16.PACK_AB R83, RZ, R120 ;  /* 0x00000078ff53223e */ /* 0x000fe400000010ff */
[----:B------:R-:W-:Y:S02]  /*1ba0*/  F2FP.BF16.PACK_AB R77, R120, R77 ;  /* 0x0000004d784d723e */ /* 0x000fe400000010ff */
[----:B------:R-:W-:Y:S02]  /*1bb0*/  @P1 F2FP.BF16.PACK_AB R82, RZ, R76 ;  /* 0x0000004cff52123e */ /* 0x000fe400000010ff */
[----:B------:R-:W-:-:S02]  /*1bc0*/  @P1 F2FP.BF16.PACK_AB R88, RZ, R78 ;  /* 0x0000004eff58123e */ /* 0x000fc400000010ff */
[-C--:B------:R-:W-:Y:S02]  /*1bd0*/  @P1 F2FP.BF16.PACK_AB R120, RZ, R79.reuse ;  /* 0x0000004fff78123e */ /* 0x080fe400000010ff */
[----:B------:R-:W-:Y:S02]  /*1be0*/  @P2 F2FP.BF16.PACK_AB R87, RZ, R78 ;  /* 0x0000004eff57223e */ /* 0x000fe400000010ff */
[----:B------:R-:W-:Y:S02]  /*1bf0*/  @P2 F2FP.BF16.PACK_AB R121, RZ, R79 ;  /* 0x0000004fff79223e */ /* 0x000fe400000010ff */
[-C--:B------:R-:W-:Y:S02]  /*1c00*/  @P1 F2FP.BF16.PACK_AB R86, RZ, R111.reuse ;  /* 0x0000006fff56123e */ /* 0x080fe400000010ff */
[----:B------:R-:W-:Y:S02]  /*1c10*/  @P2 F2FP.BF16.PACK_AB R85, RZ, R111 ;  /* 0x0000006fff55223e */ /* 0x000fe400000010ff */
[----:B------:R-:W-:-:S02]  /*1c20*/  F2FP.BF16.PACK_AB R76, R111, R76 ;  /* 0x0000004c6f4c723e */ /* 0x000fc400000010ff */
[----:B------:R-:W-:Y:S02]  /*1c30*/  @P1 PRMT R69, R80, 0x7610, R69 ;  /* 0x0000761050451816 */ /* 0x000fe40000000045 */
[----:B------:R-:W-:Y:S02]  /*1c40*/  @P1 F2FP.BF16.PACK_AB R111, RZ, R91 ;  /* 0x0000005bff6f123e */ /* 0x000fe400000010ff */
[----:B------:R-:W-:Y:S02]  /*1c50*/  @P1 F2FP.BF16.PACK_AB R5, RZ, R110 ;  /* 0x0000006eff05123e */ /* 0x000fe400000010ff */
[----:B------:R-:W-:Y:S02]  /*1c60*/  @P1 PRMT R68, R82, 0x7610, R68 ;  /* 0x0000761052441816 */ /* 0x000fe40000000044 */
[----:B------:R-:W-:Y:S02]  /*1c70*/  @P2 PRMT R73, R89, 0x7610, R73 ;  /* 0x0000761059492816 */ /* 0x000fe40000000049 */
[----:B------:R-:W-:-:S02]  /*1c80*/  @P1 PRMT R70, R88, 0x7610, R70 ;  /* 0x0000761058461816 */ /* 0x000fc40000000046 */
[----:B------:R-:W-:Y:S02]  /*1c90*/  @P1 PRMT R71, R120, 0x7610, R71 ;  /* 0x0000761078471816 */ /* 0x000fe40000000047 */
[----:B------:R-:W-:Y:S02]  /*1ca0*/  @P2 F2FP.BF16.PACK_AB R90, RZ, R91 ;  /* 0x0000005bff5a223e */ /* 0x000fe400000010ff */
[----:B------:R-:W-:Y:S02]  /*1cb0*/  F2FP.BF16.PACK_AB R78, R91, R78 ;  /* 0x0000004e5b4e723e */ /* 0x000fe400000010ff */
[----:B------:R-:W-:Y:S02]  /*1cc0*/  @P2 F2FP.BF16.PACK_AB R91, RZ, R110 ;  /* 0x0000006eff5b223e */ /* 0x000fe400000010ff */
[----:B------:R-:W-:Y:S02]  /*1cd0*/  @P2 PRMT R74, R87, 0x7610, R74 ;  /* 0x00007610574a2816 */ /* 0x000fe4000000004a */
[----:B------:R-:W-:-:S02]  /*1ce0*/  @P2 PRMT R75, R121, 0x7610, R75 ;  /* 0x00007610794b2816 */ /* 0x000fc4000000004b */
[----:B------:R-:W-:Y:S02]  /*1cf0*/  @P2 LEA R80, P6, R0, c[0x0][0x250], 0x4 ;  /* 0x0000940000502a11 */ /* 0x000fe400078c20ff */
[----:B------:R-:W-:Y:S02]  /*1d00*/  @P2 PRMT R72, R72, 0x5410, R85 ;  /* 0x0000541048482816 */ /* 0x000fe40000000055 */
[----:B------:R-:W-:Y:S01]  /*1d10*/  @P1 PRMT R69, R69, 0x5410, R84 ;  /* 0x0000541045451816 */ /* 0x000fe20000000054 */
[-C--:B------:R-:W-:Y:S01]  /*1d20*/  @P0 IMAD.WIDE.U32 R84, R0, R81.reuse, c[0x0][0x258] ;  /* 0x0000960000540625 */ /* 0x080fe200078e0051 */
[----:B------:R-:W-:Y:S02]  /*1d30*/  @P1 PRMT R68, R68, 0x5410, R86 ;  /* 0x0000541044441816 */ /* 0x000fe40000000056 */
[----:B------:R-:W-:Y:S01]  /*1d40*/  @P2 PRMT R73, R73, 0x5410, R83 ;  /* 0x0000541049492816 */ /* 0x000fe20000000053 */
[----:B------:R-:W-:Y:S01]  /*1d50*/  IMAD.WIDE.U32 R82, R0, R81, c[0x0][0x248] ;  /* 0x0000920000527625 */ /* 0x000fe200078e0051 */
[----:B------:R-:W-:-:S02]  /*1d60*/  @P1 PRMT R70, R70, 0x5410, R111 ;  /* 0x0000541046461816 */ /* 0x000fc4000000006f */
[----:B------:R-:W-:Y:S02]  /*1d70*/  @P1 PRMT R71, R71, 0x5410, R5 ;  /* 0x0000541047471816 */ /* 0x000fe40000000005 */
[----:B------:R-:W-:Y:S02]  /*1d80*/  F2FP.BF16.PACK_AB R79, R110, R79 ;  /* 0x0000004f6e4f723e */ /* 0x000fe400000010ff */
[----:B------:R-:W-:Y:S01]  /*1d90*/  @P2 PRMT R74, R74, 0x5410, R90 ;  /* 0x000054104a4a2816 */ /* 0x000fe2000000005a */
[----:B------:R0:W-:Y:S01]  /*1da0*/  @P0 STG.E.128 [R84.64], R68 ;  /* 0x0000004454000986 */ /* 0x0001e2000c101d04 */
[----:B------:R-:W-:Y:S02]  /*1db0*/  @P2 LEA.HI.X R81, R0, c[0x0][0x254], RZ, 0x4, P6 ;  /* 0x0000950000512a11 */ /* 0x000fe400030f24ff */
[----:B------:R-:W-:Y:S01]  /*1dc0*/  @P2 PRMT R75, R75, 0x5410, R91 ;  /* 0x000054104b4b2816 */ /* 0x000fe2000000005b */
[----:B------:R0:W-:Y:S04]  /*1dd0*/  STG.E.128 [R82.64], R76 ;  /* 0x0000004c52007986 */ /* 0x0001e8000c101d04 */
[----:B------:R0:W-:Y:S02]  /*1de0*/  @P2 STG.E.128 [R80.64], R72 ;  /* 0x0000004850002986 */ /* 0x0001e4000c101d04 */
.L_x_372:
[----:B------:R-:W-:Y:S05]  /*1df0*/  BSYNC B0 ;  /* 0x0000000000007941 */ /* 0x000fea0003800000 */
.L_x_371:
[----:B------:R-:W-:-:S04]  /*1e00*/  LOP3.LUT P0, RZ, R2, 0xff, RZ, 0xc0, !PT ;  /* 0x000000ff02ff7812 */ /* 0x000fc8000780c0ff */
[----:B------:R-:W-:Y:S01]  /*1e10*/  SEL R2, RZ, 0x1, P0 ;  /* 0x00000001ff027807 */ /* 0x000fe20000000000 */
[----:B0----5:R-:W-:Y:S01]  /*1e20*/  @P5 CALL.REL.NOINC `(.L_x_362) ;  /* 0x0000001000005944 */ /* 0x021fe20003c00000 */
[----:B------:R-:W-:Y:S05]  /*1e30*/  BRA `(.L_x_373) ;  /* 0xffffe46000007947 */ /* 0x000fea000383ffff */
.L_x_362:
        /* <DEDUP_REMOVED lines=22> */
.L_x_367:
[----:B------:R-:W-:Y:S01]  /*1fa0*/  HFMA2.MMA R111, -RZ, RZ, 0, 1.847743988037109375e-06 ;  /* 0x0000001fff6f7435 */ /* 0x000fe200000001ff */
[----:B------:R-:W-:Y:S01]  /*1fb0*/  IMAD.MOV.U32 R79, RZ, RZ, R89 ;  /* 0x000000ffff4f7224 */ /* 0x000fe200078e0059 */
[----:B------:R-:W-:-:S02]  /*1fc0*/  MOV R86, 0x10 ;  /* 0x0000001000567802 */ /* 0x000fc40000000f00 */
[----:B------:R-:W-:Y:S02]  /*1fd0*/  MOV R90, 0xffffffff ;  /* 0xffffffff005a7802 */ /* 0x000fe40000000f00 */
[----:B------:R-:W-:Y:S02]  /*1fe0*/  MOV R76, 0x2000 ;  /* 0x00002000004c7802 */ /* 0x000fe40000000f00 */
[----:B-----5:R-:W-:Y:S05]  /*1ff0*/  CALL.REL.NOINC `($__internal_26_$__cuda_sm70_shflsync_down_p) ;  /* 0x0000045000007944 */ /* 0x020fea0003c00000 */
[----:B-1----:R-:W-:Y:S01]  /*2000*/  IMAD.MOV.U32 R78, RZ, RZ, R111 ;  /* 0x000000ffff4e7224 */ /* 0x002fe200078e006f */
[----:B0-----:R-:W-:Y:S05]  /*2010*/  BRA `(.L_x_374) ;  /* 0xffffeed000007947 */ /* 0x001fea000383ffff */
.L_x_368:
[----:B------:R-:W-:Y:S01]  /*2020*/  HFMA2.MMA R86, -RZ, RZ, 0, 9.5367431640625e-07 ;  /* 0x00000010ff567435 */ /* 0x000fe200000001ff */
[----:B------:R-:W-:Y:S01]  /*2030*/  MOV R79, R88 ;  /* 0x00000058004f7202 */ /* 0x000fe20000000f00 */
[----:B------:R-:W-:Y:S01]  /*2040*/  IMAD.MOV.U32 R90, RZ, RZ, -0x1 ;  /* 0xffffffffff5a7424 */ /* 0x000fe200078e00ff */
[----:B------:R-:W-:Y:S02]  /*2050*/  MOV R111, 0x1f ;  /* 0x0000001f006f7802 */ /* 0x000fe40000000f00 */
[----:B------:R-:W-:Y:S02]  /*2060*/  MOV R76, 0x2080 ;  /* 0x00002080004c7802 */ /* 0x000fe40000000f00 */
[----:B01---5:R-:W-:Y:S05]  /*2070*/  CALL.REL.NOINC `($__internal_26_$__cuda_sm70_shflsync_down_p) ;  /* 0x000003d000007944 */ /* 0x023fea0003c00000 */
[----:B------:R-:W-:Y:S01]  /*2080*/  FADD.FTZ R89, R78, R89 ;  /* 0x000000594e597221 */ /* 0x000fe20000010000 */
[----:B0-----:R-:W-:Y:S01]  /*2090*/  HFMA2.MMA R86, -RZ, RZ, 0, 4.76837158203125e-07 ;  /* 0x00000008ff567435 */ /* 0x001fe200000001ff */
[----:B-1----:R-:W-:Y:S01]  /*20a0*/  FADD.FTZ R88, R88, R111 ;  /* 0x0000006f58587221 */ /* 0x002fe20000010000 */
[----:B------:R-:W-:Y:S01]  /*20b0*/  MOV R111, 0x1f ;  /* 0x0000001f006f7802 */ /* 0x000fe20000000f00 */
[----:B------:R-:W-:Y:S01]  /*20c0*/  IMAD.MOV.U32 R79, RZ, RZ, R89 ;  /* 0x000000ffff4f7224 */ /* 0x000fe200078e0059 */
[----:B------:R-:W-:-:S02]  /*20d0*/  MOV R90, 0xffffffff ;  /* 0xffffffff005a7802 */ /* 0x000fc40000000f00 */
[----:B------:R-:W-:Y:S02]  /*20e0*/  MOV R76, 0x2100 ;  /* 0x00002100004c7802 */ /* 0x000fe40000000f00 */
[----:B------:R-:W-:Y:S05]  /*20f0*/  CALL.REL.NOINC `($__internal_26_$__cuda_sm70_shflsync_down_p) ;  /* 0x0000035000007944 */ /* 0x000fea0003c00000 */
[----:B0-----:R-:W-:Y:S01]  /*2100*/  HFMA2.MMA R86, -RZ, RZ, 0, 4.76837158203125e-07 ;  /* 0x00000008ff567435 */ /* 0x001fe200000001ff */
[----:B-1----:R-:W-:Y:S01]  /*2110*/  MOV R78, R111 ;  /* 0x0000006f004e7202 */ /* 0x002fe20000000f00 */
[----:B------:R-:W-:Y:S01]  /*2120*/  IMAD.MOV.U32 R111, RZ, RZ, 0x1f ;  /* 0x0000001fff6f7424 */ /* 0x000fe200078e00ff */
[----:B------:R-:W-:Y:S02]  /*2130*/  MOV R79, R88 ;  /* 0x00000058004f7202 */ /* 0x000fe40000000f00 */
[----:B------:R-:W-:Y:S02]  /*2140*/  MOV R90, 0xffffffff ;  /* 0xffffffff005a7802 */ /* 0x000fe40000000f00 */
[----:B------:R-:W-:Y:S02]  /*2150*/  MOV R76, 0x2170 ;  /* 0x00002170004c7802 */ /* 0x000fe40000000f00 */
[----:B------:R-:W-:Y:S05]  /*2160*/  CALL.REL.NOINC `($__internal_26_$__cuda_sm70_shflsync_down_p) ;  /* 0x000002e000007944 */ /* 0x000fea0003c00000 */
[----:B------:R-:W-:Y:S01]  /*2170*/  FADD.FTZ R89, R78, R89 ;  /* 0x000000594e597221 */ /* 0x000fe20000010000 */
[----:B0-----:R-:W-:Y:S01]  /*2180*/  HFMA2.MMA R86, -RZ, RZ, 0, 2.384185791015625e-07 ;  /* 0x00000004ff567435 */ /* 0x001fe200000001ff */
[----:B-1----:R-:W-:Y:S01]  /*2190*/  FADD.FTZ R88, R88, R111 ;  /* 0x0000006f58587221 */ /* 0x002fe20000010000 */
[----:B------:R-:W-:Y:S01]  /*21a0*/  MOV R111, 0x1f ;  /* 0x0000001f006f7802 */ /* 0x000fe20000000f00 */
[----:B------:R-:W-:Y:S01]  /*21b0*/  IMAD.MOV.U32 R90, RZ, RZ, -0x1 ;  /* 0xffffffffff5a7424 */ /* 0x000fe200078e00ff */
[----:B------:R-:W-:-:S02]  /*21c0*/  MOV R79, R89 ;  /* 0x00000059004f7202 */ /* 0x000fc40000000f00 */
[----:B------:R-:W-:Y:S02]  /*21d0*/  MOV R76, 0x21f0 ;  /* 0x000021f0004c7802 */ /* 0x000fe40000000f00 */
[----:B------:R-:W-:Y:S05]  /*21e0*/  CALL.REL.NOINC `($__internal_26_$__cuda_sm70_shflsync_down_p) ;  /* 0x0000026000007944 */ /* 0x000fea0003c00000 */
[----:B-1----:R-:W-:Y:S01]  /*21f0*/  MOV R78, R111 ;  /* 0x0000006f004e7202 */ /* 0x002fe20000000f00 */
[----:B------:R-:W-:Y:S01]  /*2200*/  HFMA2.MMA R111, -RZ, RZ, 0, 1.847743988037109375e-06 ;  /* 0x0000001fff6f7435 */ /* 0x000fe200000001ff */
[----:B0-----:R-:W-:Y:S01]  /*2210*/  MOV R79, R88 ;  /* 0x00000058004f7202 */ /* 0x001fe20000000f00 */
[----:B------:R-:W-:Y:S01]  /*2220*/  IMAD.MOV.U32 R86, RZ, RZ, 0x4 ;  /* 0x00000004ff567424 */ /* 0x000fe200078e00ff */
[----:B------:R-:W-:Y:S02]  /*2230*/  MOV R90, 0xffffffff ;  /* 0xffffffff005a7802 */ /* 0x000fe40000000f00 */
[----:B------:R-:W-:Y:S02]  /*2240*/  MOV R76, 0x2260 ;  /* 0x00002260004c7802 */ /* 0x000fe40000000f00 */
[----:B------:R-:W-:Y:S05]  /*2250*/  CALL.REL.NOINC `($__internal_26_$__cuda_sm70_shflsync_down_p) ;  /* 0x000001f000007944 */ /* 0x000fea0003c00000 */
[----:B------:R-:W-:Y:S01]  /*2260*/  FADD.FTZ R89, R78, R89 ;  /* 0x000000594e597221 */ /* 0x000fe20000010000 */
[----:B0-----:R-:W-:Y:S01]  /*2270*/  HFMA2.MMA R86, -RZ, RZ, 0, 1.1920928955078125e-07 ;  /* 0x00000002ff567435 */ /* 0x001fe200000001ff */
[----:B-1----:R-:W-:Y:S01]  /*2280*/  FADD.FTZ R82, R88, R111 ;  /* 0x0000006f58527221 */ /* 0x002fe20000010000 */
[----:B------:R-:W-:Y:S01]  /*2290*/  MOV R90, 0xffffffff ;  /* 0xffffffff005a7802 */ /* 0x000fe20000000f00 */
[----:B------:R-:W-:Y:S01]  /*22a0*/  IMAD.MOV.U32 R111, RZ, RZ, 0x1f ;  /* 0x0000001fff6f7424 */ /* 0x000fe200078e00ff */
[----:B------:R-:W-:-:S02]  /*22b0*/  MOV R79, R89 ;  /* 0x00000059004f7202 */ /* 0x000fc40000000f00 */
[----:B------:R-:W-:Y:S02]  /*22c0*/  MOV R76, 0x22e0 ;  /* 0x000022e0004c7802 */ /* 0x000fe40000000f00 */
[----:B------:R-:W-:Y:S05]  /*22d0*/  CALL.REL.NOINC `($__internal_26_$__cuda_sm70_shflsync_down_p) ;  /* 0x0000017000007944 */ /* 0x000fea0003c00000 */
[----:B0-----:R-:W-:Y:S01]  /*22e0*/  HFMA2.MMA R86, -RZ, RZ, 0, 1.1920928955078125e-07 ;  /* 0x00000002ff567435 */ /* 0x001fe200000001ff */
[----:B-1----:R-:W-:Y:S01]  /*22f0*/  MOV R78, R111 ;  /* 0x0000006f004e7202 */ /* 0x002fe20000000f00 */
[----:B------:R-:W-:Y:S01]  /*2300*/  IMAD.MOV.U32 R79, RZ, RZ, R82 ;  /* 0x000000ffff4f7224 */ /* 0x000fe200078e0052 */
[----:B------:R-:W-:Y:S02]  /*2310*/  MOV R111, 0x1f ;  /* 0x0000001f006f7802 */ /* 0x000fe40000000f00 */
[----:B------:R-:W-:Y:S02]  /*2320*/  MOV R90, 0xffffffff ;  /* 0xffffffff005a7802 */ /* 0x000fe40000000f00 */
[----:B------:R-:W-:Y:S02]  /*2330*/  MOV R76, 0x2350 ;  /* 0x00002350004c7802 */ /* 0x000fe40000000f00 */
[----:B------:R-:W-:Y:S05]  /*2340*/  CALL.REL.NOINC `($__internal_26_$__cuda_sm70_shflsync_down_p) ;  /* 0x0000010000007944 */ /* 0x000fea0003c00000 */
[----:B------:R-:W-:Y:S01]  /*2350*/  FADD.FTZ R80, R78, R89 ;  /* 0x000000594e507221 */ /* 0x000fe20000010000 */
[----:B0-----:R-:W-:Y:S01]  /*2360*/  MOV R90, 0xffffffff ;  /* 0xffffffff005a7802 */ /* 0x001fe20000000f00 */
[----:B-1----:R-:W-:Y:S01]  /*2370*/  FADD.FTZ R82, R82, R111 ;  /* 0x0000006f52527221 */ /* 0x002fe20000010000 */
[----:B------:R-:W-:Y:S01]  /*2380*/  HFMA2.MMA R111, -RZ, RZ, 0, 1.847743988037109375e-06 ;  /* 0x0000001fff6f7435 */ /* 0x000fe200000001ff */
[----:B------:R-:W-:Y:S01]  /*2390*/  IMAD.MOV.U32 R86, RZ, RZ, 0x1 ;  /* 0x00000001ff567424 */ /* 0x000fe200078e00ff */
[----:B------:R-:W-:-:S02]  /*23a0*/  MOV R79, R80 ;  /* 0x00000050004f7202 */ /* 0x000fc40000000f00 */
[----:B------:R-:W-:Y:S02]  /*23b0*/  MOV R76, 0x23d0 ;  /* 0x000023d0004c7802 */ /* 0x000fe40000000f00 */
[----:B------:R-:W-:Y:S05]  /*23c0*/  CALL.REL.NOINC `($__internal_26_$__cuda_sm70_shflsync_down_p) ;  /* 0x0000008000007944 */ /* 0x000fea0003c00000 */
[----:B0-----:R-:W-:Y:S01]  /*23d0*/  HFMA2.MMA R86, -RZ, RZ, 0, 5.9604644775390625e-08 ;  /* 0x00000001ff567435 */ /* 0x001fe200000001ff */
[----:B-1----:R-:W-:Y:S01]  /*23e0*/  MOV R83, R111 ;  /* 0x0000006f00537202 */ /* 0x002fe20000000f00 */
[----:B------:R-:W-:Y:S01]  /*23f0*/  IMAD.MOV.U32 R79, RZ, RZ, R82 ;  /* 0x000000ffff4f7224 */ /* 0x000fe200078e0052 */
[----:B------:R-:W-:Y:S02]  /*2400*/  MOV R111, 0x1f ;  /* 0x0000001f006f7802 */ /* 0x000fe40000000f00 */
[----:B------:R-:W-:Y:S02]  /*2410*/  MOV R90, 0xffffffff ;  /* 0xffffffff005a7802 */ /* 0x000fe40000000f00 */
[----:B------:R-:W-:Y:S02]  /*2420*/  MOV R76, 0x2440 ;  /* 0x00002440004c7802 */ /* 0x000fe40000000f00 */
[----:B------:R-:W-:Y:S05]  /*2430*/  CALL.REL.NOINC `($__internal_26_$__cuda_sm70_shflsync_down_p) ;  /* 0x0000001000007944 */ /* 0x000fea0003c00000 */
[----:B01----:R-:W-:Y:S05]  /*2440*/  BRA `(.L_x_375) ;  /* 0xffffebc000007947 */ /* 0x003fea000383ffff */
        .weak           $__internal_26_$__cuda_sm70_shflsync_down_p
        .type           $__internal_26_$__cuda_sm70_shflsync_down_p,@function
        .size           $__internal_26_$__cuda_sm70_shflsync_down_p,(.L_x_1789 - $__internal_26_$__cuda_sm70_shflsync_down_p)
$__internal_26_$__cuda_sm70_shflsync_down_p:
[----:B------:R-:W-:Y:S01]  /*2450*/  HFMA2.MMA R77, -RZ, RZ, 0, 0 ;  /* 0x00000000ff4d7435 */ /* 0x000fe200000001ff */
[----:B------:R-:W-:Y:S04]  /*2460*/  WARPSYNC R90 ;  /* 0x0000005a00007348 */ /* 0x000fe80003800000 */
[----:B------:R0:W1:Y:S01]  /*2470*/  SHFL.DOWN PT, R111, R79, R86, R111 ;  /* 0x080000564f6f7389 */ /* 0x00006200000e006f */
[----:B------:R-:W-:Y:S05]  /*2480*/  RET.REL.NODEC R76 `(_ZN10layer_norm31ln_parallel_residual_bwd_kernelINS_13Kernel_traitsIf13__nv_bfloat16S2_S2_fjLj4096ELj1ELj1ELj8ELj16ENS_18Kernel_traits_baseILj4096EfS2_S2_S2_fjLj256EEEEELb0ELb1ELb0EEEvNS_9BwdParamsE) ;  /* 0xffffdb704c007950 */ /* 0x000fea0003c3ffff */
.L_x_376:
        /* <DEDUP_REMOVED lines=15> */
.L_x_1789:


//--------------------- .text._ZN10layer_norm31ln_parallel_residual_bwd_kernelINS_13Kernel_traitsIf13__nv_bfloat16S2_S2_fjLj4096ELj1ELj1ELj8ELj16ENS_18Kernel_traits_baseILj4096EfS2_S2_S2_fjLj256EEEEELb0ELb1ELb1EEEvNS_9BwdParamsE --------------------------
	.section	.text._ZN10layer_norm31ln_parallel_residual_bwd_kernelINS_13Kernel_traitsIf13__nv_bfloat16S2_S2_fjLj4096ELj1ELj1ELj8ELj16ENS_18Kernel_traits_baseILj4096EfS2_S2_S2_fjLj256EEEEELb0ELb1ELb1EEEvNS_9BwdParamsE,"ax",@progbits
	.sectioninfo	@"SHI_REGISTERS=126"
	.align	128
        .global         _ZN10layer_norm31ln_parallel_residual_bwd_kernelINS_13Kernel_traitsIf13__nv_bfloat16S2_S2_fjLj4096ELj1ELj1ELj8ELj16ENS_18Kernel_traits_baseILj4096EfS2_S2_S2_fjLj256EEEEELb0ELb1ELb1EEEvNS_9BwdParamsE
        .type           _ZN10layer_norm31ln_parallel_residual_bwd_kernelINS_13Kernel_traitsIf13__nv_bfloat16S2_S2_fjLj4096ELj1ELj1ELj8ELj16ENS_18Kernel_traits_baseILj4096EfS2_S2_S2_fjLj256EEEEELb0ELb1ELb1EEEvNS_9BwdParamsE,@function
        .size           _ZN10layer_norm31ln_parallel_residual_bwd_kernelINS_13Kernel_traitsIf13__nv_bfloat16S2_S2_fjLj4096ELj1ELj1ELj8ELj16ENS_18Kernel_traits_baseILj4096EfS2_S2_S2_fjLj256EEEEELb0ELb1ELb1EEEvNS_9BwdParamsE,(.L_x_1790 - _ZN10layer_norm31ln_parallel_residual_bwd_kernelINS_13Kernel_traitsIf13__nv_bfloat16S2_S2_fjLj4096ELj1ELj1ELj8ELj16ENS_18Kernel_traits_baseILj4096EfS2_S2_S2_fjLj256EEEEELb0ELb1ELb1EEEvNS_9BwdParamsE)
        .other          _ZN10layer_norm31ln_parallel_residual_bwd_kernelINS_13Kernel_traitsIf13__nv_bfloat16S2_S2_fjLj4096ELj1ELj1ELj8ELj16ENS_18Kernel_traits_baseILj4096EfS2_S2_S2_fjLj256EEEEELb0ELb1ELb1EEEvNS_9BwdParamsE,@"STO_CUDA_ENTRY STV_DEFAULT"
_ZN10layer_norm31ln_parallel_residual_bwd_kernelINS_13Kernel_traitsIf13__nv_bfloat16S2_S2_fjLj4096ELj1ELj1ELj8ELj16ENS_18Kernel_traits_baseILj4096EfS2_S2_S2_fjLj256EEEEELb0ELb1ELb1EEEvNS_9BwdParamsE:
.text._ZN10layer_norm31ln_parallel_residual_bwd_kernelINS_13Kernel_traitsIf13__nv_bfloat16S2_S2_fjLj4096ELj1ELj1ELj8ELj16ENS_18Kernel_traits_baseILj4096EfS2_S2_S2_fjLj256EEEEELb0ELb1ELb1EEEvNS_9BwdParamsE:
        /* <DEDUP_REMOVED lines=25> */
.L_x_377:
[----:B------:R-:W-:-:S10]  /*0190*/  HFMA2.MMA R3, -RZ, RZ, 0, 1.9073486328125e-06 ;  /* 0x00000020ff037435 */ /* 0x000fd400000001ff */
[----:B------:R-:W-:-:S05]  /*01a0*/  IMAD.WIDE.U32 R2, R54, R3, c[0x0][0x1b0] ;  /* 0x00006c0036027625 */ /* 0x000fca00078e0003 */
[----:B------:R0:W5:Y:S04]  /*01b0*/  LDG.E.128 R16, [R2.64] ;  /* 0x0000000402107981 */ /* 0x000168000c1e1d00 */
[----:B------:R0:W5:Y:S04]  /*01c0*/  LDG.E.128 R12, [R2.64+0x10] ;  /* 0x00001004020c7981 */ /* 0x000168000c1e1d00 */
[----:B------:R0:W5:Y:S04]  /*01d0*/  LDG.E.128 R8, [R2.64+0x2000] ;  /* 0x0020000402087981 */ /* 0x000168000c1e1d00 */
[----:B------:R0:W5:Y:S01]  /*01e0*/  LDG.E.128 R4, [R2.64+0x2010] ;  /* 0x0020100402047981 */ /* 0x000162000c1e1d00 */
        /* <DEDUP_REMOVED lines=17> */
[----:B0-----:R-:W-:-:S02]  /*0300*/  MOV R89, RZ ;  /* 0x000000ff00597202 */ /* 0x001fc40000000f00 */
.L_x_382:
[----:B------:R-:W-:Y:S01]  /*0310*/  IMAD R2, R90, c[0x0][0x168], RZ ;  /* 0x00005a005a027a24 */ /* 0x000fe200078e02ff */
[----:B------:R-:W-:-:S04]  /*0320*/  MOV R52, 0x10 ;  /* 0x0000001000347802 */ /* 0x000fc80000000f00 */
[----:B------:R-:W-:-:S04]  /*0330*/  SHF.R.S32.HI R3, RZ, 0x1f, R2 ;  /* 0x0000001fff037819 */ /* 0x000fc80000011402 */
[----:B------:R-:W-:Y:S02]  /*0340*/  LEA.HI R3, R3, R2, RZ, 0x3 ;  /* 0x0000000203037211 */ /* 0x000fe400078f18ff */
[----:B------:R-:W-:Y:S02]  /*0350*/  MOV R83, 0x4 ;  /* 0x0000000400537802 */ /* 0x000fe40000000f00 */
[----:B------:R-:W-:-:S03]  /*0360*/  LEA.HI.SX32 R91, R3, R54, 0x1d ;  /* 0x00000036035b7211 */ /* 0x000fc600078feaff */
[----:B------:R-:W-:-:S04]  /*0370*/  IMAD.WIDE R94, R90, R83, c[0x0][0x1a0] ;  /* 0x000068005a5e7625 */ /* 0x000fc800078e0253 */
[CC--:B------:R-:W-:Y:S02]  /*0380*/  IMAD.WIDE.U32 R36, R91.reuse, R52.reuse, c[0x0][0x188] ;  /* 0x000062005b247625 */ /* 0x0c0fe400078e0034 */
[----:B------:R-:W2:Y:S02]  /*0390*/  LDG.E R94, [R94.64] ;  /* 0x000000045e5e7981 */ /* 0x000ea4000c1e1900 */
[CC--:B------:R-:W-:Y:S02]  /*03a0*/  IMAD.WIDE.U32 R40, R91.reuse, R52.reuse, c[0x0][0x208] ;  /* 0x000082005b287625 */ /* 0x0c0fe400078e0034 */
[----:B------:R-:W3:Y:S01]  /*03b0*/  LDG.E.128 R36, [R36.64] ;  /* 0x0000000424247981 */ /* 0x000ee2000c1e1d00 */
[----:B------:R-:W-:Y:S01]  /*03c0*/  IADD3 R88, R91, 0x100, RZ ;  /* 0x000001005b587810 */ /* 0x000fe20007ffe0ff */
[----:B------:R-:W-:Y:S02]  /*03d0*/  IMAD.WIDE R82, R90, R83, c[0x0][0x1a8] ;  /* 0x00006a005a527625 */ /* 0x000fe400078e0253 */
[----:B------:R-:W4:Y:S02]  /*03e0*/  LDG.E.128 R40, [R40.64] ;  /* 0x0000000428287981 */ /* 0x000f24000c1e1d00 */
[----:B------:R-:W-:-:S02]  /*03f0*/  IMAD.WIDE.U32 R44, R88, R52, c[0x0][0x188] ;  /* 0x00006200582c7625 */ /* 0x000fc400078e0034 */
[----:B------:R0:W4:Y:S02]  /*0400*/  LDG.E R82, [R82.64] ;  /* 0x0000000452527981 */ /* 0x000124000c1e1900 */
[----:B------:R-:W-:Y:S02]  /*0410*/  IMAD.WIDE.U32 R48, R88, R52, c[0x0][0x208] ;  /* 0x0000820058307625 */ /* 0x000fe400078e0034 */
[----:B------:R-:W4:Y:S04]  /*0420*/  LDG.E.128 R44, [R44.64] ;  /* 0x000000042c2c7981 */ /* 0x000f28000c1e1d00 */
[----:B------:R-:W4:Y:S01]  /*0430*/  LDG.E.128 R48, [R48.64] ;  /* 0x0000000430307981 */ /* 0x000f22000c1e1d00 */
[----:B------:R-:W-:-:S04]  /*0440*/  ISETP.NE.U32.AND P1, PT, RZ, c[0x0][0x218], PT ;  /* 0x00008600ff007a0c */ /* 0x000fc80003f25070 */
[----:B------:R-:W-:Y:S01]  /*0450*/  ISETP.NE.AND.EX P1, PT, RZ, c[0x0][0x21c], PT, P1 ;  /* 0x00008700ff007a0c */ /* 0x000fe20003f25310 */
[----:B------:R-:W-:Y:S02]  /*0460*/  ULDC.U8 UR6, c[0x0][0x1f0] ;  /* 0x00007c0000067ab9 */ /* 0x000fe40000000000 */
[----:B------:R-:W-:-:S10]  /*0470*/  ISETP.NE.AND P0, PT, RZ, UR6, PT ;  /* 0x00000006ff007c0c */ /* 0x000fd4000bf05270 */
[----:B------:R-:W-:-:S05]  /*0480*/  @P1 IMAD.WIDE.U32 R2, R91, R52, c[0x0][0x218] ;  /* 0x000086005b021625 */ /* 0x000fca00078e0034 */
[----:B-----5:R3:W5:Y:S01]  /*0490*/  @P1 LDG.E.128 R20, [R2.64] ;  /* 0x0000000402141981 */ /* 0x020762000c1e1d00 */
        /* <DEDUP_REMOVED lines=8> */
[C---:B0-----:R-:W-:Y:S01]  /*0520*/  FADD.FTZ R83, -R94.reuse, R2 ;  /* 0x000000025e537221 */ /* 0x041fe20000010100 */
[----:B------:R-:W-:Y:S01]  /*0530*/  PRMT R3, RZ, 0x5410, R37 ;  /* 0x00005410ff037816 */ /* 0x000fe20000000025 */
[----:B------:R-:W-:Y:S01]  /*0540*/  FADD.FTZ R107, -R94, R107 ;  /* 0x0000006b5e6b7221 */ /* 0x000fe20000010100 */
[----:B----4-:R-:W-:Y:S01]  /*0550*/  PRMT R118, RZ, 0x5410, R40 ;  /* 0x00005410ff767816 */ /* 0x010fe20000000028 */
[----:B------:R-:W-:Y:S01]  /*0560*/  FMUL.FTZ R120, R82, R83 ;  /* 0x0000005352787220 */ /* 0x000fe20000410000 */
        /* <DEDUP_REMOVED lines=8> */
[----:B------:R-:W-:-:S02]  /*05f0*/  FMUL.FTZ R107, R82, R107 ;  /* 0x0000006b526b7220 */ /* 0x000fc40000410000 */
[----:B------:R-:W-:Y:S01]  /*0600*/  FMUL.FTZ R118, R16, R118 ;  /* 0x0000007610767220 */ /* 0x000fe20000410000 */
[----:B------:R-:W-:Y:S01]  /*0610*/  PRMT R113, RZ, 0x5410, R38 ;  /* 0x00005410ff717816 */ /* 0x000fe20000000026 */
[C---:B------:R-:W-:Y:S01]  /*0620*/  FADD.FTZ R119, -R94.reuse, R36 ;  /* 0x000000245e777221 */ /* 0x040fe20000010100 */
[----:B------:R-:W-:Y:S01]  /*0630*/  PRMT R114, RZ, 0x5410, R41 ;  /* 0x00005410ff727816 */ /* 0x000fe20000000029 */
[----:B------:R-:W-:Y:S02]  /*0640*/  FADD.FTZ R115, -R94, R37 ;  /* 0x000000255e737221 */ /* 0x000fe40000010100 */
[----:B------:R-:W-:Y:S02]  /*0650*/  FMUL.FTZ R117, R82, R117 ;  /* 0x0000007552757220 */ /* 0x000fe40000410000 */
[----:B------:R-:W-:Y:S02]  /*0660*/  FADD.FTZ R64, R43, R64 ;  /* 0x000000402b407221 */ /* 0x000fe40000010000 */
[----:B------:R-:W-:-:S02]  /*0670*/  FFMA.FTZ R76, R107, R43, R76 ;  /* 0x0000002b6b4c7223 */ /* 0x000fc4000001004c */
[----:B------:R-:W-:Y:S02]  /*0680*/  FMUL.FTZ R105, R15, R43 ;  /* 0x0000002b0f697220 */ /* 0x000fe40000410000 */
[----:B------:R-:W-:Y:S02]  /*0690*/  FMUL.FTZ R116, R17, R40 ;  /* 0x0000002811747220 */ /* 0x000fe40000410000 */
[----:B------:R-:W-:Y:S01]  /*06a0*/  FADD.FTZ R43, RZ, R118 ;  /* 0x00000076ff2b7221 */ /* 0x000fe20000010000 */
[----:B------:R-:W-:Y:S01]  /*06b0*/  PRMT R112, RZ, 0x7610, R41 ;  /* 0x00007610ff707816 */ /* 0x000fe20000000029 */
[----:B------:R-:W-:Y:S02]  /*06c0*/  FMUL.FTZ R119, R82, R119 ;  /* 0x0000007752777220 */ /* 0x000fe40000410000 */
[----:B------:R-:W-:Y:S02]  /*06d0*/  FFMA.FTZ R2, R120, R118, RZ ;  /* 0x0000007678027223 */ /* 0x000fe400000100ff */
[----:B------:R-:W-:-:S02]  /*06e0*/  FADD.FTZ R113, -R94, R113 ;  /* 0x000000715e717221 */ /* 0x000fc40000010100 */
[----:B------:R-:W-:Y:S02]  /*06f0*/  FADD.FTZ R81, R114, R81 ;  /* 0x0000005172517221 */ /* 0x000fe40000010000 */
[----:B------:R-:W-:Y:S02]  /*0700*/  FMUL.FTZ R115, R82, R115 ;  /* 0x0000007352737220 */ /* 0x000fe40000410000 */
[-C--:B------:R-:W-:Y:S02]  /*0710*/  FFMA.FTZ R84, R117, R114.reuse, R84 ;  /* 0x0000007275547223 */ /* 0x080fe40000010054 */
[----:B------:R-:W-:Y:S02]  /*0720*/  FMUL.FTZ R114, R18, R114 ;  /* 0x0000007212727220 */ /* 0x000fe40000410000 */
[----:B------:R-:W-:Y:S01]  /*0730*/  FADD.FTZ R43, R43, R116 ;  /* 0x000000742b2b7221 */ /* 0x000fe20000010000 */
[----:B------:R-:W-:Y:S01]  /*0740*/  PRMT R109, RZ, 0x5410, R39 ;  /* 0x00005410ff6d7816 */ /* 0x000fe20000000027 */
        /* <DEDUP_REMOVED lines=13> */
[----:B------:R-:W-:Y:S02]  /*0820*/  FMUL.FTZ R110, R12, R110 ;  /* 0x0000006e0c6e7220 */ /* 0x000fe40000410000 */
[----:B------:R-:W-:Y:S01]  /*0830*/  FADD.FTZ R43, R43, R112 ;  /* 0x000000702b2b7221 */ /* 0x000fe20000010000 */
[----:B------:R-:W-:Y:S01]  /*0840*/  PRMT R38, RZ, 0x5410, R44 ;  /* 0x00005410ff267816 */ /* 0x000fe2000000002c */
[----:B------:R-:W-:Y:S02]  /*0850*/  FADD.FTZ R111, -R94, R111 ;  /* 0x0000006f5e6f7221 */ /* 0x000fe40000010100 */
[----:B------:R-:W-:Y:S02]  /*0860*/  FFMA.FTZ R2, R115, R112, R2 ;  /* 0x0000007073027223 */ /* 0x000fe40000010002 */
[C---:B------:R-:W-:Y:S01]  /*0870*/  FMUL.FTZ R109, R82.reuse, R109 ;  /* 0x0000006d526d7220 */ /* 0x040fe20000410000 */
[--C-:B-1----:R-:W-:Y:S01]  /*0880*/  PRMT R52, RZ, 0x5410, R46.reuse ;  /* 0x00005410ff347816 */ /* 0x102fe2000000002e */
[----:B------:R-:W-:Y:S01]  /*0890*/  FMUL.FTZ R108, R13, R42 ;  /* 0x0000002a0d6c7220 */ /* 0x000fe20000410000 */
[----:B------:R-:W-:Y:S01]  /*08a0*/  PRMT R93, RZ, 0x7610, R46 ;  /* 0x00007610ff5d7816 */ /* 0x000fe2000000002e */
[----:B------:R-:W-:Y:S01]  /*08b0*/  FADD.FTZ R43, R43, R110 ;  /* 0x0000006e2b2b7221 */ /* 0x000fe20000010000 */
[--C-:B------:R-:W-:Y:S01]  /*08c0*/  PRMT R46, RZ, 0x5410, R47.reuse ;  /* 0x00005410ff2e7816 */ /* 0x100fe2000000002f */
[----:B------:R-:W-:Y:S01]  /*08d0*/  FMUL.FTZ R111, R82, R111 ;  /* 0x0000006f526f7220 */ /* 0x000fe20000410000 */
[----:B------:R-:W-:Y:S01]  /*08e0*/  PRMT R121, RZ, 0x7610, R47 ;  /* 0x00007610ff797816 */ /* 0x000fe2000000002f */
[----:B------:R-:W-:Y:S01]  /*08f0*/  FFMA.FTZ R2, R113, R110, R2 ;  /* 0x0000006e71027223 */ /* 0x000fe20000010002 */
[----:B------:R-:W-:Y:S01]  /*0900*/  PRMT R44, RZ, 0x7610, R44 ;  /* 0x00007610ff2c7816 */ /* 0x000fe2000000002c */
[----:B------:R-:W-:-:S02]  /*0910*/  FADD.FTZ R47, -R94, R38 ;  /* 0x000000265e2f7221 */ /* 0x000fc40000010100 */
[----:B------:R-:W-:Y:S02]  /*0920*/  FADD.FTZ R63, R106, R63 ;  /* 0x0000003f6a3f7221 */ /* 0x000fe40000010000 */
[-C--:B------:R-:W-:Y:S02]  /*0930*/  FFMA.FTZ R75, R109, R106.reuse, R75 ;  /* 0x0000006a6d4b7223 */ /* 0x080fe4000001004b */
[----:B------:R-:W-:Y:S02]  /*0940*/  FMUL.FTZ R106, R14, R106 ;  /* 0x0000006a0e6a7220 */ /* 0x000fe40000410000 */
[----:B------:R-:W-:Y:S01]  /*0950*/  FADD.FTZ R43, R43, R108 ;  /* 0x0000006c2b2b7221 */ /* 0x000fe20000010000 */
[----:B------:R-:W-:Y:S01]  /*0960*/  PRMT R103, RZ, 0x5410, R48 ;  /* 0x00005410ff677816 */ /* 0x000fe20000000030 */
[----:B------:R-:W-:Y:S01]  /*0970*/  FFMA.FTZ R2, R111, R108, R2 ;  /* 0x0000006c6f027223 */ /* 0x000fe20000010002 */
[--C-:B------:R-:W-:Y:S01]  /*0980*/  PRMT R41, RZ, 0x5410, R45.reuse ;  /* 0x00005410ff297816 */ /* 0x100fe2000000002d */
[----:B------:R-:W-:Y:S01]  /*0990*/  FMUL.FTZ R104, R82, R47 ;  /* 0x0000002f52687220 */ /* 0x000fe20000410000 */
[----:B------:R-:W-:Y:S01]  /*09a0*/  PRMT R39, RZ, 0x7610, R45 ;  /* 0x00007610ff277816 */ /* 0x000fe2000000002d */
[----:B------:R-:W-:-:S02]  /*09b0*/  FADD.FTZ R45, -R94, R44 ;  /* 0x0000002c5e2d7221 */ /* 0x000fc40000010100 */
[----:B------:R-:W-:Y:S02]  /*09c0*/  FADD.FTZ R36, R43, R106 ;  /* 0x0000006a2b247221 */ /* 0x000fe40000010000 */
[----:B------:R-:W-:Y:S01]  /*09d0*/  FFMA.FTZ R2, R109, R106, R2 ;  /* 0x0000006a6d027223 */ /* 0x000fe20000010002 */
[----:B------:R-:W-:Y:S01]  /*09e0*/  PRMT R101, RZ, 0x7610, R48 ;  /* 0x00007610ff657816 */ /* 0x000fe20000000030 */
[----:B------:R-:W-:Y:S02]  /*09f0*/  FADD.FTZ R61, R103, R61 ;  /* 0x0000003d673d7221 */ /* 0x000fe40000010000 */
[-C--:B------:R-:W-:Y:S02]  /*0a00*/  FFMA.FTZ R73, R104, R103.reuse, R73 ;  /* 0x0000006768497223 */ /* 0x080fe40000010049 */
[----:B------:R-:W-:Y:S02]  /*0a10*/  FADD.FTZ R41, -R94, R41 ;  /* 0x000000295e297221 */ /* 0x000fe40000010100 */
[----:B------:R-:W-:-:S02]  /*0a20*/  FMUL.FTZ R103, R8, R103 ;  /* 0x0000006708677220 */ /* 0x000fc40000410000 */
[----:B------:R-:W-:Y:S02]  /*0a30*/  FMUL.FTZ R102, R82, R45 ;  /* 0x0000002d52667220 */ /* 0x000fe40000410000 */
[----:B------:R-:W-:Y:S02]  /*0a40*/  FADD.FTZ R36, R36, R105 ;  /* 0x0000006924247221 */ /* 0x000fe40000010000 */
[----:B------:R-:W-:Y:S01]  /*0a50*/  FFMA.FTZ R38, R107, R105, R2 ;  /* 0x000000696b267223 */ /* 0x000fe20000010002 */
[----:B------:R-:W-:Y:S01]  /*0a60*/  PRMT R99, RZ, 0x5410, R49 ;  /* 0x00005410ff637816 */ /* 0x000fe20000000031 */
[----:B------:R-:W-:Y:S02]  /*0a70*/  FADD.FTZ R62, R101, R62 ;  /* 0x0000003e653e7221 */ /* 0x000fe40000010000 */
[----:B------:R-:W-:Y:S02]  /*0a80*/  FFMA.FTZ R74, R102, R101, R74 ;  /* 0x00000065664a7223 */ /* 0x000fe4000001004a */
[----:B------:R-:W-:-:S02]  /*0a90*/  FMUL.FTZ R100, R82, R41 ;  /* 0x0000002952647220 */ /* 0x000fc40000410000 */
[----:B------:R-:W-:Y:S02]  /*0aa0*/  FADD.FTZ R2, R36, R103 ;  /* 0x0000006724027221 */ /* 0x000fe40000010000 */
[----:B------:R-:W-:Y:S02]  /*0ab0*/  FMUL.FTZ R101, R9, R101 ;  /* 0x0000006509657220 */ /* 0x000fe40000410000 */
[----:B------:R-:W-:Y:S01]  /*0ac0*/  FFMA.FTZ R36, R104, R103, R38 ;  /* 0x0000006768247223 */ /* 0x000fe20000010026 */
[----:B------:R-:W-:Y:S01]  /*0ad0*/  PRMT R49, RZ, 0x7610, R49 ;  /* 0x00007610ff317816 */ /* 0x000fe20000000031 */
[----:B------:R-:W-:Y:S02]  /*0ae0*/  FADD.FTZ R37, -R94, R52 ;  /* 0x000000345e257221 */ /* 0x000fe40000010100 */
[----:B------:R-:W-:Y:S02]  /*0af0*/  FADD.FTZ R59, R99, R59 ;  /* 0x0000003b633b7221 */ /* 0x000fe40000010000 */
[----:B------:R-:W-:-:S02]  /*0b00*/  FFMA.FTZ R71, R100, R99, R71 ;  /* 0x0000006364477223 */ /* 0x000fc40000010047 */
[----:B------:R-:W-:Y:S02]  /*0b10*/  FADD.FTZ R39, -R94, R39 ;  /* 0x000000275e277221 */ /* 0x000fe40000010100 */
[----:B------:R-:W-:Y:S02]  /*0b20*/  FMUL.FTZ R99, R10, R99 ;  /* 0x000000630a637220 */ /* 0x000fe40000410000 */
        /* <DEDUP_REMOVED lines=17> */
[----:B------:R-:W-:Y:S02]  /*0c40*/  FADD.FTZ R121, -R94, R121 ;  /* 0x000000795e797221 */ /* 0x000fe40000010100 */
[----:B------:R-:W-:-:S02]  /*0c50*/  FMUL.FTZ R94, R82, R3 ;  /* 0x00000003525e7220 */ /* 0x000fc40000410000 */
[----:B------:R-:W-:Y:S02]  /*0c60*/  FMUL.FTZ R93, R82, R93 ;  /* 0x0000005d525d7220 */ /* 0x000fe40000410000 */
[----:B------:R-:W-:Y:S02]  /*0c70*/  FMUL.FTZ R83, R5, R50 ;  /* 0x0000003205537220 */ /* 0x000fe40000410000 */
[----:B------:R-:W-:Y:S02]  /*0c80*/  FADD.FTZ R2, R2, R95 ;  /* 0x0000005f02027221 */ /* 0x000fe40000010000 */
[----:B------:R-:W-:Y:S01]  /*0c90*/  FFMA.FTZ R36, R96, R95, R36 ;  /* 0x0000005f60247223 */ /* 0x000fe20000010024 */
[----:B------:R-:W-:Y:S01]  /*0ca0*/  PRMT R51, RZ, 0x7610, R51 ;  /* 0x00007610ff337816 */ /* 0x000fe20000000033 */
        /* <DEDUP_REMOVED lines=23> */
.L_x_383:
        /* <DEDUP_REMOVED lines=18> */
.L_x_384:
        /* <DEDUP_REMOVED lines=13> */
[----:B------:R-:W-:Y:S01]  /*1010*/  @!P4 LOP3.LUT R92, R37, 0x7, R36, 0xf8, !PT ;  /* 0x00000007255cc812 */ /* 0x000fe200078ef824 */
[----:B------:R-:W-:-:S04]  /*1020*/  IMAD.SHL.U32 R122, R122, 0x8, RZ ;  /* 0x000000087a7a7824 */ /* 0x000fc800078e00ff */
[----:B------:R-:W-:Y:S04]  /*1030*/  @!P4 STS.64 [R92.X8+0x4000], R2 ;  /* 0x004000025c00c388 */ /* 0x000fe80000008a00 */
[----:B------:R-:W-:Y:S06]  /*1040*/  BAR.SYNC.DEFER_BLOCKING 0x0 ;  /* 0x0000000000007b1d */ /* 0x000fec0000010000 */
[----:B0-----:R-:W0:Y:S04]  /*1050*/  LDS.128 R36, [R122+0x4000] ;  /* 0x004000007a247984 */ /* 0x001e280000000c00 */
[----:B------:R-:W1:Y:S04]  /*1060*/  LDS.128 R40, [R122+0x4010] ;  /* 0x004010007a287984 */ /* 0x000e680000000c00 */
[----:B------:R-:W2:Y:S04]  /*1070*/  LDS.128 R44, [R122+0x4020] ;  /* 0x004020007a2c7984 */ /* 0x000ea80000000c00 */
[----:B------:R-:W3:Y:S01]  /*1080*/  LDS.128 R48, [R122+0x4030] ;  /* 0x004030007a307984 */ /* 0x000ee20000000c00 */
[----:B0-----:R-:W-:-:S02]  /*1090*/  FADD.FTZ R123, RZ, R36 ;  /* 0x00000024ff7b7221 */ /* 0x001fc40000010000 */
[----:B------:R-:W-:Y:S02]  /*10a0*/  FADD.FTZ R36, RZ, R37 ;  /* 0x00000025ff247221 */ /* 0x000fe40000010000 */
[----:B------:R-:W-:Y:S02]  /*10b0*/  FADD.FTZ R123, R38, R123 ;  /* 0x0000007b267b7221 */ /* 0x000fe40000010000 */
[----:B------:R-:W-:Y:S02]  /*10c0*/  FADD.FTZ R36, R39, R36 ;  /* 0x0000002427247221 */ /* 0x000fe40000010000 */
[----:B-1----:R-:W-:Y:S02]  /*10d0*/  FADD.FTZ R123, R123, R40 ;  /* 0x000000287b7b7221 */ /* 0x002fe40000010000 */
        /* <DEDUP_REMOVED lines=34> */
[----:B------:R-:W-:-:S02]  /*1300*/  FFMA.FTZ R36, R93, R38, R37 ;  /* 0x000000265d247223 */ /* 0x000fc40000010025 */
[----:B------:R-:W-:Y:S02]  /*1310*/  FFMA.FTZ R121, R121, R38, R37 ;  /* 0x0000002679797223 */ /* 0x000fe40000010025 */
[C---:B------:R-:W-:Y:S01]  /*1320*/  FMUL.FTZ R42, R82.reuse, R3 ;  /* 0x00000003522a7220 */ /* 0x040fe20000410000 */
[----:B------:R-:W-:Y:S01]  /*1330*/  @P1 PRMT R3, RZ, 0x7610, R23 ;  /* 0x00007610ff031816 */ /* 0x000fe20000000017 */
[----:B------:R-:W-:Y:S02]  /*1340*/  FADD.FTZ R37, R53, -R94 ;  /* 0x8000005e35257221 */ /* 0x000fe40000010000 */
[C---:B------:R-:W-:Y:S02]  /*1350*/  FMUL.FTZ R93, R82.reuse, R109 ;  /* 0x0000006d525d7220 */ /* 0x040fe40000410000 */
[----:B------:R-:W-:Y:S02]  /*1360*/  FMUL.FTZ R94, R82, R105 ;  /* 0x00000069525e7220 */ /* 0x000fe40000410000 */
[----:B------:R-:W-:-:S02]  /*1370*/  FADD.FTZ R113, R110, -R113 ;  /* 0x800000716e717221 */ /* 0x000fc40000010000 */
[----:B------:R-:W-:Y:S02]  /*1380*/  FADD.FTZ R111, R108, -R111 ;  /* 0x8000006f6c6f7221 */ /* 0x000fe40000010000 */
[----:B------:R-:W-:Y:S01]  /*1390*/  @P1 FADD.FTZ R93, R93, R2 ;  /* 0x000000025d5d1221 */ /* 0x000fe20000010000 */
[--C-:B------:R-:W-:Y:S01]  /*13a0*/  @P1 PRMT R2, RZ, 0x5410, R22.reuse ;  /* 0x00005410ff021816 */ /* 0x100fe20000000016 */
[----:B------:R-:W-:Y:S01]  /*13b0*/  @P1 FADD.FTZ R94, R94, R3 ;  /* 0x000000035e5e1221 */ /* 0x000fe20000010000 */
[----:B------:R-:W-:Y:S01]  /*13c0*/  @P1 PRMT R3, RZ, 0x7610, R22 ;  /* 0x00007610ff031816 */ /* 0x000fe20000000016 */
[----:B------:R-:W-:Y:S02]  /*13d0*/  FADD.FTZ R49, R83, -R36 ;  /* 0x8000002453317221 */ /* 0x000fe40000010000 */
[C---:B------:R-:W-:Y:S01]  /*13e0*/  FMUL.FTZ R83, R82.reuse, R113 ;  /* 0x0000007152537220 */ /* 0x040fe20000410000 */
[----:B------:R-:W-:Y:S01]  /*13f0*/  @P0 F2FP.BF16.PACK_AB R38, RZ, R94 ;  /* 0x0000005eff26023e */ /* 0x000fe200000010ff */
[----:B------:R-:W-:Y:S01]  /*1400*/  FMUL.FTZ R92, R82, R111 ;  /* 0x0000006f525c7220 */ /* 0x000fe20000410000 */
[----:B------:R-:W-:Y:S01]  /*1410*/  F2FP.BF16.PACK_AB R39, R94, R93 ;  /* 0x0000005d5e27723e */ /* 0x000fe200000010ff */
[----:B------:R-:W-:-:S02]  /*1420*/  FADD.FTZ R117, R114, -R117 ;  /* 0x8000007572757221 */ /* 0x000fc40000010000 */
[----:B------:R-:W-:Y:S02]  /*1430*/  FADD.FTZ R115, R112, -R115 ;  /* 0x8000007370737221 */ /* 0x000fe40000010000 */
[----:B------:R-:W-:Y:S01]  /*1440*/  @P1 FADD.FTZ R83, R83, R2 ;  /* 0x0000000253531221 */ /* 0x000fe20000010000 */
[----:B------:R-:W-:Y:S01]  /*1450*/  @P1 PRMT R2, RZ, 0x7610, R21 ;  /* 0x00007610ff021816 */ /* 0x000fe20000000015 */
[----:B------:R-:W-:Y:S01]  /*1460*/  @P1 FADD.FTZ R92, R92, R3 ;  /* 0x000000035c5c1221 */ /* 0x000fe20000010000 */
[----:B------:R-:W-:Y:S01]  /*1470*/  @P1 PRMT R3, RZ, 0x5410, R21 ;  /* 0x00005410ff031816 */ /* 0x000fe20000000015 */
[----:B------:R-:W-:Y:S01]  /*1480*/  FADD.FTZ R121, R52, -R121 ;  /* 0x8000007934797221 */ /* 0x000fe20000010000 */
[----:B------:R-:W-:Y:S01]  /*1490*/  @P0 F2FP.BF16.PACK_AB R36, RZ, R83 ;  /* 0x00000053ff24023e */ /* 0x000fe200000010ff */
[C---:B------:R-:W-:Y:S02]  /*14a0*/  FMUL.FTZ R52, R82.reuse, R117 ;  /* 0x0000007552347220 */ /* 0x040fe40000410000 */
[----:B------:R-:W-:Y:S01]  /*14b0*/  FMUL.FTZ R53, R82, R115 ;  /* 0x0000007352357220 */ /* 0x000fe20000410000 */
[----:B------:R-:W-:Y:S01]  /*14c0*/  @P0 PRMT R30, R36, 0x7610, R30 ;  /* 0x00007610241e0816 */ /* 0x000fe2000000001e */
[----:B------:R-:W-:-:S02]  /*14d0*/  FADD.FTZ R119, R116, -R119 ;  /* 0x8000007774777221 */ /* 0x000fc40000010000 */
[----:B------:R-:W-:Y:S01]  /*14e0*/  @P1 FADD.FTZ R52, R52, R3 ;  /* 0x0000000334341221 */ /* 0x000fe20000010000 */
[----:B------:R-:W-:Y:S01]  /*14f0*/  @P1 PRMT R3, RZ, 0x5410, R20 ;  /* 0x00005410ff031816 */ /* 0x000fe20000000014 */
[----:B------:R-:W-:Y:S01]  /*1500*/  @P1 FADD.FTZ R53, R53, R2 ;  /* 0x0000000235351221 */ /* 0x000fe20000010000 */
[----:B------:R-:W-:Y:S01]  /*1510*/  @P1 PRMT R2, RZ, 0x7610, R20 ;  /* 0x00007610ff021816 */ /* 0x000fe20000000014 */
        /* <DEDUP_REMOVED lines=8> */
[----:B------:R-:W-:Y:S01]  /*15a0*/  FMUL.FTZ R45, R82, R45 ;  /* 0x0000002d522d7220 */ /* 0x000fe20000410000 */
[----:B------:R-:W-:Y:S01]  /*15b0*/  F2FP.BF16.PACK_AB R36, R43, R42 ;  /* 0x0000002a2b24723e */ /* 0x000fe200000010ff */
[----:B------:R-:W-:Y:S02]  /*15c0*/  FADD.FTZ R47, R99, -R100 ;  /* 0x80000064632f7221 */ /* 0x000fe40000010000 */
[----:B------:R-:W-:Y:S02]  /*15d0*/  FADD.FTZ R97, R97, -R98 ;  /* 0x8000006261617221 */ /* 0x000fe40000010000 */
[----:B------:R-:W-:Y:S01]  /*15e0*/  @P1 FADD.FTZ R44, R44, R3 ;  /* 0x000000032c2c1221 */ /* 0x000fe20000010000 */
[--C-:B------:R-:W-:Y:S01]  /*15f0*/  @P1 PRMT R3, RZ, 0x7610, R25.reuse ;  /* 0x00007610ff031816 */ /* 0x100fe20000000019 */
[----:B------:R-:W-:Y:S01]  /*1600*/  @P1 FADD.FTZ R45, R45, R2 ;  /* 0x000000022d2d1221 */ /* 0x000fe20000010000 */
[----:B------:R-:W-:Y:S01]  /*1610*/  @P1 PRMT R2, RZ, 0x5410, R25 ;  /* 0x00005410ff021816 */ /* 0x000fe20000000019 */
[----:B------:R-:W-:-:S02]  /*1620*/  FMUL.FTZ R47, R82, R47 ;  /* 0x0000002f522f7220 */ /* 0x000fc40000410000 */
        /* <DEDUP_REMOVED lines=29> */
[----:B------:R-:W-:Y:S01]  /*1800*/  @P0 PRMT R28, R2, 0x7610, R28 ;  /* 0x00007610021c0816 */ /* 0x000fe2000000001c */
[----:B------:R-:W-:Y:S01]  /*1810*/  IMAD.WIDE.U32 R2, R91, R82, c[0x0][0x248] ;  /* 0x000092005b027625 */ /* 0x000fe200078e0052 */
[----:B------:R-:W-:-:S02]  /*1820*/  @P0 PRMT R31, R31, 0x5410, R38 ;  /* 0x000054101f1f0816 */ /* 0x000fc40000000026 */
[----:B------:R-:W-:Y:S02]  /*1830*/  @P0 PRMT R29, R29, 0x5410, R96 ;  /* 0x000054101d1d0816 */ /* 0x000fe40000000060 */
[----:B------:R-:W-:Y:S02]  /*1840*/  @P0 PRMT R28, R28, 0x5410, R95 ;  /* 0x000054101c1c0816 */ /* 0x000fe4000000005f */
[----:B------:R-:W-:Y:S02]  /*1850*/  F2FP.BF16.PACK_AB R38, R92, R83 ;  /* 0x000000535c26723e */ /* 0x000fe400000010ff */
[----:B------:R-:W-:Y:S01]  /*1860*/  F2FP.BF16.PACK_AB R37, R53, R52 ;  /* 0x000000343525723e */ /* 0x000fe200000010ff */
[----:B------:R0:W-:Y:S01]  /*1870*/  @P0 STG.E.128 [R40.64], R28 ;  /* 0x0000001c28000986 */ /* 0x0001e2000c101d04 */
        /* <DEDUP_REMOVED lines=9> */
[----:B------:R-:W-:-:S02]  /*1910*/  @P1 PRMT R35, R93, 0x7610, R35 ;  /* 0x000076105d231816 */ /* 0x000fc40000000023 */
[----:B0-----:R-:W-:Y:S02]  /*1920*/  @P1 F2FP.BF16.PACK_AB R41, RZ, R52 ;  /* 0x00000034ff29123e */ /* 0x001fe400000010ff */
[----:B------:R-:W-:Y:S02]  /*1930*/  @P1 PRMT R34, R83, 0x7610, R34 ;  /* 0x0000761053221816 */ /* 0x000fe40000000022 */
[----:B-1----:R-:W-:Y:S02]  /*1940*/  @P0 F2FP.BF16.PACK_AB R2, RZ, R47 ;  /* 0x0000002fff02023e */ /* 0x002fe400000010ff */
[----:B------:R-:W-:Y:S02]  /*1950*/  @P0 F2FP.BF16.PACK_AB R37, RZ, R50 ;  /* 0x00000032ff25023e */ /* 0x000fe400000010ff */
[----:B------:R-:W-:Y:S02]  /*1960*/  @P0 F2FP.BF16.PACK_AB R36, RZ, R48 ;  /* 0x00000030ff24023e */ /* 0x000fe400000010ff */
[----:B------:R-:W-:-:S02]  /*1970*/  @P0 F2FP.BF16.PACK_AB R38, RZ, R49 ;  /* 0x00000031ff26023e */ /* 0x000fc400000010ff */
[----:B------:R-:W-:Y:S02]  /*1980*/  @P0 F2FP.BF16.PACK_AB R39, RZ, R46 ;  /* 0x0000002eff27023e */ /* 0x000fe400000010ff */
[----:B------:R-:W-:Y:S02]  /*1990*/  @P1 PRMT R33, R41, 0x7610, R33 ;  /* 0x0000761029211816 */ /* 0x000fe40000000021 */
[----:B------:R-:W-:Y:S02]  /*19a0*/  @P0 PRMT R29, R2, 0x7610, R29 ;  /* 0x00007610021d0816 */ /* 0x000fe4000000001d */
[----:B------:R-:W-:Y:S02]  /*19b0*/  @P0 PRMT R30, R37, 0x7610, R30 ;  /* 0x00007610251e0816 */ /* 0x000fe4000000001e */
[----:B------:R-:W-:Y:S02]  /*19c0*/  @P0 F2FP.BF16.PACK_AB R3, RZ, R44 ;  /* 0x0000002cff03023e */ /* 0x000fe400000010ff */
[----:B------:R-:W-:Y:S01]  /*19d0*/  @P1 PRMT R32, R32, 0x5410, R43 ;  /* 0x0000541020201816 */ /* 0x000fe2000000002b */
[----:B------:R-:W-:Y:S01]  /*19e0*/  @P1 IMAD.WIDE.U32 R42, R91, R82, c[0x0][0x250] ;  /* 0x000094005b2a1625 */ /* 0x000fe200078e0052 */
[----:B------:R-:W-:-:S02]  /*19f0*/  @P1 PRMT R35, R35, 0x5410, R94 ;  /* 0x0000541023231816 */ /* 0x000fc4000000005e */
[----:B------:R-:W-:Y:S02]  /*1a00*/  @P1 PRMT R34, R34, 0x5410, R92 ;  /* 0x0000541022221816 */ /* 0x000fe4000000005c */
[----:B------:R-:W-:Y:S02]  /*1a10*/  @P1 PRMT R33, R33, 0x5410, R53 ;  /* 0x0000541021211816 */ /* 0x000fe40000000035 */
[----:B------:R-:W-:Y:S02]  /*1a20*/  @P0 PRMT R31, R39, 0x7610, R31 ;  /* 0x00007610271f0816 */ /* 0x000fe4000000001f */
[----:B------:R-:W-:Y:S01]  /*1a30*/  @P0 PRMT R29, R29, 0x5410, R36 ;  /* 0x000054101d1d0816 */ /* 0x000fe20000000024 */
[----:B------:R0:W-:Y:S01]  /*1a40*/  @P1 STG.E.128 [R42.64], R32 ;  /* 0x000000202a001986 */ /* 0x0001e2000c101d04 */
[----:B------:R-:W-:Y:S02]  /*1a50*/  @P0 PRMT R30, R30, 0x5410, R38 ;  /* 0x000054101e1e0816 */ /* 0x000fe40000000026 */
        /* <DEDUP_REMOVED lines=10> */
[-C--:B------:R-:W-:Y:S02]  /*1b00*/  @P0 F2FP.BF16.PACK_AB R52, RZ, R51.reuse ;  /* 0x00000033ff34023e */ /* 0x080fe400000010ff */
[----:B------:R-:W-:Y:S02]  /*1b10*/  IADD3 R3, R91, 0x100, RZ ;  /* 0x000001005b037810 */ /* 0x000fe40007ffe0ff */
[----:B------:R-:W-:-:S02]  /*1b20*/  @P1 F2FP.BF16.PACK_AB R51, RZ, R51 ;  /* 0x00000033ff33123e */ /* 0x000fc400000010ff */
[----:B------:R-:W-:Y:S01]  /*1b30*/  @P1 F2FP.BF16.PACK_AB R49, RZ, R49 ;  /* 0x00000031ff31123e */ /* 0x000fe200000010ff */
[----:B------:R-:W-:Y:S01]  /*1b40*/  IMAD.WIDE.U32 R2, R82, R3, c[0x0][0x248] ;  /* 0x0000920052027625 */ /* 0x000fe200078e0003 */
[----:B------:R-:W-:Y:S02]  /*1b50*/  @P1 F2FP.BF16.PACK_AB R48, RZ, R48 ;  /* 0x00000030ff30123e */ /* 0x000fe400000010ff */
[----:B------:R-:W-:Y:S02]  /*1b60*/  @P1 F2FP.BF16.PACK_AB R45, RZ, R45 ;  /* 0x0000002dff2d123e */ /* 0x000fe400000010ff */
[----:B0-----:R-:W-:Y:S02]  /*1b70*/  @P1 PRMT R35, R46, 0x7610, R35 ;  /* 0x000076102e231816 */ /* 0x001fe40000000023 */
[----:B------:R-:W-:Y:S02]  /*1b80*/  @P1 PRMT R34, R50, 0x7610, R34 ;  /* 0x0000761032221816 */ /* 0x000fe40000000022 */
[----:B------:R-:W-:-:S02]  /*1b90*/  @P1 PRMT R33, R47, 0x7610, R33 ;  /* 0x000076102f211816 */ /* 0x000fc40000000021 */
        /* <DEDUP_REMOVED lines=15> */
.L_x_381:
        /* <DEDUP_REMOVED lines=32> */
.L_x_378:
        /* <DEDUP_REMOVED lines=16> */
.L_x_379:
[----:B------:R-:W-:Y:S01]  /*1f90*/  HFMA2.MMA R38, -RZ, RZ, 0, 9.5367431640625e-07 ;  /* 0x00000010ff267435 */ /* 0x000fe200000001ff */
[----:B------:R-:W-:-:S02]  /*1fa0*/  MOV R37, R39 ;  /* 0x0000002700257202 */ /* 0x000fc40000000f00 */
[----:B------:R-:W-:Y:S02]  /*1fb0*/  MOV R42, 0x1f ;  /* 0x0000001f002a7802 */ /* 0x000fe40000000f00 */
[----:B------:R-:W-:Y:S02]  /*1fc0*/  MOV R43, 0xffffffff ;  /* 0xffffffff002b7802 */ /* 0x000fe40000000f00 */
[----:B------:R-:W-:Y:S02]  /*1fd0*/  MOV R2, 0x1ff0 ;  /* 0x00001ff000027802 */ /* 0x000fe40000000f00 */
[----:B-----5:R-:W-:Y:S05]  /*1fe0*/  CALL.REL.NOINC `($__internal_27_$__cuda_sm70_shflsync_down_p) ;  /* 0x0000046000007944 */ /* 0x020fea0003c00000 */
[----:B-1----:R-:W-:Y:S01]  /*1ff0*/  MOV R36, R37 ;  /* 0x0000002500247202 */ /* 0x002fe20000000f00 */
[----:B0-----:R-:W-:Y:S05]  /*2000*/  BRA `(.L_x_383) ;  /* 0xffffee1000007947 */ /* 0x001fea000383ffff */
.L_x_380:
[----:B------:R-:W-:Y:S01]  /*2010*/  HFMA2.MMA R38, -RZ, RZ, 0, 9.5367431640625e-07 ;  /* 0x00000010ff267435 */ /* 0x000fe200000001ff */
[----:B------:R-:W-:Y:S01]  /*2020*/  IMAD.MOV.U32 R37, RZ, RZ, R40 ;  /* 0x000000ffff257224 */ /* 0x000fe200078e0028 */
[----:B------:R-:W-:Y:S02]  /*2030*/  MOV R42, 0x1f ;  /* 0x0000001f002a7802 */ /* 0x000fe40000000f00 */
[----:B------:R-:W-:Y:S02]  /*2040*/  MOV R43, 0xffffffff ;  /* 0xffffffff002b7802 */ /* 0x000fe40000000f00 */
[----:B------:R-:W-:-:S02]  /*2050*/  MOV R2, 0x2070 ;  /* 0x0000207000027802 */ /* 0x000fc40000000f00 */
[----:B01---5:R-:W-:Y:S05]  /*2060*/  CALL.REL.NOINC `($__internal_27_$__cuda_sm70_shflsync_down_p) ;  /* 0x000003e000007944 */ /* 0x023fea0003c00000 */
[----:B------:R-:W-:Y:S01]  /*2070*/  FADD.FTZ R39, R39, R36 ;  /* 0x0000002427277221 */ /* 0x000fe20000010000 */
[----:B0-----:R-:W-:Y:S01]  /*2080*/  HFMA2.MMA R38, -RZ, RZ, 0, 4.76837158203125e-07 ;  /* 0x00000008ff267435 */ /* 0x001fe200000001ff */
[----:B-1----:R-:W-:Y:S01]  /*2090*/  FADD.FTZ R40, R40, R37 ;  /* 0x0000002528287221 */ /* 0x002fe20000010000 */
[----:B------:R-:W-:-:S02]  /*20a0*/  MOV R42, 0x1f ;  /* 0x0000001f002a7802 */ /* 0x000fc40000000f00 */
[----:B------:R-:W-:Y:S02]  /*20b0*/  MOV R43, 0xffffffff ;  /* 0xffffffff002b7802 */ /* 0x000fe40000000f00 */
[----:B------:R-:W-:Y:S02]  /*20c0*/  MOV R37, R39 ;  /* 0x0000002700257202 */ /* 0x000fe40000000f00 */
[----:B------:R-:W-:Y:S02]  /*20d0*/  MOV R2, 0x20f0 ;  /* 0x000020f000027802 */ /* 0x000fe40000000f00 */
[----:B------:R-:W-:Y:S05]  /*20e0*/  CALL.REL.NOINC `($__internal_27_$__cuda_sm70_shflsync_down_p) ;  /* 0x0000036000007944 */ /* 0x000fea0003c00000 */
[----:B0-----:R-:W-:Y:S01]  /*20f0*/  HFMA2.MMA R38, -RZ, RZ, 0, 4.76837158203125e-07 ;  /* 0x00000008ff267435 */ /* 0x001fe200000001ff */
[----:B-1----:R-:W-:Y:S01]  /*2100*/  IMAD.MOV.U32 R36, RZ, RZ, R37 ;  /* 0x000000ffff247224 */ /* 0x002fe200078e0025 */
[----:B------:R-:W-:Y:S02]  /*2110*/  MOV R37, R40 ;  /* 0x0000002800257202 */ /* 0x000fe40000000f00 */
[----:B------:R-:W-:Y:S02]  /*2120*/  MOV R42, 0x1f ;  /* 0x0000001f002a7802 */ /* 0x000fe40000000f00 */
[----:B------:R-:W-:-:S02]  /*2130*/  MOV R43, 0xffffffff ;  /* 0xffffffff002b7802 */ /* 0x000fc40000000f00 */
[----:B------:R-:W-:Y:S02]  /*2140*/  MOV R2, 0x2160 ;  /* 0x0000216000027802 */ /* 0x000fe40000000f00 */
[----:B------:R-:W-:Y:S05]  /*2150*/  CALL.REL.NOINC `($__internal_27_$__cuda_sm70_shflsync_down_p) ;  /* 0x000002f000007944 */ /* 0x000fea0003c00000 */
[----:B------:R-:W-:Y:S01]  /*2160*/  FADD.FTZ R39, R36, R39 ;  /* 0x0000002724277221 */ /* 0x000fe20000010000 */
[----:B0-----:R-:W-:Y:S01]  /*2170*/  HFMA2.MMA R38, -RZ, RZ, 0, 2.384185791015625e-07 ;  /* 0x00000004ff267435 */ /* 0x001fe200000001ff */
[----:B-1----:R-:W-:Y:S01]  /*2180*/  FADD.FTZ R40, R40, R37 ;  /* 0x0000002528287221 */ /* 0x002fe20000010000 */
[----:B------:R-:W-:Y:S01]  /*2190*/  MOV R42, 0x1f ;  /* 0x0000001f002a7802 */ /* 0x000fe20000000f00 */
[----:B------:R-:W-:Y:S01]  /*21a0*/  IMAD.MOV.U32 R37, RZ, RZ, R39 ;  /* 0x000000ffff257224 */ /* 0x000fe200078e0027 */
[----:B------:R-:W-:Y:S02]  /*21b0*/  MOV R43, 0xffffffff ;  /* 0xffffffff002b7802 */ /* 0x000fe40000000f00 */
[----:B------:R-:W-:Y:S02]  /*21c0*/  MOV R2, 0x21e0 ;  /* 0x000021e000027802 */ /* 0x000fe40000000f00 */
[----:B------:R-:W-:Y:S05]  /*21d0*/  CALL.REL.NOINC `($__internal_27_$__cuda_sm70_shflsync_down_p) ;  /* 0x0000027000007944 */ /* 0x000fea0003c00000 */
[----:B0-----:R-:W-:Y:S01]  /*21e0*/  HFMA2.MMA R38, -RZ, RZ, 0, 2.384185791015625e-07 ;  /* 0x00000004ff267435 */ /* 0x001fe200000001ff */
[----:B-1----:R-:W-:Y:S02]  /*21f0*/  MOV R36, R37 ;  /* 0x0000002500247202 */ /* 0x002fe40000000f00 */
[----:B------:R-:W-:-:S02]  /*2200*/  MOV R37, R40 ;  /* 0x0000002800257202 */ /* 0x000fc40000000f00 */
[----:B------:R-:W-:Y:S02]  /*2210*/  MOV R42, 0x1f ;  /* 0x0000001f002a7802 */ /* 0x000fe40000000f00 */
[----:B------:R-:W-:Y:S02]  /*2220*/  MOV R43, 0xffffffff ;  /* 0xffffffff002b7802 */ /* 0x000fe40000000f00 */
[----:B------:R-:W-:Y:S02]  /*2230*/  MOV R2, 0x2250 ;  /* 0x0000225000027802 */ /* 0x000fe40000000f00 */
[----:B------:R-:W-:Y:S05]  /*2240*/  CALL.REL.NOINC `($__internal_27_$__cuda_sm70_shflsync_down_p) ;  /* 0x0000020000007944 */ /* 0x000fea0003c00000 */
[----:B------:R-:W-:Y:S01]  /*2250*/  FADD.FTZ R39, R36, R39 ;  /* 0x0000002724277221 */ /* 0x000fe20000010000 */
[----:B0-----:R-:W-:Y:S01]  /*2260*/  HFMA2.MMA R38, -RZ, RZ, 0, 1.1920928955078125e-07 ;  /* 0x00000002ff267435 */ /* 0x001fe200000001ff */
[----:B-1----:R-:W-:Y:S01]  /*2270*/  FADD.FTZ R40, R40, R37 ;  /* 0x0000002528287221 */ /* 0x002fe20000010000 */
[----:B------:R-:W-:Y:S01]  /*2280*/  MOV R42, 0x1f ;  /* 0x0000001f002a7802 */ /* 0x000fe20000000f00 */
[----:B------:R-:W-:Y:S01]  /*2290*/  IMAD.MOV.U32 R43, RZ, RZ, -0x1 ;  /* 0xffffffffff2b7424 */ /* 0x000fe200078e00ff */
[----:B------:R-:W-:Y:S02]  /*22a0*/  MOV R37, R39 ;  /* 0x0000002700257202 */ /* 0x000fe40000000f00 */
[----:B------:R-:W-:-:S02]  /*22b0*/  MOV R2, 0x22d0 ;  /* 0x000022d000027802 */ /* 0x000fc40000000f00 */
[----:B------:R-:W-:Y:S05]  /*22c0*/  CALL.REL.NOINC `($__internal_27_$__cuda_sm70_shflsync_down_p) ;  /* 0x0000018000007944 */ /* 0x000fea0003c00000 */
[----:B0-----:R-:W-:Y:S01]  /*22d0*/  HFMA2.MMA R38, -RZ, RZ, 0, 1.1920928955078125e-07 ;  /* 0x00000002ff267435 */ /* 0x001fe200000001ff */
[----:B-1----:R-:W-:-:S02]  /*22e0*/  MOV R36, R37 ;  /* 0x0000002500247202 */ /* 0x002fc40000000f00 */
[----:B------:R-:W-:Y:S02]  /*22f0*/  MOV R37, R40 ;  /* 0x0000002800257202 */ /* 0x000fe40000000f00 */
[----:B------:R-:W-:Y:S02]  /*2300*/  MOV R42, 0x1f ;  /* 0x0000001f002a7802 */ /* 0x000fe40000000f00 */
[----:B------:R-:W-:Y:S02]  /*2310*/  MOV R43, 0xffffffff ;  /* 0xffffffff002b7802 */ /* 0x000fe40000000f00 */
[----:B------:R-:W-:Y:S02]  /*2320*/  MOV R2, 0x2340 ;  /* 0x0000234000027802 */ /* 0x000fe40000000f00 */
[----:B------:R-:W-:Y:S05]  /*2330*/  CALL.REL.NOINC `($__internal_27_$__cuda_sm70_shflsync_down_p) ;  /* 0x0000011000007944 */ /* 0x000fea0003c00000 */
[----:B------:R-:W-:Y:S01]  /*2340*/  FADD.FTZ R39, R36, R39 ;  /* 0x0000002724277221 */ /* 0x000fe20000010000 */
[----:B0-----:R-:W-:Y:S01]  /*2350*/  HFMA2.MMA R38, -RZ, RZ, 0, 5.9604644775390625e-08 ;  /* 0x00000001ff267435 */ /* 0x001fe200000001ff */
[----:B-1----:R-:W-:Y:S01]  /*2360*/  FADD.FTZ R41, R40, R37 ;  /* 0x0000002528297221 */ /* 0x002fe20000010000 */
[----:B------:R-:W-:Y:S01]  /*2370*/  MOV R42, 0x1f ;  /* 0x0000001f002a7802 */ /* 0x000fe20000000f00 */
[----:B------:R-:W-:Y:S01]  /*2380*/  IMAD.MOV.U32 R43, RZ, RZ, -0x1 ;  /* 0xffffffffff2b7424 */ /* 0x000fe200078e00ff */
[----:B------:R-:W-:-:S02]  /*2390*/  MOV R37, R39 ;  /* 0x0000002700257202 */ /* 0x000fc40000000f00 */
[----:B------:R-:W-:Y:S02]  /*23a0*/  MOV R2, 0x23c0 ;  /* 0x000023c000027802 */ /* 0x000fe40000000f00 */
[----:B------:R-:W-:Y:S05]  /*23b0*/  CALL.REL.NOINC `($__internal_27_$__cuda_sm70_shflsync_down_p) ;  /* 0x0000009000007944 */ /* 0x000fea0003c00000 */
[----:B0-----:R-:W-:Y:S01]  /*23c0*/  HFMA2.MMA R38, -RZ, RZ, 0, 5.9604644775390625e-08 ;  /* 0x00000001ff267435 */ /* 0x001fe200000001ff */
[----:B-1----:R-:W-:Y:S02]  /*23d0*/  MOV R40, R37 ;  /* 0x0000002500287202 */ /* 0x002fe40000000f00 */
[----:B------:R-:W-:Y:S02]  /*23e0*/  MOV R37, R41 ;  /* 0x0000002900257202 */ /* 0x000fe40000000f00 */
[----:B------:R-:W-:Y:S02]  /*23f0*/  MOV R42, 0x1f ;  /* 0x0000001f002a7802 */ /* 0x000fe40000000f00 */
[----:B------:R-:W-:Y:S02]  /*2400*/  MOV R43, 0xffffffff ;  /* 0xffffffff002b7802 */ /* 0x000fe40000000f00 */
[----:B------:R-:W-:Y:S02]  /*2410*/  MOV R2, 0x2430 ;  /* 0x0000243000027802 */ /* 0x000fe40000000f00 */
[----:B------:R-:W-:Y:S05]  /*2420*/  CALL.REL.NOINC `($__internal_27_$__cuda_sm70_shflsync_down_p) ;  /* 0x0000002000007944 */ /* 0x000fea0003c00000 */
[----:B-1----:R-:W-:Y:S01]  /*2430*/  MOV R2, R37 ;  /* 0x0000002500027202 */ /* 0x002fe20000000f00 */
[----:B0-----:R-:W-:Y:S05]  /*2440*/  BRA `(.L_x_384) ;  /* 0xffffeaf000007947 */ /* 0x001fea000383ffff */
        .weak           $__internal_27_$__cuda_sm70_shflsync_down_p
        .type           $__internal_27_$__cuda_sm70_shflsync_down_p,@function
        .size           $__internal_27_$__cuda_sm70_shflsync_down_p,(.L_x_1790 - $__internal_27_$__cuda_sm70_shflsync_down_p)
$__internal_27_$__cuda_sm70_shflsync_down_p:
[----:B------:R-:W-:Y:S01]  /*2450*/  HFMA2.MMA R3, -RZ, RZ, 0, 0 ;  /* 0x00000000ff037435 */ /* 0x000fe200000001ff */
[----:B------:R-:W-:Y:S04]  /*2460*/  WARPSYNC R43 ;  /* 0x0000002b00007348 */ /* 0x000fe80003800000 */
[----:B------:R0:W1:Y:S01]  /*2470*/  SHFL.DOWN PT, R37, R37, R38, R42 ;  /* 0x0800002625257389 */ /* 0x00006200000e002a */
[----:B------:R-:W-:Y:S05]  /*2480*/  RET.REL.NODEC R2 `(_ZN10layer_norm31ln_parallel_residual_bwd_kernelINS_13Kernel_traitsIf13__nv_bfloat16S2_S2_fjLj4096ELj1ELj1ELj8ELj16ENS_18Kernel_traits_baseILj4096EfS2_S2_S2_fjLj256EEEEELb0ELb1ELb1EEEvNS_9BwdParamsE) ;  /* 0xffffdb7002007950 */ /* 0x000fea0003c3ffff */
.L_x_385:
        /* <DEDUP_REMOVED lines=15> */
.L_x_1790:


//--------------------- .text._ZN10layer_norm31ln_parallel_residual_bwd_kernelINS_13Kernel_traitsIf13__nv_bfloat16S2_S2_fjLj4096ELj1ELj1ELj8ELj16ENS_18Kernel_traits_baseILj4096EfS2_S2_S2_fjLj256EEEEELb1ELb0ELb0EEEvNS_9BwdParamsE --------------------------
	.section	.text._ZN10layer_norm31ln_parallel_residual_bwd_kernelINS_13Kernel_traitsIf13__nv_bfloat16S2_S2_fjLj4096ELj1ELj1ELj8ELj16ENS_18Kernel_traits_baseILj4096EfS2_S2_S2_fjLj256EEEEELb1ELb0ELb0EEEvNS_9BwdParamsE,"ax",@progbits
	.sectioninfo	@"SHI_REGISTERS=189"
	.align	128
        .global         _ZN10layer_norm31ln_parallel_residual_bwd_kernelINS_13Kernel_traitsIf13__nv_bfloat16S2_S2_fjLj4096ELj1ELj1ELj8ELj16ENS_18Kernel_traits_baseILj4096EfS2_S2_S2_fjLj256EEEEELb1ELb0ELb0EEEvNS_9BwdParamsE
        .type           _ZN10layer_norm31ln_parallel_residual_bwd_kernelINS_13Kernel_traitsIf13__nv_bfloat16S2_S2_fjLj4096ELj1ELj1ELj8ELj16ENS_18Kernel_traits_baseILj4096EfS2_S2_S2_fjLj256EEEEELb1ELb0ELb0EEEvNS_9BwdParamsE,@function
        .size           _ZN10layer_norm31ln_parallel_residual_bwd_kernelINS_13Kernel_traitsIf13__nv_bfloat16S2_S2_fjLj4096ELj1ELj1ELj8ELj16ENS_18Kernel_traits_baseILj4096EfS2_S2_S2_fjLj256EEEEELb1ELb0ELb0EEEvNS_9BwdParamsE,(.L_x_1791 - _ZN10layer_norm31ln_parallel_residual_bwd_kernelINS_13Kernel_traitsIf13__nv_bfloat16S2_S2_fjLj4096ELj1ELj1ELj8ELj16ENS_18Kernel_traits_baseILj4096EfS2_S2_S2_fjLj256EEEEELb1ELb0ELb0EEEvNS_9BwdParamsE)
        .other          _ZN10layer_norm31ln_parallel_residual_bwd_kernelINS_13Kernel_traitsIf13__nv_bfloat16S2_S2_fjLj4096ELj1ELj1ELj8ELj16ENS_18Kernel_traits_baseILj4096EfS2_S2_S2_fjLj256EEEEELb1ELb0ELb0EEEvNS_9BwdParamsE,@"STO_CUDA_ENTRY STV_DEFAULT"
_ZN10layer_norm31ln_parallel_residual_bwd_kernelINS_13Kernel_traitsIf13__nv_bfloat16S2_S2_fjLj4096ELj1ELj1ELj8ELj16ENS_18Kernel_traits_baseILj4096EfS2_S2_S2_fjLj256EEEEELb1ELb0ELb0EEEvNS_9BwdParamsE:
.text._ZN10layer_norm31ln_parallel_residual_bwd_kernelINS_13Kernel_traitsIf13__nv_bfloat16S2_S2_fjLj4096ELj1ELj1ELj8ELj16ENS_18Kernel_traits_baseILj4096EfS2_S2_S2_fjLj256EEEEELb1ELb0ELb0EEEvNS_9BwdParamsE:
        /* <DEDUP_REMOVED lines=15> */
[----:B------:R-:W-:Y:S01]  /*00f0*/  @P3 LOP3.LUT R8, R8, 0x100, RZ, 0xfc, !PT ;  /* 0x0000010008083812 */ /* 0x000fe200078efcff */
[----:B------:R0:W5:Y:S04]  /*0100*/  @P3 LDG.E.128 R104, [R2.64] ;  /* 0x0000000402683981 */ /* 0x000168000c1e1d00 */
[CC--:B------:R-:W-:Y:S01]  /*0110*/  @P2 IMAD.WIDE.U32 R6, R8.reuse, R9.reuse, c[0x0][0x1b0] ;  /* 0x00006c0008062625 */ /* 0x0c0fe200078e0009 */
[----:B------:R0:W5:Y:S03]  /*0120*/  @P3 LDG.E.128 R100, [R2.64+0x10] ;  /* 0x0000100402643981 */ /* 0x000166000c1e1d00 */
[----:B------:R-:W-:Y:S01]  /*0130*/  @P2 IMAD.WIDE.U32 R8, R8, R9, c[0x0][0x1b8] ;  /* 0x00006e0008082625 */ /* 0x000fe200078e0009 */
[----:B------:R0:W5:Y:S04]  /*0140*/  @P3 LDG.E.128 R96, [R4.64] ;  /* 0x0000000404603981 */ /* 0x000168000c1e1d00 */
[----:B------:R0:W5:Y:S04]  /*0150*/  @P3 LDG.E.128 R92, [R4.64+0x10] ;  /* 0x00001004045c3981 */ /* 0x000168000c1e1d00 */
[----:B------:R0:W5:Y:S04]  /*0160*/  @P2 LDG.E.128 R88, [R6.64] ;  /* 0x0000000406582981 */ /* 0x000168000c1e1d00 */
[----:B------:R0:W5:Y:S04]  /*0170*/  @P2 LDG.E.128 R84, [R6.64+0x10] ;  /* 0x0000100406542981 */ /* 0x000168000c1e1d00 */
[----:B------:R0:W5:Y:S04]  /*0180*/  @P2 LDG.E.128 R80, [R8.64] ;  /* 0x0000000408502981 */ /* 0x000168000c1e1d00 */
[----:B------:R0:W5:Y:S01]  /*0190*/  @P2 LDG.E.128 R76, [R8.64+0x10] ;  /* 0x00001004084c2981 */ /* 0x000162000c1e1d00 */
[----:B------:R-:W1:Y:S01]  /*01a0*/  S2UR UR6, SR_CTAID.X ;  /* 0x00000000000679c3 */ /* 0x000e620000002500 */
        /* <DEDUP_REMOVED lines=23> */
[----:B-1----:R-:W-:Y:S01]  /*0320*/  LEA.HI R139, R0, UR6, RZ, 0x18 ;  /* 0x00000006008b7c11 */ /* 0x002fe2000f8fc0ff */
[----:B------:R-:W-:Y:S01]  /*0330*/  CS2R R30, SRZ ;  /* 0x00000000001e7805 */ /* 0x000fe2000001ff00 */
[----:B------:R-:W-:Y:S01]  /*0340*/  CS2R R24, SRZ ;  /* 0x0000000000187805 */ /* 0x000fe2000001ff00 */
[----:B------:R-:W-:Y:S01]  /*0350*/  CS2R R26, SRZ ;  /* 0x00000000001a7805 */ /* 0x000fe2000001ff00 */
[----:B------:R-:W-:Y:S01]  /*0360*/  ISETP.GE.AND P0, PT, R139, c[0x0][0x164], PT ;  /* 0x000059008b007a0c */ /* 0x000fe20003f06270 */
[----:B------:R-:W-:Y:S01]  /*0370*/  CS2R R20, SRZ ;  /* 0x0000000000147805 */ /* 0x000fe2000001ff00 */
[----:B------:R-:W-:Y:S01]  /*0380*/  CS2R R22, SRZ ;  /* 0x0000000000167805 */ /* 0x000fe2000001ff00 */
[----:B------:R-:W-:Y:S01]  /*0390*/  CS2R R16, SRZ ;  /* 0x0000000000107805 */ /* 0x000fe2000001ff00 */
[----:B------:R-:W-:Y:S01]  /*03a0*/  CS2R R18, SRZ ;  /* 0x0000000000127805 */ /* 0x000fe2000001ff00 */
[----:B------:R-:W-:Y:S01]  /*03b0*/  CS2R R12, SRZ ;  /* 0x00000000000c7805 */ /* 0x000fe2000001ff00 */
[----:B------:R-:W-:-:S07]  /*03c0*/  CS2R R14, SRZ ;  /* 0x00000000000e7805 */ /* 0x000fce000001ff00 */
[----:B------:R-:W-:Y:S05]  /*03d0*/  @P0 BRA `(.L_x_386) ;  /* 0x000026d000000947 */ /* 0x000fea0003800000 */
[----:B0-----:R-:W0:Y:S01]  /*03e0*/  LDC.U8 R174, c[0x0][0x1f0] ;  /* 0x00007c00ffae7b82 */ /* 0x001e220000000000 */
[----:B------:R-:W-:Y:S01]  /*03f0*/  HFMA2.MMA R138, -RZ, RZ, 0, 5.9604644775390625e-08 ;  /* 0x00000001ff8a7435 */ /* 0x000fe200000001ff */
[----:B------:R-:W-:-:S06]  /*0400*/  IMAD.MOV.U32 R73, RZ, RZ, RZ ;  /* 0x000000ffff497224 */ /* 0x000fcc00078e00ff */
.L_x_397:
[----:B------:R-:W-:-:S05]  /*0410*/  MOV R118, 0x4 ;  /* 0x0000000400767802 */ /* 0x000fca0000000f00 */
[----:B------:R-:W-:-:S04]  /*0420*/  IMAD.WIDE R116, R139, R118, c[0x0][0x1a0] ;  /* 0x000068008b747625 */ /* 0x000fc800078e0276 */
[----:B------:R-:W-:-:S04]  /*0430*/  IMAD.WIDE R118, R139, R118, c[0x0][0x1a8] ;  /* 0x00006a008b767625 */ /* 0x000fc800078e0276 */
[----:B------:R-:W-:Y:S01]  /*0440*/  IMAD R120, R139, c[0x0][0x168], RZ ;  /* 0x00005a008b787a24 */ /* 0x000fe200078e02ff */
[----:B-----5:R1:W5:Y:S04]  /*0450*/  LDG.E R141, [R118.64] ;  /* 0x00000004768d7981 */ /* 0x020368000c1e1900 */
[----:B------:R-:W-:Y:S02]  /*0460*/  SHF.R.S32.HI R121, RZ, 0x1f, R120 ;  /* 0x0000001fff797819 */ /* 0x000fe40000011478 */
[----:B------:R-:W-:Y:S01]  /*0470*/  LOP3.LUT R140, R0, 0xff, RZ, 0xc0, !PT ;  /* 0x000000ff008c7812 */ /* 0x000fe200078ec0ff */
[----:B------:R-:W-:Y:S01]  /*0480*/  BSSY B0, `(.L_x_387) ;  /* 0x0000090000007945 */ /* 0x000fe20003800000 */
[----:B------:R-:W-:Y:S01]  /*0490*/  LEA.HI R121, R121, R120, RZ, 0x3 ;  /* 0x0000007879797211 */ /* 0x000fe200078f18ff */
[----:B------:R2:W5:Y:S01]  /*04a0*/  LDG.E R128, [R116.64] ;  /* 0x0000000474807981 */ /* 0x000562000c1e1900 */
[----:B------:R-:W-:-:S02]  /*04b0*/  IADD3 R139, R139, c[0x0][0x160], RZ ;  /* 0x000058008b8b7a10 */ /* 0x000fc40007ffe0ff */
[----:B------:R-:W-:Y:S02]  /*04c0*/  LEA.HI.SX32 R140, R121, R140, 0x1d ;  /* 0x0000008c798c7211 */ /* 0x000fe400078feaff */
[----:B------:R-:W-:Y:S02]  /*04d0*/  LOP3.LUT P0, RZ, R0, 0x1f, RZ, 0xc0, !PT ;  /* 0x0000001f00ff7812 */ /* 0x000fe4000780c0ff */
[----:B------:R-:W-:Y:S01]  /*04e0*/  SHF.R.U32.HI R129, RZ, 0x5, R0 ;  /* 0x00000005ff817819 */ /* 0x000fe20000011600 */
[----:B------:R-:W-:Y:S01]  /*04f0*/  CS2R R176, SRZ ;  /* 0x0000000000b07805 */ /* 0x000fe2000001ff00 */
[----:B------:R-:W-:Y:S01]  /*0500*/  LOP3.LUT P4, RZ, R138, 0xff, RZ, 0xc0, !PT ;  /* 0x000000ff8aff7812 */ /* 0x000fe2000788c0ff */
[----:B------:R-:W-:Y:S01]  /*0510*/  IMAD.MOV.U32 R120, RZ, RZ, R140 ;  /* 0x000000ffff787224 */ /* 0x000fe200078e008c */
[----:B--2---:R-:W-:Y:S02]  /*0520*/  P2R R116, PR, RZ, 0x1 ;  /* 0x00000001ff747803 */ /* 0x004fe40000000000 */
[----:B------:R-:W-:-:S02]  /*0530*/  ISETP.GE.AND P5, PT, R139, c[0x0][0x164], PT ;  /* 0x000059008b007a0c */ /* 0x000fc40003fa6270 */
[----:B------:R-:W-:Y:S01]  /*0540*/  LOP3.LUT R160, R129, 0x7fffff8, RZ, 0xc0, !PT ;  /* 0x07fffff881a07812 */ /* 0x000fe200078ec0ff */
[----:B------:R-:W-:Y:S05]  /*0550*/  @!P3 BRA `(.L_x_388) ;  /* 0x000008200000b947 */ /* 0x000fea0003800000 */
[C---:B-1----:R-:W-:Y:S02]  /*0560*/  LEA R116, P0, R140.reuse, c[0x0][0x188], 0x4 ;  /* 0x000062008c747a11 */ /* 0x042fe400078020ff */
[----:B------:R-:W-:Y:S02]  /*0570*/  MOV R125, 0x10 ;  /* 0x00000010007d7802 */ /* 0x000fe40000000f00 */
[----:B------:R-:W-:-:S03]  /*0580*/  LEA.HI.X R117, R140, c[0x0][0x18c], RZ, 0x4, P0 ;  /* 0x000063008c757a11 */ /* 0x000fc600000f24ff */
[----:B------:R-:W-:-:S03]  /*0590*/  IMAD.WIDE.U32 R120, R140, R125, c[0x0][0x208] ;  /* 0x000082008c787625 */ /* 0x000fc600078e007d */
[----:B------:R-:W2:Y:S01]  /*05a0*/  LDG.E.128 R116, [R116.64] ;  /* 0x0000000474747981 */ /* 0x000ea2000c1e1d00 */
[----:B------:R-:W-:-:S03]  /*05b0*/  IMAD.WIDE.U32 R124, R140, R125, c[0x0][0x210] ;  /* 0x000084008c7c7625 */ /* 0x000fc600078e007d */
[----:B------:R-:W3:Y:S04]  /*05c0*/  LDG.E.128 R120, [R120.64] ;  /* 0x0000000478787981 */ /* 0x000ee8000c1e1d00 */
[----:B------:R-:W4:Y:S01]  /*05d0*/  LDG.E.128 R124, [R124.64] ;  /* 0x000000047c7c7981 */ /* 0x000f22000c1e1d00 */
[C---:B------:R-:W-:Y:S01]  /*05e0*/  IMAD.SHL.U32 R158, R140.reuse, 0x8, RZ ;  /* 0x000000088c9e7824 */ /* 0x040fe200078e00ff */
[----:B------:R-:W-:Y:S02]  /*05f0*/  SHF.L.U64.HI R130, R140, 0x3, RZ ;  /* 0x000000038c827819 */ /* 0x000fe400000102ff */
[----:B------:R-:W-:Y:S02]  /*0600*/  ISETP.NE.U32.AND P0, PT, RZ, c[0x0][0x250], PT ;  /* 0x00009400ff007a0c */ /* 0x000fe40003f05070 */
[----:B------:R-:W-:-:S02]  /*0610*/  IADD3 R132, P1, R158, c[0x0][0x190], RZ ;  /* 0x000064009e847a10 */ /* 0x000fc40007f3e0ff */
        /* <DEDUP_REMOVED lines=10> */
[----:B0-----:R-:W-:-:S03]  /*06c0*/  ISETP.NE.AND P0, PT, R174, RZ, PT ;  /* 0x000000ffae00720c */ /* 0x001fc60003f05270 */
[----:B------:R0:W5:Y:S02]  /*06d0*/  @P1 LDG.E.128 R8, [R130.64] ;  /* 0x0000000482081981 */ /* 0x000164000c1e1d00 */
[----:B-----5:R-:W-:Y:S02]  /*06e0*/  FSEL R161, R128, RZ, !P0 ;  /* 0x000000ff80a17208 */ /* 0x020fe40004000000 */
[----:B--2---:R-:W-:Y:S02]  /*06f0*/  PRMT R176, RZ, 0x5410, R119 ;  /* 0x00005410ffb07816 */ /* 0x004fe40000000077 */
[----:B------:R-:W-:Y:S02]  /*0700*/  PRMT R162, RZ, 0x7610, R117 ;  /* 0x00007610ffa27816 */ /* 0x000fe40000000075 */
[----:B------:R-:W-:Y:S01]  /*0710*/  PRMT R168, RZ, 0x7610, R118 ;  /* 0x00007610ffa87816 */ /* 0x000fe20000000076 */
[----:B------:R-:W-:Y:S01]  /*0720*/  FADD.FTZ R178, -R161, R176 ;  /* 0x000000b0a1b27221 */ /* 0x000fe20000010100 */
[----:B---3--:R-:W-:-:S02]  /*0730*/  PRMT R169, RZ, 0x5410, R122 ;  /* 0x00005410ffa97816 */ /* 0x008fc4000000007a */
[----:B------:R-:W-:Y:S01]  /*0740*/  PRMT R176, RZ, 0x7610, R122 ;  /* 0x00007610ffb07816 */ /* 0x000fe2000000007a */
[C---:B------:R-:W-:Y:S01]  /*0750*/  FADD.FTZ R166, -R161.reuse, R162 ;  /* 0x000000a2a1a67221 */ /* 0x040fe20000010100 */
[--C-:B0-----:R-:W-:Y:S02]  /*0760*/  PRMT R130, RZ, 0x5410, R116.reuse ;  /* 0x00005410ff827816 */ /* 0x101fe40000000074 */
[----:B----4-:R-:W-:Y:S02]  /*0770*/  PRMT R122, RZ, 0x7610, R125 ;  /* 0x00007610ff7a7816 */ /* 0x010fe4000000007d */
[----:B------:R-:W-:Y:S02]  /*0780*/  PRMT R116, RZ, 0x7610, R116 ;  /* 0x00007610ff747816 */ /* 0x000fe40000000074 */
[----:B------:R-:W-:Y:S01]  /*0790*/  PRMT R164, RZ, 0x5410, R118 ;  /* 0x00005410ffa47816 */ /* 0x000fe20000000076 */
[----:B------:R-:W-:Y:S01]  /*07a0*/  FADD.FTZ R172, -R161, R168 ;  /* 0x000000a8a1ac7221 */ /* 0x000fe20000010100 */
[----:B------:R-:W-:Y:S01]  /*07b0*/  PRMT R168, RZ, 0x7610, R121 ;  /* 0x00007610ffa87816 */ /* 0x000fe20000000079 */
[----:B------:R-:W-:Y:S01]  /*07c0*/  FMUL.FTZ R165, R99, R122 ;  /* 0x0000007a63a57220 */ /* 0x000fe20000410000 */
[--C-:B------:R-:W-:Y:S01]  /*07d0*/  PRMT R175, RZ, 0x5410, R123.reuse ;  /* 0x00005410ffaf7816 */ /* 0x100fe2000000007b */
[----:B------:R-:W-:Y:S01]  /*07e0*/  FMUL.FTZ R166, R141, R166 ;  /* 0x000000a68da67220 */ /* 0x000fe20000410000 */
[----:B------:R-:W-:Y:S01]  /*07f0*/  PRMT R182, RZ, 0x7610, R123 ;  /* 0x00007610ffb67816 */ /* 0x000fe2000000007b */
[C---:B------:R-:W-:Y:S01]  /*0800*/  FADD.FTZ R116, -R161.reuse, R116 ;  /* 0x00000074a1747221 */ /* 0x040fe20000010100 */
[----:B------:R-:W-:Y:S01]  /*0810*/  PRMT R123, RZ, 0x5410, R126 ;  /* 0x00005410ff7b7816 */ /* 0x000fe2000000007e */
[----:B------:R-:W-:Y:S01]  /*0820*/  FADD.FTZ R170, -R161, R164 ;  /* 0x000000a4a1aa7221 */ /* 0x000fe20000010100 */
[----:B------:R-:W-:-:S02]  /*0830*/  PRMT R126, RZ, 0x7610, R126 ;  /* 0x00007610ff7e7816 */ /* 0x000fc4000000007e */
[----:B-1----:R-:W-:Y:S02]  /*0840*/  PRMT R158, RZ, 0x5410, R117 ;  /* 0x00005410ff9e7816 */ /* 0x002fe40000000075 */
[----:B------:R-:W-:Y:S01]  /*0850*/  PRMT R180, RZ, 0x7610, R119 ;  /* 0x00007610ffb47816 */ /* 0x000fe20000000077 */
[----:B------:R-:W-:Y:S01]  /*0860*/  FADD.FTZ R59, R59, R168 ;  /* 0x000000a83b3b7221 */ /* 0x000fe20000010000 */
[----:B------:R-:W-:Y:S01]  /*0870*/  PRMT R131, RZ, 0x5410, R121 ;  /* 0x00005410ff837816 */ /* 0x000fe20000000079 */
[-C--:B------:R-:W-:Y:S01]  /*0880*/  FFMA.FTZ R165, R107, R168.reuse, R165 ;  /* 0x000000a86ba57223 */ /* 0x080fe200000100a5 */
[----:B------:R-:W-:Y:S01]  /*0890*/  PRMT R119, RZ, 0x5410, R124 ;  /* 0x00005410ff777816 */ /* 0x000fe2000000007c */
[----:B------:R-:W-:Y:S01]  /*08a0*/  FFMA.FTZ R75, R166, R168, R75 ;  /* 0x000000a8a64b7223 */ /* 0x000fe2000001004b */
[----:B------:R-:W-:Y:S01]  /*08b0*/  PRMT R121, RZ, 0x5410, R125 ;  /* 0x00005410ff797816 */ /* 0x000fe2000000007d */
[C---:B------:R-:W-:Y:S01]  /*08c0*/  FMUL.FTZ R162, R141.reuse, R116 ;  /* 0x000000748da27220 */ /* 0x040fe20000410000 */
[--C-:B------:R-:W-:Y:S01]  /*08d0*/  PRMT R125, RZ, 0x5410, R127.reuse ;  /* 0x00005410ff7d7816 */ /* 0x100fe2000000007f */
[----:B------:R-:W-:Y:S01]  /*08e0*/  FMUL.FTZ R168, R92, R123 ;  /* 0x0000007b5ca87220 */ /* 0x000fe20000410000 */
[----:B------:R-:W-:Y:S01]  /*08f0*/  PRMT R184, RZ, 0x7610, R127 ;  /* 0x00007610ffb87816 */ /* 0x000fe2000000007f */
[----:B------:R-:W-:Y:S01]  /*0900*/  FMUL.FTZ R167, R141, R170 ;  /* 0x000000aa8da77220 */ /* 0x000fe20000410000 */
[----:B------:R-:W-:Y:S01]  /*0910*/  PRMT R117, RZ, 0x5410, R120 ;  /* 0x00005410ff757816 */ /* 0x000fe20000000078 */
[----:B------:R-:W-:Y:S01]  /*0920*/  FMUL.FTZ R116, R93, R126 ;  /* 0x0000007e5d747220 */ /* 0x000fe20000410000 */
[----:B------:R-:W-:Y:S01]  /*0930*/  PRMT R124, RZ, 0x7610, R124 ;  /* 0x00007610ff7c7816 */ /* 0x000fe2000000007c */
[----:B------:R-:W-:-:S02]  /*0940*/  FADD.FTZ R130, R130, -R161 ;  /* 0x800000a182827221 */ /* 0x000fc40000010000 */
[----:B------:R-:W-:Y:S02]  /*0950*/  FADD.FTZ R118, -R161, R158 ;  /* 0x0000009ea1767221 */ /* 0x000fe40000010100 */
[----:B------:R-:W-:Y:S02]  /*0960*/  FMUL.FTZ R158, R96, R119 ;  /* 0x00000077609e7220 */ /* 0x000fe40000410000 */
[----:B------:R-:W-:Y:S02]  /*0970*/  FADD.FTZ R52, R52, R169 ;  /* 0x000000a934347221 */ /* 0x000fe40000010000 */
[-C--:B------:R-:W-:Y:S02]  /*0980*/  FFMA.FTZ R168, R100, R169.reuse, R168 ;  /* 0x000000a964a87223 */ /* 0x080fe400000100a8 */
[----:B------:R-:W-:Y:S01]  /*0990*/  FFMA.FTZ R68, R167, R169, R68 ;  /* 0x000000a9a7447223 */ /* 0x000fe20000010044 */
[----:B------:R-:W-:Y:S01]  /*09a0*/  PRMT R120, RZ, 0x7610, R120 ;  /* 0x00007610ff787816 */ /* 0x000fe20000000078 */
[----:B------:R-:W-:-:S02]  /*09b0*/  FFMA.FTZ R169, R101, R176, R116 ;  /* 0x000000b065a97223 */ /* 0x000fc40000010074 */
[----:B------:R-:W-:Y:S02]  /*09c0*/  FMUL.FTZ R171, R94, R125 ;  /* 0x0000007d5eab7220 */ /* 0x000fe40000410000 */
[----:B------:R-:W-:Y:S02]  /*09d0*/  FMUL.FTZ R173, R141, R178 ;  /* 0x000000b28dad7220 */ /* 0x000fe40000410000 */
[----:B------:R-:W-:Y:S02]  /*09e0*/  FADD.FTZ R180, -R161, R180 ;  /* 0x000000b4a1b47221 */ /* 0x000fe40000010100 */
[----:B------:R-:W-:Y:S02]  /*09f0*/  FMUL.FTZ R159, R141, R130 ;  /* 0x000000828d9f7220 */ /* 0x000fe40000410000 */
        /* <DEDUP_REMOVED lines=8> */
[----:B------:R-:W-:Y:S02]  /*0a80*/  FFMA.FTZ R175, R103, R182, R116 ;  /* 0x000000b667af7223 */ /* 0x000fe40000010074 */
[----:B------:R-:W-:Y:S02]  /*0a90*/  FFMA.FTZ R161, R105, R120, R161 ;  /* 0x0000007869a17223 */ /* 0x000fe400000100a1 */
[----:B------:R-:W-:Y:S02]  /*0aa0*/  FMUL.FTZ R164, R98, R121 ;  /* 0x0000007962a47220 */ /* 0x000fe40000410000 */
[----:B------:R-:W-:Y:S02]  /*0ab0*/  FADD.FTZ R116, RZ, R158 ;  /* 0x0000009eff747221 */ /* 0x000fe40000010000 */
[----:B------:R-:W-:Y:S02]  /*0ac0*/  FFMA.FTZ R117, R159, R158, RZ ;  /* 0x0000009e9f757223 */ /* 0x000fe400000100ff */
        /* <DEDUP_REMOVED lines=10> */
[----:B------:R-:W-:Y:S02]  /*0b70*/  FMUL.FTZ R170, R141, R172 ;  /* 0x000000ac8daa7220 */ /* 0x000fe40000410000 */
[----:B------:R-:W-:Y:S02]  /*0b80*/  FADD.FTZ R116, R119, R168 ;  /* 0x000000a877747221 */ /* 0x000fe40000010000 */
[----:B------:R-:W-:-:S02]  /*0b90*/  FFMA.FTZ R117, R167, R168, R117 ;  /* 0x000000a8a7757223 */ /* 0x000fc40000010075 */
[----:B------:R-:W-:Y:S02]  /*0ba0*/  FADD.FTZ R116, R116, R169 ;  /* 0x000000a974747221 */ /* 0x000fe40000010000 */
[----:B------:R-:W-:Y:S02]  /*0bb0*/  FFMA.FTZ R118, R170, R169, R117 ;  /* 0x000000a9aa767223 */ /* 0x000fe40000010075 */
[----:B------:R-:W-:Y:S02]  /*0bc0*/  FMUL.FTZ R172, R141, R180 ;  /* 0x000000b48dac7220 */ /* 0x000fe40000410000 */
[----:B------:R-:W-:Y:S02]  /*0bd0*/  FADD.FTZ R116, R116, R171 ;  /* 0x000000ab74747221 */ /* 0x000fe40000010000 */
[----:B------:R-:W-:Y:S02]  /*0be0*/  FFMA.FTZ R118, R173, R171, R118 ;  /* 0x000000abad767223 */ /* 0x000fe40000010076 */
[----:B------:R-:W-:-:S02]  /*0bf0*/  FADD.FTZ R57, R57, R120 ;  /* 0x0000007839397221 */ /* 0x000fc40000010000 */
[----:B------:R-:W-:Y:S01]  /*0c00*/  FFMA.FTZ R73, R162, R120, R73 ;  /* 0x00000078a2497223 */ /* 0x000fe20000010049 */
[----:B------:R-:W-:Y:S01]  /*0c10*/  IADD3 R120, R140, 0x100, RZ ;  /* 0x000001008c787810 */ /* 0x000fe20007ffe0ff */
        /* <DEDUP_REMOVED lines=22> */
.L_x_388:
[----:B-1----:R-:W-:Y:S05]  /*0d80*/  BSYNC B0 ;  /* 0x0000000000007941 */ /* 0x002fea0003800000 */
.L_x_387:
[----:B------:R-:W-:Y:S01]  /*0d90*/  BSSY B0, `(.L_x_389) ;  /* 0x0000083000007945 */ /* 0x000fe20003800000 */
[----:B------:R-:W-:Y:S05]  /*0da0*/  @!P2 BRA `(.L_x_390) ;  /* 0x000008100000a947 */ /* 0x000fea0003800000 */
[----:B------:R-:W-:Y:S01]  /*0db0*/  ISETP.NE.U32.AND P0, PT, RZ, c[0x0][0x250], PT ;  /* 0x00009400ff007a0c */ /* 0x000fe20003f05070 */
[----:B------:R-:W-:Y:S01]  /*0dc0*/  IMAD.MOV.U32 R121, RZ, RZ, 0x10 ;  /* 0x00000010ff797424 */ /* 0x000fe200078e00ff */
[----:B------:R-:W-:-:S02]  /*0dd0*/  LEA R124, P1, R120, c[0x0][0x188], 0x4 ;  /* 0x00006200787c7a11 */ /* 0x000fc400078220ff */
[----:B------:R-:W-:Y:S02]  /*0de0*/  ISETP.NE.AND.EX P0, PT, RZ, c[0x0][0x254], PT, P0 ;  /* 0x00009500ff007a0c */ /* 0x000fe40003f05300 */
[C---:B------:R-:W-:Y:S02]  /*0df0*/  SHF.L.U32 R142, R120.reuse, 0x3, RZ ;  /* 0x00000003788e7819 */ /* 0x040fe400000006ff */
[----:B------:R-:W-:Y:S02]  /*0e00*/  LEA.HI.X R125, R120, c[0x0][0x18c], RZ, 0x4, P1 ;  /* 0x00006300787d7a11 */ /* 0x000fe400008f24ff */
[----:B------:R-:W-:Y:S02]  /*0e10*/  SHF.R.U32.HI R116, RZ, 0x1d, R120 ;  /* 0x0000001dff747819 */ /* 0x000fe40000011678 */
[----:B------:R-:W-:Y:S02]  /*0e20*/  IADD3 R136, P1, R142, c[0x0][0x190], RZ ;  /* 0x000064008e887a10 */ /* 0x000fe40007f3e0ff */
[----:B------:R-:W2:Y:S02]  /*0e30*/  LDG.E.128 R124, [R124.64] ;  /* 0x000000047c7c7981 */ /* 0x000ea4000c1e1d00 */
        /* <DEDUP_REMOVED lines=12> */
[----:B0-----:R-:W-:-:S03]  /*0f00*/  ISETP.NE.AND P0, PT, R174, RZ, PT ;  /* 0x000000ffae00720c */ /* 0x001fc60003f05270 */
[----:B------:R3:W5:Y:S04]  /*0f10*/  @P1 LDG.E.128 R4, [R130.64] ;  /* 0x0000000482041981 */ /* 0x000768000c1e1d00 */
[----:B------:R-:W4:Y:S01]  /*0f20*/  LDG.E.128 R120, [R120.64] ;  /* 0x0000000478787981 */ /* 0x000f22000c1e1d00 */
[----:B-----5:R-:W-:Y:S02]  /*0f30*/  FSEL R178, R128, RZ, !P0 ;  /* 0x000000ff80b27208 */ /* 0x020fe40004000000 */
[--C-:B---3--:R-:W-:Y:S02]  /*0f40*/  PRMT R131, RZ, 0x5410, R116.reuse ;  /* 0x00005410ff837816 */ /* 0x108fe40000000074 */
[----:B------:R-:W-:Y:S02]  /*0f50*/  PRMT R130, RZ, 0x7610, R116 ;  /* 0x00007610ff827816 */ /* 0x000fe40000000074 */
[----:B------:R-:W-:-:S02]  /*0f60*/  PRMT R153, RZ, 0x5410, R118 ;  /* 0x00005410ff997816 */ /* 0x000fc40000000076 */
[----:B------:R-:W-:Y:S02]  /*0f70*/  PRMT R154, RZ, 0x7610, R118 ;  /* 0x00007610ff9a7816 */ /* 0x000fe40000000076 */
[----:B--2---:R-:W-:Y:S02]  /*0f80*/  PRMT R116, RZ, 0x5410, R124 ;  /* 0x00005410ff747816 */ /* 0x004fe4000000007c */
[--C-:B------:R-:W-:Y:S02]  /*0f90*/  PRMT R118, RZ, 0x5410, R125.reuse ;  /* 0x00005410ff767816 */ /* 0x100fe4000000007d */
[----:B------:R-:W-:Y:S02]  /*0fa0*/  PRMT R125, RZ, 0x7610, R125 ;  /* 0x00007610ff7d7816 */ /* 0x000fe4000000007d */
[--C-:B------:R-:W-:Y:S02]  /*0fb0*/  PRMT R157, RZ, 0x5410, R119.reuse ;  /* 0x00005410ff9d7816 */ /* 0x100fe40000000077 */
[----:B------:R-:W-:Y:S01]  /*0fc0*/  PRMT R180, RZ, 0x7610, R119 ;  /* 0x00007610ffb47816 */ /* 0x000fe20000000077 */
[----:B------:R-:W-:-:S02]  /*0fd0*/  FADD.FTZ R116, -R178, R116 ;  /* 0x00000074b2747221 */ /* 0x000fc40000010100 */
[C---:B------:R-:W-:Y:S01]  /*0fe0*/  FADD.FTZ R118, -R178.reuse, R118 ;  /* 0x00000076b2767221 */ /* 0x040fe20000010100 */
[----:B------:R-:W-:Y:S01]  /*0ff0*/  PRMT R149, RZ, 0x5410, R117 ;  /* 0x00005410ff957816 */ /* 0x000fe20000000075 */
[----:B------:R-:W-:Y:S01]  /*1000*/  FADD.FTZ R148, -R178, R125 ;  /* 0x0000007db2947221 */ /* 0x000fe20000010100 */
[----:B------:R-:W-:Y:S02]  /*1010*/  PRMT R150, RZ, 0x7610, R117 ;  /* 0x00007610ff967816 */ /* 0x000fe40000000075 */
[--C-:B----4-:R-:W-:Y:S02]  /*1020*/  PRMT R119, RZ, 0x5410, R121.reuse ;  /* 0x00005410ff777816 */ /* 0x110fe40000000079 */
[----:B------:R-:W-:Y:S02]  /*1030*/  PRMT R152, RZ, 0x7610, R121 ;  /* 0x00007610ff987816 */ /* 0x000fe40000000079 */
[----:B------:R-:W-:Y:S01]  /*1040*/  PRMT R121, RZ, 0x5410, R126 ;  /* 0x00005410ff797816 */ /* 0x000fe2000000007e */
[C---:B-1----:R-:W-:Y:S01]  /*1050*/  FMUL.FTZ R143, R141.reuse, R116 ;  /* 0x000000748d8f7220 */ /* 0x042fe20000410000 */
[----:B------:R-:W-:Y:S01]  /*1060*/  PRMT R117, RZ, 0x5410, R120 ;  /* 0x00005410ff757816 */ /* 0x000fe20000000078 */
[----:B------:R-:W-:Y:S01]  /*1070*/  FMUL.FTZ R146, R82, R119 ;  /* 0x0000007752927220 */ /* 0x000fe20000410000 */
[--C-:B------:R-:W-:Y:S01]  /*1080*/  PRMT R155, RZ, 0x5410, R122.reuse ;  /* 0x00005410ff9b7816 */ /* 0x100fe2000000007a */
[----:B------:R-:W-:Y:S01]  /*1090*/  FMUL.FTZ R147, R141, R118 ;  /* 0x000000768d937220 */ /* 0x000fe20000410000 */
[----:B------:R-:W-:Y:S01]  /*10a0*/  PRMT R156, RZ, 0x7610, R122 ;  /* 0x00007610ff9c7816 */ /* 0x000fe2000000007a */
[----:B------:R-:W-:-:S02]  /*10b0*/  FMUL.FTZ R116, R83, R152 ;  /* 0x0000009853747220 */ /* 0x000fc40000410000 */
[----:B------:R-:W-:Y:S01]  /*10c0*/  FMUL.FTZ R148, R141, R148 ;  /* 0x000000948d947220 */ /* 0x000fe20000410000 */
[----:B------:R-:W-:Y:S01]  /*10d0*/  PRMT R120, RZ, 0x7610, R120 ;  /* 0x00007610ff787816 */ /* 0x000fe20000000078 */
[----:B------:R-:W-:Y:S01]  /*10e0*/  FADD.FTZ R122, -R178, R121 ;  /* 0x00000079b27a7221 */ /* 0x000fe20000010100 */
[----:B------:R-:W-:Y:S01]  /*10f0*/  PRMT R124, RZ, 0x7610, R124 ;  /* 0x00007610ff7c7816 */ /* 0x000fe2000000007c */
        /* <DEDUP_REMOVED lines=10> */
[----:B------:R-:W-:Y:S02]  /*11a0*/  FADD.FTZ R124, -R178, R124 ;  /* 0x0000007cb27c7221 */ /* 0x000fe40000010100 */
[----:B------:R-:W-:Y:S02]  /*11b0*/  FFMA.FTZ R142, R88, R131, R142 ;  /* 0x00000083588e7223 */ /* 0x000fe4000001008e */
[----:B------:R-:W-:Y:S02]  /*11c0*/  FMUL.FTZ R145, R81, R120 ;  /* 0x0000007851917220 */ /* 0x000fe40000410000 */
[----:B------:R-:W-:Y:S02]  /*11d0*/  FADD.FTZ R44, R44, R153 ;  /* 0x000000992c2c7221 */ /* 0x000fe40000010000 */
[-C--:B------:R-:W-:Y:S02]  /*11e0*/  FFMA.FTZ R150, R84, R153.reuse, R150 ;  /* 0x0000009954967223 */ /* 0x080fe40000010096 */
[----:B------:R-:W-:-:S02]  /*11f0*/  FFMA.FTZ R60, R151, R153, R60 ;  /* 0x00000099973c7223 */ /* 0x000fc4000001003c */
[----:B------:R-:W-:Y:S01]  /*1200*/  FFMA.FTZ R153, R85, R154, R116 ;  /* 0x0000009a55997223 */ /* 0x000fe20000010074 */
[----:B------:R-:W-:Y:S01]  /*1210*/  PRMT R126, RZ, 0x7610, R126 ;  /* 0x00007610ff7e7816 */ /* 0x000fe2000000007e */
[----:B------:R-:W-:Y:S02]  /*1220*/  FMUL.FTZ R144, R141, R124 ;  /* 0x0000007c8d907220 */ /* 0x000fe40000410000 */
[----:B------:R-:W-:Y:S02]  /*1230*/  FFMA.FTZ R145, R89, R130, R145 ;  /* 0x0000008259917223 */ /* 0x000fe40000010091 */
[----:B------:R-:W-:Y:S02]  /*1240*/  FADD.FTZ R116, R177, R142 ;  /* 0x0000008eb1747221 */ /* 0x000fe40000010000 */
[----:B------:R-:W-:Y:S02]  /*1250*/  FFMA.FTZ R176, R143, R142, R176 ;  /* 0x0000008e8fb07223 */ /* 0x000fe400000100b0 */
[----:B------:R-:W-:-:S02]  /*1260*/  FADD.FTZ R16, R16, R117 ;  /* 0x0000007510107221 */ /* 0x000fc40000010000 */
[----:B------:R-:W-:Y:S01]  /*1270*/  FFMA.FTZ R32, R143, R117, R32 ;  /* 0x000000758f207223 */ /* 0x000fe20000010020 */
[----:B------:R-:W-:Y:S01]  /*1280*/  PRMT R179, RZ, 0x5410, R123 ;  /* 0x00005410ffb37816 */ /* 0x000fe2000000007b */
[----:B------:R-:W-:Y:S01]  /*1290*/  FADD.FTZ R117, R116, R145 ;  /* 0x0000009174757221 */ /* 0x000fe20000010000 */
[----:B------:R-:W-:Y:S01]  /*12a0*/  PRMT R182, RZ, 0x7610, R123 ;  /* 0x00007610ffb67816 */ /* 0x000fe2000000007b */
[----:B------:R-:W-:Y:S01]  /*12b0*/  FFMA.FTZ R176, R144, R145, R176 ;  /* 0x0000009190b07223 */ /* 0x000fe200000100b0 */
[----:B------:R-:W-:Y:S01]  /*12c0*/  PRMT R123, RZ, 0x5410, R127 ;  /* 0x00005410ff7b7816 */ /* 0x000fe2000000007f */
[----:B------:R-:W-:Y:S02]  /*12d0*/  FADD.FTZ R126, -R178, R126 ;  /* 0x0000007eb27e7221 */ /* 0x000fe40000010100 */
[----:B------:R-:W-:Y:S02]  /*12e0*/  FADD.FTZ R116, R117, R146 ;  /* 0x0000009275747221 */ /* 0x000fe40000010000 */
[----:B------:R-:W-:-:S02]  /*12f0*/  FFMA.FTZ R176, R147, R146, R176 ;  /* 0x0000009293b07223 */ /* 0x000fc400000100b0 */
[----:B------:R-:W-:Y:S02]  /*1300*/  FADD.FTZ R19, R19, R152 ;  /* 0x0000009813137221 */ /* 0x000fe40000010000 */
[----:B------:R-:W-:Y:S02]  /*1310*/  FFMA.FTZ R35, R148, R152, R35 ;  /* 0x0000009894237223 */ /* 0x000fe40000010023 */
[----:B------:R-:W-:Y:S02]  /*1320*/  FMUL.FTZ R152, R141, R126 ;  /* 0x0000007e8d987220 */ /* 0x000fe40000410000 */
[----:B------:R-:W-:Y:S02]  /*1330*/  FADD.FTZ R128, -R178, R123 ;  /* 0x0000007bb2807221 */ /* 0x000fe40000010100 */
[----:B------:R-:W-:Y:S02]  /*1340*/  FADD.FTZ R117, R116, R149 ;  /* 0x0000009574757221 */ /* 0x000fe40000010000 */
[----:B------:R-:W-:Y:S01]  /*1350*/  FFMA.FTZ R176, R148, R149, R176 ;  /* 0x0000009594b07223 */ /* 0x000fe200000100b0 */
[----:B------:R-:W-:Y:S01]  /*1360*/  PRMT R127, RZ, 0x7610, R127 ;  /* 0x00007610ff7f7816 */ /* 0x000fe2000000007f */
[----:B------:R-:W-:-:S02]  /*1370*/  FADD.FTZ R45, R45, R154 ;  /* 0x0000009a2d2d7221 */ /* 0x000fc40000010000 */
[----:B------:R-:W-:Y:S02]  /*1380*/  FFMA.FTZ R61, R152, R154, R61 ;  /* 0x0000009a983d7223 */ /* 0x000fe4000001003d */
[----:B------:R-:W-:Y:S02]  /*1390*/  FADD.FTZ R12, R12, R155 ;  /* 0x0000009b0c0c7221 */ /* 0x000fe40000010000 */
[----:B------:R-:W-:Y:S02]  /*13a0*/  FFMA.FTZ R28, R151, R155, R28 ;  /* 0x0000009b971c7223 */ /* 0x000fe4000001001c */
[----:B------:R-:W-:Y:S02]  /*13b0*/  FMUL.FTZ R154, R78, R179 ;  /* 0x000000b34e9a7220 */ /* 0x000fe40000410000 */
[----:B------:R-:W-:Y:S02]  /*13c0*/  FMUL.FTZ R155, R141, R128 ;  /* 0x000000808d9b7220 */ /* 0x000fe40000410000 */
[----:B------:R-:W-:-:S02]  /*13d0*/  FADD.FTZ R116, R117, R150 ;  /* 0x0000009675747221 */ /* 0x000fc40000010000 */
[----:B------:R-:W-:Y:S02]  /*13e0*/  FFMA.FTZ R176, R151, R150, R176 ;  /* 0x0000009697b07223 */ /* 0x000fe400000100b0 */
[----:B------:R-:W-:Y:S02]  /*13f0*/  FADD.FTZ R46, R46, R157 ;  /* 0x0000009d2e2e7221 */ /* 0x000fe40000010000 */
[-C--:B------:R-:W-:Y:S02]  /*1400*/  FFMA.FTZ R154, R86, R157.reuse, R154 ;  /* 0x0000009d569a7223 */ /* 0x080fe4000001009a */
[----:B------:R-:W-:Y:S02]  /*1410*/  FFMA.FTZ R62, R155, R157, R62 ;  /* 0x0000009d9b3e7223 */ /* 0x000fe4000001003e */
[----:B------:R-:W-:Y:S02]  /*1420*/  FADD.FTZ R178, -R178, R127 ;  /* 0x0000007fb2b27221 */ /* 0x000fe40000010100 */
[----:B------:R-:W-:-:S02]  /*1430*/  FMUL.FTZ R157, R79, R182 ;  /* 0x000000b64f9d7220 */ /* 0x000fc40000410000 */
[----:B------:R-:W-:Y:S02]  /*1440*/  FADD.FTZ R117, R116, R153 ;  /* 0x0000009974757221 */ /* 0x000fe40000010000 */
[C---:B------:R-:W-:Y:S02]  /*1450*/  FFMA.FTZ R176, R152.reuse, R153, R176 ;  /* 0x0000009998b07223 */ /* 0x040fe400000100b0 */
        /* <DEDUP_REMOVED lines=22> */
.L_x_390:
[----:B------:R-:W-:Y:S05]  /*15c0*/  BSYNC B0 ;  /* 0x0000000000007941 */ /* 0x000fea0003800000 */
.L_x_389:
[----:B------:R-:W-:Y:S01]  /*15d0*/  @!P4 IADD3 R160, R160, 0x8, RZ ;  /* 0x00000008a0a0c810 */ /* 0x000fe20007ffe0ff */
[----:B------:R-:W-:Y:S05]  /*15e0*/  BRA.DIV ~URZ, `(.L_x_391) ;  /* 0x000017127f007947 */ /* 0x000fea000b800000 */
[----:B------:R1:W2:Y:S02]  /*15f0*/  SHFL.DOWN PT, R118, R177, 0x10, 0x1f ;  /* 0x0a001f00b1767f89 */ /* 0x0002a400000e0000 */
.L_x_400:
        /* <DEDUP_REMOVED lines=18> */
.L_x_401:
[----:B------:R-:W-:Y:S01]  /*1720*/  LOP3.LUT P0, RZ, R0, 0x1f, RZ, 0xc0, !PT ;  /* 0x0000001f00ff7812 */ /* 0x000fe2000780c0ff */
[----:B---3--:R-:W-:Y:S01]  /*1730*/  FADD.FTZ R178, R123, R120 ;  /* 0x000000787bb27221 */ /* 0x008fe20000010000 */
[----:B------:R-:W-:Y:S01]  /*1740*/  WARPSYNC 0xffffffff ;  /* 0xffffffff00007948 */ /* 0x000fe20003800000 */
[----:B--2---:R-:W-:Y:S01]  /*1750*/  FADD.FTZ R179, R117, R122 ;  /* 0x0000007a75b37221 */ /* 0x004fe20000010000 */
[----:B------:R-:W-:Y:S09]  /*1760*/  BSSY B0, `(.L_x_393) ;  /* 0x00000a5000007945 */ /* 0x000ff20003800000 */
[----:B------:R-:W-:-:S04]  /*1770*/  @!P0 LOP3.LUT R129, R129, 0x7, RZ, 0xc0, !PT ;  /* 0x0000000781818812 */ /* 0x000fc800078ec0ff */
[----:B------:R-:W-:-:S05]  /*1780*/  @!P0 IADD3 R176, R160, R129, RZ ;  /* 0x00000081a0b08210 */ /* 0x000fca0007ffe0ff */
[----:B------:R-:W-:Y:S04]  /*1790*/  @!P0 STS.64 [R176.X8+0x4000], R178 ;  /* 0x004000b2b0008388 */ /* 0x000fe80000008a00 */
[----:B------:R-:W-:Y:S06]  /*17a0*/  BAR.SYNC.DEFER_BLOCKING 0x0 ;  /* 0x0000000000007b1d */ /* 0x000fec0000010000 */
[----:B------:R-:W2:Y:S04]  /*17b0*/  LDS.128 R116, [R160.X8+0x4000] ;  /* 0x00400000a0747984 */ /* 0x000ea80000008c00 */
[----:B-1----:R-:W1:Y:S04]  /*17c0*/  LDS.128 R120, [R160.X8+0x4010] ;  /* 0x00401000a0787984 */ /* 0x002e680000008c00 */
[----:B------:R-:W3:Y:S04]  /*17d0*/  LDS.128 R124, [R160.X8+0x4020] ;  /* 0x00402000a07c7984 */ /* 0x000ee80000008c00 */
[----:B-----5:R-:W4:Y:S01]  /*17e0*/  LDS.128 R128, [R160.X8+0x4030] ;  /* 0x00403000a0807984 */ /* 0x020f220000008c00 */
[----:B--2---:R-:W-:-:S02]  /*17f0*/  FADD.FTZ R177, RZ, R116 ;  /* 0x00000074ffb17221 */ /* 0x004fc40000010000 */
[----:B------:R-:W-:Y:S02]  /*1800*/  FADD.FTZ R116, RZ, R117 ;  /* 0x00000075ff747221 */ /* 0x000fe40000010000 */
[----:B------:R-:W-:Y:S02]  /*1810*/  FADD.FTZ R177, R118, R177 ;  /* 0x000000b176b17221 */ /* 0x000fe40000010000 */
[----:B------:R-:W-:Y:S02]  /*1820*/  FADD.FTZ R116, R119, R116 ;  /* 0x0000007477747221 */ /* 0x000fe40000010000 */
[----:B-1----:R-:W-:Y:S02]  /*1830*/  FADD.FTZ R177, R177, R120 ;  /* 0x00000078b1b17221 */ /* 0x002fe40000010000 */
[----:B------:R-:W-:Y:S02]  /*1840*/  FADD.FTZ R116, R116, R121 ;  /* 0x0000007974747221 */ /* 0x000fe40000010000 */
[----:B------:R-:W-:-:S02]  /*1850*/  FADD.FTZ R177, R122, R177 ;  /* 0x000000b17ab17221 */ /* 0x000fc40000010000 */
[----:B------:R-:W-:Y:S02]  /*1860*/  FADD.FTZ R116, R123, R116 ;  /* 0x000000747b747221 */ /* 0x000fe40000010000 */
[----:B---3--:R-:W-:Y:S02]  /*1870*/  FADD.FTZ R177, R177, R124 ;  /* 0x0000007cb1b17221 */ /* 0x008fe40000010000 */
[----:B------:R-:W-:Y:S02]  /*1880*/  FADD.FTZ R116, R116, R125 ;  /* 0x0000007d74747221 */ /* 0x000fe40000010000 */
[----:B------:R-:W-:Y:S02]  /*1890*/  FADD.FTZ R177, R126, R177 ;  /* 0x000000b17eb17221 */ /* 0x000fe40000010000 */
[----:B------:R-:W-:Y:S02]  /*18a0*/  FADD.FTZ R116, R127, R116 ;  /* 0x000000747f747221 */ /* 0x000fe40000010000 */
[----:B----4-:R-:W-:-:S02]  /*18b0*/  FADD.FTZ R177, R177, R128 ;  /* 0x00000080b1b17221 */ /* 0x010fc40000010000 */
        /* <DEDUP_REMOVED lines=8> */
[----:B0-----:R-:W-:-:S02]  /*1940*/  ISETP.NE.AND P0, PT, R174, RZ, PT ;  /* 0x000000ffae00720c */ /* 0x001fc40003f05270 */
        /* <DEDUP_REMOVED lines=43> */
[--C-:B------:R-:W-:Y:S01]  /*1c00*/  FFMA.FTZ R130, R173, R120, R121.reuse ;  /* 0x00000078ad827223 */ /* 0x100fe20000010079 */
[----:B------:R-:W-:Y:S01]  /*1c10*/  @P0 MOV R117, R2 ;  /* 0x0000000200750202 */ /* 0x000fe20000000f00 */
[----:B------:R-:W-:Y:S01]  /*1c20*/  FFMA.FTZ R160, R172, R120, R121 ;  /* 0x00000078aca07223 */ /* 0x000fe20000010079 */
[----:B------:R-:W-:Y:S01]  /*1c30*/  FSEL R121, R179, RZ, P6 ;  /* 0x000000ffb3797208 */ /* 0x000fe20003000000 */
[----:B------:R-:W-:Y:S01]  /*1c40*/  FMUL.FTZ R181, R128, c[0x0][0x1e8] ;  /* 0x00007a0080b57a20 */ /* 0x000fe20000410000 */
[----:B------:R-:W-:Y:S01]  /*1c50*/  LOP3.LUT P6, RZ, R133, 0xff00, RZ, 0xc0, !PT ;  /* 0x0000ff0085ff7812 */ /* 0x000fe200078cc0ff */
[----:B------:R-:W-:-:S02]  /*1c60*/  FADD.FTZ R130, R171, -R130 ;  /* 0x80000082ab827221 */ /* 0x000fc40000010000 */
[----:B------:R-:W-:Y:S01]  /*1c70*/  FMUL.FTZ R127, R116, c[0x0][0x1e8] ;  /* 0x00007a00747f7a20 */ /* 0x000fe20000410000 */
[----:B------:R-:W-:Y:S01]  /*1c80*/  FSEL R182, R181, RZ, P6 ;  /* 0x000000ffb5b67208 */ /* 0x000fe20003000000 */
[----:B------:R-:W-:Y:S01]  /*1c90*/  FMUL.FTZ R130, R141, R130 ;  /* 0x000000828d827220 */ /* 0x000fe20000410000 */
[----:B------:R-:W-:Y:S01]  /*1ca0*/  @P0 LOP3.LUT P6, RZ, R117, 0xff, RZ, 0xc0, !PT ;  /* 0x000000ff75ff0812 */ /* 0x000fe200078cc0ff */
[----:B------:R-:W-:Y:S01]  /*1cb0*/  FADD.FTZ R160, R175, -R160 ;  /* 0x800000a0afa07221 */ /* 0x000fe20000010000 */
[----:B------:R-:W-:Y:S01]  /*1cc0*/  @P1 PRMT R117, RZ, 0x5410, R11 ;  /* 0x00005410ff751816 */ /* 0x000fe2000000000b */
[----:B------:R-:W-:Y:S01]  /*1cd0*/  FMUL.FTZ R177, R118, c[0x0][0x1e8] ;  /* 0x00007a0076b17a20 */ /* 0x000fe20000410000 */
[----:B------:R-:W-:Y:S01]  /*1ce0*/  FSEL R119, R127, RZ, P4 ;  /* 0x000000ff7f777208 */ /* 0x000fe20002000000 */
[----:B------:R-:W-:Y:S01]  /*1cf0*/  FMUL.FTZ R160, R141, R160 ;  /* 0x000000a08da07220 */ /* 0x000fe20000410000 */
[----:B------:R-:W-:Y:S01]  /*1d00*/  LOP3.LUT P4, RZ, R132, 0xff0000, RZ, 0xc0, !PT ;  /* 0x00ff000084ff7812 */ /* 0x000fe2000788c0ff */
[----:B------:R-:W-:Y:S01]  /*1d10*/  @P1 FADD.FTZ R130, R130, R117 ;  /* 0x0000007582821221 */ /* 0x000fe20000010000 */
[----:B------:R-:W-:-:S02]  /*1d20*/  @P1 PRMT R117, RZ, 0x7610, R11 ;  /* 0x00007610ff751816 */ /* 0x000fc4000000000b */
[----:B------:R-:W-:Y:S01]  /*1d30*/  FSEL R123, R177, RZ, P4 ;  /* 0x000000ffb17b7208 */ /* 0x000fe20002000000 */
[----:B------:R-:W-:Y:S01]  /*1d40*/  FMUL.FTZ R183, R130, c[0x0][0x1e8] ;  /* 0x00007a0082b77a20 */ /* 0x000fe20000410000 */
[----:B------:R-:W-:Y:S01]  /*1d50*/  ISETP.NE.U32.AND P4, PT, RZ, c[0x0][0x258], PT ;  /* 0x00009600ff007a0c */ /* 0x000fe20003f85070 */
[----:B------:R-:W-:Y:S01]  /*1d60*/  @P1 FADD.FTZ R160, R160, R117 ;  /* 0x00000075a0a01221 */ /* 0x000fe20000010000 */
[----:B------:R-:W-:Y:S02]  /*1d70*/  LOP3.LUT P1, RZ, R133, 0xff0000, RZ, 0xc0, !PT ;  /* 0x00ff000085ff7812 */ /* 0x000fe4000782c0ff */
[----:B------:R-:W-:Y:S01]  /*1d80*/  ISETP.NE.AND.EX P4, PT, RZ, c[0x0][0x25c], PT, P4 ;  /* 0x00009700ff007a0c */ /* 0x000fe20003f85340 */
[----:B------:R-:W-:Y:S01]  /*1d90*/  FMUL.FTZ R184, R160, c[0x0][0x1e8] ;  /* 0x00007a00a0b87a20 */ /* 0x000fe20000410000 */
[----:B------:R-:W-:Y:S02]  /*1da0*/  FSEL R125, R183, RZ, P1 ;  /* 0x000000ffb77d7208 */ /* 0x000fe40000800000 */
[----:B------:R-:W-:-:S02]  /*1db0*/  LOP3.LUT P1, RZ, R133, 0xff000000, RZ, 0xc0, !PT ;  /* 0xff00000085ff7812 */ /* 0x000fc4000782c0ff */
[----:B------:R-:W-:Y:S01]  /*1dc0*/  F2FP.BF16.PACK_AB R117, R180, R123 ;  /* 0x0000007bb475723e */ /* 0x000fe200000010ff */
[----:B------:R-:W-:Y:S01]  /*1dd0*/  IMAD.MOV.U32 R123, RZ, RZ, 0x10 ;  /* 0x00000010ff7b7424 */ /* 0x000fe200078e00ff */
[----:B------:R-:W-:Y:S02]  /*1de0*/  FSEL R186, R184, RZ, P1 ;  /* 0x000000ffb8ba7208 */ /* 0x000fe40000800000 */
[----:B------:R-:W-:-:S03]  /*1df0*/  ISETP.NE.U32.AND P1, PT, RZ, c[0x0][0x258], PT ;  /* 0x00009600ff007a0c */ /* 0x000fc60003f25070 */
[----:B------:R-:W-:Y:S02]  /*1e00*/  @P4 F2FP.BF16.PACK_AB R118, RZ, R118 ;  /* 0x00000076ff76423e */ /* 0x000fe400000010ff */
[----:B------:R-:W-:Y:S02]  /*1e10*/  ISETP.NE.AND.EX P1, PT, RZ, c[0x0][0x25c], PT, P1 ;  /* 0x00009700ff007a0c */ /* 0x000fe40003f25310 */
[----:B------:R-:W-:Y:S02]  /*1e20*/  @P4 F2FP.BF16.PACK_AB R116, RZ, R116 ;  /* 0x00000074ff74423e */ /* 0x000fe400000010ff */
[----:B------:R-:W-:Y:S02]  /*1e30*/  @P4 F2FP.BF16.PACK_AB R126, RZ, R126 ;  /* 0x0000007eff7e423e */ /* 0x000fe400000010ff */
[----:B------:R-:W-:Y:S02]  /*1e40*/  @P4 F2FP.BF16.PACK_AB R130, RZ, R130 ;  /* 0x00000082ff82423e */ /* 0x000fe400000010ff */
[----:B------:R-:W-:-:S02]  /*1e50*/  @P4 F2FP.BF16.PACK_AB R124, RZ, R124 ;  /* 0x0000007cff7c423e */ /* 0x000fc400000010ff */
[----:B------:R-:W-:Y:S02]  /*1e60*/  @P4 PRMT R109, R118, 0x7610, R109 ;  /* 0x00007610766d4816 */ /* 0x000fe4000000006d */
[----:B------:R-:W-:Y:S02]  /*1e70*/  @P4 F2FP.BF16.PACK_AB R122, RZ, R122 ;  /* 0x0000007aff7a423e */ /* 0x000fe400000010ff */
[----:B------:R-:W-:Y:S02]  /*1e80*/  @P4 PRMT R108, R116, 0x7610, R108 ;  /* 0x00007610746c4816 */ /* 0x000fe4000000006c */
[----:B------:R-:W-:Y:S02]  /*1e90*/  F2FP.BF16.PACK_AB R118, R182, R121 ;  /* 0x00000079b676723e */ /* 0x000fe400000010ff */
[----:B------:R-:W-:Y:S02]  /*1ea0*/  @P4 F2FP.BF16.PACK_AB R128, RZ, R128 ;  /* 0x00000080ff80423e */ /* 0x000fe400000010ff */
[----:B------:R-:W-:-:S02]  /*1eb0*/  @P4 F2FP.BF16.PACK_AB R160, RZ, R160 ;  /* 0x000000a0ffa0423e */ /* 0x000fc400000010ff */
[----:B------:R-:W-:Y:S02]  /*1ec0*/  @P4 PRMT R110, R126, 0x7610, R110 ;  /* 0x000076107e6e4816 */ /* 0x000fe4000000006e */
[----:B------:R-:W-:Y:S02]  /*1ed0*/  @P4 PRMT R111, R130, 0x7610, R111 ;  /* 0x00007610826f4816 */ /* 0x000fe4000000006f */
[----:B------:R-:W-:Y:S02]  /*1ee0*/  @P0 FSEL R121, R127, RZ, P6 ;  /* 0x000000ff7f790208 */ /* 0x000fe40003000000 */
[----:B------:R-:W-:Y:S02]  /*1ef0*/  F2FP.BF16.PACK_AB R116, R176, R119 ;  /* 0x00000077b074723e */ /* 0x000fe400000010ff */
[----:B------:R-:W-:Y:S02]  /*1f00*/  @P0 LOP3.LUT P6, RZ, R2, 0xff00, RZ, 0xc0, !PT ;  /* 0x0000ff0002ff0812 */ /* 0x000fe400078cc0ff */
[----:B------:R-:W-:-:S02]  /*1f10*/  F2FP.BF16.PACK_AB R119, R186, R125 ;  /* 0x0000007dba77723e */ /* 0x000fc400000010ff */
[----:B------:R-:W-:Y:S01]  /*1f20*/  @P4 PRMT R109, R109, 0x5410, R124 ;  /* 0x000054106d6d4816 */ /* 0x000fe2000000007c */
[-C--:B------:R-:W-:Y:S01]  /*1f30*/  IMAD.WIDE.U32 R124, R140, R123.reuse, c[0x0][0x248] ;  /* 0x000092008c7c7625 */ /* 0x080fe200078e007b */
[----:B------:R-:W-:Y:S02]  /*1f40*/  @P4 PRMT R108, R108, 0x5410, R122 ;  /* 0x000054106c6c4816 */ /* 0x000fe4000000007a */
[----:B------:R-:W-:Y:S01]  /*1f50*/  @P4 PRMT R110, R110, 0x5410, R128 ;  /* 0x000054106e6e4816 */ /* 0x000fe20000000080 */
[----:B------:R-:W-:Y:S01]  /*1f60*/  @P1 IMAD.WIDE.U32 R122, R140, R123, c[0x0][0x258] ;  /* 0x000096008c7a1625 */ /* 0x000fe200078e007b */
[----:B------:R-:W-:Y:S02]  /*1f70*/  @P4 PRMT R111, R111, 0x5410, R160 ;  /* 0x000054106f6f4816 */ /* 0x000fe400000000a0 */
[----:B------:R-:W-:Y:S02]  /*1f80*/  @P0 FSEL R126, R131, RZ, P6 ;  /* 0x000000ff837e0208 */ /* 0x000fe40003000000 */
[C---:B------:R-:W-:Y:S01]  /*1f90*/  @P0 LOP3.LUT P6, RZ, R2.reuse, 0xff000000, RZ, 0xc0, !PT ;  /* 0xff00000002ff0812 */ /* 0x040fe200078cc0ff */
[----:B------:R0:W-:Y:S01]  /*1fa0*/  @P1 STG.E.128 [R122.64], R108 ;  /* 0x0000006c7a001986 */ /* 0x0001e2000c101d04 */
[----:B------:R-:W-:-:S02]  /*1fb0*/  @P0 LOP3.LUT P4, RZ, R2, 0xff0000, RZ, 0xc0, !PT ;  /* 0x00ff000002ff0812 */ /* 0x000fc4000788c0ff */
[C---:B------:R-:W-:Y:S01]  /*1fc0*/  @P0 LOP3.LUT P1, RZ, R3.reuse, 0xff, RZ, 0xc0, !PT ;  /* 0x000000ff03ff0812 */ /* 0x040fe2000782c0ff */
[----:B------:R1:W-:Y:S01]  /*1fd0*/  STG.E.128 [R124.64], R116 ;  /* 0x000000747c007986 */ /* 0x0003e2000c101d04 */
[----:B------:R-:W-:Y:S02]  /*1fe0*/  @P0 FSEL R128, R178, RZ, P6 ;  /* 0x000000ffb2800208 */ /* 0x000fe40003000000 */
[----:B------:R-:W-:Y:S02]  /*1ff0*/  @P0 LOP3.LUT P6, RZ, R3, 0xff0000, RZ, 0xc0, !PT ;  /* 0x00ff000003ff0812 */ /* 0x000fe400078cc0ff */
[----:B------:R-:W-:Y:S02]  /*2000*/  @P0 FSEL R127, R177, RZ, P4 ;  /* 0x000000ffb17f0208 */ /* 0x000fe40002000000 */
[----:B------:R-:W-:Y:S02]  /*2010*/  @P0 LOP3.LUT P4, RZ, R3, 0xff00, RZ, 0xc0, !PT ;  /* 0x0000ff0003ff0812 */ /* 0x000fe4000788c0ff */
[----:B------:R-:W-:-:S02]  /*2020*/  @P0 F2FP.BF16.PACK_AB R121, RZ, R121 ;  /* 0x00000079ff79023e */ /* 0x000fc400000010ff */
[----:B------:R-:W-:Y:S02]  /*2030*/  @P0 F2FP.BF16.PACK_AB R127, RZ, R127 ;  /* 0x0000007fff7f023e */ /* 0x000fe400000010ff */
[----:B------:R-:W-:Y:S02]  /*2040*/  @P0 F2FP.BF16.PACK_AB R126, RZ, R126 ;  /* 0x0000007eff7e023e */ /* 0x000fe400000010ff */
[----:B0-----:R-:W-:Y:S02]  /*2050*/  @P0 FSEL R122, R179, RZ, P1 ;  /* 0x000000ffb37a0208 */ /* 0x001fe40000800000 */
[----:B------:R-:W-:Y:S02]  /*2060*/  @P0 LOP3.LUT P1, RZ, R3, 0xff000000, RZ, 0xc0, !PT ;  /* 0xff00000003ff0812 */ /* 0x000fe4000782c0ff */
[----:B-1----:R-:W-:Y:S02]  /*2070*/  @P0 FSEL R117, R183, RZ, P6 ;  /* 0x000000ffb7750208 */ /* 0x002fe40003000000 */
[----:B------:R-:W-:-:S02]  /*2080*/  @P0 FSEL R116, R181, RZ, P4 ;  /* 0x000000ffb5740208 */ /* 0x000fc40002000000 */
[----:B------:R-:W-:Y:S02]  /*2090*/  @P0 FSEL R119, R184, RZ, P1 ;  /* 0x000000ffb8770208 */ /* 0x000fe40000800000 */
[----:B------:R-:W-:Y:S02]  /*20a0*/  @P0 F2FP.BF16.PACK_AB R122, RZ, R122 ;  /* 0x0000007aff7a023e */ /* 0x000fe400000010ff */
[----:B------:R-:W-:Y:S02]  /*20b0*/  @P0 F2FP.BF16.PACK_AB R117, RZ, R117 ;  /* 0x00000075ff75023e */ /* 0x000fe400000010ff */
[----:B------:R-:W-:Y:S02]  /*20c0*/  @P0 F2FP.BF16.PACK_AB R118, RZ, R116 ;  /* 0x00000074ff76023e */ /* 0x000fe400000010ff */
[----:B------:R-:W-:Y:S02]  /*20d0*/  @P0 F2FP.BF16.PACK_AB R128, RZ, R128 ;  /* 0x00000080ff80023e */ /* 0x000fe400000010ff */
[----:B------:R-:W-:-:S02]  /*20e0*/  @P0 F2FP.BF16.PACK_AB R119, RZ, R119 ;  /* 0x00000077ff77023e */ /* 0x000fc400000010ff */
[----:B------:R-:W-:Y:S02]  /*20f0*/  @P0 PRMT R112, R121, 0x7610, R112 ;  /* 0x0000761079700816 */ /* 0x000fe40000000070 */
[----:B------:R-:W-:Y:S02]  /*2100*/  @P0 LEA R116, P1, R140, c[0x0][0x250], 0x4 ;  /* 0x000094008c740a11 */ /* 0x000fe400078220ff */
[----:B------:R-:W-:Y:S02]  /*2110*/  @P0 PRMT R113, R127, 0x7610, R113 ;  /* 0x000076107f710816 */ /* 0x000fe40000000071 */
[----:B------:R-:W-:Y:S02]  /*2120*/  @P0 PRMT R114, R122, 0x7610, R114 ;  /* 0x000076107a720816 */ /* 0x000fe40000000072 */
[----:B------:R-:W-:Y:S02]  /*2130*/  @P0 PRMT R115, R117, 0x7610, R115 ;  /* 0x0000761075730816 */ /* 0x000fe40000000073 */
[----:B------:R-:W-:-:S02]  /*2140*/  @P0 LEA.HI.X R117, R140, c[0x0][0x254], RZ, 0x4, P1 ;  /* 0x000095008c750a11 */ /* 0x000fc400008f24ff */
[----:B------:R-:W-:Y:S02]  /*2150*/  @P0 PRMT R112, R112, 0x5410, R126 ;  /* 0x0000541070700816 */ /* 0x000fe4000000007e */
[----:B------:R-:W-:Y:S02]  /*2160*/  @P0 PRMT R113, R113, 0x5410, R128 ;  /* 0x0000541071710816 */ /* 0x000fe40000000080 */
[----:B------:R-:W-:Y:S02]  /*2170*/  @P0 PRMT R114, R114, 0x5410, R118 ;  /* 0x0000541072720816 */ /* 0x000fe40000000076 */
[----:B------:R-:W-:Y:S02]  /*2180*/  @P0 PRMT R115, R115, 0x5410, R119 ;  /* 0x0000541073730816 */ /* 0x000fe40000000077 */
[----:B------:R-:W-:-:S03]  /*2190*/  IADD3 R140, R140, 0x100, RZ ;  /* 0x000001008c8c7810 */ /* 0x000fc60007ffe0ff */
[----:B------:R0:W-:Y:S04]  /*21a0*/  @P0 STG.E.128 [R116.64], R112 ;  /* 0x0000007074000986 */ /* 0x0001e8000c101d04 */
.L_x_394:
[----:B------:R-:W-:Y:S05]  /*21b0*/  BSYNC B0 ;  /* 0x0000000000007941 */ /* 0x000fea0003800000 */
.L_x_393:
[----:B------:R-:W-:Y:S01]  /*21c0*/  BSSY B0, `(.L_x_395) ;  /* 0x000008a000007945 */ /* 0x000fe20003800000 */
[----:B------:R-:W-:Y:S05]  /*21d0*/  @!P2 BRA `(.L_x_396) ;  /* 0x000008800000a947 */ /* 0x000fea0003800000 */
[----:B------:R-:W-:Y:S02]  /*21e0*/  ISETP.NE.U32.AND P1, PT, RZ, c[0x0][0x218], PT ;  /* 0x00008600ff007a0c */ /* 0x000fe40003f25070 */
[----:B0-----:R-:W-:Y:S02]  /*21f0*/  ISETP.NE.AND P0, PT, R174, RZ, PT ;  /* 0x000000ffae00720c */ /* 0x001fe40003f05270 */
[----:B------:R-:W-:Y:S02]  /*2200*/  ISETP.NE.AND.EX P1, PT, RZ, c[0x0][0x21c], PT, P1 ;  /* 0x00008700ff007a0c */ /* 0x000fe40003f25310 */
[----:B------:R-:W-:Y:S02]  /*2210*/  FSEL R129, R129, RZ, !P0 ;  /* 0x000000ff81817208 */ /* 0x000fe40004000000 */
[----:B------:R-:W-:Y:S02]  /*2220*/  MOV R116, R136 ;  /* 0x0000008800747202 */ /* 0x000fe40000000f00 */
[----:B------:R-:W-:Y:S01]  /*2230*/  ISETP.NE.U32.AND P0, PT, RZ, c[0x0][0x250], PT ;  /* 0x00009400ff007a0c */ /* 0x000fe20003f05070 */
[-CC-:B------:R-:W-:Y:S01]  /*2240*/  FFMA.FTZ R117, R143, R120.reuse, R129.reuse ;  /* 0x000000788f757223 */ /* 0x180fe20000010081 */
[----:B------:R-:W-:Y:S01]  /*2250*/  LOP3.LUT P4, RZ, R116, 0xff, RZ, 0xc0, !PT ;  /* 0x000000ff74ff7812 */ /* 0x000fe2000788c0ff */
[-C--:B------:R-:W-:Y:S01]  /*2260*/  FFMA.FTZ R119, R147, R120.reuse, R129 ;  /* 0x0000007893777223 */ /* 0x080fe20000010081 */
[----:B------:R-:W-:Y:S01]  /*2270*/  LOP3.LUT P6, RZ, R136, 0xff00, RZ, 0xc0, !PT ;  /* 0x0000ff0088ff7812 */ /* 0x000fe200078cc0ff */
[----:B------:R-:W-:Y:S01]  /*2280*/  FADD.FTZ R116, R142, -R117 ;  /* 0x800000758e747221 */ /* 0x000fe20000010000 */
[----:B------:R-:W-:Y:S01]  /*2290*/  ISETP.NE.AND.EX P0, PT, RZ, c[0x0][0x254], PT, P0 ;  /* 0x00009500ff007a0c */ /* 0x000fe20003f05300 */
[-CC-:B------:R-:W-:Y:S01]  /*22a0*/  FFMA.FTZ R118, R144, R120.reuse, R129.reuse ;  /* 0x0000007890767223 */ /* 0x180fe20000010081 */
[----:B------:R-:W-:Y:S01]  /*22b0*/  @P1 PRMT R117, RZ, 0x5410, R4 ;  /* 0x00005410ff751816 */ /* 0x000fe20000000004 */
[----:B------:R-:W-:-:S02]  /*22c0*/  FFMA.FTZ R122, R148, R120, R129 ;  /* 0x00000078947a7223 */ /* 0x000fc40000010081 */
[-CC-:B------:R-:W-:Y:S02]  /*22d0*/  FFMA.FTZ R121, R151, R120.reuse, R129.reuse ;  /* 0x0000007897797223 */ /* 0x180fe40000010081 */
[-CC-:B------:R-:W-:Y:S02]  /*22e0*/  FFMA.FTZ R124, R152, R120.reuse, R129.reuse ;  /* 0x00000078987c7223 */ /* 0x180fe40000010081 */
[-CC-:B------:R-:W-:Y:S02]  /*22f0*/  FFMA.FTZ R123, R155, R120.reuse, R129.reuse ;  /* 0x000000789b7b7223 */ /* 0x180fe40000010081 */
[----:B------:R-:W-:Y:S02]  /*2300*/  FFMA.FTZ R126, R156, R120, R129 ;  /* 0x000000789c7e7223 */ /* 0x000fe40000010081 */
[----:B------:R-:W-:Y:S02]  /*2310*/  FMUL.FTZ R116, R141, R116 ;  /* 0x000000748d747220 */ /* 0x000fe40000410000 */
[----:B------:R-:W-:-:S02]  /*2320*/  FADD.FTZ R120, R146, -R119 ;  /* 0x8000007792787221 */ /* 0x000fc40000010000 */
[----:B------:R-:W-:Y:S02]  /*2330*/  FADD.FTZ R118, R145, -R118 ;  /* 0x8000007691767221 */ /* 0x000fe40000010000 */
[----:B------:R-:W-:Y:S01]  /*2340*/  @P1 FADD.FTZ R116, R116, R117 ;  /* 0x0000007574741221 */ /* 0x000fe20000010000 */
[----:B------:R-:W-:Y:S01]  /*2350*/  @P1 PRMT R117, RZ, 0x7610, R4 ;  /* 0x00007610ff751816 */ /* 0x000fe20000000004 */
[C---:B------:R-:W-:Y:S01]  /*2360*/  FMUL.FTZ R119, R141.reuse, R120 ;  /* 0x000000788d777220 */ /* 0x040fe20000410000 */
[----:B------:R-:W-:Y:S01]  /*2370*/  @P1 PRMT R120, RZ, 0x5410, R5 ;  /* 0x00005410ff781816 */ /* 0x000fe20000000005 */
[----:B------:R-:W-:Y:S02]  /*2380*/  FMUL.FTZ R118, R141, R118 ;  /* 0x000000768d767220 */ /* 0x000fe40000410000 */
[----:B------:R-:W-:Y:S02]  /*2390*/  FADD.FTZ R122, R149, -R122 ;  /* 0x8000007a957a7221 */ /* 0x000fe40000010000 */
[----:B------:R-:W-:Y:S01]  /*23a0*/  @P1 FADD.FTZ R118, R118, R117 ;  /* 0x0000007576761221 */ /* 0x000fe20000010000 */
[----:B------:R-:W-:Y:S01]  /*23b0*/  @P1 PRMT R117, RZ, 0x7610, R5 ;  /* 0x00007610ff751816 */ /* 0x000fe20000000005 */
[----:B------:R-:W-:-:S02]  /*23c0*/  @P1 FADD.FTZ R119, R119, R120 ;  /* 0x0000007877771221 */ /* 0x000fc40000010000 */
[----:B------:R-:W-:Y:S02]  /*23d0*/  FADD.FTZ R120, R150, -R121 ;  /* 0x8000007996787221 */ /* 0x000fe40000010000 */
[C---:B------:R-:W-:Y:S02]  /*23e0*/  FMUL.FTZ R122, R141.reuse, R122 ;  /* 0x0000007a8d7a7220 */ /* 0x040fe40000410000 */
        /* <DEDUP_REMOVED lines=52> */
[----:B------:R-:W-:Y:S02]  /*2730*/  @P4 F2FP.BF16.PACK_AB R122, RZ, R122 ;  /* 0x0000007aff7a423e */ /* 0x000fe400000010ff */
[----:B------:R-:W-:Y:S02]  /*2740*/  @P4 PRMT R109, R119, 0x7610, R109 ;  /* 0x00007610776d4816 */ /* 0x000fe4000000006d */
[----:B------:R-:W-:-:S02]  /*2750*/  @P4 F2FP.BF16.PACK_AB R120, RZ, R118 ;  /* 0x00000076ff78423e */ /* 0x000fc400000010ff */
[----:B------:R-:W-:Y:S02]  /*2760*/  @P4 PRMT R108, R116, 0x7610, R108 ;  /* 0x00007610746c4816 */ /* 0x000fe4000000006c */
[----:B------:R-:W-:Y:S02]  /*2770*/  @P4 PRMT R110, R110, 0x5410, R124 ;  /* 0x000054106e6e4816 */ /* 0x000fe4000000007c */
[----:B------:R-:W-:Y:S02]  /*2780*/  @P4 F2FP.BF16.PACK_AB R126, RZ, R126 ;  /* 0x0000007eff7e423e */ /* 0x000fe400000010ff */
        /* <DEDUP_REMOVED lines=8> */
[----:B------:R-:W-:Y:S02]  /*2810*/  @P0 FSEL R125, R128, RZ, P6 ;  /* 0x000000ff807d0208 */ /* 0x000fe40003000000 */
[----:B------:R-:W-:Y:S02]  /*2820*/  @P0 LOP3.LUT P6, RZ, R134, 0xff000000, RZ, 0xc0, !PT ;  /* 0xff00000086ff0812 */ /* 0x000fe400078cc0ff */
[----:B------:R-:W-:Y:S01]  /*2830*/  F2FP.BF16.PACK_AB R118, R181, R178 ;  /* 0x000000b2b576723e */ /* 0x000fe200000010ff */
[----:B------:R0:W-:Y:S01]  /*2840*/  @P1 STG.E.128 [R120.64], R108 ;  /* 0x0000006c78001986 */ /* 0x0001e2000c101d04 */
        /* <DEDUP_REMOVED lines=8> */
[----:B------:R-:W-:Y:S02]  /*28d0*/  @P0 LOP3.LUT P4, RZ, R135, 0xff00, RZ, 0xc0, !PT ;  /* 0x0000ff0087ff0812 */ /* 0x000fe4000788c0ff */
[----:B------:R-:W-:Y:S02]  /*28e0*/  @P0 F2FP.BF16.PACK_AB R124, RZ, R124 ;  /* 0x0000007cff7c023e */ /* 0x000fe400000010ff */
[----:B0-----:R-:W-:Y:S02]  /*28f0*/  @P0 FSEL R120, R177, RZ, P1 ;  /* 0x000000ffb1780208 */ /* 0x001fe40000800000 */
[----:B------:R-:W-:Y:S02]  /*2900*/  @P0 LOP3.LUT P1, RZ, R135, 0xff000000, RZ, 0xc0, !PT ;  /* 0xff00000087ff0812 */ /* 0x000fe4000782c0ff */
        /* <DEDUP_REMOVED lines=21> */
.L_x_396:
[----:B------:R-:W-:Y:S05]  /*2a60*/  BSYNC B0 ;  /* 0x0000000000007941 */ /* 0x000fea0003800000 */
.L_x_395:
[----:B------:R-:W-:-:S04]  /*2a70*/  LOP3.LUT P0, RZ, R138, 0xff, RZ, 0xc0, !PT ;  /* 0x000000ff8aff7812 */ /* 0x000fc8000780c0ff */
[----:B------:R-:W-:Y:S01]  /*2a80*/  SEL R138, RZ, 0x1, P0 ;  /* 0x00000001ff8a7807 */ /* 0x000fe20000000000 */
[----:B0-----:R-:W-:Y:S01]  /*2a90*/  @P5 CALL.REL.NOINC `(.L_x_386) ;  /* 0x0000001000005944 */ /* 0x001fe20003c00000 */
[----:B------:R-:W-:Y:S05]  /*2aa0*/  BRA `(.L_x_397) ;  /* 0xffffd96000007947 */ /* 0x000fea000383ffff */
.L_x_386:
[----:B0-----:R-:W0:Y:S01]  /*2ab0*/  S2UR UR6, SR_CTAID.X ;  /* 0x00000000000679c3 */ /* 0x001e220000002500 */
[C---:B------:R-:W-:Y:S01]  /*2ac0*/  LOP3.LUT R3, R0.reuse, 0xff, RZ, 0xc0, !PT ;  /* 0x000000ff00037812 */ /* 0x040fe200078ec0ff */
[----:B------:R-:W-:Y:S01]  /*2ad0*/  BSSY B0, `(.L_x_398) ;  /* 0x0000013000007945 */ /* 0x000fe20003800000 */
[----:B0-----:R-:W-:-:S05]  /*2ae0*/  LEA.HI R2, R0, UR6, RZ, 0x18 ;  /* 0x0000000600027c11 */ /* 0x001fca000f8fc0ff */
[----:B------:R-:W-:-:S05]  /*2af0*/  IMAD R2, R2, c[0x0][0x168], RZ ;  /* 0x00005a0002027a24 */ /* 0x000fca00078e02ff */
[----:B------:R-:W-:Y:S01]  /*2b00*/  LEA.HI R0, R2, R3, RZ, 0x1d ;  /* 0x0000000302007211 */ /* 0x000fe200078fe8ff */
[----:B------:R-:W-:Y:S05]  /*2b10*/  @!P3 BRA `(.L_x_399) ;  /* 0x000000e00000b947 */ /* 0x000fea0003800000 */
[----:B------:R-:W-:-:S04]  /*2b20*/  IMAD.MOV.U32 R9, RZ, RZ, 0x20 ;  /* 0x00000020ff097424 */ /* 0x000fc800078e00ff */
        /* <DEDUP_REMOVED lines=13> */
.L_x_399:
[----:B------:R-:W-:Y:S05]  /*2c00*/  BSYNC B0 ;  /* 0x0000000000007941 */ /* 0x000fea0003800000 */
.L_x_398:
        /* <DEDUP_REMOVED lines=15> */
.L_x_391:
[----:B------:R-:W-:Y:S01]  /*2d00*/  HFMA2.MMA R124, -RZ, RZ, 0, 9.5367431640625e-07 ;  /* 0x00000010ff7c7435 */ /* 0x000fe200000001ff */
[----:B------:R-:W-:Y:S01]  /*2d10*/  IMAD.MOV.U32 R119, RZ, RZ, R177 ;  /* 0x000000ffff777224 */ /* 0x000fe200078e00b1 */
[----:B------:R-:W-:Y:S01]  /*2d20*/  MOV R126, 0xffffffff ;  /* 0xffffffff007e7802 */ /* 0x000fe20000000f00 */
[----:B------:R-:W-:Y:S01]  /*2d30*/  IMAD.MOV.U32 R121, RZ, RZ, 0x1f ;  /* 0x0000001fff797424 */ /* 0x000fe200078e00ff */
[----:B------:R-:W-:-:S02]  /*2d40*/  MOV R116, 0x2d60 ;  /* 0x00002d6000747802 */ /* 0x000fc40000000f00 */
[----:B0----5:R-:W-:Y:S05]  /*2d50*/  CALL.REL.NOINC `($__internal_28_$__cuda_sm70_shflsync_down_p) ;  /* 0x0000046000007944 */ /* 0x021fea0003c00000 */
[----:B-1----:R-:W-:Y:S01]  /*2d60*/  IMAD.MOV.U32 R118, RZ, RZ, R119 ;  /* 0x000000ffff767224 */ /* 0x002fe200078e0077 */
[----:B0-----:R-:W-:Y:S05]  /*2d70*/  BRA `(.L_x_400) ;  /* 0xffffe88000007947 */ /* 0x001fea000383ffff */
.L_x_392:
[----:B------:R-:W-:Y:S01]  /*2d80*/  HFMA2.MMA R121, -RZ, RZ, 0, 1.847743988037109375e-06 ;  /* 0x0000001fff797435 */ /* 0x000fe200000001ff */
[----:B------:R-:W-:Y:S01]  /*2d90*/  MOV R119, R176 ;  /* 0x000000b000777202 */ /* 0x000fe20000000f00 */
[----:B------:R-:W-:Y:S01]  /*2da0*/  IMAD.MOV.U32 R124, RZ, RZ, 0x10 ;  /* 0x00000010ff7c7424 */ /* 0x000fe200078e00ff */
[----:B------:R-:W-:Y:S01]  /*2db0*/  MOV R116, 0x2de0 ;  /* 0x00002de000747802 */ /* 0x000fe20000000f00 */
[----:B------:R-:W-:-:S02]  /*2dc0*/  IMAD.MOV.U32 R126, RZ, RZ, -0x1 ;  /* 0xffffffffff7e7424 */ /* 0x000fc400078e00ff */
[----:B012--5:R-:W-:Y:S05]  /*2dd0*/  CALL.REL.NOINC `($__internal_28_$__cuda_sm70_shflsync_down_p) ;  /* 0x000003e000007944 */ /* 0x027fea0003c00000 */
[----:B------:R-:W-:Y:S01]  /*2de0*/  FADD.FTZ R177, R118, R177 ;  /* 0x000000b176b17221 */ /* 0x000fe20000010000 */
[----:B0-----:R-:W-:Y:S01]  /*2df0*/  MOV R124, 0x8 ;  /* 0x00000008007c7802 */ /* 0x001fe20000000f00 */
[----:B-1----:R-:W-:Y:S01]  /*2e00*/  FADD.FTZ R176, R176, R119 ;  /* 0x00000077b0b07221 */ /* 0x002fe20000010000 */
[----:B------:R-:W-:Y:S01]  /*2e10*/  MOV R126, 0xffffffff ;  /* 0xffffffff007e7802 */ /* 0x000fe20000000f00 */
[----:B------:R-:W-:Y:S01]  /*2e20*/  IMAD.MOV.U32 R121, RZ, RZ, 0x1f ;  /* 0x0000001fff797424 */ /* 0x000fe200078e00ff */
[----:B------:R-:W-:Y:S01]  /*2e30*/  MOV R116, 0x2e60 ;  /* 0x00002e6000747802 */ /* 0x000fe20000000f00 */
[----:B------:R-:W-:-:S02]  /*2e40*/  IMAD.MOV.U32 R119, RZ, RZ, R177 ;  /* 0x000000ffff777224 */ /* 0x000fc400078e00b1 */
[----:B------:R-:W-:Y:S05]  /*2e50*/  CALL.REL.NOINC `($__internal_28_$__cuda_sm70_shflsync_down_p) ;  /* 0x0000036000007944 */ /* 0x000fea0003c00000 */
[----:B0-----:R-:W-:Y:S01]  /*2e60*/  HFMA2.MMA R124, -RZ, RZ, 0, 4.76837158203125e-07 ;  /* 0x00000008ff7c7435 */ /* 0x001fe200000001ff */
[----:B-1----:R-:W-:Y:S01]  /*2e70*/  MOV R118, R119 ;  /* 0x0000007700767202 */ /* 0x002fe20000000f00 */
[----:B------:R-:W-:Y:S01]  /*2e80*/  IMAD.MOV.U32 R119, RZ, RZ, R176 ;  /* 0x000000ffff777224 */ /* 0x000fe200078e00b0 */
[----:B------:R-:W-:Y:S01]  /*2e90*/  MOV R126, 0xffffffff ;  /* 0xffffffff007e7802 */ /* 0x000fe20000000f00 */
[----:B------:R-:W-:Y:S01]  /*2ea0*/  IMAD.MOV.U32 R121, RZ, RZ, 0x1f ;  /* 0x0000001fff797424 */ /* 0x000fe200078e00ff */
[----:B------:R-:W-:-:S02]  /*2eb0*/  MOV R116, 0x2ed0 ;  /* 0x00002ed000747802 */ /* 0x000fc40000000f00 */
[----:B------:R-:W-:Y:S05]  /*2ec0*/  CALL.REL.NOINC `($__internal_28_$__cuda_sm70_shflsync_down_p) ;  /* 0x000002f000007944 */ /* 0x000fea0003c00000 */
[----:B------:R-:W-:Y:S01]  /*2ed0*/  FADD.FTZ R177, R118, R177 ;  /* 0x000000b176b17221 */ /* 0x000fe20000010000 */
[----:B0-----:R-:W-:Y:S01]  /*2ee0*/  HFMA2.MMA R121, -RZ, RZ, 0, 1.847743988037109375e-06 ;  /* 0x0000001fff797435 */ /* 0x001fe200000001ff */
[----:B-1----:R-:W-:Y:S01]  /*2ef0*/  FADD.FTZ R176, R176, R119 ;  /* 0x00000077b0b07221 */ /* 0x002fe20000010000 */
[----:B------:R-:W-:Y:S01]  /*2f00*/  MOV R116, 0x2f50 ;  /* 0x00002f5000747802 */ /* 0x000fe20000000f00 */
[----:B------:R-:W-:Y:S01]  /*2f10*/  IMAD.MOV.U32 R124, RZ, RZ, 0x4 ;  /* 0x00000004ff7c7424 */ /* 0x000fe200078e00ff */
[----:B------:R-:W-:Y:S01]  /*2f20*/  MOV R119, R177 ;  /* 0x000000b100777202 */ /* 0x000fe20000000f00 */
[----:B------:R-:W-:-:S02]  /*2f30*/  IMAD.MOV.U32 R126, RZ, RZ, -0x1 ;  /* 0xffffffffff7e7424 */ /* 0x000fc400078e00ff */
[----:B------:R-:W-:Y:S05]  /*2f40*/  CALL.REL.NOINC `($__internal_28_$__cuda_sm70_shflsync_down_p) ;  /* 0x0000027000007944 */ /* 0x000fea0003c00000 */
[----:B0-----:R-:W-:Y:S01]  /*2f50*/  HFMA2.MMA R121, -RZ, RZ, 0, 1.847743988037109375e-06 ;  /* 0x0000001fff797435 */ /* 0x001fe200000001ff */
[----:B-1----:R-:W-:Y:S01]  /*2f60*/  IMAD.MOV.U32 R118, RZ, RZ, R119 ;  /* 0x000000ffff767224 */ /* 0x002fe200078e0077 */
[----:B------:R-:W-:Y:S01]  /*2f70*/  MOV R119, R176 ;  /* 0x000000b000777202 */ /* 0x000fe20000000f00 */
[----:B------:R-:W-:Y:S01]  /*2f80*/  IMAD.MOV.U32 R124, RZ, RZ, 0x4 ;  /* 0x00000004ff7c7424 */ /* 0x000fe200078e00ff */
[----:B------:R-:W-:Y:S01]  /*2f90*/  MOV R116, 0x2fc0 ;  /* 0x00002fc000747802 */ /* 0x000fe20000000f00 */
[----:B------:R-:W-:-:S02]  /*2fa0*/  IMAD.MOV.U32 R126, RZ, RZ, -0x1 ;  /* 0xffffffffff7e7424 */ /* 0x000fc400078e00ff */
[----:B------:R-:W-:Y:S05]  /*2fb0*/  CALL.REL.NOINC `($__internal_28_$__cuda_sm70_shflsync_down_p) ;  /* 0x0000020000007944 */ /* 0x000fea0003c00000 */
        /* <DEDUP_REMOVED lines=8> */
[----:B0-----:R-:W-:Y:S01]  /*3040*/  HFMA2.MMA R124, -RZ, RZ, 0, 1.1920928955078125e-07 ;  /* 0x00000002ff7c7435 */ /* 0x001fe200000001ff */
        /* <DEDUP_REMOVED lines=14> */
[----:B0-----:R-:W-:Y:S01]  /*3130*/  HFMA2.MMA R124, -RZ, RZ, 0, 5.9604644775390625e-08 ;  /* 0x00000001ff7c7435 */ /* 0x001fe200000001ff */
[----:B-1----:R-:W-:Y:S01]  /*3140*/  MOV R123, R119 ;  /* 0x00000077007b7202 */ /* 0x002fe20000000f00 */
[----:B------:R-:W-:Y:S01]  /*3150*/  IMAD.MOV.U32 R119, RZ, RZ, R122 ;  /* 0x000000ffff777224 */ /* 0x000fe200078e007a */
[----:B------:R-:W-:Y:S01]  /*3160*/  MOV R121, 0x1f ;  /* 0x0000001f00797802 */ /* 0x000fe20000000f00 */
[----:B------:R-:W-:Y:S01]  /*3170*/  IMAD.MOV.U32 R126, RZ, RZ, -0x1 ;  /* 0xffffffffff7e7424 */ /* 0x000fe200078e00ff */
[----:B------:R-:W-:-:S02]  /*3180*/  MOV R116, 0x31a0 ;  /* 0x000031a000747802 */ /* 0x000fc40000000f00 */
[----:B------:R-:W-:Y:S05]  /*3190*/  CALL.REL.NOINC `($__internal_28_$__cuda_sm70_shflsync_down_p) ;  /* 0x0000002000007944 */ /* 0x000fea0003c00000 */
[----:B-1----:R-:W-:Y:S01]  /*31a0*/  MOV R117, R119 ;  /* 0x0000007700757202 */ /* 0x002fe20000000f00 */
[----:B0-----:R-:W-:Y:S05]  /*31b0*/  BRA `(.L_x_401) ;  /* 0xffffe56000007947 */ /* 0x001fea000383ffff */
        .weak           $__internal_28_$__cuda_sm70_shflsync_down_p
        .type           $__internal_28_$__cuda_sm70_shflsync_down_p,@function
        .size           $__internal_28_$__cuda_sm70_shflsync_down_p,(.L_x_1791 - $__internal_28_$__cuda_sm70_shflsync_down_p)
$__internal_28_$__cuda_sm70_shflsync_down_p:
[----:B------:R-:W-:Y:S01]  /*31c0*/  HFMA2.MMA R117, -RZ, RZ, 0, 0 ;  /* 0x00000000ff757435 */ /* 0x000fe200000001ff */
[----:B------:R-:W-:Y:S04]  /*31d0*/  WARPSYNC R126 ;  /* 0x0000007e00007348 */ /* 0x000fe80003800000 */
[----:B------:R0:W1:Y:S01]  /*31e0*/  SHFL.DOWN PT, R119, R119, R124, R121 ;  /* 0x0800007c77777389 */ /* 0x00006200000e0079 */
[----:B------:R-:W-:Y:S05]  /*31f0*/  RET.REL.NODEC R116 `(_ZN10layer_norm31ln_parallel_residual_bwd_kernelINS_13Kernel_traitsIf13__nv_bfloat16S2_S2_fjLj4096ELj1ELj1ELj8ELj16ENS_18Kernel_traits_baseILj4096EfS2_S2_S2_fjLj256EEEEELb1ELb0ELb0EEEvNS_9BwdParamsE) ;  /* 0xffffce0074007950 */ /* 0x000fea0003c3ffff */
.L_x_402:
        /* <DEDUP_REMOVED lines=16> */
.L_x_1791:


//--------------------- .text._ZN10layer_norm31ln_parallel_residual_bwd_kernelINS_13Kernel_traitsIf13__nv_bfloat16S2_S2_fjLj4096ELj1ELj1ELj8ELj16ENS_18Kernel_traits_baseILj4096EfS2_S2_S2_fjLj256EEEEELb1ELb0ELb1EEEvNS_9BwdParamsE --------------------------
	.section	.text._ZN10layer_norm31ln_parallel_residual_bwd_kernelINS_13Kernel_traitsIf13__nv_bfloat16S2_S2_fjLj4096ELj1ELj1ELj8ELj16ENS_18Kernel_traits_baseILj4096EfS2_S2_S2_fjLj256EEEEELb1ELb0ELb1EEEvNS_9BwdParamsE,"ax",@progbits
	.sectioninfo	@"SHI_REGISTERS=191"
	.align	128
        .global         _ZN10layer_norm31ln_parallel_residual_bwd_kernelINS_13Kernel_traitsIf13__nv_bfloat16S2_S2_fjLj4096ELj1ELj1ELj8ELj16ENS_18Kernel_traits_baseILj4096EfS2_S2_S2_fjLj256EEEEELb1ELb0ELb1EEEvNS_9BwdParamsE
        .type           _ZN10layer_norm31ln_parallel_residual_bwd_kernelINS_13Kernel_traitsIf13__nv_bfloat16S2_S2_fjLj4096ELj1ELj1ELj8ELj16ENS_18Kernel_traits_baseILj4096EfS2_S2_S2_fjLj256EEEEELb1ELb0ELb1EEEvNS_9BwdParamsE,@function
        .size           _ZN10layer_norm31ln_parallel_residual_bwd_kernelINS_13Kernel_traitsIf13__nv_bfloat16S2_S2_fjLj4096ELj1ELj1ELj8ELj16ENS_18Kernel_traits_baseILj4096EfS2_S2_S2_fjLj256EEEEELb1ELb0ELb1EEEvNS_9BwdParamsE,(.L_x_1792 - _ZN10layer_norm31ln_parallel_residual_bwd_kernelINS_13Kernel_traitsIf13__nv_bfloat16S2_S2_fjLj4096ELj1ELj1ELj8ELj16ENS_18Kernel_traits_baseILj4096EfS2_S2_S2_fjLj256EEEEELb1ELb0ELb1EEEvNS_9BwdParamsE)
        .other          _ZN10layer_norm31ln_parallel_residual_bwd_kernelINS_13Kernel_traitsIf13__nv_bfloat16S2_S2_fjLj4096ELj1ELj1ELj8ELj16ENS_18Kernel_traits_baseILj4096EfS2_S2_S2_fjLj256EEEEELb1ELb0ELb1EEEvNS_9BwdParamsE,@"STO_CUDA_ENTRY STV_DEFAULT"
_ZN10layer_norm31ln_parallel_residual_bwd_kernelINS_13Kernel_traitsIf13__nv_bfloat16S2_S2_fjLj4096ELj1ELj1ELj8ELj16ENS_18Kernel_traits_baseILj4096EfS2_S2_S2_fjLj256EEEEELb1ELb0ELb1EEEvNS_9BwdParamsE:
.text._ZN10layer_norm31ln_parallel_residual_bwd_kernelINS_13Kernel_traitsIf13__nv_bfloat16S2_S2_fjLj4096ELj1ELj1ELj8ELj16ENS_18Kernel_traits_baseILj4096EfS2_S2_S2_fjLj256EEEEELb1ELb0ELb1EEEvNS_9BwdParamsE:
        /* <DEDUP_REMOVED lines=41> */
.L_x_403:
[----:B------:R-:W-:-:S05]  /*0290*/  IMAD.SHL.U32 R2, R0, 0x20, RZ ;  /* 0x0000002000027824 */ /* 0x000fca00078e00ff */
[----:B------:R-:W-:-:S04]  /*02a0*/  LOP3.LUT R36, R2, 0x1fe0, RZ, 0xc0, !PT ;  /* 0x00001fe002247812 */ /* 0x000fc800078ec0ff */
[C---:B------:R-:W-:Y:S02]  /*02b0*/  IADD3 R2, P0, R36.reuse, c[0x0][0x1b0], RZ ;  /* 0x00006c0024027a10 */ /* 0x040fe40007f1e0ff */
[----:B------:R-:W-:Y:S02]  /*02c0*/  IADD3 R36, P1, R36, c[0x0][0x1b8], RZ ;  /* 0x00006e0024247a10 */ /* 0x000fe40007f3e0ff */
[----:B------:R-:W-:-:S03]  /*02d0*/  IADD3.X R3, RZ, c[0x0][0x1b4], RZ, P0, !PT ;  /* 0x00006d00ff037a10 */ /* 0x000fc600007fe4ff */
[----:B------:R-:W-:Y:S02]  /*02e0*/  IMAD.X R37, RZ, RZ, c[0x0][0x1bc], P1 ;  /* 0x00006f00ff257624 */ /* 0x000fe400008e06ff */
        /* <DEDUP_REMOVED lines=9> */
[----:B------:R-:W-:Y:S01]  /*0380*/  HFMA2.MMA R149, -RZ, RZ, 0, 5.9604644775390625e-08 ;  /* 0x00000001ff957435 */ /* 0x000fe200000001ff */
[----:B------:R-:W-:Y:S01]  /*0390*/  LEA R146, R146, 0x8, 0x3 ;  /* 0x0000000892927811 */ /* 0x000fe200078e18ff */
        /* <DEDUP_REMOVED lines=32> */
[----:B------:R-:W-:-:S02]  /*05a0*/  MOV R141, RZ ;  /* 0x000000ff008d7202 */ /* 0x000fc40000000f00 */
[----:B0-----:R-:W-:Y:S02]  /*05b0*/  LOP3.LUT R148, R148, 0x7, RZ, 0xc0, !PT ;  /* 0x0000000794947812 */ /* 0x001fe400078ec0ff */
.L_x_408:
[----:B------:R-:W-:Y:S01]  /*05c0*/  IMAD R52, R140, c[0x0][0x168], RZ ;  /* 0x00005a008c347a24 */ /* 0x000fe200078e02ff */
[----:B------:R-:W-:Y:S02]  /*05d0*/  LOP3.LUT R54, R0, 0xff, RZ, 0xc0, !PT ;  /* 0x000000ff00367812 */ /* 0x000fe400078ec0ff */
[----:B------:R-:W-:Y:S02]  /*05e0*/  MOV R72, 0x10 ;  /* 0x0000001000487802 */ /* 0x000fe40000000f00 */
[----:B------:R-:W-:-:S04]  /*05f0*/  SHF.R.S32.HI R53, RZ, 0x1f, R52 ;  /* 0x0000001fff357819 */ /* 0x000fc80000011434 */
[----:B------:R-:W-:-:S04]  /*0600*/  LEA.HI R53, R53, R52, RZ, 0x3 ;  /* 0x0000003435357211 */ /* 0x000fc800078f18ff */
[----:B------:R-:W-:Y:S01]  /*0610*/  LEA.HI.SX32 R81, R53, R54, 0x1d ;  /* 0x0000003635517211 */ /* 0x000fe200078feaff */
[----:B------:R-:W-:-:S03]  /*0620*/  IMAD.MOV.U32 R79, RZ, RZ, 0x4 ;  /* 0x00000004ff4f7424 */ /* 0x000fc600078e00ff */
[----:B------:R-:W-:Y:S01]  /*0630*/  SHF.R.U32.HI R180, RZ, 0x1c, R81 ;  /* 0x0000001cffb47819 */ /* 0x000fe20000011651 */
[----:B------:R-:W-:-:S05]  /*0640*/  IMAD.SHL.U32 R150, R81, 0x10, RZ ;  /* 0x0000001051967824 */ /* 0x000fca00078e00ff */
[----:B------:R-:W-:Y:S01]  /*0650*/  IADD3 R52, P0, R150, c[0x0][0x188], RZ ;  /* 0x0000620096347a10 */ /* 0x000fe20007f1e0ff */
[----:B------:R-:W-:-:S03]  /*0660*/  IMAD.WIDE R68, R140, R79, c[0x0][0x1a0] ;  /* 0x000068008c447625 */ /* 0x000fc600078e024f */
[----:B------:R-:W-:Y:S01]  /*0670*/  IADD3.X R53, R180, c[0x0][0x18c], RZ, P0, !PT ;  /* 0x00006300b4357a10 */ /* 0x000fe200007fe4ff */
[CC--:B------:R-:W-:Y:S01]  /*0680*/  IMAD.WIDE.U32 R60, R81.reuse, R72.reuse, c[0x0][0x210] ;  /* 0x00008400513c7625 */ /* 0x0c0fe200078e0048 */
[----:B------:R0:W2:Y:S04]  /*0690*/  LDG.E R165, [R68.64] ;  /* 0x0000000444a57981 */ /* 0x0000a8000c1e1900 */
[----:B------:R-:W3:Y:S01]  /*06a0*/  LDG.E.128 R52, [R52.64] ;  /* 0x0000000434347981 */ /* 0x000ee2000c1e1d00 */
[C---:B------:R-:W-:Y:S01]  /*06b0*/  IMAD.WIDE.U32 R56, R81.reuse, R72, c[0x0][0x208] ;  /* 0x0000820051387625 */ /* 0x040fe200078e0048 */
[----:B------:R-:W-:Y:S02]  /*06c0*/  IADD3 R157, R81, 0x100, RZ ;  /* 0x00000100519d7810 */ /* 0x000fe40007ffe0ff */
[----:B------:R-:W4:Y:S01]  /*06d0*/  LDG.E.128 R60, [R60.64] ;  /* 0x000000043c3c7981 */ /* 0x000f22000c1e1d00 */
[----:B------:R-:W-:-:S03]  /*06e0*/  IMAD.WIDE R78, R140, R79, c[0x0][0x1a8] ;  /* 0x00006a008c4e7625 */ /* 0x000fc600078e024f */
[----:B------:R-:W4:Y:S01]  /*06f0*/  LDG.E.128 R56, [R56.64] ;  /* 0x0000000438387981 */ /* 0x000f22000c1e1d00 */
[----:B------:R-:W-:-:S03]  /*0700*/  SHF.L.U32 R152, R157, 0x4, RZ ;  /* 0x000000049d987819 */ /* 0x000fc600000006ff */
[----:B------:R1:W4:Y:S01]  /*0710*/  LDG.E R153, [R78.64] ;  /* 0x000000044e997981 */ /* 0x000322000c1e1900 */
[----:B------:R-:W-:Y:S02]  /*0720*/  SHF.R.U32.HI R151, RZ, 0x1c, R157 ;  /* 0x0000001cff977819 */ /* 0x000fe4000001169d */
[----:B------:R-:W-:-:S04]  /*0730*/  IADD3 R64, P0, R152, c[0x0][0x188], RZ ;  /* 0x0000620098407a10 */ /* 0x000fc80007f1e0ff */
[----:B------:R-:W-:Y:S01]  /*0740*/  IADD3.X R65, R151, c[0x0][0x18c], RZ, P0, !PT ;  /* 0x0000630097417a10 */ /* 0x000fe200007fe4ff */
[----:B------:R-:W-:-:S04]  /*0750*/  IMAD.WIDE.U32 R70, R157, R72, c[0x0][0x208] ;  /* 0x000082009d467625 */ /* 0x000fc800078e0048 */
[----:B------:R-:W-:Y:S01]  /*0760*/  IMAD.WIDE.U32 R72, R157, R72, c[0x0][0x210] ;  /* 0x000084009d487625 */ /* 0x000fe200078e0048 */
[----:B------:R-:W4:Y:S04]  /*0770*/  LDG.E.128 R64, [R64.64] ;  /* 0x0000000440407981 */ /* 0x000f28000c1e1d00 */
[----:B0-----:R-:W4:Y:S04]  /*0780*/  LDG.E.128 R68, [R70.64] ;  /* 0x0000000446447981 */ /* 0x001f28000c1e1d00 */
[----:B------:R-:W4:Y:S01]  /*0790*/  LDG.E.128 R72, [R72.64] ;  /* 0x0000000448487981 */ /* 0x000f22000c1e1d00 */
[----:B------:R-:W-:-:S02]  /*07a0*/  ISETP.NE.U32.AND P0, PT, RZ, c[0x0][0x250], PT ;  /* 0x00009400ff007a0c */ /* 0x000fc40003f05070 */
[----:B------:R-:W-:Y:S02]  /*07b0*/  ISETP.NE.U32.AND P1, PT, RZ, c[0x0][0x218], PT ;  /* 0x00008600ff007a0c */ /* 0x000fe40003f25070 */
[----:B------:R-:W-:Y:S02]  /*07c0*/  ISETP.NE.AND.EX P0, PT, RZ, c[0x0][0x254], PT, P0 ;  /* 0x00009500ff007a0c */ /* 0x000fe40003f05300 */
[----:B------:R-:W-:Y:S01]  /*07d0*/  ISETP.NE.AND.EX P1, PT, RZ, c[0x0][0x21c], PT, P1 ;  /* 0x00008700ff007a0c */ /* 0x000fe20003f25310 */
[----:B------:R-:W-:Y:S01]  /*07e0*/  IMAD.SHL.U32 R80, R81, 0x8, RZ ;  /* 0x0000000851507824 */ /* 0x000fe200078e00ff */
[----:B------:R-:W-:-:S09]  /*07f0*/  SHF.R.U32.HI R159, RZ, 0x1d, R81 ;  /* 0x0000001dff9f7819 */ /* 0x000fd20000011651 */
[----:B-1----:R-:W-:-:S04]  /*0800*/  @P0 IADD3 R78, P2, R80, c[0x0][0x198], RZ ;  /* 0x00006600504e0a10 */ /* 0x002fc80007f5e0ff */
[----:B------:R-:W-:Y:S02]  /*0810*/  @P0 IADD3.X R79, R159, c[0x0][0x19c], RZ, P2, !PT ;  /* 0x000067009f4f0a10 */ /* 0x000fe400017fe4ff */
[----:B------:R-:W-:Y:S02]  /*0820*/  @P1 LEA R154, P2, R81, c[0x0][0x218], 0x4 ;  /* 0x00008600519a1a11 */ /* 0x000fe400078420ff */
[----:B------:R-:W-:Y:S01]  /*0830*/  SHF.L.U32 R158, R157, 0x3, RZ ;  /* 0x000000039d9e7819 */ /* 0x000fe200000006ff */
[----:B------:R-:W-:Y:S01]  /*0840*/  ULDC.U8 UR6, c[0x0][0x1f0] ;  /* 0x00007c0000067ab9 */ /* 0x000fe20000000000 */
[----:B------:R-:W-:Y:S01]  /*0850*/  @P1 LEA.HI.X R155, R81, c[0x0][0x21c], RZ, 0x4, P2 ;  /* 0x00008700519b1a11 */ /* 0x000fe200010f24ff */
[----:B-----5:R0:W5:Y:S01]  /*0860*/  @P0 LDG.E.64 R2, [R78.64] ;  /* 0x000000044e020981 */ /* 0x020162000c1e1b00 */
[----:B------:R-:W-:Y:S02]  /*0870*/  IADD3 R80, P2, R80, c[0x0][0x190], RZ ;  /* 0x0000640050507a10 */ /* 0x000fe40007f5e0ff */
[----:B------:R-:W-:Y:S01]  /*0880*/  SHF.R.U32.HI R162, RZ, 0x1d, R157 ;  /* 0x0000001dffa27819 */ /* 0x000fe2000001169d */
[----:B------:R3:W5:Y:S01]  /*0890*/  @P1 LDG.E.128 R36, [R154.64] ;  /* 0x000000049a241981 */ /* 0x000762000c1e1d00 */
[----:B------:R-:W-:-:S06]  /*08a0*/  IADD3.X R81, R159, c[0x0][0x194], RZ, P2, !PT ;  /* 0x000065009f517a10 */ /* 0x000fcc00017fe4ff */
[----:B------:R-:W5:Y:S01]  /*08b0*/  LDG.E.64 R80, [R80.64] ;  /* 0x0000000450507981 */ /* 0x000f62000c1e1b00 */
[----:B------:R-:W-:-:S04]  /*08c0*/  @P0 IADD3 R160, P3, R158, c[0x0][0x198], RZ ;  /* 0x000066009ea00a10 */ /* 0x000fc80007f7e0ff */
[----:B------:R-:W-:Y:S02]  /*08d0*/  @P0 IADD3.X R161, R162, c[0x0][0x19c], RZ, P3, !PT ;  /* 0x00006700a2a10a10 */ /* 0x000fe40001ffe4ff */
[C---:B------:R-:W-:Y:S02]  /*08e0*/  @P1 LEA R156, P3, R157.reuse, c[0x0][0x218], 0x4 ;  /* 0x000086009d9c1a11 */ /* 0x040fe400078620ff */
[----:B------:R-:W-:Y:S01]  /*08f0*/  ISETP.NE.AND P2, PT, RZ, UR6, PT ;  /* 0x00000006ff007c0c */ /* 0x000fe2000bf45270 */
[----:B------:R1:W5:Y:S01]  /*0900*/  @P0 LDG.E.64 R76, [R160.64] ;  /* 0x00000004a04c0981 */ /* 0x000362000c1e1b00 */
[----:B------:R-:W-:Y:S02]  /*0910*/  @P1 LEA.HI.X R157, R157, c[0x0][0x21c], RZ, 0x4, P3 ;  /* 0x000087009d9d1a11 */ /* 0x000fe400018f24ff */
[----:B------:R-:W-:-:S03]  /*0920*/  IADD3 R158, P3, R158, c[0x0][0x190], RZ ;  /* 0x000064009e9e7a10 */ /* 0x000fc60007f7e0ff */
[----:B------:R1:W5:Y:S01]  /*0930*/  @P1 LDG.E.128 R40, [R156.64] ;  /* 0x000000049c281981 */ /* 0x000362000c1e1d00 */
[----:B------:R-:W-:-:S05]  /*0940*/  IADD3.X R159, R162, c[0x0][0x194], RZ, P3, !PT ;  /* 0x00006500a29f7a10 */ /* 0x000fca0001ffe4ff */
[----:B0-----:R0:W5:Y:S01]  /*0950*/  LDG.E.64 R78, [R158.64] ;  /* 0x000000049e4e7981 */ /* 0x001162000c1e1b00 */
[----:B------:R-:W-:-:S04]  /*0960*/  IADD3 R140, R140, c[0x0][0x160], RZ ;  /* 0x000058008c8c7a10 */ /* 0x000fc80007ffe0ff */
[----:B------:R-:W-:Y:S02]  /*0970*/  ISETP.GE.AND P3, PT, R140, c[0x0][0x164], PT ;  /* 0x000059008c007a0c */ /* 0x000fe40003f66270 */
[----:B--2---:R-:W-:Y:S02]  /*0980*/  FSEL R173, R165, RZ, !P2 ;  /* 0x000000ffa5ad7208 */ /* 0x004fe40005000000 */
[----:B---3--:R-:W-:Y:S02]  /*0990*/  PRMT R154, RZ, 0x5410, R52 ;  /* 0x00005410ff9a7816 */ /* 0x008fe40000000034 */
[--C-:B0-----:R-:W-:Y:S02]  /*09a0*/  PRMT R158, RZ, 0x5410, R53.reuse ;  /* 0x00005410ff9e7816 */ /* 0x101fe40000000035 */
[----:B-1----:R-:W-:Y:S01]  /*09b0*/  PRMT R160, RZ, 0x7610, R53 ;  /* 0x00007610ffa07816 */ /* 0x002fe20000000035 */
[----:B------:R-:W-:Y:S01]  /*09c0*/  FADD.FTZ R154, R154, -R173 ;  /* 0x800000ad9a9a7221 */ /* 0x000fe20000010000 */
[----:B----4-:R-:W-:-:S02]  /*09d0*/  PRMT R53, RZ, 0x5410, R60 ;  /* 0x00005410ff357816 */ /* 0x010fc4000000003c */
[----:B------:R-:W-:Y:S02]  /*09e0*/  PRMT R164, RZ, 0x7610, R54 ;  /* 0x00007610ffa47816 */ /* 0x000fe40000000036 */
[----:B------:R-:W-:Y:S02]  /*09f0*/  PRMT R155, RZ, 0x5410, R56 ;  /* 0x00005410ff9b7816 */ /* 0x000fe40000000038 */
[----:B------:R-:W-:Y:S01]  /*0a00*/  PRMT R156, RZ, 0x7610, R52 ;  /* 0x00007610ff9c7816 */ /* 0x000fe20000000034 */
[----:B------:R-:W-:Y:S01]  /*0a10*/  FMUL.FTZ R154, R153, R154 ;  /* 0x0000009a999a7220 */ /* 0x000fe20000410000 */
[----:B------:R-:W-:Y:S01]  /*0a20*/  PRMT R163, RZ, 0x5410, R54 ;  /* 0x00005410ffa37816 */ /* 0x000fe20000000036 */
[----:B------:R-:W-:Y:S01]  /*0a30*/  FMUL.FTZ R52, R16, R53 ;  /* 0x0000003510347220 */ /* 0x000fe20000410000 */
[--C-:B------:R-:W-:Y:S01]  /*0a40*/  PRMT R167, RZ, 0x5410, R55.reuse ;  /* 0x00005410ffa77816 */ /* 0x100fe20000000037 */
[----:B------:R-:W-:Y:S01]  /*0a50*/  FADD.FTZ R164, -R173, R164 ;  /* 0x000000a4ada47221 */ /* 0x000fe20000010100 */
[----:B------:R-:W-:Y:S01]  /*0a60*/  PRMT R170, RZ, 0x7610, R55 ;  /* 0x00007610ffaa7816 */ /* 0x000fe20000000037 */
[----:B------:R-:W-:Y:S01]  /*0a70*/  FADD.FTZ R145, R155, R145 ;  /* 0x000000919b917221 */ /* 0x000fe20000010000 */
[----:B------:R-:W-:Y:S01]  /*0a80*/  PRMT R55, RZ, 0x5410, R61 ;  /* 0x00005410ff377816 */ /* 0x000fe2000000003d */
[-C--:B------:R-:W-:Y:S01]  /*0a90*/  FFMA.FTZ R147, R154, R155.reuse, R147 ;  /* 0x0000009b9a937223 */ /* 0x080fe20000010093 */
[----:B------:R-:W-:Y:S01]  /*0aa0*/  PRMT R166, RZ, 0x5410, R58 ;  /* 0x00005410ffa67816 */ /* 0x000fe2000000003a */
[----:B------:R-:W-:Y:S01]  /*0ab0*/  FFMA.FTZ R155, R32, R155, R52 ;  /* 0x0000009b209b7223 */ /* 0x000fe20000010034 */
[----:B------:R-:W-:Y:S01]  /*0ac0*/  PRMT R168, RZ, 0x7610, R58 ;  /* 0x00007610ffa87816 */ /* 0x000fe2000000003a */
[C---:B------:R-:W-:Y:S01]  /*0ad0*/  FADD.FTZ R52, -R173.reuse, R163 ;  /* 0x000000a3ad347221 */ /* 0x040fe20000010100 */
[----:B------:R-:W-:Y:S01]  /*0ae0*/  PRMT R58, RZ, 0x7610, R61 ;  /* 0x00007610ff3a7816 */ /* 0x000fe2000000003d */
[----:B------:R-:W-:Y:S01]  /*0af0*/  FADD.FTZ R158, -R173, R158 ;  /* 0x0000009ead9e7221 */ /* 0x000fe20000010100 */
[----:B------:R-:W-:Y:S01]  /*0b00*/  PRMT R61, RZ, 0x5410, R63 ;  /* 0x00005410ff3d7816 */ /* 0x000fe2000000003f */
[----:B------:R-:W-:Y:S01]  /*0b10*/  FMUL.FTZ R163, R153, R164 ;  /* 0x000000a499a37220 */ /* 0x000fe20000410000 */
[----:B------:R-:W-:Y:S01]  /*0b20*/  PRMT R54, RZ, 0x5410, R57 ;  /* 0x00005410ff367816 */ /* 0x000fe20000000039 */
[----:B------:R-:W-:Y:S01]  /*0b30*/  FADD.FTZ R164, -R173, R167 ;  /* 0x000000a7ada47221 */ /* 0x000fe20000010100 */
[----:B------:R-:W-:Y:S01]  /*0b40*/  PRMT R162, RZ, 0x7610, R57 ;  /* 0x00007610ffa27816 */ /* 0x000fe20000000039 */
[----:B------:R-:W-:Y:S01]  /*0b50*/  FMUL.FTZ R57, R18, R55 ;  /* 0x0000003712397220 */ /* 0x000fe20000410000 */
[----:B------:R-:W-:-:S02]  /*0b60*/  PRMT R169, RZ, 0x5410, R59 ;  /* 0x00005410ffa97816 */ /* 0x000fc4000000003b */
[----:B------:R-:W-:Y:S02]  /*0b70*/  PRMT R171, RZ, 0x7610, R59 ;  /* 0x00007610ffab7816 */ /* 0x000fe4000000003b */
[----:B------:R-:W-:Y:S02]  /*0b80*/  PRMT R63, RZ, 0x7610, R63 ;  /* 0x00007610ff3f7816 */ /* 0x000fe4000000003f */
[----:B------:R-:W-:Y:S01]  /*0b90*/  PRMT R59, RZ, 0x5410, R62 ;  /* 0x00005410ff3b7816 */ /* 0x000fe2000000003e */
[----:B------:R-:W-:Y:S01]  /*0ba0*/  FADD.FTZ R156, -R173, R156 ;  /* 0x0000009cad9c7221 */ /* 0x000fe20000010100 */
[----:B------:R-:W-:Y:S01]  /*0bb0*/  PRMT R60, RZ, 0x7610, R60 ;  /* 0x00007610ff3c7816 */ /* 0x000fe2000000003c */
[C---:B------:R-:W-:Y:S02]  /*0bc0*/  FMUL.FTZ R159, R153.reuse, R158 ;  /* 0x0000009e999f7220 */ /* 0x040fe40000410000 */
[C---:B------:R-:W-:Y:S02]  /*0bd0*/  FMUL.FTZ R165, R153.reuse, R52 ;  /* 0x0000003499a57220 */ /* 0x040fe40000410000 */
[----:B------:R-:W-:-:S02]  /*0be0*/  FMUL.FTZ R164, R153, R164 ;  /* 0x000000a499a47220 */ /* 0x000fc40000410000 */
[----:B------:R-:W-:Y:S01]  /*0bf0*/  FMUL.FTZ R167, R14, R61 ;  /* 0x0000003d0ea77220 */ /* 0x000fe20000410000 */
[----:B------:R-:W-:Y:S01]  /*0c00*/  PRMT R56, RZ, 0x7610, R56 ;  /* 0x00007610ff387816 */ /* 0x000fe20000000038 */
[----:B------:R-:W-:Y:S02]  /*0c10*/  FFMA.FTZ R158, R34, R54, R57 ;  /* 0x00000036229e7223 */ /* 0x000fe40000010039 */
[----:B------:R-:W-:Y:S02]  /*0c20*/  FMUL.FTZ R52, R15, R63 ;  /* 0x0000003f0f347220 */ /* 0x000fe40000410000 */
[----:B------:R-:W-:Y:S02]  /*0c30*/  FMUL.FTZ R57, R12, R59 ;  /* 0x0000003b0c397220 */ /* 0x000fe40000410000 */
[----:B------:R-:W-:Y:S02]  /*0c40*/  FMUL.FTZ R156, R153, R156 ;  /* 0x0000009c999c7220 */ /* 0x000fe40000410000 */
[----:B------:R-:W-:-:S02]  /*0c50*/  FMUL.FTZ R157, R17, R60 ;  /* 0x0000003c119d7220 */ /* 0x000fc40000410000 */
[----:B------:R-:W-:Y:S02]  /*0c60*/  FADD.FTZ R135, R55, R135 ;  /* 0x0000008737877221 */ /* 0x000fe40000010000 */
[----:B------:R-:W-:Y:S01]  /*0c70*/  FFMA.FTZ R134, R159, R55, R134 ;  /* 0x000000379f867223 */ /* 0x000fe20000010086 */
[----:B------:R-:W-:Y:S01]  /*0c80*/  PRMT R55, RZ, 0x5410, R66 ;  /* 0x00005410ff377816 */ /* 0x000fe20000000042 */
[----:B------:R-:W-:Y:S02]  /*0c90*/  FADD.FTZ R160, -R173, R160 ;  /* 0x000000a0ada07221 */ /* 0x000fe40000010100 */
[----:B------:R-:W-:Y:S02]  /*0ca0*/  FADD.FTZ R120, R169, R120 ;  /* 0x00000078a9787221 */ /* 0x000fe40000010000 */
[-C--:B------:R-:W-:Y:S02]  /*0cb0*/  FFMA.FTZ R121, R164, R169.reuse, R121 ;  /* 0x000000a9a4797223 */ /* 0x080fe40000010079 */
[----:B------:R-:W-:-:S02]  /*0cc0*/  FFMA.FTZ R167, R30, R169, R167 ;  /* 0x000000a91ea77223 */ /* 0x000fc400000100a7 */
[----:B------:R-:W-:Y:S02]  /*0cd0*/  FADD.FTZ R129, R166, R129 ;  /* 0x00000081a6817221 */ /* 0x000fe40000010000 */
[-C--:B------:R-:W-:Y:S02]  /*0ce0*/  FFMA.FTZ R128, R165, R166.reuse, R128 ;  /* 0x000000a6a5807223 */ /* 0x080fe40000010080 */
[----:B------:R-:W-:Y:S01]  /*0cf0*/  FFMA.FTZ R169, R31, R171, R52 ;  /* 0x000000ab1fa97223 */ /* 0x000fe20000010034 */
[----:B------:R-:W-:Y:S01]  /*0d00*/  PRMT R52, RZ, 0x5410, R64 ;  /* 0x00005410ff347816 */ /* 0x000fe20000000040 */
[----:B------:R-:W-:Y:S02]  /*0d10*/  FADD.FTZ R144, R53, R144 ;  /* 0x0000009035907221 */ /* 0x000fe40000010000 */
[----:B------:R-:W-:Y:S01]  /*0d20*/  FFMA.FTZ R143, R154, R53, R143 ;  /* 0x000000359a8f7223 */ /* 0x000fe2000001008f */
[----:B------:R-:W-:Y:S01]  /*0d30*/  PRMT R53, RZ, 0x5410, R65 ;  /* 0x00005410ff357816 */ /* 0x000fe20000000041 */
[----:B------:R-:W-:Y:S01]  /*0d40*/  FFMA.FTZ R166, R28, R166, R57 ;  /* 0x000000a61ca67223 */ /* 0x000fe20000010039 */
[----:B------:R-:W-:Y:S01]  /*0d50*/  PRMT R57, RZ, 0x5410, R67 ;  /* 0x00005410ff397816 */ /* 0x000fe20000000043 */
[----:B------:R-:W-:Y:S01]  /*0d60*/  FADD.FTZ R142, R56, R142 ;  /* 0x0000008e388e7221 */ /* 0x000fe20000010000 */
[----:B------:R-:W-:Y:S01]  /*0d70*/  PRMT R65, RZ, 0x7610, R65 ;  /* 0x00007610ff417816 */ /* 0x000fe20000000041 */
[-C--:B------:R-:W-:Y:S01]  /*0d80*/  FFMA.FTZ R141, R156, R56.reuse, R141 ;  /* 0x000000389c8d7223 */ /* 0x080fe2000001008d */
[----:B------:R-:W-:Y:S01]  /*0d90*/  PRMT R67, RZ, 0x7610, R67 ;  /* 0x00007610ff437816 */ /* 0x000fe20000000043 */
[----:B------:R-:W-:Y:S01]  /*0da0*/  FFMA.FTZ R157, R33, R56, R157 ;  /* 0x00000038219d7223 */ /* 0x000fe2000001009d */
[----:B------:R-:W-:Y:S01]  /*0db0*/  PRMT R56, RZ, 0x7610, R66 ;  /* 0x00007610ff387816 */ /* 0x000fe20000000042 */
[----:B------:R-:W-:-:S02]  /*0dc0*/  FMUL.FTZ R161, R153, R160 ;  /* 0x000000a099a17220 */ /* 0x000fc40000410000 */
[----:B------:R-:W-:Y:S01]  /*0dd0*/  FADD.FTZ R66, -R173, R55 ;  /* 0x00000037ad427221 */ /* 0x000fe20000010100 */
[----:B------:R-:W-:Y:S01]  /*0de0*/  PRMT R55, RZ, 0x5410, R72 ;  /* 0x00005410ff377816 */ /* 0x000fe20000000048 */
[----:B------:R-:W-:Y:S02]  /*0df0*/  FADD.FTZ R137, R54, R137 ;  /* 0x0000008936897221 */ /* 0x000fe40000010000 */
[----:B------:R-:W-:Y:S02]  /*0e00*/  FFMA.FTZ R136, R159, R54, R136 ;  /* 0x000000369f887223 */ /* 0x000fe40000010088 */
[C---:B------:R-:W-:Y:S02]  /*0e10*/  FADD.FTZ R52, -R173.reuse, R52 ;  /* 0x00000034ad347221 */ /* 0x040fe40000010100 */
[----:B------:R-:W-:Y:S02]  /*0e20*/  FADD.FTZ R54, -R173, R53 ;  /* 0x00000035ad367221 */ /* 0x000fe40000010100 */
[----:B------:R-:W-:-:S02]  /*0e30*/  FMUL.FTZ R160, R19, R58 ;  /* 0x0000003a13a07220 */ /* 0x000fc40000410000 */
[----:B------:R-:W-:Y:S02]  /*0e40*/  FADD.FTZ R131, R58, R131 ;  /* 0x000000833a837221 */ /* 0x000fe40000010000 */
[----:B------:R-:W-:Y:S01]  /*0e50*/  FFMA.FTZ R130, R161, R58, R130 ;  /* 0x0000003aa1827223 */ /* 0x000fe20000010082 */
[----:B------:R-:W-:Y:S01]  /*0e60*/  PRMT R53, RZ, 0x5410, R68 ;  /* 0x00005410ff357816 */ /* 0x000fe20000000044 */
[C---:B------:R-:W-:Y:S01]  /*0e70*/  FADD.FTZ R58, -R173.reuse, R65 ;  /* 0x00000041ad3a7221 */ /* 0x040fe20000010100 */
[--C-:B------:R-:W-:Y:S01]  /*0e80*/  PRMT R65, RZ, 0x5410, R71.reuse ;  /* 0x00005410ff417816 */ /* 0x100fe20000000047 */
[C---:B------:R-:W-:Y:S01]  /*0e90*/  FADD.FTZ R172, -R173.reuse, R56 ;  /* 0x00000038adac7221 */ /* 0x040fe20000010100 */
[----:B------:R-:W-:Y:S01]  /*0ea0*/  PRMT R186, RZ, 0x7610, R71 ;  /* 0x00007610ffba7816 */ /* 0x000fe20000000047 */
[----:B------:R-:W-:Y:S01]  /*0eb0*/  FADD.FTZ R184, -R173, R67 ;  /* 0x00000043adb87221 */ /* 0x000fe20000010100 */
[----:B------:R-:W-:Y:S01]  /*0ec0*/  PRMT R56, RZ, 0x7610, R72 ;  /* 0x00007610ff387816 */ /* 0x000fe20000000048 */
[C---:B------:R-:W-:Y:S01]  /*0ed0*/  FMUL.FTZ R71, R153.reuse, R52 ;  /* 0x0000003499477220 */ /* 0x040fe20000410000 */
[--C-:B------:R-:W-:Y:S01]  /*0ee0*/  PRMT R67, RZ, 0x5410, R75.reuse ;  /* 0x00005410ff437816 */ /* 0x100fe2000000004b */
[----:B------:R-:W-:Y:S01]  /*0ef0*/  FMUL.FTZ R72, R8, R55 ;  /* 0x0000003708487220 */ /* 0x000fe20000410000 */
[----:B------:R-:W-:Y:S01]  /*0f00*/  PRMT R188, RZ, 0x7610, R75 ;  /* 0x00007610ffbc7816 */ /* 0x000fe2000000004b */
[----:B------:R-:W-:-:S02]  /*0f10*/  FMUL.FTZ R75, R153, R54 ;  /* 0x00000036994b7220 */ /* 0x000fc40000410000 */
[----:B------:R-:W-:Y:S02]  /*0f20*/  FADD.FTZ R54, RZ, R155 ;  /* 0x0000009bff367221 */ /* 0x000fe40000010000 */
[----:B------:R-:W-:Y:S02]  /*0f30*/  FFMA.FTZ R52, R154, R155, RZ ;  /* 0x0000009b9a347223 */ /* 0x000fe400000100ff */
[----:B------:R-:W-:Y:S02]  /*0f40*/  FADD.FTZ R104, R53, R104 ;  /* 0x0000006835687221 */ /* 0x000fe40000010000 */
[-C--:B------:R-:W-:Y:S02]  /*0f50*/  FFMA.FTZ R112, R71, R53.reuse, R112 ;  /* 0x0000003547707223 */ /* 0x080fe40000010070 */
[----:B------:R-:W-:Y:S02]  /*0f60*/  FFMA.FTZ R72, R24, R53, R72 ;  /* 0x0000003518487223 */ /* 0x000fe40000010048 */
[----:B------:R-:W-:-:S02]  /*0f70*/  FADD.FTZ R53, R157, R54 ;  /* 0x000000369d357221 */ /* 0x000fc40000010000 */
[----:B------:R-:W-:Y:S01]  /*0f80*/  FFMA.FTZ R52, R156, R157, R52 ;  /* 0x0000009d9c347223 */ /* 0x000fe20000010034 */
[----:B------:R-:W-:Y:S01]  /*0f90*/  PRMT R62, RZ, 0x7610, R62 ;  /* 0x00007610ff3e7816 */ /* 0x000fe2000000003e */
[----:B------:R-:W-:Y:S02]  /*0fa0*/  FFMA.FTZ R160, R35, R162, R160 ;  /* 0x000000a223a07223 */ /* 0x000fe400000100a0 */
[----:B------:R-:W-:Y:S02]  /*0fb0*/  FADD.FTZ R53, R158, R53 ;  /* 0x000000359e357221 */ /* 0x000fe40000010000 */
[----:B------:R-:W-:Y:S02]  /*0fc0*/  FFMA.FTZ R52, R159, R158, R52 ;  /* 0x0000009e9f347223 */ /* 0x000fe40000010034 */
[----:B------:R-:W-:Y:S02]  /*0fd0*/  FADD.FTZ R133, R162, R133 ;  /* 0x00000085a2857221 */ /* 0x000fe40000010000 */
[----:B------:R-:W-:-:S02]  /*0fe0*/  FFMA.FTZ R132, R161, R162, R132 ;  /* 0x000000a2a1847223 */ /* 0x000fc40000010084 */
[----:B------:R-:W-:Y:S02]  /*0ff0*/  FMUL.FTZ R162, R13, R62 ;  /* 0x0000003e0da27220 */ /* 0x000fe40000410000 */
[----:B------:R-:W-:Y:S02]  /*1000*/  FADD.FTZ R53, R160, R53 ;  /* 0x00000035a0357221 */ /* 0x000fe40000010000 */
[----:B------:R-:W-:Y:S02]  /*1010*/  FFMA.FTZ R52, R161, R160, R52 ;  /* 0x000000a0a1347223 */ /* 0x000fe40000010034 */
[----:B------:R-:W-:Y:S02]  /*1020*/  FFMA.FTZ R162, R29, R168, R162 ;  /* 0x000000a81da27223 */ /* 0x000fe400000100a2 */
[----:B------:R-:W-:Y:S02]  /*1030*/  FADD.FTZ R53, R166, R53 ;  /* 0x00000035a6357221 */ /* 0x000fe40000010000 */
[----:B------:R-:W-:-:S02]  /*1040*/  FFMA.FTZ R52, R165, R166, R52 ;  /* 0x000000a6a5347223 */ /* 0x000fc40000010034 */
[----:B------:R-:W-:Y:S02]  /*1050*/  FADD.FTZ R125, R168, R125 ;  /* 0x0000007da87d7221 */ /* 0x000fe40000010000 */
[----:B------:R-:W-:Y:S02]  /*1060*/  FFMA.FTZ R124, R163, R168, R124 ;  /* 0x000000a8a37c7223 */ /* 0x000fe4000001007c */
[----:B------:R-:W-:Y:S02]  /*1070*/  FADD.FTZ R54, R162, R53 ;  /* 0x00000035a2367221 */ /* 0x000fe40000010000 */
[----:B------:R-:W-:Y:S02]  /*1080*/  FADD.FTZ R168, -R173, R170 ;  /* 0x000000aaada87221 */ /* 0x000fe40000010100 */
[----:B------:R-:W-:Y:S01]  /*1090*/  FFMA.FTZ R52, R163, R162, R52 ;  /* 0x000000a2a3347223 */ /* 0x000fe20000010034 */
[----:B------:R-:W-:Y:S01]  /*10a0*/  PRMT R64, RZ, 0x7610, R64 ;  /* 0x00007610ff407816 */ /* 0x000fe20000000040 */
[----:B------:R-:W-:-:S02]  /*10b0*/  FADD.FTZ R54, R167, R54 ;  /* 0x00000036a7367221 */ /* 0x000fc40000010000 */
[----:B------:R-:W-:Y:S02]  /*10c0*/  FMUL.FTZ R168, R153, R168 ;  /* 0x000000a899a87220 */ /* 0x000fe40000410000 */
[----:B------:R-:W-:Y:S01]  /*10d0*/  FFMA.FTZ R52, R164, R167, R52 ;  /* 0x000000a7a4347223 */ /* 0x000fe20000010034 */
[----:B------:R-:W-:Y:S01]  /*10e0*/  PRMT R68, RZ, 0x7610, R68 ;  /* 0x00007610ff447816 */ /* 0x000fe20000000044 */
[----:B------:R-:W-:Y:S02]  /*10f0*/  FADD.FTZ R127, R59, R127 ;  /* 0x0000007f3b7f7221 */ /* 0x000fe40000010000 */
[----:B------:R-:W-:Y:S01]  /*1100*/  FFMA.FTZ R126, R165, R59, R126 ;  /* 0x0000003ba57e7223 */ /* 0x000fe2000001007e */
[----:B------:R-:W-:Y:S01]  /*1110*/  PRMT R59, RZ, 0x5410, R73 ;  /* 0x00005410ff3b7816 */ /* 0x000fe20000000049 */
[----:B------:R-:W-:Y:S02]  /*1120*/  FADD.FTZ R123, R62, R123 ;  /* 0x0000007b3e7b7221 */ /* 0x000fe40000010000 */
[----:B------:R-:W-:Y:S01]  /*1130*/  FFMA.FTZ R122, R163, R62, R122 ;  /* 0x0000003ea37a7223 */ /* 0x000fe2000001007a */
[----:B------:R-:W-:Y:S01]  /*1140*/  PRMT R62, RZ, 0x7610, R73 ;  /* 0x00007610ff3e7816 */ /* 0x000fe20000000049 */
[----:B------:R-:W-:-:S02]  /*1150*/  FADD.FTZ R53, R169, R54 ;  /* 0x00000036a9357221 */ /* 0x000fc40000010000 */
[----:B------:R-:W-:Y:S02]  /*1160*/  FADD.FTZ R64, -R173, R64 ;  /* 0x00000040ad407221 */ /* 0x000fe40000010100 */
[----:B------:R-:W-:Y:S02]  /*1170*/  FMUL.FTZ R73, R9, R56 ;  /* 0x0000003809497220 */ /* 0x000fe40000410000 */
[----:B------:R-:W-:Y:S01]  /*1180*/  FFMA.FTZ R54, R168, R169, R52 ;  /* 0x000000a9a8367223 */ /* 0x000fe20000010034 */
[----:B------:R-:W-:Y:S01]  /*1190*/  PRMT R176, RZ, 0x7610, R70 ;  /* 0x00007610ffb07816 */ /* 0x000fe20000000046 */
[----:B------:R-:W-:Y:S02]  /*11a0*/  FADD.FTZ R118, R61, R118 ;  /* 0x000000763d767221 */ /* 0x000fe40000010000 */
[----:B------:R-:W-:Y:S01]  /*11b0*/  FFMA.FTZ R119, R164, R61, R119 ;  /* 0x0000003da4777223 */ /* 0x000fe20000010077 */
[----:B------:R-:W-:Y:S01]  /*11c0*/  PRMT R61, RZ, 0x5410, R70 ;  /* 0x00005410ff3d7816 */ /* 0x000fe20000000046 */
[----:B------:R-:W-:Y:S01]  /*11d0*/  FADD.FTZ R178, -R173, R57 ;  /* 0x00000039adb27221 */ /* 0x000fe20000010100 */
[----:B------:R-:W-:Y:S01]  /*11e0*/  PRMT R57, RZ, 0x5410, R69 ;  /* 0x00005410ff397816 */ /* 0x000fe20000000045 */
[----:B------:R-:W-:-:S02]  /*11f0*/  FADD.FTZ R52, R72, R53 ;  /* 0x0000003548347221 */ /* 0x000fc40000010000 */
[----:B------:R-:W-:Y:S02]  /*1200*/  FMUL.FTZ R70, R153, R64 ;  /* 0x0000004099467220 */ /* 0x000fe40000410000 */
[----:B------:R-:W-:Y:S02]  /*1210*/  FFMA.FTZ R73, R25, R68, R73 ;  /* 0x0000004419497223 */ /* 0x000fe40000010049 */
[----:B------:R-:W-:Y:S02]  /*1220*/  FMUL.FTZ R170, R10, R59 ;  /* 0x0000003b0aaa7220 */ /* 0x000fe40000410000 */
[----:B------:R-:W-:Y:S02]  /*1230*/  FFMA.FTZ R53, R71, R72, R54 ;  /* 0x0000004847357223 */ /* 0x000fe40000010036 */
[----:B------:R-:W-:Y:S02]  /*1240*/  FADD.FTZ R139, R60, R139 ;  /* 0x0000008b3c8b7221 */ /* 0x000fe40000010000 */
[----:B------:R-:W-:Y:S01]  /*1250*/  FFMA.FTZ R138, R156, R60, R138 ;  /* 0x0000003c9c8a7223 */ /* 0x000fe2000001008a */
[----:B------:R-:W-:Y:S01]  /*1260*/  PRMT R60, RZ, 0x7610, R69 ;  /* 0x00007610ff3c7816 */ /* 0x000fe20000000045 */
[----:B------:R-:W-:-:S02]  /*1270*/  FADD.FTZ R114, R63, R114 ;  /* 0x000000723f727221 */ /* 0x000fc40000010000 */
[C---:B------:R-:W-:Y:S01]  /*1280*/  FFMA.FTZ R115, R168.reuse, R63, R115 ;  /* 0x0000003fa8737223 */ /* 0x040fe20000010073 */
[----:B------:R-:W-:Y:S01]  /*1290*/  PRMT R63, RZ, 0x5410, R74 ;  /* 0x00005410ff3f7816 */ /* 0x000fe2000000004a */
[----:B------:R-:W-:Y:S02]  /*12a0*/  FADD.FTZ R116, R171, R116 ;  /* 0x00000074ab747221 */ /* 0x000fe40000010000 */
[----:B------:R-:W-:Y:S02]  /*12b0*/  FFMA.FTZ R117, R168, R171, R117 ;  /* 0x000000aba8757223 */ /* 0x000fe40000010075 */
[----:B------:R-:W-:Y:S02]  /*12c0*/  FADD.FTZ R88, R55, R88 ;  /* 0x0000005837587221 */ /* 0x000fe40000010000 */
[----:B------:R-:W-:Y:S02]  /*12d0*/  FFMA.FTZ R96, R71, R55, R96 ;  /* 0x0000003747607223 */ /* 0x000fe40000010060 */
[----:B------:R-:W-:-:S02]  /*12e0*/  FMUL.FTZ R171, R11, R62 ;  /* 0x0000003e0bab7220 */ /* 0x000fc40000410000 */
[----:B------:R-:W-:Y:S02]  /*12f0*/  FFMA.FTZ R170, R26, R57, R170 ;  /* 0x000000391aaa7223 */ /* 0x000fe400000100aa */
[----:B------:R-:W-:Y:S02]  /*1300*/  FADD.FTZ R55, R52, R73 ;  /* 0x0000004934377221 */ /* 0x000fe40000010000 */
[----:B------:R-:W-:Y:S01]  /*1310*/  FFMA.FTZ R53, R70, R73, R53 ;  /* 0x0000004946357223 */ /* 0x000fe20000010035 */
[----:B------:R-:W-:Y:S01]  /*1320*/  PRMT R182, RZ, 0x7610, R74 ;  /* 0x00007610ffb67816 */ /* 0x000fe2000000004a */
[----:B------:R-:W-:Y:S02]  /*1330*/  FMUL.FTZ R74, R153, R58 ;  /* 0x0000003a994a7220 */ /* 0x000fe40000410000 */
[----:B------:R-:W-:Y:S02]  /*1340*/  FFMA.FTZ R171, R27, R60, R171 ;  /* 0x0000003c1bab7223 */ /* 0x000fe400000100ab */
[----:B------:R-:W-:-:S02]  /*1350*/  FMUL.FTZ R174, R4, R63 ;  /* 0x0000003f04ae7220 */ /* 0x000fc40000410000 */
[----:B------:R-:W-:Y:S02]  /*1360*/  FADD.FTZ R52, R55, R170 ;  /* 0x000000aa37347221 */ /* 0x000fe40000010000 */
[----:B------:R-:W-:Y:S02]  /*1370*/  FFMA.FTZ R53, R75, R170, R53 ;  /* 0x000000aa4b357223 */ /* 0x000fe40000010035 */
[----:B------:R-:W-:Y:S02]  /*1380*/  FMUL.FTZ R175, R5, R182 ;  /* 0x000000b605af7220 */ /* 0x000fe40000410000 */
[C---:B------:R-:W-:Y:S02]  /*1390*/  FMUL.FTZ R172, R153.reuse, R172 ;  /* 0x000000ac99ac7220 */ /* 0x040fe40000410000 */
[----:B------:R-:W-:Y:S02]  /*13a0*/  FMUL.FTZ R173, R153, R66 ;  /* 0x0000004299ad7220 */ /* 0x000fe40000410000 */
[----:B------:R-:W-:-:S02]  /*13b0*/  FFMA.FTZ R174, R20, R61, R174 ;  /* 0x0000003d14ae7223 */ /* 0x000fc400000100ae */
[----:B------:R-:W-:Y:S02]  /*13c0*/  FADD.FTZ R55, R52, R171 ;  /* 0x000000ab34377221 */ /* 0x000fe40000010000 */
[----:B------:R-:W-:Y:S02]  /*13d0*/  FFMA.FTZ R53, R74, R171, R53 ;  /* 0x000000ab4a357223 */ /* 0x000fe40000010035 */
[----:B------:R-:W-:Y:S02]  /*13e0*/  FADD.FTZ R101, R176, R101 ;  /* 0x00000065b0657221 */ /* 0x000fe40000010000 */
[-C--:B------:R-:W-:Y:S02]  /*13f0*/  FFMA.FTZ R109, R172, R176.reuse, R109 ;  /* 0x000000b0ac6d7223 */ /* 0x080fe4000001006d */
[----:B------:R-:W-:Y:S02]  /*1400*/  FFMA.FTZ R175, R21, R176, R175 ;  /* 0x000000b015af7223 */ /* 0x000fe400000100af */
[----:B------:R-:W-:-:S02]  /*1410*/  FMUL.FTZ R176, R6, R67 ;  /* 0x0000004306b07220 */ /* 0x000fc40000410000 */
[----:B------:R-:W-:Y:S02]  /*1420*/  FADD.FTZ R52, R55, R174 ;  /* 0x000000ae37347221 */ /* 0x000fe40000010000 */
[----:B------:R-:W-:Y:S02]  /*1430*/  FFMA.FTZ R54, R173, R174, R53 ;  /* 0x000000aead367223 */ /* 0x000fe40000010035 */
[----:B------:R-:W-:Y:S02]  /*1440*/  FADD.FTZ R89, R56, R89 ;  /* 0x0000005938597221 */ /* 0x000fe40000010000 */
[----:B------:R-:W-:Y:S01]  /*1450*/  FFMA.FTZ R97, R70, R56, R97 ;  /* 0x0000003846617223 */ /* 0x000fe20000010061 */
[----:B------:R-:W-:Y:S01]  /*1460*/  SHF.R.U32.HI R56, RZ, 0x8, R0 ;  /* 0x00000008ff387819 */ /* 0x000fe20000011600 */
[----:B------:R-:W-:Y:S02]  /*1470*/  FMUL.FTZ R177, R153, R178 ;  /* 0x000000b299b17220 */ /* 0x000fe40000410000 */
[----:B------:R-:W-:-:S02]  /*1480*/  FFMA.FTZ R176, R22, R65, R176 ;  /* 0x0000004116b07223 */ /* 0x000fc400000100b0 */
[----:B------:R-:W-:Y:S02]  /*1490*/  FMUL.FTZ R179, R7, R188 ;  /* 0x000000bc07b37220 */ /* 0x000fe40000410000 */
[----:B------:R-:W-:Y:S02]  /*14a0*/  FADD.FTZ R55, R52, R175 ;  /* 0x000000af34377221 */ /* 0x000fe40000010000 */
[----:B------:R-:W-:Y:S01]  /*14b0*/  FFMA.FTZ R54, R172, R175, R54 ;  /* 0x000000afac367223 */ /* 0x000fe20000010036 */
[----:B------:R-:W-:Y:S01]  /*14c0*/  LOP3.LUT P2, RZ, R149, 0xff, RZ, 0xc0, !PT ;  /* 0x000000ff95ff7812 */ /* 0x000fe2000784c0ff */
[----:B------:R-:W-:Y:S02]  /*14d0*/  IMAD.SHL.U32 R53, R56, 0x8, RZ ;  /* 0x0000000838357824 */ /* 0x000fe400078e00ff */
[----:B------:R-:W-:Y:S02]  /*14e0*/  FMUL.FTZ R178, R153, R184 ;  /* 0x000000b899b27220 */ /* 0x000fe40000410000 */
[----:B------:R-:W-:-:S02]  /*14f0*/  FFMA.FTZ R179, R23, R186, R179 ;  /* 0x000000ba17b37223 */ /* 0x000fc400000100b3 */
[----:B------:R-:W-:Y:S02]  /*1500*/  FADD.FTZ R52, R55, R176 ;  /* 0x000000b037347221 */ /* 0x000fe40000010000 */
[----:B------:R-:W-:Y:S01]  /*1510*/  FFMA.FTZ R54, R177, R176, R54 ;  /* 0x000000b0b1367223 */ /* 0x000fe20000010036 */
[----:B------:R-:W-:Y:S01]  /*1520*/  SEL R185, R146, R53, !P2 ;  /* 0x0000003592b97207 */ /* 0x000fe20005000000 */
        /* <DEDUP_REMOVED lines=28> */
.L_x_409:
        /* <DEDUP_REMOVED lines=18> */
.L_x_410:
[----:B------:R-:W-:Y:S01]  /*1810*/  LOP3.LUT P2, RZ, R0, 0x1f, RZ, 0xc0, !PT ;  /* 0x0000001f00ff7812 */ /* 0x000fe2000784c0ff */
[----:B-1----:R-:W-:Y:S01]  /*1820*/  FADD.FTZ R69, R52, R59 ;  /* 0x0000003b34457221 */ /* 0x002fe20000010000 */
[----:B------:R-:W-:Y:S01]  /*1830*/  ULDC.U8 UR6, c[0x0][0x1f0] ;  /* 0x00007c0000067ab9 */ /* 0x000fe20000000000 */
[----:B--2---:R-:W-:Y:S01]  /*1840*/  FADD.FTZ R68, R68, R57 ;  /* 0x0000003944447221 */ /* 0x004fe20000010000 */
[----:B------:R-:W-:Y:S01]  /*1850*/  ISETP.NE.AND P4, PT, RZ, UR6, PT ;  /* 0x00000006ff007c0c */ /* 0x000fe2000bf85270 */
[----:B------:R-:W-:Y:S08]  /*1860*/  WARPSYNC 0xffffffff ;  /* 0xffffffff00007948 */ /* 0x000ff00003800000 */
[----:B------:R-:W-:-:S05]  /*1870*/  @!P2 IADD3 R181, R148, R185, RZ ;  /* 0x000000b994b5a210 */ /* 0x000fca0007ffe0ff */
[----:B------:R-:W-:Y:S04]  /*1880*/  @!P2 STS.64 [R181.X8+0x4000], R68 ;  /* 0x00400044b500a388 */ /* 0x000fe80000008a00 */
[----:B------:R-:W-:Y:S01]  /*1890*/  BAR.SYNC.DEFER_BLOCKING 0x0 ;  /* 0x0000000000007b1d */ /* 0x000fe20000010000 */
[----:B-----5:R-:W-:-:S05]  /*18a0*/  LOP3.LUT P2, RZ, R80, 0xff00, RZ, 0xc0, !PT ;  /* 0x0000ff0050ff7812 */ /* 0x020fca000784c0ff */
[----:B------:R-:W1:Y:S04]  /*18b0*/  LDS.128 R52, [R185.X8+0x4000] ;  /* 0x00400000b9347984 */ /* 0x000e680000008c00 */
[----:B0-----:R-:W0:Y:S04]  /*18c0*/  LDS.128 R56, [R185.X8+0x4010] ;  /* 0x00401000b9387984 */ /* 0x001e280000008c00 */
[----:B------:R-:W2:Y:S04]  /*18d0*/  LDS.128 R60, [R185.X8+0x4020] ;  /* 0x00402000b93c7984 */ /* 0x000ea80000008c00 */
[----:B------:R-:W3:Y:S01]  /*18e0*/  LDS.128 R64, [R185.X8+0x4030] ;  /* 0x00403000b9407984 */ /* 0x000ee20000008c00 */
[----:B-1----:R-:W-:-:S02]  /*18f0*/  FADD.FTZ R183, RZ, R52 ;  /* 0x00000034ffb77221 */ /* 0x002fc40000010000 */
[----:B------:R-:W-:Y:S01]  /*1900*/  FADD.FTZ R52, RZ, R53 ;  /* 0x00000035ff347221 */ /* 0x000fe20000010000 */
[----:B------:R-:W-:Y:S01]  /*1910*/  @P0 MOV R53, R2 ;  /* 0x0000000200350202 */ /* 0x000fe20000000f00 */
[----:B------:R-:W-:Y:S02]  /*1920*/  FADD.FTZ R183, R54, R183 ;  /* 0x000000b736b77221 */ /* 0x000fe40000010000 */
[----:B------:R-:W-:Y:S01]  /*1930*/  FADD.FTZ R52, R55, R52 ;  /* 0x0000003437347221 */ /* 0x000fe20000010000 */
[----:B------:R-:W-:Y:S01]  /*1940*/  @P0 LOP3.LUT P6, RZ, R53, 0xff, RZ, 0xc0, !PT ;  /* 0x000000ff35ff0812 */ /* 0x000fe200078cc0ff */
[----:B0-----:R-:W-:Y:S01]  /*1950*/  FADD.FTZ R183, R183, R56 ;  /* 0x00000038b7b77221 */ /* 0x001fe20000010000 */
[----:B------:R-:W-:Y:S01]  /*1960*/  @P1 PRMT R53, RZ, 0x5410, R36 ;  /* 0x00005410ff351816 */ /* 0x000fe20000000024 */
        /* <DEDUP_REMOVED lines=12> */
[----:B------:R-:W-:Y:S02]  /*1a30*/  FMUL.FTZ R54, R52, c[0x0][0x1e0] ;  /* 0x0000780034367a20 */ /* 0x000fe40000410000 */
[----:B------:R-:W-:Y:S01]  /*1a40*/  IMAD.MOV.U32 R52, RZ, RZ, R80 ;  /* 0x000000ffff347224 */ /* 0x000fe200078e0050 */
[----:B------:R-:W-:-:S02]  /*1a50*/  FSEL R55, R66, RZ, !P4 ;  /* 0x000000ff42377208 */ /* 0x000fc40006000000 */
[----:B------:R-:W-:Y:S02]  /*1a60*/  @P0 LOP3.LUT P4, RZ, R2, 0xff00, RZ, 0xc0, !PT ;  /* 0x0000ff0002ff0812 */ /* 0x000fe4000788c0ff */
[----:B------:R-:W-:Y:S01]  /*1a70*/  LOP3.LUT P5, RZ, R52, 0xff, RZ, 0xc0, !PT ;  /* 0x000000ff34ff7812 */ /* 0x000fe200078ac0ff */
[-CC-:B------:R-:W-:Y:S02]  /*1a80*/  FFMA.FTZ R154, R154, R54.reuse, R55.reuse ;  /* 0x000000369a9a7223 */ /* 0x180fe40000010037 */
[----:B------:R-:W-:Y:S02]  /*1a90*/  FFMA.FTZ R156, R156, R54, R55 ;  /* 0x000000369c9c7223 */ /* 0x000fe40000010037 */
[----:B------:R-:W-:Y:S02]  /*1aa0*/  FADD.FTZ R154, R155, -R154 ;  /* 0x8000009a9b9a7221 */ /* 0x000fe40000010000 */
[----:B------:R-:W-:Y:S02]  /*1ab0*/  FADD.FTZ R156, R157, -R156 ;  /* 0x8000009c9d9c7221 */ /* 0x000fe40000010000 */
[----:B------:R-:W-:-:S02]  /*1ac0*/  FMUL.FTZ R52, R153, R154 ;  /* 0x0000009a99347220 */ /* 0x000fc40000410000 */
[----:B------:R-:W-:Y:S02]  /*1ad0*/  FFMA.FTZ R159, R159, R54, R55 ;  /* 0x000000369f9f7223 */ /* 0x000fe40000010037 */
[----:B------:R-:W-:Y:S01]  /*1ae0*/  @P1 FADD.FTZ R52, R52, R53 ;  /* 0x0000003534341221 */ /* 0x000fe20000010000 */
[----:B------:R-:W-:Y:S01]  /*1af0*/  @P1 PRMT R53, RZ, 0x7610, R36 ;  /* 0x00007610ff351816 */ /* 0x000fe20000000024 */
        /* <DEDUP_REMOVED lines=10> */
[----:B------:R-:W-:Y:S02]  /*1ba0*/  FMUL.FTZ R160, R153, R160 ;  /* 0x000000a099a07220 */ /* 0x000fe40000410000 */
[----:B------:R-:W-:Y:S02]  /*1bb0*/  FADD.FTZ R166, R166, -R165 ;  /* 0x800000a5a6a67221 */ /* 0x000fe40000010000 */
[----:B------:R-:W-:Y:S01]  /*1bc0*/  @P1 FADD.FTZ R160, R160, R53 ;  /* 0x00000035a0a01221 */ /* 0x000fe20000010000 */
[----:B------:R-:W-:Y:S01]  /*1bd0*/  @P1 PRMT R53, RZ, 0x5410, R38 ;  /* 0x00005410ff351816 */ /* 0x000fe20000000026 */
[----:B------:R-:W-:-:S02]  /*1be0*/  FMUL.FTZ R61, R52, c[0x0][0x1e8] ;  /* 0x00007a00343d7a20 */ /* 0x000fc40000410000 */
[----:B------:R-:W-:Y:S02]  /*1bf0*/  FMUL.FTZ R166, R153, R166 ;  /* 0x000000a699a67220 */ /* 0x000fe40000410000 */
[----:B------:R-:W-:Y:S01]  /*1c00*/  FMUL.FTZ R60, R156, c[0x0][0x1e8] ;  /* 0x00007a009c3c7a20 */ /* 0x000fe20000410000 */
[C---:B------:R-:W-:Y:S01]  /*1c10*/  FSEL R65, R61.reuse, RZ, P5 ;  /* 0x000000ff3d417208 */ /* 0x040fe20002800000 */
[----:B------:R-:W-:Y:S01]  /*1c20*/  FMUL.FTZ R63, R158, c[0x0][0x1e8] ;  /* 0x00007a009e3f7a20 */ /* 0x000fe20000410000 */
[----:B------:R-:W-:Y:S01]  /*1c30*/  LOP3.LUT P5, RZ, R80, 0xff0000, RZ, 0xc0, !PT ;  /* 0x00ff000050ff7812 */ /* 0x000fe200078ac0ff */
[----:B------:R-:W-:Y:S01]  /*1c40*/  @P1 FADD.FTZ R166, R166, R53 ;  /* 0x00000035a6a61221 */ /* 0x000fe20000010000 */
[----:B------:R-:W-:Y:S01]  /*1c50*/  @P0 FSEL R61, R61, RZ, P6 ;  /* 0x000000ff3d3d0208 */ /* 0x000fe20003000000 */
[-C--:B------:R-:W-:Y:S01]  /*1c60*/  FFMA.FTZ R163, R163, R54.reuse, R55 ;  /* 0x00000036a3a37223 */ /* 0x080fe20000010037 */
[----:B------:R-:W-:Y:S01]  /*1c70*/  @P0 LOP3.LUT P6, RZ, R2, 0xff0000, RZ, 0xc0, !PT ;  /* 0x00ff000002ff0812 */ /* 0x000fe200078cc0ff */
[----:B------:R-:W-:Y:S01]  /*1c80*/  FMUL.FTZ R64, R166, c[0x0][0x1e8] ;  /* 0x00007a00a6407a20 */ /* 0x000fe20000410000 */
[----:B------:R-:W-:Y:S01]  /*1c90*/  FSEL R66, R60, RZ, P2 ;  /* 0x000000ff3c427208 */ /* 0x000fe20001000000 */
[----:B------:R-:W-:Y:S01]  /*1ca0*/  IMAD.MOV.U32 R53, RZ, RZ, R78 ;  /* 0x000000ffff357224 */ /* 0x000fe200078e004e */
[----:B------:R-:W-:Y:S01]  /*1cb0*/  LOP3.LUT P2, RZ, R80, 0xff000000, RZ, 0xc0, !PT ;  /* 0xff00000050ff7812 */ /* 0x000fe2000784c0ff */
[----:B------:R-:W-:Y:S01]  /*1cc0*/  FADD.FTZ R162, R162, -R163 ;  /* 0x800000a3a2a27221 */ /* 0x000fe20000010000 */
[----:B------:R-:W-:Y:S01]  /*1cd0*/  FSEL R80, R63, RZ, P5 ;  /* 0x000000ff3f507208 */ /* 0x000fe20002800000 */
[--C-:B------:R-:W-:Y:S01]  /*1ce0*/  FFMA.FTZ R164, R164, R54, R55.reuse ;  /* 0x00000036a4a47223 */ /* 0x100fe20000010037 */
[----:B------:R-:W-:Y:S01]  /*1cf0*/  LOP3.LUT P5, RZ, R81, 0xff, RZ, 0xc0, !PT ;  /* 0x000000ff51ff7812 */ /* 0x000fe200078ac0ff */
[----:B------:R-:W-:Y:S01]  /*1d00*/  FMUL.FTZ R162, R153, R162 ;  /* 0x000000a299a27220 */ /* 0x000fe20000410000 */
[----:B------:R-:W-:Y:S01]  /*1d10*/  @P0 FSEL R63, R63, RZ, P6 ;  /* 0x000000ff3f3f0208 */ /* 0x000fe20003000000 */
[----:B------:R-:W-:Y:S01]  /*1d20*/  FADD.FTZ R164, R167, -R164 ;  /* 0x800000a4a7a47221 */ /* 0x000fe20000010000 */
[----:B------:R-:W-:Y:S01]  /*1d30*/  @P0 LOP3.LUT P6, RZ, R3, 0xff, RZ, 0xc0, !PT ;  /* 0x000000ff03ff0812 */ /* 0x000fe200078cc0ff */
[--C-:B------:R-:W-:Y:S01]  /*1d40*/  FFMA.FTZ R168, R168, R54, R55.reuse ;  /* 0x00000036a8a87223 */ /* 0x100fe20000010037 */
[C---:B------:R-:W-:Y:S01]  /*1d50*/  FSEL R154, R64.reuse, RZ, P5 ;  /* 0x000000ff409a7208 */ /* 0x040fe20002800000 */
[----:B------:R-:W-:Y:S01]  /*1d60*/  FMUL.FTZ R164, R153, R164 ;  /* 0x000000a499a47220 */ /* 0x000fe20000410000 */
[----:B------:R-:W-:Y:S01]  /*1d70*/  @P0 FSEL R64, R64, RZ, P6 ;  /* 0x000000ff40400208 */ /* 0x000fe20003000000 */
[----:B------:R-:W-:Y:S01]  /*1d80*/  FADD.FTZ R168, R169, -R168 ;  /* 0x800000a8a9a87221 */ /* 0x000fe20000010000 */
[----:B------:R-:W-:Y:S01]  /*1d90*/  LOP3.LUT P6, RZ, R53, 0xff, RZ, 0xc0, !PT ;  /* 0x000000ff35ff7812 */ /* 0x000fe200078cc0ff */
[----:B------:R-:W-:Y:S01]  /*1da0*/  FFMA.FTZ R71, R71, R54, R55 ;  /* 0x0000003647477223 */ /* 0x000fe20000010037 */
[----:B------:R-:W-:Y:S01]  /*1db0*/  @P1 PRMT R53, RZ, 0x7610, R38 ;  /* 0x00007610ff351816 */ /* 0x000fe20000000026 */
[----:B------:R-:W-:Y:S01]  /*1dc0*/  FMUL.FTZ R168, R153, R168 ;  /* 0x000000a899a87220 */ /* 0x000fe20000410000 */
[----:B------:R-:W-:Y:S01]  /*1dd0*/  @P0 FSEL R60, R60, RZ, P4 ;  /* 0x000000ff3c3c0208 */ /* 0x000fe20002000000 */
[----:B------:R-:W-:Y:S01]  /*1de0*/  FADD.FTZ R72, R72, -R71 ;  /* 0x8000004748487221 */ /* 0x000fe20000010000 */
[----:B------:R-:W-:Y:S01]  /*1df0*/  @P0 LOP3.LUT P4, RZ, R2, 0xff000000, RZ, 0xc0, !PT ;  /* 0xff00000002ff0812 */ /* 0x000fe2000788c0ff */
[----:B------:R-:W-:Y:S01]  /*1e00*/  @P1 FADD.FTZ R162, R162, R53 ;  /* 0x00000035a2a21221 */ /* 0x000fe20000010000 */
[----:B------:R-:W-:Y:S01]  /*1e10*/  @P1 PRMT R53, RZ, 0x5410, R39 ;  /* 0x00005410ff351816 */ /* 0x000fe20000000027 */
[----:B------:R-:W-:Y:S01]  /*1e20*/  FMUL.FTZ R62, R160, c[0x0][0x1e8] ;  /* 0x00007a00a03e7a20 */ /* 0x000fe20000410000 */
[----:B------:R-:W-:Y:S01]  /*1e30*/  LOP3.LUT P5, RZ, R81, 0xff000000, RZ, 0xc0, !PT ;  /* 0xff00000051ff7812 */ /* 0x000fe200078ac0ff */
[----:B------:R-:W-:Y:S01]  /*1e40*/  FFMA.FTZ R75, R75, R54, R55 ;  /* 0x000000364b4b7223 */ /* 0x000fe20000010037 */
[----:B------:R-:W-:Y:S01]  /*1e50*/  @P0 F2FP.BF16.PACK_AB R61, RZ, R61 ;  /* 0x0000003dff3d023e */ /* 0x000fe200000010ff */
[----:B------:R-:W-:Y:S01]  /*1e60*/  @P1 FADD.FTZ R164, R164, R53 ;  /* 0x00000035a4a41221 */ /* 0x000fe20000010000 */
[----:B------:R-:W-:Y:S01]  /*1e70*/  @P1 PRMT R53, RZ, 0x7610, R39 ;  /* 0x00007610ff351816 */ /* 0x000fe20000000027 */
[----:B------:R-:W-:Y:S01]  /*1e80*/  FMUL.FTZ R72, R153, R72 ;  /* 0x0000004899487220 */ /* 0x000fe20000410000 */
[----:B------:R-:W-:Y:S01]  /*1e90*/  FSEL R155, R62, RZ, P2 ;  /* 0x000000ff3e9b7208 */ /* 0x000fe20001000000 */
[----:B------:R-:W-:Y:S01]  /*1ea0*/  FADD.FTZ R170, R170, -R75 ;  /* 0x8000004baaaa7221 */ /* 0x000fe20000010000 */
[----:B------:R-:W-:Y:S01]  /*1eb0*/  LOP3.LUT P2, RZ, R81, 0xff00, RZ, 0xc0, !PT ;  /* 0x0000ff0051ff7812 */ /* 0x000fe2000784c0ff */
[----:B------:R-:W-:Y:S01]  /*1ec0*/  @P1 FADD.FTZ R168, R168, R53 ;  /* 0x00000035a8a81221 */ /* 0x000fe20000010000 */
[----:B------:R-:W-:Y:S01]  /*1ed0*/  @P1 PRMT R53, RZ, 0x5410, R40 ;  /* 0x00005410ff351816 */ /* 0x000fe20000000028 */
[----:B------:R-:W-:Y:S01]  /*1ee0*/  FMUL.FTZ R67, R162, c[0x0][0x1e8] ;  /* 0x00007a00a2437a20 */ /* 0x000fe20000410000 */
[----:B------:R-:W-:Y:S01]  /*1ef0*/  @P0 FSEL R62, R62, RZ, P4 ;  /* 0x000000ff3e3e0208 */ /* 0x000fe20002000000 */
[----:B------:R-:W-:Y:S01]  /*1f00*/  FFMA.FTZ R173, R173, R54, R55 ;  /* 0x00000036adad7223 */ /* 0x000fe20000010037 */
[----:B------:R-:W-:Y:S01]  /*1f10*/  LOP3.LUT P4, RZ, R81, 0xff0000, RZ, 0xc0, !PT ;  /* 0x00ff000051ff7812 */ /* 0x000fe2000788c0ff */
[----:B------:R-:W-:Y:S01]  /*1f20*/  @P1 FADD.FTZ R72, R72, R53 ;  /* 0x0000003548481221 */ /* 0x000fe20000010000 */
[----:B------:R-:W-:Y:S01]  /*1f30*/  @P1 PRMT R53, RZ, 0x5410, R41 ;  /* 0x00005410ff351816 */ /* 0x000fe20000000029 */
[----:B------:R-:W-:Y:S01]  /*1f40*/  FMUL.FTZ R170, R153, R170 ;  /* 0x000000aa99aa7220 */ /* 0x000fe20000410000 */
[----:B------:R-:W-:Y:S01]  /*1f50*/  FSEL R71, R67, RZ, P2 ;  /* 0x000000ff43477208 */ /* 0x000fe20001000000 */
[----:B------:R-:W-:Y:S01]  /*1f60*/  FADD.FTZ R174, R174, -R173 ;  /* 0x800000adaeae7221 */ /* 0x000fe20000010000 */
[----:B------:R-:W-:Y:S01]  /*1f70*/  @P0 LOP3.LUT P2, RZ, R3, 0xff00, RZ, 0xc0, !PT ;  /* 0x0000ff0003ff0812 */ /* 0x000fe2000784c0ff */
[----:B------:R-:W-:Y:S01]  /*1f80*/  FFMA.FTZ R172, R172, R54, R55 ;  /* 0x00000036acac7223 */ /* 0x000fe20000010037 */
[----:B------:R-:W-:Y:S01]  /*1f90*/  @P0 F2FP.BF16.PACK_AB R63, RZ, R63 ;  /* 0x0000003fff3f023e */ /* 0x000fe200000010ff */
[----:B------:R-:W-:Y:S01]  /*1fa0*/  @P1 FADD.FTZ R170, R170, R53 ;  /* 0x00000035aaaa1221 */ /* 0x000fe20000010000 */
[----:B------:R-:W-:Y:S01]  /*1fb0*/  @P1 PRMT R53, RZ, 0x5410, R42 ;  /* 0x00005410ff351816 */ /* 0x000fe2000000002a */
[----:B------:R-:W-:Y:S01]  /*1fc0*/  FMUL.FTZ R174, R153, R174 ;  /* 0x000000ae99ae7220 */ /* 0x000fe20000410000 */
[----:B------:R-:W-:Y:S01]  /*1fd0*/  @P0 FSEL R67, R67, RZ, P2 ;  /* 0x000000ff43430208 */ /* 0x000fe20001000000 */
[----:B------:R-:W-:Y:S01]  /*1fe0*/  FADD.FTZ R172, R175, -R172 ;  /* 0x800000acafac7221 */ /* 0x000fe20000010000 */
[----:B------:R-:W-:Y:S01]  /*1ff0*/  ISETP.NE.U32.AND P2, PT, RZ, c[0x0][0x258], PT ;  /* 0x00009600ff007a0c */ /* 0x000fe20003f45070 */
[----:B------:R-:W-:Y:S01]  /*2000*/  FFMA.FTZ R177, R177, R54, R55 ;  /* 0x00000036b1b17223 */ /* 0x000fe20000010037 */
[----:B------:R-:W-:Y:S01]  /*2010*/  @P0 F2FP.BF16.PACK_AB R64, RZ, R64 ;  /* 0x00000040ff40023e */ /* 0x000fe200000010ff */
[----:B------:R-:W-:Y:S01]  /*2020*/  @P1 FADD.FTZ R174, R174, R53 ;  /* 0x00000035aeae1221 */ /* 0x000fe20000010000 */
[----:B------:R-:W-:Y:S01]  /*2030*/  @P1 PRMT R53, RZ, 0x7610, R42 ;  /* 0x00007610ff351816 */ /* 0x000fe2000000002a */
[----:B------:R-:W-:Y:S01]  /*2040*/  FMUL.FTZ R172, R153, R172 ;  /* 0x000000ac99ac7220 */ /* 0x000fe20000410000 */
[----:B------:R-:W-:Y:S01]  /*2050*/  ISETP.NE.AND.EX P2, PT, RZ, c[0x0][0x25c], PT, P2 ;  /* 0x00009700ff007a0c */ /* 0x000fe20003f45320 */
[----:B------:R-:W-:Y:S01]  /*2060*/  FFMA.FTZ R70, R70, R54, R55 ;  /* 0x0000003646467223 */ /* 0x000fe20000010037 */
[----:B------:R-:W-:Y:S01]  /*2070*/  @P0 F2FP.BF16.PACK_AB R60, RZ, R60 ;  /* 0x0000003cff3c023e */ /* 0x000fe200000010ff */
[----:B------:R-:W-:Y:S01]  /*2080*/  FADD.FTZ R176, R176, -R177 ;  /* 0x800000b1b0b07221 */ /* 0x000fe20000010000 */
[----:B------:R-:W-:Y:S01]  /*2090*/  @P0 F2FP.BF16.PACK_AB R62, RZ, R62 ;  /* 0x0000003eff3e023e */ /* 0x000fe200000010ff */
[----:B------:R-:W-:Y:S01]  /*20a0*/  FMUL.FTZ R68, R164, c[0x0][0x1e8] ;  /* 0x00007a00a4447a20 */ /* 0x000fe20000410000 */
[----:B------:R-:W-:Y:S01]  /*20b0*/  @P0 F2FP.BF16.PACK_AB R67, RZ, R67 ;  /* 0x00000043ff43023e */ /* 0x000fe200000010ff */
[----:B------:R-:W-:Y:S01]  /*20c0*/  @P1 FADD.FTZ R172, R172, R53 ;  /* 0x00000035acac1221 */ /* 0x000fe20000010000 */
[----:B------:R-:W-:Y:S01]  /*20d0*/  @P1 PRMT R53, RZ, 0x5410, R43 ;  /* 0x00005410ff351816 */ /* 0x000fe2000000002b */
[----:B------:R-:W-:Y:S01]  /*20e0*/  FADD.FTZ R70, R73, -R70 ;  /* 0x8000004649467221 */ /* 0x000fe20000010000 */
[----:B------:R-:W-:Y:S01]  /*20f0*/  FSEL R73, R68, RZ, P4 ;  /* 0x000000ff44497208 */ /* 0x000fe20002000000 */
[----:B------:R-:W-:Y:S01]  /*2100*/  FMUL.FTZ R176, R153, R176 ;  /* 0x000000b099b07220 */ /* 0x000fe20000410000 */
[----:B------:R-:W-:Y:S01]  /*2110*/  @P0 LOP3.LUT P4, RZ, R3, 0xff0000, RZ, 0xc0, !PT ;  /* 0x00ff000003ff0812 */ /* 0x000fe2000788c0ff */
[--C-:B------:R-:W-:Y:S01]  /*2120*/  FFMA.FTZ R74, R74, R54, R55.reuse ;  /* 0x000000364a4a7223 */ /* 0x100fe20000010037 */
[----:B------:R-:W-:Y:S01]  /*2130*/  @P2 F2FP.BF16.PACK_AB R52, RZ, R52 ;  /* 0x00000034ff34223e */ /* 0x000fe200000010ff */
[----:B------:R-:W-:Y:S01]  /*2140*/  FFMA.FTZ R178, R178, R54, R55 ;  /* 0x00000036b2b27223 */ /* 0x000fe20000010037 */
[----:B------:R-:W-:Y:S01]  /*2150*/  @P0 FSEL R68, R68, RZ, P4 ;  /* 0x000000ff44440208 */ /* 0x000fe20002000000 */
[----:B------:R-:W-:Y:S01]  /*2160*/  @P1 FADD.FTZ R176, R176, R53 ;  /* 0x00000035b0b01221 */ /* 0x000fe20000010000 */
[----:B------:R-:W-:Y:S01]  /*2170*/  @P1 PRMT R53, RZ, 0x7610, R40 ;  /* 0x00007610ff351816 */ /* 0x000fe20000000028 */
[----:B------:R-:W-:Y:S01]  /*2180*/  FADD.FTZ R74, R171, -R74 ;  /* 0x8000004aab4a7221 */ /* 0x000fe20000010000 */
[----:B------:R-:W-:Y:S01]  /*2190*/  @P0 LOP3.LUT P4, RZ, R3, 0xff000000, RZ, 0xc0, !PT ;  /* 0xff00000003ff0812 */ /* 0x000fe2000788c0ff */
[----:B------:R-:W-:Y:S01]  /*21a0*/  FMUL.FTZ R69, R168, c[0x0][0x1e8] ;  /* 0x00007a00a8457a20 */ /* 0x000fe20000410000 */
[----:B------:R-:W-:Y:S01]  /*21b0*/  @P2 F2FP.BF16.PACK_AB R158, RZ, R158 ;  /* 0x0000009eff9e223e */ /* 0x000fe200000010ff */
[----:B------:R-:W-:Y:S01]  /*21c0*/  FADD.FTZ R178, R179, -R178 ;  /* 0x800000b2b3b27221 */ /* 0x000fe20000010000 */
[----:B------:R-:W-:Y:S01]  /*21d0*/  @P2 F2FP.BF16.PACK_AB R166, RZ, R166 ;  /* 0x000000a6ffa6223e */ /* 0x000fe200000010ff */
[C---:B------:R-:W-:Y:S01]  /*21e0*/  FMUL.FTZ R70, R153.reuse, R70 ;  /* 0x0000004699467220 */ /* 0x040fe20000410000 */
[----:B------:R-:W-:Y:S01]  /*21f0*/  @P2 F2FP.BF16.PACK_AB R164, RZ, R164 ;  /* 0x000000a4ffa4223e */ /* 0x000fe200000010ff */
[----:B------:R-:W-:Y:S01]  /*2200*/  FMUL.FTZ R75, R72, c[0x0][0x1e8] ;  /* 0x00007a00484b7a20 */ /* 0x000fe20000410000 */
[----:B------:R-:W-:Y:S01]  /*2210*/  @P1 PRMT R55, RZ, 0x7610, R41 ;  /* 0x00007610ff371816 */ /* 0x000fe20000000029 */
[C---:B------:R-:W-:Y:S01]  /*2220*/  FMUL.FTZ R74, R153.reuse, R74 ;  /* 0x0000004a994a7220 */ /* 0x040fe20000410000 */
[----:B------:R-:W-:Y:S01]  /*2230*/  @P1 PRMT R54, RZ, 0x7610, R43 ;  /* 0x00007610ff361816 */ /* 0x000fe2000000002b */
[----:B------:R-:W-:Y:S01]  /*2240*/  FMUL.FTZ R153, R153, R178 ;  /* 0x000000b299997220 */ /* 0x000fe20000410000 */
[C---:B------:R-:W-:Y:S01]  /*2250*/  FSEL R182, R69.reuse, RZ, P5 ;  /* 0x000000ff45b67208 */ /* 0x040fe20002800000 */
[----:B------:R-:W-:Y:S01]  /*2260*/  @P1 FADD.FTZ R70, R70, R53 ;  /* 0x0000003546461221 */ /* 0x000fe20000010000 */
[----:B------:R-:W-:Y:S01]  /*2270*/  @P2 IADD3 R56, P5, R150, c[0x0][0x258], RZ ;  /* 0x0000960096382a10 */ /* 0x000fe20007fbe0ff */
[----:B------:R-:W-:Y:S01]  /*2280*/  @P1 FADD.FTZ R74, R74, R55 ;  /* 0x000000374a4a1221 */ /* 0x000fe20000010000 */
[----:B------:R-:W-:Y:S01]  /*2290*/  @P0 FSEL R69, R69, RZ, P4 ;  /* 0x000000ff45450208 */ /* 0x000fe20002000000 */
[----:B------:R-:W-:Y:S01]  /*22a0*/  FMUL.FTZ R165, R172, c[0x0][0x1e8] ;  /* 0x00007a00aca57a20 */ /* 0x000fe20000410000 */
[----:B------:R-:W-:Y:S01]  /*22b0*/  @P0 MOV R53, R76 ;  /* 0x0000004c00350202 */ /* 0x000fe20000000f00 */
[----:B------:R-:W-:Y:S01]  /*22c0*/  @P1 FADD.FTZ R153, R153, R54 ;  /* 0x0000003699991221 */ /* 0x000fe20000010000 */
[----:B------:R-:W-:Y:S01]  /*22d0*/  @P2 F2FP.BF16.PACK_AB R156, RZ, R156 ;  /* 0x0000009cff9c223e */ /* 0x000fe200000010ff */
[----:B------:R-:W-:Y:S01]  /*22e0*/  FMUL.FTZ R161, R174, c[0x0][0x1e8] ;  /* 0x00007a00aea17a20 */ /* 0x000fe20000410000 */
[----:B------:R-:W-:Y:S01]  /*22f0*/  @P2 F2FP.BF16.PACK_AB R160, RZ, R160 ;  /* 0x000000a0ffa0223e */ /* 0x000fe200000010ff */
[----:B------:R-:W-:Y:S01]  /*2300*/  FMUL.FTZ R157, R170, c[0x0][0x1e8] ;  /* 0x00007a00aa9d7a20 */ /* 0x000fe20000410000 */
[----:B------:R-:W-:Y:S01]  /*2310*/  @P2 F2FP.BF16.PACK_AB R162, RZ, R162 ;  /* 0x000000a2ffa2223e */ /* 0x000fe200000010ff */
[----:B------:R-:W-:Y:S01]  /*2320*/  FMUL.FTZ R167, R176, c[0x0][0x1e8] ;  /* 0x00007a00b0a77a20 */ /* 0x000fe20000410000 */
[----:B------:R-:W-:-:S02]  /*2330*/  @P2 F2FP.BF16.PACK_AB R168, RZ, R168 ;  /* 0x000000a8ffa8223e */ /* 0x000fc400000010ff */
[----:B------:R-:W-:Y:S02]  /*2340*/  @P2 PRMT R44, R52, 0x7610, R44 ;  /* 0x00007610342c2816 */ /* 0x000fe4000000002c */
[----:B------:R-:W-:Y:S02]  /*2350*/  @P2 PRMT R45, R158, 0x7610, R45 ;  /* 0x000076109e2d2816 */ /* 0x000fe4000000002d */
[----:B------:R-:W-:Y:S02]  /*2360*/  @P2 PRMT R46, R166, 0x7610, R46 ;  /* 0x00007610a62e2816 */ /* 0x000fe4000000002e */
[----:B------:R-:W-:Y:S02]  /*2370*/  @P2 PRMT R47, R164, 0x7610, R47 ;  /* 0x00007610a42f2816 */ /* 0x000fe4000000002f */
[----:B------:R-:W-:Y:S02]  /*2380*/  IADD3 R58, P4, R150, c[0x0][0x248], RZ ;  /* 0x00009200963a7a10 */ /* 0x000fe40007f9e0ff */
[----:B------:R-:W-:-:S02]  /*2390*/  FSEL R81, R75, RZ, P6 ;  /* 0x000000ff4b517208 */ /* 0x000fc40003000000 */
[----:B------:R-:W-:Y:S02]  /*23a0*/  @P2 IADD3.X R57, R180, c[0x0][0x25c], RZ, P5, !PT ;  /* 0x00009700b4392a10 */ /* 0x000fe40002ffe4ff */
[----:B------:R-:W-:Y:S02]  /*23b0*/  LOP3.LUT P6, RZ, R79, 0xff00, RZ, 0xc0, !PT ;  /* 0x0000ff004fff7812 */ /* 0x000fe400078cc0ff */
[----:B------:R-:W-:Y:S02]  /*23c0*/  @P0 LOP3.LUT P1, RZ, R53, 0xff, RZ, 0xc0, !PT ;  /* 0x000000ff35ff0812 */ /* 0x000fe4000782c0ff */
[----:B------:R-:W-:Y:S02]  /*23d0*/  @P2 PRMT R44, R44, 0x5410, R156 ;  /* 0x000054102c2c2816 */ /* 0x000fe4000000009c */
[----:B------:R-:W-:Y:S02]  /*23e0*/  @P2 PRMT R45, R45, 0x5410, R160 ;  /* 0x000054102d2d2816 */ /* 0x000fe400000000a0 */
[----:B------:R-:W-:-:S02]  /*23f0*/  @P2 PRMT R46, R46, 0x5410, R162 ;  /* 0x000054102e2e2816 */ /* 0x000fc400000000a2 */
[----:B------:R-:W-:Y:S02]  /*2400*/  @P2 PRMT R47, R47, 0x5410, R168 ;  /* 0x000054102f2f2816 */ /* 0x000fe400000000a8 */
[----:B------:R-:W-:Y:S02]  /*2410*/  IADD3.X R59, R180, c[0x0][0x24c], RZ, P4, !PT ;  /* 0x00009300b43b7a10 */ /* 0x000fe400027fe4ff */
[----:B------:R-:W-:Y:S01]  /*2420*/  F2FP.BF16.PACK_AB R55, R182, R73 ;  /* 0x00000049b637723e */ /* 0x000fe200000010ff */
[----:B------:R0:W-:Y:S01]  /*2430*/  @P2 STG.E.128 [R56.64], R44 ;  /* 0x0000002c38002986 */ /* 0x0001e2000c101d04 */
[----:B------:R-:W-:Y:S02]  /*2440*/  F2FP.BF16.PACK_AB R54, R71, R154 ;  /* 0x0000009a4736723e */ /* 0x000fe400000010ff */
[----:B------:R-:W-:Y:S02]  /*2450*/  F2FP.BF16.PACK_AB R53, R155, R80 ;  /* 0x000000509b35723e */ /* 0x000fe400000010ff */
[----:B------:R-:W-:-:S02]  /*2460*/  F2FP.BF16.PACK_AB R52, R66, R65 ;  /* 0x000000414234723e */ /* 0x000fc400000010ff */
[----:B------:R-:W-:Y:S01]  /*2470*/  @P2 F2FP.BF16.PACK_AB R65, RZ, R74 ;  /* 0x0000004aff41223e */ /* 0x000fe200000010ff */
[----:B------:R-:W-:Y:S01]  /*2480*/  FMUL.FTZ R74, R74, c[0x0][0x1e8] ;  /* 0x00007a004a4a7a20 */ /* 0x000fe20000410000 */
[----:B------:R-:W-:Y:S01]  /*2490*/  LOP3.LUT P4, RZ, R79, 0xff, RZ, 0xc0, !PT ;  /* 0x000000ff4fff7812 */ /* 0x000fe2000788c0ff */
[----:B------:R1:W-:Y:S01]  /*24a0*/  STG.E.128 [R58.64], R52 ;  /* 0x000000343a007986 */ /* 0x0003e2000c101d04 */
[----:B------:R-:W-:Y:S02]  /*24b0*/  FSEL R184, R165, RZ, P6 ;  /* 0x000000ffa5b87208 */ /* 0x000fe40003000000 */
[C---:B------:R-:W-:Y:S02]  /*24c0*/  LOP3.LUT P5, RZ, R78.reuse, 0xff0000, RZ, 0xc0, !PT ;  /* 0x00ff00004eff7812 */ /* 0x040fe400078ac0ff */
[----:B------:R-:W-:Y:S02]  /*24d0*/  LOP3.LUT P6, RZ, R78, 0xff000000, RZ, 0xc0, !PT ;  /* 0xff0000004eff7812 */ /* 0x000fe400078cc0ff */
[----:B------:R-:W-:-:S02]  /*24e0*/  FSEL R163, R161, RZ, P4 ;  /* 0x000000ffa1a37208 */ /* 0x000fc40002000000 */
[----:B------:R-:W-:Y:S02]  /*24f0*/  FSEL R159, R157, RZ, P5 ;  /* 0x000000ff9d9f7208 */ /* 0x000fe40002800000 */
[----:B------:R-:W-:Y:S02]  /*2500*/  LOP3.LUT P4, RZ, R78, 0xff00, RZ, 0xc0, !PT ;  /* 0x0000ff004eff7812 */ /* 0x000fe4000788c0ff */
[----:B0-----:R-:W-:Y:S02]  /*2510*/  FSEL R56, R74, RZ, P6 ;  /* 0x000000ff4a387208 */ /* 0x001fe40003000000 */
[----:B------:R-:W-:Y:S02]  /*2520*/  LOP3.LUT P5, RZ, R79, 0xff0000, RZ, 0xc0, !PT ;  /* 0x00ff00004fff7812 */ /* 0x000fe400078ac0ff */
[----:B------:R-:W-:Y:S02]  /*2530*/  @P2 F2FP.BF16.PACK_AB R72, RZ, R72 ;  /* 0x00000048ff48223e */ /* 0x000fe400000010ff */
[----:B-1----:R-:W-:Y:S01]  /*2540*/  @P2 F2FP.BF16.PACK_AB R59, RZ, R70 ;  /* 0x00000046ff3b223e */ /* 0x002fe200000010ff */
[----:B------:R-:W-:Y:S01]  /*2550*/  FMUL.FTZ R70, R70, c[0x0][0x1e8] ;  /* 0x00007a0046467a20 */ /* 0x000fe20000410000 */
[----:B------:R-:W-:-:S02]  /*2560*/  F2FP.BF16.PACK_AB R53, R56, R159 ;  /* 0x0000009f3835723e */ /* 0x000fc400000010ff */
[----:B------:R-:W-:Y:S02]  /*2570*/  @P0 F2FP.BF16.PACK_AB R68, RZ, R68 ;  /* 0x00000044ff44023e */ /* 0x000fe400000010ff */
[----:B------:R-:W-:Y:S02]  /*2580*/  FSEL R52, R70, RZ, P4 ;  /* 0x000000ff46347208 */ /* 0x000fe40002000000 */
[----:B------:R-:W-:Y:S02]  /*2590*/  @P0 IADD3 R56, P4, R150, c[0x0][0x250], RZ ;  /* 0x0000940096380a10 */ /* 0x000fe40007f9e0ff */
[----:B------:R-:W-:Y:S02]  /*25a0*/  @P2 F2FP.BF16.PACK_AB R170, RZ, R170 ;  /* 0x000000aaffaa223e */ /* 0x000fe400000010ff */
[----:B------:R-:W-:Y:S02]  /*25b0*/  @P2 F2FP.BF16.PACK_AB R174, RZ, R174 ;  /* 0x000000aeffae223e */ /* 0x000fe400000010ff */
[----:B------:R-:W-:-:S02]  /*25c0*/  @P2 F2FP.BF16.PACK_AB R176, RZ, R176 ;  /* 0x000000b0ffb0223e */ /* 0x000fc400000010ff */
[----:B------:R-:W-:Y:S01]  /*25d0*/  @P2 F2FP.BF16.PACK_AB R66, RZ, R153 ;  /* 0x00000099ff42223e */ /* 0x000fe200000010ff */
[----:B------:R-:W-:Y:S01]  /*25e0*/  FMUL.FTZ R153, R153, c[0x0][0x1e8] ;  /* 0x00007a0099997a20 */ /* 0x000fe20000410000 */
[----:B------:R-:W-:Y:S02]  /*25f0*/  FSEL R78, R167, RZ, P5 ;  /* 0x000000ffa74e7208 */ /* 0x000fe40002800000 */
[----:B------:R-:W-:Y:S02]  /*2600*/  @P0 F2FP.BF16.PACK_AB R69, RZ, R69 ;  /* 0x00000045ff45023e */ /* 0x000fe400000010ff */
[----:B------:R-:W-:Y:S02]  /*2610*/  @P0 PRMT R48, R61, 0x7610, R48 ;  /* 0x000076103d300816 */ /* 0x000fe40000000030 */
[----:B------:R-:W-:Y:S02]  /*2620*/  @P0 PRMT R49, R63, 0x7610, R49 ;  /* 0x000076103f310816 */ /* 0x000fe40000000031 */
[----:B------:R-:W-:-:S02]  /*2630*/  @P0 PRMT R50, R64, 0x7610, R50 ;  /* 0x0000761040320816 */ /* 0x000fc40000000032 */
[----:B------:R-:W-:Y:S02]  /*2640*/  @P0 PRMT R51, R68, 0x7610, R51 ;  /* 0x0000761044330816 */ /* 0x000fe40000000033 */
[----:B------:R-:W-:Y:S02]  /*2650*/  @P0 IADD3.X R57, R180, c[0x0][0x254], RZ, P4, !PT ;  /* 0x00009500b4390a10 */ /* 0x000fe400027fe4ff */
[----:B------:R-:W-:Y:S02]  /*2660*/  @P2 PRMT R44, R72, 0x7610, R44 ;  /* 0x00007610482c2816 */ /* 0x000fe4000000002c */
[----:B------:R-:W-:Y:S02]  /*2670*/  LOP3.LUT P5, RZ, R79, 0xff000000, RZ, 0xc0, !PT ;  /* 0xff0000004fff7812 */ /* 0x000fe400078ac0ff */
[----:B------:R-:W-:Y:S02]  /*2680*/  @P2 F2FP.BF16.PACK_AB R172, RZ, R172 ;  /* 0x000000acffac223e */ /* 0x000fe400000010ff */
[----:B------:R-:W-:-:S02]  /*2690*/  @P2 PRMT R45, R170, 0x7610, R45 ;  /* 0x00007610aa2d2816 */ /* 0x000fc4000000002d */
[----:B------:R-:W-:Y:S02]  /*26a0*/  @P2 PRMT R46, R174, 0x7610, R46 ;  /* 0x00007610ae2e2816 */ /* 0x000fe4000000002e */
[----:B------:R-:W-:Y:S02]  /*26b0*/  @P2 PRMT R47, R176, 0x7610, R47 ;  /* 0x00007610b02f2816 */ /* 0x000fe4000000002f */
[----:B------:R-:W-:Y:S02]  /*26c0*/  @P2 IADD3 R58, P4, R152, c[0x0][0x258], RZ ;  /* 0x00009600983a2a10 */ /* 0x000fe40007f9e0ff */
[----:B------:R-:W-:Y:S02]  /*26d0*/  @P0 PRMT R48, R48, 0x5410, R60 ;  /* 0x0000541030300816 */ /* 0x000fe4000000003c */
[----:B------:R-:W-:Y:S02]  /*26e0*/  @P0 PRMT R49, R49, 0x5410, R62 ;  /* 0x0000541031310816 */ /* 0x000fe4000000003e */
[----:B------:R-:W-:-:S02]  /*26f0*/  @P0 PRMT R50, R50, 0x5410, R67 ;  /* 0x0000541032320816 */ /* 0x000fc40000000043 */
[----:B------:R-:W-:Y:S02]  /*2700*/  @P0 PRMT R51, R51, 0x5410, R69 ;  /* 0x0000541033330816 */ /* 0x000fe40000000045 */
[----:B------:R-:W-:Y:S02]  /*2710*/  @P2 PRMT R44, R44, 0x5410, R59 ;  /* 0x000054102c2c2816 */ /* 0x000fe4000000003b */
[----:B------:R-:W-:Y:S01]  /*2720*/  FSEL R55, R153, RZ, P5 ;  /* 0x000000ff99377208 */ /* 0x000fe20002800000 */
[----:B------:R0:W-:Y:S01]  /*2730*/  @P0 STG.E.128 [R56.64], R48 ;  /* 0x0000003038000986 */ /* 0x0001e2000c101d04 */
[----:B------:R-:W-:Y:S02]  /*2740*/  @P2 IADD3.X R59, R151, c[0x0][0x25c], RZ, P4, !PT ;  /* 0x00009700973b2a10 */ /* 0x000fe400027fe4ff */
[----:B------:R-:W-:Y:S02]  /*2750*/  @P2 PRMT R45, R45, 0x5410, R65 ;  /* 0x000054102d2d2816 */ /* 0x000fe40000000041 */
[----:B------:R-:W-:-:S02]  /*2760*/  @P2 PRMT R46, R46, 0x5410, R172 ;  /* 0x000054102e2e2816 */ /* 0x000fc400000000ac */
[----:B------:R-:W-:Y:S02]  /*2770*/  @P2 PRMT R47, R47, 0x5410, R66 ;  /* 0x000054102f2f2816 */ /* 0x000fe40000000042 */
[----:B------:R-:W-:Y:S02]  /*2780*/  IADD3 R60, P5, R152, c[0x0][0x248], RZ ;  /* 0x00009200983c7a10 */ /* 0x000fe40007fbe0ff */
[----:B------:R-:W-:Y:S01]  /*2790*/  @P0 LOP3.LUT P4, RZ, R76, 0xff0000, RZ, 0xc0, !PT ;  /* 0x00ff00004cff0812 */ /* 0x000fe2000788c0ff */
[----:B------:R-:W-:Y:S01]  /*27a0*/  @P2 STG.E.128 [R58.64], R44 ;  /* 0x0000002c3a002986 */ /* 0x000fe2000c101d04 */
[----:B------:R-:W-:Y:S02]  /*27b0*/  F2FP.BF16.PACK_AB R55, R55, R78 ;  /* 0x0000004e3737723e */ /* 0x000fe400000010ff */
[----:B------:R-:W-:Y:S02]  /*27c0*/  F2FP.BF16.PACK_AB R54, R184, R163 ;  /* 0x000000a3b836723e */ /* 0x000fe400000010ff */
[----:B------:R-:W-:-:S02]  /*27d0*/  F2FP.BF16.PACK_AB R52, R52, R81 ;  /* 0x000000513434723e */ /* 0x000fc400000010ff */
[----:B------:R-:W-:Y:S02]  /*27e0*/  IADD3.X R61, R151, c[0x0][0x24c], RZ, P5, !PT ;  /* 0x00009300973d7a10 */ /* 0x000fe40002ffe4ff */
[C---:B------:R-:W-:Y:S02]  /*27f0*/  @P0 LOP3.LUT P2, RZ, R76.reuse, 0xff00, RZ, 0xc0, !PT ;  /* 0x0000ff004cff0812 */ /* 0x040fe4000784c0ff */
[----:B------:R-:W-:Y:S01]  /*2800*/  @P0 LOP3.LUT P5, RZ, R76, 0xff000000, RZ, 0xc0, !PT ;  /* 0xff0000004cff0812 */ /* 0x000fe200078ac0ff */
[----:B------:R1:W-:Y:S01]  /*2810*/  STG.E.128 [R60.64], R52 ;  /* 0x000000343c007986 */ /* 0x0003e2000c101d04 */
[----:B0-----:R-:W-:Y:S02]  /*2820*/  @P0 FSEL R56, R75, RZ, P1 ;  /* 0x000000ff4b380208 */ /* 0x001fe40000800000 */
[----:B------:R-:W-:Y:S02]  /*2830*/  @P0 FSEL R62, R157, RZ, P4 ;  /* 0x000000ff9d3e0208 */ /* 0x000fe40002000000 */
[----:B------:R-:W-:-:S02]  /*2840*/  @P0 LOP3.LUT P1, RZ, R77, 0xff, RZ, 0xc0, !PT ;  /* 0x000000ff4dff0812 */ /* 0x000fc4000782c0ff */
[C---:B------:R-:W-:Y:S02]  /*2850*/  @P0 LOP3.LUT P4, RZ, R77.reuse, 0xff0000, RZ, 0xc0, !PT ;  /* 0x00ff00004dff0812 */ /* 0x040fe4000788c0ff */
[----:B------:R-:W-:Y:S02]  /*2860*/  @P0 FSEL R57, R70, RZ, P2 ;  /* 0x000000ff46390208 */ /* 0x000fe40001000000 */
[----:B------:R-:W-:Y:S02]  /*2870*/  @P0 FSEL R63, R74, RZ, P5 ;  /* 0x000000ff4a3f0208 */ /* 0x000fe40002800000 */
[C---:B------:R-:W-:Y:S02]  /*2880*/  @P0 LOP3.LUT P2, RZ, R77.reuse, 0xff00, RZ, 0xc0, !PT ;  /* 0x0000ff004dff0812 */ /* 0x040fe4000784c0ff */
[----:B------:R-:W-:Y:S02]  /*2890*/  @P0 LOP3.LUT P5, RZ, R77, 0xff000000, RZ, 0xc0, !PT ;  /* 0xff0000004dff0812 */ /* 0x000fe400078ac0ff */
[----:B------:R-:W-:-:S02]  /*28a0*/  @P0 F2FP.BF16.PACK_AB R56, RZ, R56 ;  /* 0x00000038ff38023e */ /* 0x000fc400000010ff */
[----:B-1----:R-:W-:Y:S02]  /*28b0*/  @P0 FSEL R52, R161, RZ, P1 ;  /* 0x000000ffa1340208 */ /* 0x002fe40000800000 */
[----:B------:R-:W-:Y:S02]  /*28c0*/  @P0 FSEL R54, R167, RZ, P4 ;  /* 0x000000ffa7360208 */ /* 0x000fe40002000000 */
[----:B------:R-:W-:Y:S02]  /*28d0*/  @P0 F2FP.BF16.PACK_AB R62, RZ, R62 ;  /* 0x0000003eff3e023e */ /* 0x000fe400000010ff */
[----:B------:R-:W-:Y:S02]  /*28e0*/  @P0 FSEL R53, R165, RZ, P2 ;  /* 0x000000ffa5350208 */ /* 0x000fe40001000000 */
[----:B------:R-:W-:Y:S02]  /*28f0*/  @P0 FSEL R55, R153, RZ, P5 ;  /* 0x000000ff99370208 */ /* 0x000fe40002800000 */
[----:B------:R-:W-:-:S02]  /*2900*/  @P0 F2FP.BF16.PACK_AB R52, RZ, R52 ;  /* 0x00000034ff34023e */ /* 0x000fc400000010ff */
[----:B------:R-:W-:Y:S02]  /*2910*/  @P0 F2FP.BF16.PACK_AB R54, RZ, R54 ;  /* 0x00000036ff36023e */ /* 0x000fe400000010ff */
[----:B------:R-:W-:Y:S02]  /*2920*/  @P0 F2FP.BF16.PACK_AB R57, RZ, R57 ;  /* 0x00000039ff39023e */ /* 0x000fe400000010ff */
[----:B------:R-:W-:Y:S02]  /*2930*/  @P0 F2FP.BF16.PACK_AB R63, RZ, R63 ;  /* 0x0000003fff3f023e */ /* 0x000fe400000010ff */
[----:B------:R-:W-:Y:S02]  /*2940*/  @P0 F2FP.BF16.PACK_AB R53, RZ, R53 ;  /* 0x00000035ff35023e */ /* 0x000fe400000010ff */
[----:B------:R-:W-:Y:S02]  /*2950*/  @P0 F2FP.BF16.PACK_AB R55, RZ, R55 ;  /* 0x00000037ff37023e */ /* 0x000fe400000010ff */
        /* <DEDUP_REMOVED lines=9> */
[----:B------:R-:W-:-:S05]  /*29f0*/  @P0 PRMT R51, R51, 0x5410, R55 ;  /* 0x0000541033330816 */ /* 0x000fca0000000037 */
[----:B------:R0:W-:Y:S01]  /*2a00*/  @P0 STG.E.128 [R152.64], R48 ;  /* 0x0000003098000986 */ /* 0x0001e2000c101d04 */
[----:B------:R-:W-:-:S04]  /*2a10*/  LOP3.LUT P0, RZ, R149, 0xff, RZ, 0xc0, !PT ;  /* 0x000000ff95ff7812 */ /* 0x000fc8000780c0ff */
[----:B------:R-:W-:Y:S01]  /*2a20*/  SEL R149, RZ, 0x1, P0 ;  /* 0x00000001ff957807 */ /* 0x000fe20000000000 */
[----:B0-----:R-:W-:Y:S01]  /*2a30*/  @P3 CALL.REL.NOINC `(.L_x_407) ;  /* 0x0000001000003944 */ /* 0x001fe20003c00000 */
[----:B------:R-:W-:Y:S05]  /*2a40*/  BRA `(.L_x_408) ;  /* 0xffffdb7000007947 */ /* 0x000fea000383ffff */
.L_x_407:
        /* <DEDUP_REMOVED lines=53> */
.L_x_404:
        /* <DEDUP_REMOVED lines=27> */
.L_x_405:
[----:B------:R-:W-:Y:S01]  /*2f50*/  IMAD.MOV.U32 R55, RZ, RZ, R57 ;  /* 0x000000ffff377224 */ /* 0x000fe200078e0039 */
[----:B------:R-:W-:Y:S01]  /*2f60*/  MOV R56, 0x10 ;  /* 0x0000001000387802 */ /* 0x000fe20000000f00 */
[----:B------:R-:W-:Y:S01]  /*2f70*/  IMAD.MOV.U32 R58, RZ, RZ, 0x1f ;  /* 0x0000001fff3a7424 */ /* 0x000fe200078e00ff */
[----:B------:R-:W-:-:S02]  /*2f80*/  MOV R61, 0xffffffff ;  /* 0xffffffff003d7802 */ /* 0x000fc40000000f00 */
[----:B------:R-:W-:Y:S02]  /*2f90*/  MOV R52, 0x2fb0 ;  /* 0x00002fb000347802 */ /* 0x000fe40000000f00 */
[----:B-----5:R-:W-:Y:S05]  /*2fa0*/  CALL.REL.NOINC `($__internal_29_$__cuda_sm70_shflsync_down_p) ;  /* 0x0000046000007944 */ /* 0x020fea0003c00000 */
[----:B-1----:R-:W-:Y:S01]  /*2fb0*/  IMAD.MOV.U32 R54, RZ, RZ, R55 ;  /* 0x000000ffff367224 */ /* 0x002fe200078e0037 */
[----:B0-----:R-:W-:Y:S05]  /*2fc0*/  BRA `(.L_x_409) ;  /* 0xffffe72000007947 */ /* 0x001fea000383ffff */
.L_x_406:
[----:B------:R-:W-:Y:S01]  /*2fd0*/  HFMA2.MMA R58, -RZ, RZ, 0, 1.847743988037109375e-06 ;  /* 0x0000001fff3a7435 */ /* 0x000fe200000001ff */
[----:B------:R-:W-:Y:S01]  /*2fe0*/  MOV R55, R59 ;  /* 0x0000003b00377202 */ /* 0x000fe20000000f00 */
[----:B------:R-:W-:Y:S01]  /*2ff0*/  IMAD.MOV.U32 R56, RZ, RZ, 0x10 ;  /* 0x00000010ff387424 */ /* 0x000fe200078e00ff */
[----:B------:R-:W-:Y:S01]  /*3000*/  MOV R52, 0x3030 ;  /* 0x0000303000347802 */ /* 0x000fe20000000f00 */
[----:B------:R-:W-:Y:S02]  /*3010*/  IMAD.MOV.U32 R61, RZ, RZ, -0x1 ;  /* 0xffffffffff3d7424 */ /* 0x000fe400078e00ff */
[----:B01---5:R-:W-:Y:S05]  /*3020*/  CALL.REL.NOINC `($__internal_29_$__cuda_sm70_shflsync_down_p) ;  /* 0x000003e000007944 */ /* 0x023fea0003c00000 */
[----:B------:R-:W-:Y:S01]  /*3030*/  FADD.FTZ R57, R57, R54 ;  /* 0x0000003639397221 */ /* 0x000fe20000010000 */
[----:B0-----:R-:W-:Y:S01]  /*3040*/  MOV R56, 0x8 ;  /* 0x0000000800387802 */ /* 0x001fe20000000f00 */
[----:B-1----:R-:W-:Y:S01]  /*3050*/  FADD.FTZ R60, R59, R55 ;  /* 0x000000373b3c7221 */ /* 0x002fe20000010000 */
[----:B------:R-:W-:Y:S01]  /*3060*/  MOV R61, 0xffffffff ;  /* 0xffffffff003d7802 */ /* 0x000fe20000000f00 */
[----:B------:R-:W-:Y:S01]  /*3070*/  IMAD.MOV.U32 R58, RZ, RZ, 0x1f ;  /* 0x0000001fff3a7424 */ /* 0x000fe200078e00ff */
[----:B------:R-:W-:Y:S01]  /*3080*/  MOV R52, 0x30b0 ;  /* 0x000030b000347802 */ /* 0x000fe20000000f00 */
[----:B------:R-:W-:-:S02]  /*3090*/  IMAD.MOV.U32 R55, RZ, RZ, R57 ;  /* 0x000000ffff377224 */ /* 0x000fc400078e0039 */
[----:B------:R-:W-:Y:S05]  /*30a0*/  CALL.REL.NOINC `($__internal_29_$__cuda_sm70_shflsync_down_p) ;  /* 0x0000036000007944 */ /* 0x000fea0003c00000 */
[----:B0-----:R-:W-:Y:S01]  /*30b0*/  HFMA2.MMA R56, -RZ, RZ, 0, 4.76837158203125e-07 ;  /* 0x00000008ff387435 */ /* 0x001fe200000001ff */
[----:B-1----:R-:W-:Y:S01]  /*30c0*/  MOV R54, R55 ;  /* 0x0000003700367202 */ /* 0x002fe20000000f00 */
[----:B------:R-:W-:Y:S01]  /*30d0*/  IMAD.MOV.U32 R55, RZ, RZ, R60 ;  /* 0x000000ffff377224 */ /* 0x000fe200078e003c */
[----:B------:R-:W-:Y:S01]  /*30e0*/  MOV R58, 0x1f ;  /* 0x0000001f003a7802 */ /* 0x000fe20000000f00 */
[----:B------:R-:W-:Y:S01]  /*30f0*/  IMAD.MOV.U32 R61, RZ, RZ, -0x1 ;  /* 0xffffffffff3d7424 */ /* 0x000fe200078e00ff */
[----:B------:R-:W-:-:S02]  /*3100*/  MOV R52, 0x3120 ;  /* 0x0000312000347802 */ /* 0x000fc40000000f00 */
[----:B------:R-:W-:Y:S05]  /*3110*/  CALL.REL.NOINC `($__internal_29_$__cuda_sm70_shflsync_down_p) ;  /* 0x000002f000007944 */ /* 0x000fea0003c00000 */
[----:B------:R-:W-:Y:S01]  /*3120*/  FADD.FTZ R57, R54, R57 ;  /* 0x0000003936397221 */ /* 0x000fe20000010000 */
[----:B0-----:R-:W-:Y:S01]  /*3130*/  HFMA2.MMA R56, -RZ, RZ, 0, 2.384185791015625e-07 ;  /* 0x00000004ff387435 */ /* 0x001fe200000001ff */
[----:B-1----:R-:W-:Y:S01]  /*3140*/  FADD.FTZ R60, R60, R55 ;  /* 0x000000373c3c7221 */ /* 0x002fe20000010000 */
[----:B------:R-:W-:Y:S01]  /*3150*/  MOV R58, 0x1f ;  /* 0x0000001f003a7802 */ /* 0x000fe20000000f00 */
[----:B------:R-:W-:Y:S01]  /*3160*/  IMAD.MOV.U32 R61, RZ, RZ, -0x1 ;  /* 0xffffffffff3d7424 */ /* 0x000fe200078e00ff */
[----:B------:R-:W-:-:S02]  /*3170*/  MOV R55, R57 ;  /* 0x0000003900377202 */ /* 0x000fc40000000f00 */
[----:B------:R-:W-:Y:S02]  /*3180*/  MOV R52, 0x31a0 ;  /* 0x000031a000347802 */ /* 0x000fe40000000f00 */
[----:B------:R-:W-:Y:S05]  /*3190*/  CALL.REL.NOINC `($__internal_29_$__cuda_sm70_shflsync_down_p) ;  /* 0x0000027000007944 */ /* 0x000fea0003c00000 */
[----:B0-----:R-:W-:Y:S01]  /*31a0*/  HFMA2.MMA R56, -RZ, RZ, 0, 2.384185791015625e-07 ;  /* 0x00000004ff387435 */ /* 0x001fe200000001ff */
[----:B-1----:R-:W-:Y:S01]  /*31b0*/  MOV R54, R55 ;  /* 0x0000003700367202 */ /* 0x002fe20000000f00 */
[----:B------:R-:W-:Y:S01]  /*31c0*/  IMAD.MOV.U32 R55, RZ, RZ, R60 ;  /* 0x000000ffff377224 */ /* 0x000fe200078e003c */
[----:B------:R-:W-:Y:S01]  /*31d0*/  MOV R58, 0x1f ;  /* 0x0000001f003a7802 */ /* 0x000fe20000000f00 */
[----:B------:R-:W-:Y:S01]  /*31e0*/  IMAD.MOV.U32 R61, RZ, RZ, -0x1 ;  /* 0xffffffffff3d7424 */ /* 0x000fe200078e00ff */
[----:B------:R-:W-:Y:S02]  /*31f0*/  MOV R52, 0x3210 ;  /* 0x0000321000347802 */ /* 0x000fe40000000f00 */
[----:B------:R-:W-:Y:S05]  /*3200*/  CALL.REL.NOINC `($__internal_29_$__cuda_sm70_shflsync_down_p) ;  /* 0x0000020000007944 */ /* 0x000fea0003c00000 */
[----:B------:R-:W-:Y:S01]  /*3210*/  FADD.FTZ R57, R54, R57 ;  /* 0x0000003936397221 */ /* 0x000fe20000010000 */
[----:B0-----:R-:W-:Y:S01]  /*3220*/  HFMA2.MMA R56, -RZ, RZ, 0, 1.1920928955078125e-07 ;  /* 0x00000002ff387435 */ /* 0x001fe200000001ff */
[----:B-1----:R-:W-:Y:S01]  /*3230*/  FADD.FTZ R60, R60, R55 ;  /* 0x000000373c3c7221 */ /* 0x002fe20000010000 */
[----:B------:R-:W-:Y:S01]  /*3240*/  MOV R58, 0x1f ;  /* 0x0000001f003a7802 */ /* 0x000fe20000000f00 */
[----:B------:R-:W-:Y:S01]  /*3250*/  IMAD.MOV.U32 R61, RZ, RZ, -0x1 ;  /* 0xffffffffff3d7424 */ /* 0x000fe200078e00ff */
[----:B------:R-:W-:-:S02]  /*3260*/  MOV R55, R57 ;  /* 0x0000003900377202 */ /* 0x000fc40000000f00 */
[----:B------:R-:W-:Y:S02]  /*3270*/  MOV R52, 0x3290 ;  /* 0x0000329000347802 */ /* 0x000fe40000000f00 */
[----:B------:R-:W-:Y:S05]  /*3280*/  CALL.REL.NOINC `($__internal_29_$__cuda_sm70_shflsync_down_p) ;  /* 0x0000018000007944 */ /* 0x000fea0003c00000 */
[----:B0-----:R-:W-:Y:S01]  /*3290*/  HFMA2.MMA R56, -RZ, RZ, 0, 1.1920928955078125e-07 ;  /* 0x00000002ff387435 */ /* 0x001fe200000001ff */
[----:B-1----:R-:W-:Y:S01]  /*32a0*/  MOV R54, R55 ;  /* 0x0000003700367202 */ /* 0x002fe20000000f00 */
[----:B------:R-:W-:Y:S01]  /*32b0*/  IMAD.MOV.U32 R55, RZ, RZ, R60 ;  /* 0x000000ffff377224 */ /* 0x000fe200078e003c */
[----:B------:R-:W-:Y:S01]  /*32c0*/  MOV R58, 0x1f ;  /* 0x0000001f003a7802 */ /* 0x000fe20000000f00 */
[----:B------:R-:W-:Y:S01]  /*32d0*/  IMAD.MOV.U32 R61, RZ, RZ, -0x1 ;  /* 0xffffffffff3d7424 */ /* 0x000fe200078e00ff */
[----:B------:R-:W-:Y:S02]  /*32e0*/  MOV R52, 0x3300 ;  /* 0x0000330000347802 */ /* 0x000fe40000000f00 */
[----:B------:R-:W-:Y:S05]  /*32f0*/  CALL.REL.NOINC `($__internal_29_$__cuda_sm70_shflsync_down_p) ;  /* 0x0000011000007944 */ /* 0x000fea0003c00000 */
[----:B------:R-:W-:Y:S01]  /*3300*/  FADD.FTZ R57, R54, R57 ;  /* 0x0000003936397221 */ /* 0x000fe20000010000 */
[----:B0-----:R-:W-:Y:S01]  /*3310*/  HFMA2.MMA R56, -RZ, RZ, 0, 5.9604644775390625e-08 ;  /* 0x00000001ff387435 */ /* 0x001fe200000001ff */
[----:B-1----:R-:W-:Y:S01]  /*3320*/  FADD.FTZ R59, R60, R55 ;  /* 0x000000373c3b7221 */ /* 0x002fe20000010000 */
[----:B------:R-:W-:Y:S01]  /*3330*/  MOV R58, 0x1f ;  /* 0x0000001f003a7802 */ /* 0x000fe20000000f00 */
[----:B------:R-:W-:Y:S01]  /*3340*/  IMAD.MOV.U32 R61, RZ, RZ, -0x1 ;  /* 0xffffffffff3d7424 */ /* 0x000fe200078e00ff */
[----:B------:R-:W-:-:S02]  /*3350*/  MOV R55, R57 ;  /* 0x0000003900377202 */ /* 0x000fc40000000f00 */
[----:B------:R-:W-:Y:S02]  /*3360*/  MOV R52, 0x3380 ;  /* 0x0000338000347802 */ /* 0x000fe40000000f00 */
[----:B------:R-:W-:Y:S05]  /*3370*/  CALL.REL.NOINC `($__internal_29_$__cuda_sm70_shflsync_down_p) ;  /* 0x0000009000007944 */ /* 0x000fea0003c00000 */
[----:B0-----:R-:W-:Y:S01]  /*3380*/  HFMA2.MMA R56, -RZ, RZ, 0, 5.9604644775390625e-08 ;  /* 0x00000001ff387435 */ /* 0x001fe200000001ff */
[----:B-1----:R-:W-:Y:S01]  /*3390*/  MOV R68, R55 ;  /* 0x0000003700447202 */ /* 0x002fe20000000f00 */
[----:B------:R-:W-:Y:S01]  /*33a0*/  IMAD.MOV.U32 R55, RZ, RZ, R59 ;  /* 0x000000ffff377224 */ /* 0x000fe200078e003b */
[----:B------:R-:W-:Y:S01]  /*33b0*/  MOV R58, 0x1f ;  /* 0x0000001f003a7802 */ /* 0x000fe20000000f00 */
[----:B------:R-:W-:Y:S01]  /*33c0*/  IMAD.MOV.U32 R61, RZ, RZ, -0x1 ;  /* 0xffffffffff3d7424 */ /* 0x000fe200078e00ff */
[----:B------:R-:W-:Y:S02]  /*33d0*/  MOV R52, 0x33f0 ;  /* 0x000033f000347802 */ /* 0x000fe40000000f00 */
[----:B------:R-:W-:Y:S05]  /*33e0*/  CALL.REL.NOINC `($__internal_29_$__cuda_sm70_shflsync_down_p) ;  /* 0x0000002000007944 */ /* 0x000fea0003c00000 */
[----:B-1----:R-:W-:Y:S01]  /*33f0*/  MOV R52, R55 ;  /* 0x0000003700347202 */ /* 0x002fe20000000f00 */
[----:B0-----:R-:W-:Y:S05]  /*3400*/  BRA `(.L_x_410) ;  /* 0xffffe40000007947 */ /* 0x001fea000383ffff */
        .weak           $__internal_29_$__cuda_sm70_shflsync_down_p
        .type           $__internal_29_$__cuda_sm70_shflsync_down_p,@function
        .size           $__internal_29_$__cuda_sm70_shflsync_down_p,(.L_x_1792 - $__internal_29_$__cuda_sm70_shflsync_down_p)
$__internal_29_$__cuda_sm70_shflsync_down_p:
[----:B------:R-:W-:Y:S01]  /*3410*/  HFMA2.MMA R53, -RZ, RZ, 0, 0 ;  /* 0x00000000ff357435 */ /* 0x000fe200000001ff */
[----:B------:R-:W-:Y:S04]  /*3420*/  WARPSYNC R61 ;  /* 0x0000003d00007348 */ /* 0x000fe80003800000 */
[----:B------:R0:W1:Y:S01]  /*3430*/  SHFL.DOWN PT, R55, R55, R56, R58 ;  /* 0x0800003837377389 */ /* 0x00006200000e003a */
[----:B------:R-:W-:Y:S05]  /*3440*/  RET.REL.NODEC R52 `(_ZN10layer_norm31ln_parallel_residual_bwd_kernelINS_13Kernel_traitsIf13__nv_bfloat16S2_S2_fjLj4096ELj1ELj1ELj8ELj16ENS_18Kernel_traits_baseILj4096EfS2_S2_S2_fjLj256EEEEELb1ELb0ELb1EEEvNS_9BwdParamsE) ;  /* 0xffffcbb034007950 */ /* 0x000fea0003c3ffff */
.L_x_411:
        /* <DEDUP_REMOVED lines=11> */
.L_x_1792:


//--------------------- .text._ZN10layer_norm22ln_bwd_finalize_kernelINS_22Kernel_traits_finalizeILj4096Ef13__nv_bfloat16S2_S2_fjLb0ELj1024ELj4ENS_18Kernel_traits_baseILj4096EfS2_S2_S2_fjLj1024EEEEELb0ELb0EEEvNS_9BwdParamsE --------------------------
	.section	.text._ZN10layer_norm22ln_bwd_finalize_kernelINS_22Kernel_traits_finalizeILj4096Ef13__nv_bfloat16S2_S2_fjLb0ELj1024ELj4ENS_18Kernel_traits_baseILj4096EfS2_S2_S2_fjLj1024EEEEELb0ELb0EEEvNS_9BwdParamsE,"ax",@progbits
	.sectioninfo	@"SHI_REGISTERS=30"
	.align	128
        .global         _ZN10layer_norm22ln_bwd_finalize_kernelINS_22Kernel_traits_finalizeILj4096Ef13__nv_bfloat16S2_S2_fjLb0ELj1024ELj4ENS_18Kernel_traits_baseILj4096EfS2_S2_S2_fjLj1024EEEEELb0ELb0EEEvNS_9BwdParamsE
        .type           _ZN10layer_norm22ln_bwd_finalize_kernelINS_22Kernel_traits_finalizeILj4096Ef13__nv_bfloat16S2_S2_fjLb0ELj1024ELj4ENS_18Kernel_traits_baseILj4096EfS2_S2_S2_fjLj1024EEEEELb0ELb0EEEvNS_9BwdParamsE,@function
        .size           _ZN10layer_norm22ln_bwd_finalize_kernelINS_22Kernel_traits_finalizeILj4096Ef13__nv_bfloat16S2_S2_fjLb0ELj1024ELj4ENS_18Kernel_traits_baseILj4096EfS2_S2_S2_fjLj1024EEEEELb0ELb0EEEvNS_9BwdParamsE,(.L_x_1793 - _ZN10layer_norm22ln_bwd_finalize_kernelINS_22Kernel_traits_finalizeILj4096Ef13__nv_bfloat16S2_S2_fjLb0ELj1024ELj4ENS_18Kernel_traits_baseILj4096EfS2_S2_S2_fjLj1024EEEEELb0ELb0EEEvNS_9BwdParamsE)
        .other          _ZN10layer_norm22ln_bwd_finalize_kernelINS_22Kernel_traits_finalizeILj4096Ef13__nv_bfloat16S2_S2_fjLb0ELj1024ELj4ENS_18Kernel_traits_baseILj4096EfS2_S2_S2_fjLj1024EEEEELb0ELb0EEEvNS_9BwdParamsE,@"STO_CUDA_ENTRY STV_DEFAULT"
_ZN10layer_norm22ln_bwd_finalize_kernelINS_22Kernel_traits_finalizeILj4096Ef13__nv_bfloat16S2_S2_fjLb0ELj1024ELj4ENS_18Kernel_traits_baseILj4096EfS2_S2_S2_fjLj1024EEEEELb0ELb0EEEvNS_9BwdParamsE:
.text._ZN10layer_norm22ln_bwd_finalize_kernelINS_22Kernel_traits_finalizeILj4096Ef13__nv_bfloat16S2_S2_fjLb0ELj1024ELj4ENS_18Kernel_traits_baseILj4096EfS2_S2_S2_fjLj1024EEEEELb0ELb0EEEvNS_9BwdParamsE:
        /* <DEDUP_REMOVED lines=19> */
.L_x_425:
        /* <DEDUP_REMOVED lines=28> */
.L_x_416:
        /* <DEDUP_REMOVED lines=35> */
.L_x_415:
[----:B------:R-:W-:Y:S05]  /*0520*/  BSYNC B1 ;  /* 0x0000000000017941 */ /* 0x000fea0003800000 */
.L_x_414:
        /* <DEDUP_REMOVED lines=23> */
.L_x_418:
[----:B------:R-:W-:Y:S05]  /*06a0*/  BSYNC B1 ;  /* 0x0000000000017941 */ /* 0x000fea0003800000 */
.L_x_417:
        /* <DEDUP_REMOVED lines=11> */
.L_x_419:
[----:B------:R-:W-:Y:S05]  /*0760*/  BSYNC B1 ;  /* 0x0000000000017941 */ /* 0x000fea0003800000 */
.L_x_413:
[----:B------:R-:W-:Y:S05]  /*0770*/  BSYNC B0 ;  /* 0x0000000000007941 */ /* 0x000fea0003800000 */
.L_x_412:
        /* <DEDUP_REMOVED lines=11> */
.L_x_426:
        /* <DEDUP_REMOVED lines=18> */
.L_x_427:
[----:B---3--:R-:W-:Y:S02]  /*0950*/  FADD.FTZ R4, R4, R9 ;  /* 0x0000000904047221 */ /* 0x008fe40000010000 */
[----:B-12---:R-:W-:-:S03]  /*0960*/  FADD.FTZ R6, R5, R6 ;  /* 0x0000000605067221 */ /* 0x006fc60000010000 */
[----:B------:R1:W-:Y:S04]  /*0970*/  @!P1 STS [R17.X4+0x2000], R4 ;  /* 0x0020000411009388 */ /* 0x0003e80000004800 */
[----:B------:R1:W-:Y:S02]  /*0980*/  @!P1 STS [R17.X4+0x2080], R6 ;  /* 0x0020800611009388 */ /* 0x0003e40000004800 */
.L_x_420:
[----:B0-----:R-:W-:Y:S01]  /*0990*/  SHF.L.U32 R2, R19, 0x1, RZ ;  /* 0x0000000113027819 */ /* 0x001fe200000006ff */
[----:B------:R-:W-:Y:S01]  /*09a0*/  WARPSYNC 0xffffffff ;  /* 0xffffffff00007948 */ /* 0x000fe20003800000 */
[----:B------:R-:W-:Y:S02]  /*09b0*/  BAR.SYNC.DEFER_BLOCKING 0x0 ;  /* 0x0000000000007b1d */ /* 0x000fe40000010000 */
[----:B------:R-:W-:-:S04]  /*09c0*/  ISETP.GE.U32.OR P1, PT, R2, c[0x0][0x168], P0 ;  /* 0x00005a0002007a0c */ /* 0x000fc80000726470 */
[----:B------:R-:W-:Y:S09]  /*09d0*/  BSSY B0, `(.L_x_423) ;  /* 0x000000b000007945 */ /* 0x000ff20003800000 */
[----:B------:R-:W-:Y:S05]  /*09e0*/  @P1 BRA `(.L_x_424) ;  /* 0x0000009000001947 */ /* 0x000fea0003800000 */
[----:B------:R-:W-:Y:S01]  /*09f0*/  IMAD.SHL.U32 R2, R0, 0x8, RZ ;  /* 0x0000000800027824 */ /* 0x000fe200078e00ff */
[----:B-1----:R-:W-:-:S04]  /*0a00*/  HFMA2.MMA R4, -RZ, RZ, 0, 4.76837158203125e-07 ;  /* 0x00000008ff047435 */ /* 0x002fc800000001ff */
[----:B------:R-:W-:-:S05]  /*0a10*/  LOP3.LUT R6, R2, 0xf8, RZ, 0xc0, !PT ;  /* 0x000000f802067812 */ /* 0x000fca00078ec0ff */
[----:B------:R-:W0:Y:S01]  /*0a20*/  LDS.64 R8, [R6+0x2000] ;  /* 0x0020000006087984 */ /* 0x000e220000000a00 */
[----:B------:R-:W-:-:S03]  /*0a30*/  IMAD.WIDE.U32 R2, R19, R4, c[0x0][0x268] ;  /* 0x00009a0013027625 */ /* 0x000fc600078e0004 */
[----:B------:R-:W1:Y:S01]  /*0a40*/  LDS.64 R10, [R6+0x2080] ;  /* 0x00208000060a7984 */ /* 0x000e620000000a00 */
[----:B------:R-:W-:-:S03]  /*0a50*/  IMAD.WIDE.U32 R4, R19, R4, c[0x0][0x260] ;  /* 0x0000980013047625 */ /* 0x000fc600078e0004 */
[----:B0-----:R0:W-:Y:S04]  /*0a60*/  STG.E.64 [R2.64], R8 ;  /* 0x0000000802007986 */ /* 0x0011e8000c101b04 */
[----:B-1----:R0:W-:Y:S02]  /*0a70*/  STG.E.64 [R4.64], R10 ;  /* 0x0000000a04007986 */ /* 0x0021e4000c101b04 */
.L_x_424:
[----:B------:R-:W-:Y:S05]  /*0a80*/  BSYNC B0 ;  /* 0x0000000000007941 */ /* 0x000fea0003800000 */
.L_x_423:
[C---:B------:R-:W-:Y:S02]  /*0a90*/  ISETP.GT.U32.AND P1, PT, R18.reuse, -0x1001, PT ;  /* 0xffffefff1200780c */ /* 0x040fe40003f24070 */
[----:B------:R-:W-:Y:S02]  /*0aa0*/  IADD3 R18, R18, 0x1000, RZ ;  /* 0x0000100012127810 */ /* 0x000fe40007ffe0ff */
[----:B------:R-:W-:-:S09]  /*0ab0*/  IADD3 R19, R19, 0x800, RZ ;  /* 0x0000080013137810 */ /* 0x000fd20007ffe0ff */
[----:B01----:R-:W-:Y:S05]  /*0ac0*/  @P1 BRA `(.L_x_425) ;  /* 0xfffff66000001947 */ /* 0x003fea000383ffff */
[----:B------:R-:W-:Y:S05]  /*0ad0*/  EXIT ;  /* 0x000000000000794d */ /* 0x000fea0003800000 */
.L_x_421:
[----:B--2---:R-:W-:Y:S01]  /*0ae0*/  IMAD.MOV.U32 R9, RZ, RZ, R5 ;  /* 0x000000ffff097224 */ /* 0x004fe200078e0005 */
[----:B------:R-:W-:Y:S01]  /*0af0*/  MOV R8, 0x1 ;  /* 0x0000000100087802 */ /* 0x000fe20000000f00 */
[----:B------:R-:W-:Y:S01]  /*0b00*/  IMAD.MOV.U32 R7, RZ, RZ, 0x1f ;  /* 0x0000001fff077424 */ /* 0x000fe200078e00ff */
[----:B------:R-:W-:Y:S02]  /*0b10*/  MOV R10, 0xffffffff ;  /* 0xffffffff000a7802 */ /* 0x000fe40000000f00 */
[----:B------:R-:W-:Y:S02]  /*0b20*/  MOV R2, 0xb40 ;  /* 0x00000b4000027802 */ /* 0x000fe40000000f00 */
[----:B01----:R-:W-:Y:S05]  /*0b30*/  CALL.REL.NOINC `($__internal_30_$__cuda_sm70_shflsync_bfly_p) ;  /* 0x000003b000007944 */ /* 0x003fea0003c00000 */
[----:B-1----:R-:W-:Y:S01]  /*0b40*/  IMAD.MOV.U32 R2, RZ, RZ, R7 ;  /* 0x000000ffff027224 */ /* 0x002fe200078e0007 */
[----:B0-----:R-:W-:Y:S05]  /*0b50*/  BRA `(.L_x_426) ;  /* 0xfffffcd000007947 */ /* 0x001fea000383ffff */
.L_x_422:
[----:B------:R-:W-:Y:S01]  /*0b60*/  HFMA2.MMA R8, -RZ, RZ, 0, 1.1920928955078125e-07 ;  /* 0x00000002ff087435 */ /* 0x000fe200000001ff */
[----:B------:R-:W-:Y:S01]  /*0b70*/  MOV R7, 0x1f ;  /* 0x0000001f00077802 */ /* 0x000fe20000000f00 */
[----:B------:R-:W-:Y:S01]  /*0b80*/  IMAD.MOV.U32 R10, RZ, RZ, -0x1 ;  /* 0xffffffffff0a7424 */ /* 0x000fe200078e00ff */
[----:B------:R-:W-:-:S03]  /*0b90*/  MOV R2, 0xbb0 ;  /* 0x00000bb000027802 */ /* 0x000fc60000000f00 */
[----:B012---:R-:W-:Y:S05]  /*0ba0*/  CALL.REL.NOINC `($__internal_30_$__cuda_sm70_shflsync_bfly_p) ;  /* 0x0000034000007944 */ /* 0x007fea0003c00000 */
[----:B0-----:R-:W-:Y:S01]  /*0bb0*/  HFMA2.MMA R8, -RZ, RZ, 0, 2.384185791015625e-07 ;  /* 0x00000004ff087435 */ /* 0x001fe200000001ff */
[----:B-1----:R-:W-:Y:S01]  /*0bc0*/  FADD.FTZ R9, R9, R7 ;  /* 0x0000000709097221 */ /* 0x002fe20000010000 */
[----:B------:R-:W-:Y:S01]  /*0bd0*/  MOV R7, 0x1f ;  /* 0x0000001f00077802 */ /* 0x000fe20000000f00 */
[----:B------:R-:W-:Y:S01]  /*0be0*/  IMAD.MOV.U32 R10, RZ, RZ, -0x1 ;  /* 0xffffffffff0a7424 */ /* 0x000fe200078e00ff */
[----:B------:R-:W-:-:S02]  /*0bf0*/  MOV R2, 0xc10 ;  /* 0x00000c1000027802 */ /* 0x000fc40000000f00 */
[----:B------:R-:W-:Y:S05]  /*0c00*/  CALL.REL.NOINC `($__internal_30_$__cuda_sm70_shflsync_bfly_p) ;  /* 0x000002e000007944 */ /* 0x000fea0003c00000 */
[----:B0-----:R-:W-:Y:S01]  /*0c10*/  HFMA2.MMA R8, -RZ, RZ, 0, 4.76837158203125e-07 ;  /* 0x00000008ff087435 */ /* 0x001fe200000001ff */
[----:B-1----:R-:W-:Y:S01]  /*0c20*/  FADD.FTZ R9, R9, R7 ;  /* 0x0000000709097221 */ /* 0x002fe20000010000 */
[----:B------:R-:W-:Y:S01]  /*0c30*/  MOV R7, 0x1f ;  /* 0x0000001f00077802 */ /* 0x000fe20000000f00 */
[----:B------:R-:W-:Y:S01]  /*0c40*/  IMAD.MOV.U32 R10, RZ, RZ, -0x1 ;  /* 0xffffffffff0a7424 */ /* 0x000fe200078e00ff */
[----:B------:R-:W-:-:S02]  /*0c50*/  MOV R2, 0xc70 ;  /* 0x00000c7000027802 */ /* 0x000fc40000000f00 */
[----:B------:R-:W-:Y:S05]  /*0c60*/  CALL.REL.NOINC `($__internal_30_$__cuda_sm70_shflsync_bfly_p) ;  /* 0x0000028000007944 */ /* 0x000fea0003c00000 */
[----:B-1----:R-:W-:Y:S01]  /*0c70*/  FADD.FTZ R6, R9, R7 ;  /* 0x0000000709067221 */ /* 0x002fe20000010000 */
[----:B0-----:R-:W-:Y:S01]  /*0c80*/  HFMA2.MMA R8, -RZ, RZ, 0, 9.5367431640625e-07 ;  /* 0x00000010ff087435 */ /* 0x001fe200000001ff */
[----:B------:R-:W-:Y:S01]  /*0c90*/  MOV R7, 0x1f ;  /* 0x0000001f00077802 */ /* 0x000fe20000000f00 */
[----:B------:R-:W-:Y:S01]  /*0ca0*/  IMAD.MOV.U32 R10, RZ, RZ, -0x1 ;  /* 0xffffffffff0a7424 */ /* 0x000fe200078e00ff */
[----:B------:R-:W-:-:S02]  /*0cb0*/  MOV R2, 0xce0 ;  /* 0x00000ce000027802 */ /* 0x000fc40000000f00 */
[----:B------:R-:W-:Y:S02]  /*0cc0*/  MOV R9, R6 ;  /* 0x0000000600097202 */ /* 0x000fe40000000f00 */
[----:B------:R-:W-:Y:S05]  /*0cd0*/  CALL.REL.NOINC `($__internal_30_$__cuda_sm70_shflsync_bfly_p) ;  /* 0x0000021000007944 */ /* 0x000fea0003c00000 */
[----:B0-----:R-:W-:Y:S01]  /*0ce0*/  HFMA2.MMA R8, -RZ, RZ, 0, 5.9604644775390625e-08 ;  /* 0x00000001ff087435 */ /* 0x001fe200000001ff */
[----:B-1----:R-:W-:Y:S01]  /*0cf0*/  MOV R5, R7 ;  /* 0x0000000700057202 */ /* 0x002fe20000000f00 */
[----:B------:R-:W-:Y:S01]  /*0d00*/  IMAD.MOV.U32 R9, RZ, RZ, R4 ;  /* 0x000000ffff097224 */ /* 0x000fe200078e0004 */
[----:B------:R-:W-:Y:S01]  /*0d10*/  MOV R7, 0x1f ;  /* 0x0000001f00077802 */ /* 0x000fe20000000f00 */
[----:B------:R-:W-:Y:S01]  /*0d20*/  IMAD.MOV.U32 R10, RZ, RZ, -0x1 ;  /* 0xffffffffff0a7424 */ /* 0x000fe200078e00ff */
[----:B------:R-:W-:Y:S02]  /*0d30*/  MOV R2, 0xd50 ;  /* 0x00000d5000027802 */ /* 0x000fe40000000f00 */
[----:B------:R-:W-:Y:S05]  /*0d40*/  CALL.REL.NOINC `($__internal_30_$__cuda_sm70_shflsync_bfly_p) ;  /* 0x000001a000007944 */ /* 0x000fea0003c00000 */
[----:B0-----:R-:W-:Y:S01]  /*0d50*/  HFMA2.MMA R8, -RZ, RZ, 0, 1.1920928955078125e-07 ;  /* 0x00000002ff087435 */ /* 0x001fe200000001ff */
[----:B-1----:R-:W-:Y:S01]  /*0d60*/  FADD.FTZ R9, R4, R7 ;  /* 0x0000000704097221 */ /* 0x002fe20000010000 */
[----:B------:R-:W-:Y:S01]  /*0d70*/  MOV R7, 0x1f ;  /* 0x0000001f00077802 */ /* 0x000fe20000000f00 */
[----:B------:R-:W-:Y:S01]  /*0d80*/  IMAD.MOV.U32 R10, RZ, RZ, -0x1 ;  /* 0xffffffffff0a7424 */ /* 0x000fe200078e00ff */
[----:B------:R-:W-:Y:S02]  /*0d90*/  MOV R2, 0xdb0 ;  /* 0x00000db000027802 */ /* 0x000fe40000000f00 */
[----:B------:R-:W-:Y:S05]  /*0da0*/  CALL.REL.NOINC `($__internal_30_$__cuda_sm70_shflsync_bfly_p) ;  /* 0x0000014000007944 */ /* 0x000fea0003c00000 */
        /* <DEDUP_REMOVED lines=12> */
[----:B0-----:R-:W-:Y:S01]  /*0e70*/  HFMA2.MMA R8, -RZ, RZ, 0, 9.5367431640625e-07 ;  /* 0x00000010ff087435 */ /* 0x001fe200000001ff */
[----:B-1----:R-:W-:Y:S01]  /*0e80*/  FADD.FTZ R9, R9, R7 ;  /* 0x0000000709097221 */ /* 0x002fe20000010000 */
[----:B------:R-:W-:Y:S01]  /*0e90*/  MOV R7, 0x1f ;  /* 0x0000001f00077802 */ /* 0x000fe20000000f00 */
[----:B------:R-:W-:Y:S01]  /*0ea0*/  IMAD.MOV.U32 R10, RZ, RZ, -0x1 ;  /* 0xffffffffff0a7424 */ /* 0x000fe200078e00ff */
[----:B------:R-:W-:-:S02]  /*0eb0*/  MOV R2, 0xed0 ;  /* 0x00000ed000027802 */ /* 0x000fc40000000f00 */
[----:B------:R-:W-:Y:S05]  /*0ec0*/  CALL.REL.NOINC `($__internal_30_$__cuda_sm70_shflsync_bfly_p) ;  /* 0x0000002000007944 */ /* 0x000fea0003c00000 */
[----:B-1----:R-:W-:Y:S01]  /*0ed0*/  MOV R4, R7 ;  /* 0x0000000700047202 */ /* 0x002fe20000000f00 */
[----:B0-----:R-:W-:Y:S05]  /*0ee0*/  BRA `(.L_x_427) ;  /* 0xfffffa6000007947 */ /* 0x001fea000383ffff */
        .weak           $__internal_30_$__cuda_sm70_shflsync_bfly_p
        .type           $__internal_30_$__cuda_sm70_shflsync_bfly_p,@function
        .size           $__internal_30_$__cuda_sm70_shflsync_bfly_p,(.L_x_1793 - $__internal_30_$__cuda_sm70_shflsync_bfly_p)
$__internal_30_$__cuda_sm70_shflsync_bfly_p:
[----:B------:R-:W-:Y:S01]  /*0ef0*/  HFMA2.MMA R3, -RZ, RZ, 0, 0 ;  /* 0x00000000ff037435 */ /* 0x000fe200000001ff */
[----:B------:R-:W-:Y:S04]  /*0f00*/  WARPSYNC R10 ;  /* 0x0000000a00007348 */ /* 0x000fe80003800000 */
[----:B------:R0:W1:Y:S01]  /*0f10*/  SHFL.BFLY PT, R7, R9, R8, R7 ;  /* 0x0c00000809077389 */ /* 0x00006200000e0007 */
[----:B------:R-:W-:Y:S05]  /*0f20*/  RET.REL.NODEC R2 `(_ZN10layer_norm22ln_bwd_finalize_kernelINS_22Kernel_traits_finalizeILj4096Ef13__nv_bfloat16S2_S2_fjLb0ELj1024ELj4ENS_18Kernel_traits_baseILj4096EfS2_S2_S2_fjLj1024EEEEELb0ELb0EEEvNS_9BwdParamsE) ;  /* 0xfffff0d002007950 */ /* 0x000fea0003c3ffff */
.L_x_428:
        /* <DEDUP_REMOVED lines=13> */
.L_x_1793:


//--------------------- .text._ZN10layer_norm40ln_parallel_residual_bwd_finalize_kernelINS_22Kernel_traits_finalizeILj4096Ef13__nv_bfloat16S2_S2_fjLb0ELj1024ELj4ENS_18Kernel_traits_baseILj4096EfS2_S2_S2_fjLj1024EEEEELb0EEEvNS_9BwdParamsE --------------------------
	.section	.text._ZN10layer_norm40ln_parallel_residual_bwd_finalize_kernelINS_22Kernel_traits_finalizeILj4096Ef13__nv_bfloat16S2_S2_fjLb0ELj1024ELj4ENS_18Kernel_traits_baseILj4096EfS2_S2_S2_fjLj1024EEEEELb0EEEvNS_9BwdParamsE,"ax",@progbits
	.sectioninfo	@"SHI_REGISTERS=32"
	.align	128
        .global         _ZN10layer_norm40ln_parallel_residual_bwd_finalize_kernelINS_22Kernel_traits_finalizeILj4096Ef13__nv_bfloat16S2_S2_fjLb0ELj1024ELj4ENS_18Kernel_traits_baseILj4096EfS2_S2_S2_fjLj1024EEEEELb0EEEvNS_9BwdParamsE
        .type           _ZN10layer_norm40ln_parallel_residual_bwd_finalize_kernelINS_22Kernel_traits_finalizeILj4096Ef13__nv_bfloat16S2_S2_fjLb0ELj1024ELj4ENS_18Kernel_traits_baseILj4096EfS2_S2_S2_fjLj1024EEEEELb0EEEvNS_9BwdParamsE,@function
        .size           _ZN10layer_norm40ln_parallel_residual_bwd_finalize_kernelINS_22Kernel_traits_finalizeILj4096Ef13__nv_bfloat16S2_S2_fjLb0ELj1024ELj4ENS_18Kernel_traits_baseILj4096EfS2_S2_S2_fjLj1024EEEEELb0EEEvNS_9BwdParamsE,(.L_x_1794 - _ZN10layer_norm40ln_parallel_residual_bwd_finalize_kernelINS_22Kernel_traits_finalizeILj4096Ef13__nv_bfloat16S2_S2_fjLb0ELj1024ELj4ENS_18Kernel_traits_baseILj4096EfS2_S2_S2_fjLj1024EEEEELb0EEEvNS_9BwdParamsE)
        .other          _ZN10layer_norm40ln_parallel_residual_bwd_finalize_kernelINS_22Kernel_traits_finalizeILj4096Ef13__nv_bfloat16S2_S2_fjLb0ELj1024ELj4ENS_18Kernel_traits_baseILj4096EfS2_S2_S2_fjLj1024EEEEELb0EEEvNS_9BwdParamsE,@"STO_CUDA_ENTRY STV_DEFAULT"
_ZN10layer_norm40ln_parallel_residual_bwd_finalize_kernelINS_22Kernel_traits_finalizeILj4096Ef13__nv_bfloat16S2_S2_fjLb0ELj1024ELj4ENS_18Kernel_traits_baseILj4096EfS2_S2_S2_fjLj1024EEEEELb0EEEvNS_9BwdParamsE:
.text._ZN10layer_norm40ln_parallel_residual_bwd_finalize_kernelINS_22Kernel_traits_finalizeILj4096Ef13__nv_bfloat16S2_S2_fjLb0ELj1024ELj4ENS_18Kernel_traits_baseILj4096EfS2_S2_S2_fjLj1024EEEEELb0EEEvNS_9BwdParamsE:
        /* <DEDUP_REMOVED lines=19> */
.L_x_443:
        /* <DEDUP_REMOVED lines=36> */
.L_x_433:
        /* <DEDUP_REMOVED lines=59> */
.L_x_432:
[----:B------:R-:W-:Y:S05]  /*0720*/  BSYNC B1 ;  /* 0x0000000000017941 */ /* 0x000fea0003800000 */
.L_x_431:
        /* <DEDUP_REMOVED lines=35> */
.L_x_435:
[----:B------:R-:W-:Y:S05]  /*0960*/  BSYNC B1 ;  /* 0x0000000000017941 */ /* 0x000fea0003800000 */
.L_x_434:
        /* <DEDUP_REMOVED lines=17> */
.L_x_436:
[----:B------:R-:W-:Y:S05]  /*0a80*/  BSYNC B1 ;  /* 0x0000000000017941 */ /* 0x000fea0003800000 */
.L_x_430:
[----:B------:R-:W-:Y:S05]  /*0a90*/  BSYNC B0 ;  /* 0x0000000000007941 */ /* 0x000fea0003800000 */
.L_x_429:
        /* <DEDUP_REMOVED lines=14> */
.L_x_444:
        /* <DEDUP_REMOVED lines=36> */
.L_x_445:
        /* <DEDUP_REMOVED lines=11> */
.L_x_437:
[----:B0-----:R-:W-:Y:S01]  /*0e70*/  SHF.L.U32 R8, R5, 0x1, RZ ;  /* 0x0000000105087819 */ /* 0x001fe200000006ff */
[----:B------:R-:W-:Y:S01]  /*0e80*/  WARPSYNC 0xffffffff ;  /* 0xffffffff00007948 */ /* 0x000fe20003800000 */
[----:B------:R-:W-:Y:S02]  /*0e90*/  BAR.SYNC.DEFER_BLOCKING 0x0 ;  /* 0x0000000000007b1d */ /* 0x000fe40000010000 */
[----:B------:R-:W-:-:S04]  /*0ea0*/  ISETP.GE.U32.OR P1, PT, R8, c[0x0][0x168], P0 ;  /* 0x00005a0008007a0c */ /* 0x000fc80000726470 */
[----:B------:R-:W-:Y:S09]  /*0eb0*/  BSSY B0, `(.L_x_440) ;  /* 0x0000011000007945 */ /* 0x000ff20003800000 */
[----:B------:R-:W-:Y:S05]  /*0ec0*/  @P1 BRA `(.L_x_441) ;  /* 0x000000f000001947 */ /* 0x000fea0003800000 */
[----:B------:R-:W-:Y:S01]  /*0ed0*/  SHF.L.U32 R8, R0, 0x3, RZ ;  /* 0x0000000300087819 */ /* 0x000fe200000006ff */
[----:B------:R-:W-:-:S03]  /*0ee0*/  HFMA2.MMA R20, -RZ, RZ, 0, 4.76837158203125e-07 ;  /* 0x00000008ff147435 */ /* 0x000fc600000001ff */
[----:B------:R-:W-:-:S05]  /*0ef0*/  LOP3.LUT R24, R8, 0xf8, RZ, 0xc0, !PT ;  /* 0x000000f808187812 */ /* 0x000fca00078ec0ff */
[----:B------:R-:W0:Y:S02]  /*0f00*/  LDS.64 R14, [R24+0x4000] ;  /* 0x00400000180e7984 */ /* 0x000e240000000a00 */
[CC--:B------:R-:W-:Y:S02]  /*0f10*/  IMAD.WIDE.U32 R22, R5.reuse, R20.reuse, c[0x0][0x268] ;  /* 0x00009a0005167625 */ /* 0x0c0fe400078e0014 */
[----:B------:R-:W1:Y:S02]  /*0f20*/  LDS.64 R12, [R24+0x4080] ;  /* 0x00408000180c7984 */ /* 0x000e640000000a00 */
[CC--:B------:R-:W-:Y:S02]  /*0f30*/  IMAD.WIDE.U32 R16, R5.reuse, R20.reuse, c[0x0][0x260] ;  /* 0x0000980005107625 */ /* 0x0c0fe400078e0014 */
[----:B------:R-:W2:Y:S02]  /*0f40*/  LDS.64 R10, [R24+0x4100] ;  /* 0x00410000180a7984 */ /* 0x000ea40000000a00 */
[----:B------:R-:W-:-:S02]  /*0f50*/  IMAD.WIDE.U32 R18, R5, R20, c[0x0][0x278] ;  /* 0x00009e0005127625 */ /* 0x000fc400078e0014 */
[----:B------:R-:W3:Y:S02]  /*0f60*/  LDS.64 R8, [R24+0x4180] ;  /* 0x0041800018087984 */ /* 0x000ee40000000a00 */
[----:B------:R-:W-:Y:S02]  /*0f70*/  IMAD.WIDE.U32 R20, R5, R20, c[0x0][0x270] ;  /* 0x00009c0005147625 */ /* 0x000fe400078e0014 */
[----:B0-----:R0:W-:Y:S04]  /*0f80*/  STG.E.64 [R22.64], R14 ;  /* 0x0000000e16007986 */ /* 0x0011e8000c101b04 */
[----:B-1----:R0:W-:Y:S04]  /*0f90*/  STG.E.64 [R16.64], R12 ;  /* 0x0000000c10007986 */ /* 0x0021e8000c101b04 */
[----:B--2---:R0:W-:Y:S04]  /*0fa0*/  STG.E.64 [R18.64], R10 ;  /* 0x0000000a12007986 */ /* 0x0041e8000c101b04 */
[----:B---3--:R0:W-:Y:S02]  /*0fb0*/  STG.E.64 [R20.64], R8 ;  /* 0x0000000814007986 */ /* 0x0081e4000c101b04 */
.L_x_441:
[----:B------:R-:W-:Y:S05]  /*0fc0*/  BSYNC B0 ;  /* 0x0000000000007941 */ /* 0x000fea0003800000 */
.L_x_440:
[C---:B------:R-:W-:Y:S02]  /*0fd0*/  ISETP.GT.U32.AND P1, PT, R4.reuse, -0x1001, PT ;  /* 0xffffefff0400780c */ /* 0x040fe40003f24070 */
[----:B------:R-:W-:-:S02]  /*0fe0*/  IADD3 R4, R4, 0x1000, RZ ;  /* 0x0000100004047810 */ /* 0x000fc40007ffe0ff */
[----:B------:R-:W-:-:S09]  /*0ff0*/  IADD3 R5, R5, 0x800, RZ ;  /* 0x0000080005057810 */ /* 0x000fd20007ffe0ff */
[----:B0-----:R-:W-:Y:S01]  /*1000*/  @!P1 CALL.REL.NOINC `(.L_x_442) ;  /* 0x0000001000009944 */ /* 0x001fe20003c00000 */
[----:B------:R-:W-:Y:S05]  /*1010*/  BRA `(.L_x_443) ;  /* 0xfffff11000007947 */ /* 0x000fea000383ffff */
.L_x_442:
[----:B------:R-:W-:Y:S05]  /*1020*/  EXIT ;  /* 0x000000000000794d */ /* 0x000fea0003800000 */
.L_x_438:
[----:B------:R-:W-:Y:S01]  /*1030*/  HFMA2.MMA R17, -RZ, RZ, 0, 1.847743988037109375e-06 ;  /* 0x0000001fff117435 */ /* 0x000fe200000001ff */
[----:B----4-:R-:W-:Y:S01]  /*1040*/  IMAD.MOV.U32 R19, RZ, RZ, R12 ;  /* 0x000000ffff137224 */ /* 0x010fe200078e000c */
[----:B------:R-:W-:Y:S02]  /*1050*/  MOV R16, 0x1 ;  /* 0x0000000100107802 */ /* 0x000fe40000000f00 */
[----:B------:R-:W-:Y:S02]  /*1060*/  MOV R14, 0xffffffff ;  /* 0xffffffff000e7802 */ /* 0x000fe40000000f00 */
[----:B------:R-:W-:Y:S02]  /*1070*/  MOV R8, 0x1090 ;  /* 0x0000109000087802 */ /* 0x000fe40000000f00 */
[----:B0123--:R-:W-:Y:S05]  /*1080*/  CALL.REL.NOINC `($__internal_31_$__cuda_sm70_shflsync_bfly_p) ;  /* 0x000007b000007944 */ /* 0x00ffea0003c00000 */
[----:B01----:R-:W-:Y:S05]  /*1090*/  BRA `(.L_x_444) ;  /* 0xfffffae000007947 */ /* 0x003fea000383ffff */
.L_x_439:
[----:B------:R-:W-:Y:S01]  /*10a0*/  HFMA2.MMA R16, -RZ, RZ, 0, 1.1920928955078125e-07 ;  /* 0x00000002ff107435 */ /* 0x000fe200000001ff */
[----:B------:R-:W-:Y:S01]  /*10b0*/  IMAD.MOV.U32 R19, RZ, RZ, R12 ;  /* 0x000000ffff137224 */ /* 0x000fe200078e000c */
[----:B------:R-:W-:Y:S02]  /*10c0*/  MOV R17, 0x1f ;  /* 0x0000001f00117802 */ /* 0x000fe40000000f00 */
[----:B------:R-:W-:-:S02]  /*10d0*/  MOV R14, 0xffffffff ;  /* 0xffffffff000e7802 */ /* 0x000fc40000000f00 */
[----:B------:R-:W-:Y:S02]  /*10e0*/  MOV R8, 0x1100 ;  /* 0x0000110000087802 */ /* 0x000fe40000000f00 */
[----:B-123--:R-:W-:Y:S05]  /*10f0*/  CALL.REL.NOINC `($__internal_31_$__cuda_sm70_shflsync_bfly_p) ;  /* 0x0000074000007944 */ /* 0x00efea0003c00000 */
[----:B0-----:R-:W-:Y:S01]  /*1100*/  HFMA2.MMA R17, -RZ, RZ, 0, 1.847743988037109375e-06 ;  /* 0x0000001fff117435 */ /* 0x001fe200000001ff */
[----:B-1----:R-:W-:Y:S01]  /*1110*/  FADD.FTZ R19, R12, R14 ;  /* 0x0000000e0c137221 */ /* 0x002fe20000010000 */
[----:B------:R-:W-:Y:S01]  /*1120*/  MOV R14, 0xffffffff ;  /* 0xffffffff000e7802 */ /* 0x000fe20000000f00 */
[----:B------:R-:W-:Y:S01]  /*1130*/  IMAD.MOV.U32 R16, RZ, RZ, 0x4 ;  /* 0x00000004ff107424 */ /* 0x000fe200078e00ff */
[----:B------:R-:W-:Y:S02]  /*1140*/  MOV R8, 0x1160 ;  /* 0x0000116000087802 */ /* 0x000fe40000000f00 */
[----:B------:R-:W-:Y:S05]  /*1150*/  CALL.REL.NOINC `($__internal_31_$__cuda_sm70_shflsync_bfly_p) ;  /* 0x000006e000007944 */ /* 0x000fea0003c00000 */
[----:B0-----:R-:W-:Y:S01]  /*1160*/  HFMA2.MMA R16, -RZ, RZ, 0, 4.76837158203125e-07 ;  /* 0x00000008ff107435 */ /* 0x001fe200000001ff */
[----:B-1----:R-:W-:Y:S01]  /*1170*/  FADD.FTZ R19, R19, R14 ;  /* 0x0000000e13137221 */ /* 0x002fe20000010000 */
[----:B------:R-:W-:Y:S01]  /*1180*/  MOV R14, 0xffffffff ;  /* 0xffffffff000e7802 */ /* 0x000fe20000000f00 */
[----:B------:R-:W-:Y:S01]  /*1190*/  IMAD.MOV.U32 R17, RZ, RZ, 0x1f ;  /* 0x0000001fff117424 */ /* 0x000fe200078e00ff */
[----:B------:R-:W-:Y:S02]  /*11a0*/  MOV R8, 0x11c0 ;  /* 0x000011c000087802 */ /* 0x000fe40000000f00 */
[----:B------:R-:W-:Y:S05]  /*11b0*/  CALL.REL.NOINC `($__internal_31_$__cuda_sm70_shflsync_bfly_p) ;  /* 0x0000068000007944 */ /* 0x000fea0003c00000 */
[----:B-1----:R-:W-:Y:S01]  /*11c0*/  FADD.FTZ R12, R19, R14 ;  /* 0x0000000e130c7221 */ /* 0x002fe20000010000 */
[----:B0-----:R-:W-:Y:S01]  /*11d0*/  HFMA2.MMA R16, -RZ, RZ, 0, 9.5367431640625e-07 ;  /* 0x00000010ff107435 */ /* 0x001fe200000001ff */
[----:B------:R-:W-:Y:S01]  /*11e0*/  MOV R17, 0x1f ;  /* 0x0000001f00117802 */ /* 0x000fe20000000f00 */
[----:B------:R-:W-:Y:S01]  /*11f0*/  IMAD.MOV.U32 R14, RZ, RZ, -0x1 ;  /* 0xffffffffff0e7424 */ /* 0x000fe200078e00ff */
[----:B------:R-:W-:-:S02]  /*1200*/  MOV R8, 0x1230 ;  /* 0x0000123000087802 */ /* 0x000fc40000000f00 */
[----:B------:R-:W-:Y:S02]  /*1210*/  MOV R19, R12 ;  /* 0x0000000c00137202 */ /* 0x000fe40000000f00 */
[----:B------:R-:W-:Y:S05]  /*1220*/  CALL.REL.NOINC `($__internal_31_$__cuda_sm70_shflsync_bfly_p) ;  /* 0x0000061000007944 */ /* 0x000fea0003c00000 */
[----:B0-----:R-:W-:Y:S01]  /*1230*/  HFMA2.MMA R17, -RZ, RZ, 0, 1.847743988037109375e-06 ;  /* 0x0000001fff117435 */ /* 0x001fe200000001ff */
[----:B-1----:R-:W-:Y:S01]  /*1240*/  MOV R15, R14 ;  /* 0x0000000e000f7202 */ /* 0x002fe20000000f00 */
[----:B------:R-:W-:Y:S01]  /*1250*/  IMAD.MOV.U32 R16, RZ, RZ, 0x1 ;  /* 0x00000001ff107424 */ /* 0x000fe200078e00ff */
[----:B------:R-:W-:Y:S02]  /*1260*/  MOV R19, R13 ;  /* 0x0000000d00137202 */ /* 0x000fe40000000f00 */
[----:B------:R-:W-:Y:S02]  /*1270*/  MOV R14, 0xffffffff ;  /* 0xffffffff000e7802 */ /* 0x000fe40000000f00 */
[----:B------:R-:W-:Y:S02]  /*1280*/  MOV R8, 0x12a0 ;  /* 0x000012a000087802 */ /* 0x000fe40000000f00 */
[----:B------:R-:W-:Y:S05]  /*1290*/  CALL.REL.NOINC `($__internal_31_$__cuda_sm70_shflsync_bfly_p) ;  /* 0x000005a000007944 */ /* 0x000fea0003c00000 */
[----:B0-----:R-:W-:Y:S01]  /*12a0*/  HFMA2.MMA R16, -RZ, RZ, 0, 1.1920928955078125e-07 ;  /* 0x00000002ff107435 */ /* 0x001fe200000001ff */
[----:B-1----:R-:W-:Y:S01]  /*12b0*/  FADD.FTZ R19, R13, R14 ;  /* 0x0000000e0d137221 */ /* 0x002fe20000010000 */
[----:B------:R-:W-:Y:S01]  /*12c0*/  MOV R14, 0xffffffff ;  /* 0xffffffff000e7802 */ /* 0x000fe20000000f00 */
[----:B------:R-:W-:Y:S01]  /*12d0*/  IMAD.MOV.U32 R17, RZ, RZ, 0x1f ;  /* 0x0000001fff117424 */ /* 0x000fe200078e00ff */
[----:B------:R-:W-:-:S02]  /*12e0*/  MOV R8, 0x1300 ;  /* 0x0000130000087802 */ /* 0x000fc40000000f00 */
[----:B------:R-:W-:Y:S05]  /*12f0*/  CALL.REL.NOINC `($__internal_31_$__cuda_sm70_shflsync_bfly_p) ;  /* 0x0000054000007944 */ /* 0x000fea0003c00000 */
[----:B0-----:R-:W-:Y:S01]  /*1300*/  HFMA2.MMA R16, -RZ, RZ, 0, 2.384185791015625e-07 ;  /* 0x00000004ff107435 */ /* 0x001fe200000001ff */
[----:B-1----:R-:W-:Y:S01]  /*1310*/  FADD.FTZ R19, R19, R14 ;  /* 0x0000000e13137221 */ /* 0x002fe20000010000 */
[----:B------:R-:W-:Y:S01]  /*1320*/  MOV R17, 0x1f ;  /* 0x0000001f00117802 */ /* 0x000fe20000000f00 */
[----:B------:R-:W-:Y:S01]  /*1330*/  IMAD.MOV.U32 R14, RZ, RZ, -0x1 ;  /* 0xffffffffff0e7424 */ /* 0x000fe200078e00ff */
[----:B------:R-:W-:-:S02]  /*1340*/  MOV R8, 0x1360 ;  /* 0x0000136000087802 */ /* 0x000fc40000000f00 */
[----:B------:R-:W-:Y:S05]  /*1350*/  CALL.REL.NOINC `($__internal_31_$__cuda_sm70_shflsync_bfly_p) ;  /* 0x000004e000007944 */ /* 0x000fea0003c00000 */
[----:B0-----:R-:W-:Y:S01]  /*1360*/  HFMA2.MMA R16, -RZ, RZ, 0, 4.76837158203125e-07 ;  /* 0x00000008ff107435 */ /* 0x001fe200000001ff */
[----:B-1----:R-:W-:Y:S01]  /*1370*/  FADD.FTZ R19, R19, R14 ;  /* 0x0000000e13137221 */ /* 0x002fe20000010000 */
[----:B------:R-:W-:-:S02]  /*1380*/  MOV R17, 0x1f ;  /* 0x0000001f00117802 */ /* 0x000fc40000000f00 */
[----:B------:R-:W-:Y:S02]  /*1390*/  MOV R14, 0xffffffff ;  /* 0xffffffff000e7802 */ /* 0x000fe40000000f00 */
[----:B------:R-:W-:Y:S02]  /*13a0*/  MOV R8, 0x13c0 ;  /* 0x000013c000087802 */ /* 0x000fe40000000f00 */
[----:B------:R-:W-:Y:S05]  /*13b0*/  CALL.REL.NOINC `($__internal_31_$__cuda_sm70_shflsync_bfly_p) ;  /* 0x0000048000007944 */ /* 0x000fea0003c00000 */
[----:B-1----:R-:W-:Y:S01]  /*13c0*/  FADD.FTZ R13, R19, R14 ;  /* 0x0000000e130d7221 */ /* 0x002fe20000010000 */
[----:B0-----:R-:W-:Y:S01]  /*13d0*/  HFMA2.MMA R16, -RZ, RZ, 0, 9.5367431640625e-07 ;  /* 0x00000010ff107435 */ /* 0x001fe200000001ff */
[----:B------:R-:W-:Y:S01]  /*13e0*/  IMAD.MOV.U32 R17, RZ, RZ, 0x1f ;  /* 0x0000001fff117424 */ /* 0x000fe200078e00ff */
[----:B------:R-:W-:Y:S02]  /*13f0*/  MOV R14, 0xffffffff ;  /* 0xffffffff000e7802 */ /* 0x000fe40000000f00 */
[----:B------:R-:W-:Y:S02]  /*1400*/  MOV R19, R13 ;  /* 0x0000000d00137202 */ /* 0x000fe40000000f00 */
[----:B------:R-:W-:Y:S02]  /*1410*/  MOV R8, 0x1430 ;  /* 0x0000143000087802 */ /* 0x000fe40000000f00 */
[----:B------:R-:W-:Y:S05]  /*1420*/  CALL.REL.NOINC `($__internal_31_$__cuda_sm70_shflsync_bfly_p) ;  /* 0x0000041000007944 */ /* 0x000fea0003c00000 */
[----:B0-----:R-:W-:Y:S01]  /*1430*/  HFMA2.MMA R17, -RZ, RZ, 0, 1.847743988037109375e-06 ;  /* 0x0000001fff117435 */ /* 0x001fe200000001ff */
[----:B-1----:R-:W-:Y:S01]  /*1440*/  MOV R18, R14 ;  /* 0x0000000e00127202 */ /* 0x002fe20000000f00 */
[----:B------:R-:W-:Y:S01]  /*1450*/  IMAD.MOV.U32 R16, RZ, RZ, 0x1 ;  /* 0x00000001ff107424 */ /* 0x000fe200078e00ff */
[----:B------:R-:W-:-:S02]  /*1460*/  MOV R19, R11 ;  /* 0x0000000b00137202 */ /* 0x000fc40000000f00 */
[----:B------:R-:W-:Y:S02]  /*1470*/  MOV R14, 0xffffffff ;  /* 0xffffffff000e7802 */ /* 0x000fe40000000f00 */
[----:B------:R-:W-:Y:S02]  /*1480*/  MOV R8, 0x14a0 ;  /* 0x000014a000087802 */ /* 0x000fe40000000f00 */
[----:B------:R-:W-:Y:S05]  /*1490*/  CALL.REL.NOINC `($__internal_31_$__cuda_sm70_shflsync_bfly_p) ;  /* 0x000003a000007944 */ /* 0x000fea0003c00000 */
[----:B0-----:R-:W-:Y:S01]  /*14a0*/  HFMA2.MMA R16, -RZ, RZ, 0, 1.1920928955078125e-07 ;  /* 0x00000002ff107435 */ /* 0x001fe200000001ff */
[----:B-1----:R-:W-:Y:S01]  /*14b0*/  FADD.FTZ R19, R11, R14 ;  /* 0x0000000e0b137221 */ /* 0x002fe20000010000 */
[----:B------:R-:W-:Y:S01]  /*14c0*/  MOV R17, 0x1f ;  /* 0x0000001f00117802 */ /* 0x000fe20000000f00 */
[----:B------:R-:W-:Y:S01]  /*14d0*/  IMAD.MOV.U32 R14, RZ, RZ, -0x1 ;  /* 0xffffffffff0e7424 */ /* 0x000fe200078e00ff */
[----:B------:R-:W-:Y:S02]  /*14e0*/  MOV R8, 0x1500 ;  /* 0x0000150000087802 */ /* 0x000fe40000000f00 */
[----:B------:R-:W-:Y:S05]  /*14f0*/  CALL.REL.NOINC `($__internal_31_$__cuda_sm70_shflsync_bfly_p) ;  /* 0x0000034000007944 */ /* 0x000fea0003c00000 */
[----:B0-----:R-:W-:Y:S01]  /*1500*/  HFMA2.MMA R16, -RZ, RZ, 0, 2.384185791015625e-07 ;  /* 0x00000004ff107435 */ /* 0x001fe200000001ff */
[----:B-1----:R-:W-:Y:S01]  /*1510*/  FADD.FTZ R19, R19, R14 ;  /* 0x0000000e13137221 */ /* 0x002fe20000010000 */
[----:B------:R-:W-:Y:S02]  /*1520*/  MOV R17, 0x1f ;  /* 0x0000001f00117802 */ /* 0x000fe40000000f00 */
[----:B------:R-:W-:-:S02]  /*1530*/  MOV R14, 0xffffffff ;  /* 0xffffffff000e7802 */ /* 0x000fc40000000f00 */
        /* <DEDUP_REMOVED lines=10> */
[----:B------:R-:W-:Y:S02]  /*15e0*/  MOV R17, 0x1f ;  /* 0x0000001f00117802 */ /* 0x000fe40000000f00 */
[----:B------:R-:W-:Y:S01]  /*15f0*/  MOV R14, 0xffffffff ;  /* 0xffffffff000e7802 */ /* 0x000fe20000000f00 */
[----:B------:R-:W-:Y:S01]  /*1600*/  IMAD.MOV.U32 R19, RZ, RZ, R11 ;  /* 0x000000ffff137224 */ /* 0x000fe200078e000b */
[----:B------:R-:W-:-:S02]  /*1610*/  MOV R8, 0x1630 ;  /* 0x0000163000087802 */ /* 0x000fc40000000f00 */
[----:B------:R-:W-:Y:S05]  /*1620*/  CALL.REL.NOINC `($__internal_31_$__cuda_sm70_shflsync_bfly_p) ;  /* 0x0000021000007944 */ /* 0x000fea0003c00000 */
[----:B0-----:R-:W-:Y:S01]  /*1630*/  HFMA2.MMA R16, -RZ, RZ, 0, 5.9604644775390625e-08 ;  /* 0x00000001ff107435 */ /* 0x001fe200000001ff */
[----:B-1----:R-:W-:Y:S01]  /*1640*/  MOV R20, R14 ;  /* 0x0000000e00147202 */ /* 0x002fe20000000f00 */
[----:B------:R-:W-:Y:S01]  /*1650*/  IMAD.MOV.U32 R14, RZ, RZ, -0x1 ;  /* 0xffffffffff0e7424 */ /* 0x000fe200078e00ff */
[----:B------:R-:W-:-:S02]  /*1660*/  MOV R19, R10 ;  /* 0x0000000a00137202 */ /* 0x000fc40000000f00 */
[----:B------:R-:W-:Y:S02]  /*1670*/  MOV R17, 0x1f ;  /* 0x0000001f00117802 */ /* 0x000fe40000000f00 */
[----:B------:R-:W-:Y:S02]  /*1680*/  MOV R8, 0x16a0 ;  /* 0x000016a000087802 */ /* 0x000fe40000000f00 */
[----:B------:R-:W-:Y:S05]  /*1690*/  CALL.REL.NOINC `($__internal_31_$__cuda_sm70_shflsync_bfly_p) ;  /* 0x000001a000007944 */ /* 0x000fea0003c00000 */
[----:B0-----:R-:W-:Y:S01]  /*16a0*/  HFMA2.MMA R16, -RZ, RZ, 0, 1.1920928955078125e-07 ;  /* 0x00000002ff107435 */ /* 0x001fe200000001ff */
[----:B-1----:R-:W-:Y:S01]  /*16b0*/  FADD.FTZ R19, R10, R14 ;  /* 0x0000000e0a137221 */ /* 0x002fe20000010000 */
[----:B------:R-:W-:Y:S02]  /*16c0*/  MOV R17, 0x1f ;  /* 0x0000001f00117802 */ /* 0x000fe40000000f00 */
[----:B------:R-:W-:Y:S02]  /*16d0*/  MOV R14, 0xffffffff ;  /* 0xffffffff000e7802 */ /* 0x000fe40000000f00 */
[----:B------:R-:W-:Y:S02]  /*16e0*/  MOV R8, 0x1700 ;  /* 0x0000170000087802 */ /* 0x000fe40000000f00 */
[----:B------:R-:W-:Y:S05]  /*16f0*/  CALL.REL.NOINC `($__internal_31_$__cuda_sm70_shflsync_bfly_p) ;  /* 0x0000014000007944 */ /* 0x000fea0003c00000 */
[----:B0-----:R-:W-:Y:S01]  /*1700*/  HFMA2.MMA R16, -RZ, RZ, 0, 2.384185791015625e-07 ;  /* 0x00000004ff107435 */ /* 0x001fe200000001ff */
[----:B-1----:R-:W-:Y:S01]  /*1710*/  FADD.FTZ R19, R19, R14 ;  /* 0x0000000e13137221 */ /* 0x002fe20000010000 */
[----:B------:R-:W-:Y:S01]  /*1720*/  MOV R14, 0xffffffff ;  /* 0xffffffff000e7802 */ /* 0x000fe20000000f00 */
[----:B------:R-:W-:Y:S01]  /*1730*/  IMAD.MOV.U32 R17, RZ, RZ, 0x1f ;  /* 0x0000001fff117424 */ /* 0x000fe200078e00ff */
        /* <DEDUP_REMOVED lines=8> */
[----:B0-----:R-:W-:Y:S01]  /*17c0*/  HFMA2.MMA R17, -RZ, RZ, 0, 1.847743988037109375e-06 ;  /* 0x0000001fff117435 */ /* 0x001fe200000001ff */
[----:B-1----:R-:W-:Y:S01]  /*17d0*/  FADD.FTZ R19, R19, R14 ;  /* 0x0000000e13137221 */ /* 0x002fe20000010000 */
[----:B------:R-:W-:Y:S01]  /*17e0*/  MOV R14, 0xffffffff ;  /* 0xffffffff000e7802 */ /* 0x000fe20000000f00 */
[----:B------:R-:W-:Y:S01]  /*17f0*/  IMAD.MOV.U32 R16, RZ, RZ, 0x10 ;  /* 0x00000010ff107424 */ /* 0x000fe200078e00ff */
[----:B------:R-:W-:Y:S02]  /*1800*/  MOV R8, 0x1820 ;  /* 0x0000182000087802 */ /* 0x000fe40000000f00 */
[----:B------:R-:W-:Y:S05]  /*1810*/  CALL.REL.NOINC `($__internal_31_$__cuda_sm70_shflsync_bfly_p) ;  /* 0x0000002000007944 */ /* 0x000fea0003c00000 */
[----:B-1----:R-:W-:Y:S01]  /*1820*/  MOV R8, R14 ;  /* 0x0000000e00087202 */ /* 0x002fe20000000f00 */
[----:B0-----:R-:W-:Y:S05]  /*1830*/  BRA `(.L_x_445) ;  /* 0xfffff58000007947 */ /* 0x001fea000383ffff */
        .weak           $__internal_31_$__cuda_sm70_shflsync_bfly_p
        .type           $__internal_31_$__cuda_sm70_shflsync_bfly_p,@function
        .size           $__internal_31_$__cuda_sm70_shflsync_bfly_p,(.L_x_1794 - $__internal_31_$__cuda_sm70_shflsync_bfly_p)
$__internal_31_$__cuda_sm70_shflsync_bfly_p:
[----:B------:R-:W-:Y:S01]  /*1840*/  HFMA2.MMA R9, -RZ, RZ, 0, 0 ;  /* 0x00000000ff097435 */ /* 0x000fe200000001ff */
[----:B------:R-:W-:Y:S04]  /*1850*/  WARPSYNC R14 ;  /* 0x0000000e00007348 */ /* 0x000fe80003800000 */
[----:B------:R0:W1:Y:S01]  /*1860*/  SHFL.BFLY PT, R14, R19, R16, R17 ;  /* 0x0c000010130e7389 */ /* 0x00006200000e0011 */
[----:B------:R-:W-:Y:S05]  /*1870*/  RET.REL.NODEC R8 `(_ZN10layer_norm40ln_parallel_residual_bwd_finalize_kernelINS_22Kernel_traits_finalizeILj4096Ef13__nv_bfloat16S2_S2_fjLb0ELj1024ELj4ENS_18Kernel_traits_baseILj4096EfS2_S2_S2_fjLj1024EEEEELb0EEEvNS_9BwdParamsE) ;  /* 0xffffe78008007950 */ /* 0x000fea0003c3ffff */
.L_x_446:
        /* <DEDUP_REMOVED lines=16> */
.L_x_1794:


//--------------------- .text._ZN10layer_norm31ln_parallel_residual_bwd_kernelINS_13Kernel_traitsIf13__nv_bfloat16S2_S2_fjLj4096ELj1ELj1ELj8ELj16ENS_18Kernel_traits_baseILj4096EfS2_S2_S2_fjLj256EEEEELb1ELb1ELb0EEEvNS_9BwdParamsE --------------------------
	.section	.text._ZN10layer_norm31ln_parallel_residual_bwd_kernelINS_13Kernel_traitsIf13__nv_bfloat16S2_S2_fjLj4096ELj1ELj1ELj8ELj16ENS_18Kernel_traits_baseILj4096EfS2_S2_S2_fjLj256EEEEELb1ELb1ELb0EEEvNS_9BwdParamsE,"ax",@progbits
	.sectioninfo	@"SHI_REGISTERS=127"
	.align	128
        .global         _ZN10layer_norm31ln_parallel_residual_bwd_kernelINS_13Kernel_traitsIf13__nv_bfloat16S2_S2_fjLj4096ELj1ELj1ELj8ELj16ENS_18Kernel_traits_baseILj4096EfS2_S2_S2_fjLj256EEEEELb1ELb1ELb0EEEvNS_9BwdParamsE
        .type           _ZN10layer_norm31ln_parallel_residual_bwd_kernelINS_13Kernel_traitsIf13__nv_bfloat16S2_S2_fjLj4096ELj1ELj1ELj8ELj16ENS_18Kernel_traits_baseILj4096EfS2_S2_S2_fjLj256EEEEELb1ELb1ELb0EEEvNS_9BwdParamsE,@function
        .size           _ZN10layer_norm31ln_parallel_residual_bwd_kernelINS_13Kernel_traitsIf13__nv_bfloat16S2_S2_fjLj4096ELj1ELj1ELj8ELj16ENS_18Kernel_traits_baseILj4096EfS2_S2_S2_fjLj256EEEEELb1ELb1ELb0EEEvNS_9BwdParamsE,(.L_x_1795 - _ZN10layer_norm31ln_parallel_residual_bwd_kernelINS_13Kernel_traitsIf13__nv_bfloat16S2_S2_fjLj4096ELj1ELj1ELj8ELj16ENS_18Kernel_traits_baseILj4096EfS2_S2_S2_fjLj256EEEEELb1ELb1ELb0EEEvNS_9BwdParamsE)
        .other          _ZN10layer_norm31ln_parallel_residual_bwd_kernelINS_13Kernel_traitsIf13__nv_bfloat16S2_S2_fjLj4096ELj1ELj1ELj8ELj16ENS_18Kernel_traits_baseILj4096EfS2_S2_S2_fjLj256EEEEELb1ELb1ELb0EEEvNS_9BwdParamsE,@"STO_CUDA_ENTRY STV_DEFAULT"
_ZN10layer_norm31ln_parallel_residual_bwd_kernelINS_13Kernel_traitsIf13__nv_bfloat16S2_S2_fjLj4096ELj1ELj1ELj8ELj16ENS_18Kernel_traits_baseILj4096EfS2_S2_S2_fjLj256EEEEELb1ELb1ELb0EEEvNS_9BwdParamsE:
.text._ZN10layer_norm31ln_parallel_residual_bwd_kernelINS_13Kernel_traitsIf13__nv_bfloat16S2_S2_fjLj4096ELj1ELj1ELj8ELj16ENS_18Kernel_traits_baseILj4096EfS2_S2_S2_fjLj256EEEEELb1ELb1ELb0EEEvNS_9BwdParamsE:
        /* <DEDUP_REMOVED lines=12> */
[----:B------:R-:W-:Y:S02]  /*00c0*/  @P1 MOV R7, 0x20 ;  /* 0x0000002000071802 */ /* 0x000fe40000000f00 */
[C---:B------:R-:W-:Y:S01]  /*00d0*/  @P0 IMAD.WIDE.U32 R2, R6.reuse, R3, c[0x0][0x1b0] ;  /* 0x00006c0006020625 */ /* 0x040fe200078e0003 */
[----:B------:R-:W-:-:S04]  /*00e0*/  @P0 LOP3.LUT R6, R6, 0x100, RZ, 0xfc, !PT ;  /* 0x0000010006060812 */ /* 0x000fc800078efcff */
[----:B------:R0:W5:Y:S01]  /*00f0*/  @P0 LDG.E.128 R60, [R2.64] ;  /* 0x00000004023c0981 */ /* 0x000162000c1e1d00 */
[----:B------:R-:W-:-:S03]  /*0100*/  @P1 IMAD.WIDE.U32 R6, R6, R7, c[0x0][0x1b0] ;  /* 0x00006c0006061625 */ /* 0x000fc600078e0007 */
        /* <DEDUP_REMOVED lines=9> */
[----:B-1----:R-:W-:-:S04]  /*01a0*/  LEA.HI R4, R5, UR6, RZ, 0x18 ;  /* 0x0000000605047c11 */ /* 0x002fc8000f8fc0ff */
        /* <DEDUP_REMOVED lines=11> */
[----:B------:R-:W-:-:S02]  /*0260*/  CS2R R18, SRZ ;  /* 0x0000000000127805 */ /* 0x000fc4000001ff00 */
[----:B------:R-:W-:Y:S05]  /*0270*/  @P2 BRA `(.L_x_447) ;  /* 0x0000227000002947 */ /* 0x000fea0003800000 */
[----:B0-----:R-:W0:Y:S01]  /*0280*/  LDC.U8 R3, c[0x0][0x1f0] ;  /* 0x00007c00ff037b82 */ /* 0x001e220000000000 */
[----:B------:R-:W-:Y:S02]  /*0290*/  IMAD.MOV.U32 R2, RZ, RZ, 0x1 ;  /* 0x00000001ff027424 */ /* 0x000fe400078e00ff */
[----:B------:R-:W-:-:S05]  /*02a0*/  IMAD.MOV.U32 R45, RZ, RZ, RZ ;  /* 0x000000ffff2d7224 */ /* 0x000fca00078e00ff */
.L_x_458:
[----:B------:R-:W-:-:S04]  /*02b0*/  IMAD.MOV.U32 R77, RZ, RZ, 0x4 ;  /* 0x00000004ff4d7424 */ /* 0x000fc800078e00ff */
[----:B------:R-:W-:-:S06]  /*02c0*/  IMAD.WIDE R78, R4, R77, c[0x0][0x1a0] ;  /* 0x00006800044e7625 */ /* 0x000fcc00078e024d */
[----:B------:R-:W2:Y:S01]  /*02d0*/  LDG.E R78, [R78.64] ;  /* 0x000000044e4e7981 */ /* 0x000ea2000c1e1900 */
[C---:B------:R-:W-:Y:S02]  /*02e0*/  IMAD R0, R4.reuse, c[0x0][0x168], RZ ;  /* 0x00005a0004007a24 */ /* 0x040fe400078e02ff */
[----:B------:R-:W-:-:S03]  /*02f0*/  IMAD.WIDE R76, R4, R77, c[0x0][0x1a8] ;  /* 0x00006a00044c7625 */ /* 0x000fc600078e024d */
[----:B------:R-:W-:Y:S01]  /*0300*/  SHF.R.S32.HI R81, RZ, 0x1f, R0 ;  /* 0x0000001fff517819 */ /* 0x000fe20000011400 */
[----:B------:R-:W-:Y:S01]  /*0310*/  BSSY B0, `(.L_x_448) ;  /* 0x000006b000007945 */ /* 0x000fe20003800000 */
[----:B0-----:R-:W-:Y:S01]  /*0320*/  ISETP.NE.AND P2, PT, R3, RZ, PT ;  /* 0x000000ff0300720c */ /* 0x001fe20003f45270 */
[----:B------:R-:W-:Y:S01]  /*0330*/  HFMA2.MMA R85, -RZ, RZ, 0, 0 ;  /* 0x00000000ff557435 */ /* 0x000fe200000001ff */
[----:B------:R-:W-:Y:S01]  /*0340*/  LEA.HI R0, R81, R0, RZ, 0x3 ;  /* 0x0000000051007211 */ /* 0x000fe200078f18ff */
[----:B-----5:R0:W5:Y:S01]  /*0350*/  LDG.E R96, [R76.64] ;  /* 0x000000044c607981 */ /* 0x020162000c1e1900 */
        /* <DEDUP_REMOVED lines=29> */
[--C-:B--2---:R-:W-:Y:S02]  /*0530*/  PRMT R83, RZ, 0x5410, R8.reuse ;  /* 0x00005410ff537816 */ /* 0x104fe40000000008 */
[----:B------:R-:W-:-:S03]  /*0540*/  PRMT R85, RZ, 0x7610, R8 ;  /* 0x00007610ff557816 */ /* 0x000fc60000000008 */
[----:B------:R-:W-:Y:S01]  /*0550*/  FADD.FTZ R83, -R84, R83 ;  /* 0x0000005354537221 */ /* 0x000fe20000010100 */
[----:B---3--:R-:W-:-:S03]  /*0560*/  PRMT R93, RZ, 0x5410, R76 ;  /* 0x00005410ff5d7816 */ /* 0x008fc6000000004c */
[----:B-----5:R-:W-:Y:S01]  /*0570*/  FMUL.FTZ R95, R96, R83 ;  /* 0x00000053605f7220 */ /* 0x020fe20000410000 */
[----:B------:R-:W-:Y:S01]  /*0580*/  PRMT R87, RZ, 0x5410, R9 ;  /* 0x00005410ff577816 */ /* 0x000fe20000000009 */
[----:B------:R-:W-:Y:S01]  /*0590*/  FADD.FTZ R85, -R84, R85 ;  /* 0x0000005554557221 */ /* 0x000fe20000010100 */
[----:B------:R-:W-:Y:S01]  /*05a0*/  PRMT R89, RZ, 0x7610, R9 ;  /* 0x00007610ff597816 */ /* 0x000fe20000000009 */
[----:B------:R-:W-:Y:S01]  /*05b0*/  FADD.FTZ R28, R28, R93 ;  /* 0x0000005d1c1c7221 */ /* 0x000fe20000010000 */
[----:B------:R-:W-:Y:S01]  /*05c0*/  PRMT R76, RZ, 0x7610, R76 ;  /* 0x00007610ff4c7816 */ /* 0x000fe2000000004c */
[-C--:B------:R-:W-:Y:S02]  /*05d0*/  FFMA.FTZ R44, R95, R93.reuse, R44 ;  /* 0x0000005d5f2c7223 */ /* 0x080fe4000001002c */
[----:B------:R-:W-:Y:S01]  /*05e0*/  FMUL.FTZ R93, R60, R93 ;  /* 0x0000005d3c5d7220 */ /* 0x000fe20000410000 */
[----:B0-----:R-:W-:Y:S01]  /*05f0*/  PRMT R7, RZ, 0x5410, R11 ;  /* 0x00005410ff077816 */ /* 0x001fe2000000000b */
[----:B------:R-:W-:Y:S01]  /*0600*/  FADD.FTZ R87, -R84, R87 ;  /* 0x0000005754577221 */ /* 0x000fe20000010100 */
[----:B-1----:R-:W-:Y:S01]  /*0610*/  PRMT R81, RZ, 0x7610, R11 ;  /* 0x00007610ff517816 */ /* 0x002fe2000000000b */
[----:B------:R-:W-:Y:S01]  /*0620*/  FMUL.FTZ R94, R96, R85 ;  /* 0x00000055605e7220 */ /* 0x000fe20000410000 */
[----:B------:R-:W-:Y:S01]  /*0630*/  PRMT R11, RZ, 0x5410, R77 ;  /* 0x00005410ff0b7816 */ /* 0x000fe2000000004d */
[----:B------:R-:W-:-:S02]  /*0640*/  FADD.FTZ R89, -R84, R89 ;  /* 0x0000005954597221 */ /* 0x000fc40000010100 */
[----:B------:R-:W-:Y:S02]  /*0650*/  FMUL.FTZ R92, R61, R76 ;  /* 0x0000004c3d5c7220 */ /* 0x000fe40000410000 */
[----:B------:R-:W-:Y:S02]  /*0660*/  FADD.FTZ R83, RZ, R93 ;  /* 0x0000005dff537221 */ /* 0x000fe40000010000 */
[----:B------:R-:W-:Y:S01]  /*0670*/  FFMA.FTZ R85, R95, R93, RZ ;  /* 0x0000005d5f557223 */ /* 0x000fe200000100ff */
[--C-:B------:R-:W-:Y:S01]  /*0680*/  PRMT R9, RZ, 0x7610, R10.reuse ;  /* 0x00007610ff097816 */ /* 0x100fe2000000000a */
[C---:B------:R-:W-:Y:S01]  /*0690*/  FMUL.FTZ R91, R96.reuse, R87 ;  /* 0x00000057605b7220 */ /* 0x040fe20000410000 */
[----:B------:R-:W-:Y:S01]  /*06a0*/  PRMT R6, RZ, 0x7610, R77 ;  /* 0x00007610ff067816 */ /* 0x000fe2000000004d */
[----:B------:R-:W-:Y:S01]  /*06b0*/  FMUL.FTZ R90, R96, R89 ;  /* 0x00000059605a7220 */ /* 0x000fe20000410000 */
[----:B------:R-:W-:Y:S01]  /*06c0*/  PRMT R113, RZ, 0x5410, R10 ;  /* 0x00005410ff717816 */ /* 0x000fe2000000000a */
[----:B------:R-:W-:-:S02]  /*06d0*/  FMUL.FTZ R88, R62, R11 ;  /* 0x0000000b3e587220 */ /* 0x000fc40000410000 */
        /* <DEDUP_REMOVED lines=8> */
[C---:B------:R-:W-:Y:S02]  /*0760*/  FADD.FTZ R9, -R84.reuse, R9 ;  /* 0x0000000954097221 */ /* 0x040fe40000010100 */
[----:B------:R-:W-:Y:S02]  /*0770*/  FADD.FTZ R113, -R84, R113 ;  /* 0x0000007154717221 */ /* 0x000fe40000010100 */
[----:B------:R-:W-:Y:S02]  /*0780*/  FADD.FTZ R6, R83, R88 ;  /* 0x0000005853067221 */ /* 0x000fe40000010000 */
[----:B------:R-:W-:Y:S01]  /*0790*/  FFMA.FTZ R85, R91, R88, R85 ;  /* 0x000000585b557223 */ /* 0x000fe20000010055 */
[----:B------:R-:W-:Y:S01]  /*07a0*/  PRMT R8, RZ, 0x7610, R78 ;  /* 0x00007610ff087816 */ /* 0x000fe2000000004e */
        /* <DEDUP_REMOVED lines=8> */
[----:B------:R-:W-:Y:S02]  /*0830*/  FADD.FTZ R7, -R84, R7 ;  /* 0x0000000754077221 */ /* 0x000fe40000010100 */
[----:B------:R-:W-:Y:S02]  /*0840*/  FMUL.FTZ R8, R57, R8 ;  /* 0x0000000839087220 */ /* 0x000fe40000410000 */
[----:B------:R-:W-:Y:S02]  /*0850*/  FADD.FTZ R83, R83, R10 ;  /* 0x0000000a53537221 */ /* 0x000fe40000010000 */
[----:B------:R-:W-:Y:S01]  /*0860*/  FFMA.FTZ R85, R89, R10, R85 ;  /* 0x0000000a59557223 */ /* 0x000fe20000010055 */
[----:B------:R-:W-:Y:S01]  /*0870*/  PRMT R78, RZ, 0x7610, R79 ;  /* 0x00007610ff4e7816 */ /* 0x000fe2000000004f */
[----:B------:R-:W-:Y:S02]  /*0880*/  FMUL.FTZ R7, R96, R7 ;  /* 0x0000000760077220 */ /* 0x000fe40000410000 */
[----:B------:R-:W-:-:S02]  /*0890*/  FMUL.FTZ R6, R58, R77 ;  /* 0x0000004d3a067220 */ /* 0x000fc40000410000 */
[----:B------:R-:W-:Y:S02]  /*08a0*/  FADD.FTZ R81, -R84, R81 ;  /* 0x0000005154517221 */ /* 0x000fe40000010100 */
[----:B------:R-:W-:Y:S02]  /*08b0*/  FADD.FTZ R83, R83, R8 ;  /* 0x0000000853537221 */ /* 0x000fe40000010000 */
[----:B------:R-:W-:Y:S02]  /*08c0*/  FFMA.FTZ R85, R9, R8, R85 ;  /* 0x0000000809557223 */ /* 0x000fe40000010055 */
        /* <DEDUP_REMOVED lines=15> */
.L_x_449:
[----:B------:R-:W-:Y:S05]  /*09c0*/  BSYNC B0 ;  /* 0x0000000000007941 */ /* 0x000fea0003800000 */
.L_x_448:
        /* <DEDUP_REMOVED lines=22> */
[----:B------:R2:W5:Y:S02]  /*0b30*/  @P3 LDG.E.64 R120, [R98.64] ;  /* 0x0000000462783981 */ /* 0x000564000c1e1b00 */
[--C-:B--2---:R-:W-:Y:S02]  /*0b40*/  PRMT R99, RZ, 0x5410, R77.reuse ;  /* 0x00005410ff637816 */ /* 0x104fe4000000004d */
[----:B------:R-:W-:Y:S02]  /*0b50*/  PRMT R107, RZ, 0x7610, R77 ;  /* 0x00007610ff6b7816 */ /* 0x000fe4000000004d */
[--C-:B------:R-:W-:Y:S02]  /*0b60*/  PRMT R77, RZ, 0x5410, R78.reuse ;  /* 0x00005410ff4d7816 */ /* 0x100fe4000000004e */
[----:B0-----:R-:W-:Y:S01]  /*0b70*/  PRMT R101, RZ, 0x7610, R78 ;  /* 0x00007610ff657816 */ /* 0x001fe2000000004e */
[C---:B------:R-:W-:Y:S01]  /*0b80*/  FADD.FTZ R109, -R84.reuse, R99 ;  /* 0x00000063546d7221 */ /* 0x040fe20000010100 */
[--C-:B------:R-:W-:Y:S01]  /*0b90*/  PRMT R87, RZ, 0x5410, R76.reuse ;  /* 0x00005410ff577816 */ /* 0x100fe2000000004c */
[C---:B------:R-:W-:Y:S01]  /*0ba0*/  FADD.FTZ R99, -R84.reuse, R77 ;  /* 0x0000004d54637221 */ /* 0x040fe20000010100 */
[----:B------:R-:W-:Y:S01]  /*0bb0*/  PRMT R97, RZ, 0x7610, R76 ;  /* 0x00007610ff617816 */ /* 0x000fe2000000004c */
[C---:B------:R-:W-:Y:S01]  /*0bc0*/  FADD.FTZ R77, -R84.reuse, R101 ;  /* 0x00000065544d7221 */ /* 0x040fe20000010100 */
[--C-:B---3--:R-:W-:Y:S01]  /*0bd0*/  PRMT R101, RZ, 0x5410, R80.reuse ;  /* 0x00005410ff657816 */ /* 0x108fe20000000050 */
[C---:B------:R-:W-:Y:S01]  /*0be0*/  FADD.FTZ R87, -R84.reuse, R87 ;  /* 0x0000005754577221 */ /* 0x040fe20000010100 */
[----:B------:R-:W-:Y:S01]  /*0bf0*/  PRMT R80, RZ, 0x7610, R80 ;  /* 0x00007610ff507816 */ /* 0x000fe20000000050 */
[----:B------:R-:W-:-:S02]  /*0c00*/  FADD.FTZ R111, -R84, R97 ;  /* 0x00000061546f7221 */ /* 0x000fc40000010100 */
[----:B-----5:R-:W-:Y:S02]  /*0c10*/  FMUL.FTZ R97, R96, R87 ;  /* 0x0000005760617220 */ /* 0x020fe40000410000 */
[----:B------:R-:W-:Y:S01]  /*0c20*/  FMUL.FTZ R112, R52, R101 ;  /* 0x0000006534707220 */ /* 0x000fe20000410000 */
[----:B------:R-:W-:Y:S01]  /*0c30*/  PRMT R115, RZ, 0x5410, R81 ;  /* 0x00005410ff737816 */ /* 0x000fe20000000051 */
[----:B------:R-:W-:Y:S02]  /*0c40*/  FADD.FTZ R107, -R84, R107 ;  /* 0x0000006b546b7221 */ /* 0x000fe40000010100 */
[----:B------:R-:W-:Y:S02]  /*0c50*/  FMUL.FTZ R111, R96, R111 ;  /* 0x0000006f606f7220 */ /* 0x000fe40000410000 */
[----:B------:R-:W-:Y:S02]  /*0c60*/  FMUL.FTZ R110, R53, R80 ;  /* 0x00000050356e7220 */ /* 0x000fe40000410000 */
[----:B------:R-:W-:-:S02]  /*0c70*/  FADD.FTZ R85, R85, R112 ;  /* 0x0000007055557221 */ /* 0x000fc40000010000 */
[----:B------:R-:W-:Y:S01]  /*0c80*/  FFMA.FTZ R86, R97, R112, R86 ;  /* 0x0000007061567223 */ /* 0x000fe20000010056 */
[----:B------:R-:W-:Y:S01]  /*0c90*/  PRMT R106, RZ, 0x7610, R81 ;  /* 0x00007610ff6a7816 */ /* 0x000fe20000000051 */
        /* <DEDUP_REMOVED lines=10> */
[----:B------:R-:W-:Y:S01]  /*0d40*/  FFMA.FTZ R86, R109, R108, R86 ;  /* 0x0000006c6d567223 */ /* 0x000fe20000010056 */
[----:B------:R-:W-:Y:S01]  /*0d50*/  PRMT R103, RZ, 0x5410, R79 ;  /* 0x00005410ff677816 */ /* 0x000fe2000000004f */
[----:B------:R-:W-:Y:S01]  /*0d60*/  FMUL.FTZ R99, R96, R99 ;  /* 0x0000006360637220 */ /* 0x000fe20000410000 */
[----:B------:R-:W-:Y:S01]  /*0d70*/  PRMT R82, RZ, 0x7610, R82 ;  /* 0x00007610ff527816 */ /* 0x000fe20000000052 */
[----:B------:R-:W-:-:S02]  /*0d80*/  FMUL.FTZ R98, R48, R81 ;  /* 0x0000005130627220 */ /* 0x000fc40000410000 */
[----:B------:R-:W-:Y:S02]  /*0d90*/  FADD.FTZ R85, R85, R106 ;  /* 0x0000006a55557221 */ /* 0x000fe40000010000 */
[----:B------:R-:W-:Y:S01]  /*0da0*/  FFMA.FTZ R86, R107, R106, R86 ;  /* 0x0000006a6b567223 */ /* 0x000fe20000010056 */
[----:B------:R-:W-:Y:S01]  /*0db0*/  PRMT R105, RZ, 0x7610, R79 ;  /* 0x00007610ff697816 */ /* 0x000fe2000000004f */
[----:B------:R-:W-:Y:S01]  /*0dc0*/  FADD.FTZ R20, R20, R101 ;  /* 0x0000006514147221 */ /* 0x000fe20000010000 */
[----:B------:R-:W-:Y:S01]  /*0dd0*/  PRMT R79, RZ, 0x5410, R83 ;  /* 0x00005410ff4f7816 */ /* 0x000fe20000000053 */
[----:B------:R-:W-:Y:S02]  /*0de0*/  FFMA.FTZ R36, R97, R101, R36 ;  /* 0x0000006561247223 */ /* 0x000fe40000010024 */
[----:B------:R-:W-:Y:S02]  /*0df0*/  FADD.FTZ R103, -R84, R103 ;  /* 0x0000006754677221 */ /* 0x000fe40000010100 */
[----:B------:R-:W-:-:S02]  /*0e00*/  FMUL.FTZ R100, R96, R77 ;  /* 0x0000004d60647220 */ /* 0x000fc40000410000 */
[----:B------:R-:W-:Y:S02]  /*0e10*/  FMUL.FTZ R101, R49, R82 ;  /* 0x0000005231657220 */ /* 0x000fe40000410000 */
[----:B------:R-:W-:Y:S02]  /*0e20*/  FADD.FTZ R78, R85, R98 ;  /* 0x00000062554e7221 */ /* 0x000fe40000010000 */
[----:B------:R-:W-:Y:S01]  /*0e30*/  FFMA.FTZ R86, R99, R98, R86 ;  /* 0x0000006263567223 */ /* 0x000fe20000010056 */
[----:B------:R-:W-:Y:S01]  /*0e40*/  PRMT R76, RZ, 0x7610, R83 ;  /* 0x00007610ff4c7816 */ /* 0x000fe20000000053 */
        /* <DEDUP_REMOVED lines=23> */
.L_x_451:
[----:B------:R-:W-:Y:S05]  /*0fc0*/  BSYNC B0 ;  /* 0x0000000000007941 */ /* 0x000fea0003800000 */
.L_x_450:
        /* <DEDUP_REMOVED lines=8> */
.L_x_459:
        /* <DEDUP_REMOVED lines=18> */
.L_x_460:
        /* <DEDUP_REMOVED lines=36> */
[----:B------:R-:W-:-:S03]  /*13b0*/  FFMA.FTZ R76, R95, R84, R77 ;  /* 0x000000545f4c7223 */ /* 0x000fc6000001004d */
[----:B------:R-:W-:Y:S01]  /*13c0*/  ISETP.NE.AND.EX P5, PT, RZ, c[0x0][0x25c], PT, P5 ;  /* 0x00009700ff007a0c */ /* 0x000fe20003fa5350 */
[----:B------:R-:W-:-:S04]  /*13d0*/  FADD.FTZ R79, R93, -R76 ;  /* 0x8000004c5d4f7221 */ /* 0x000fc80000010000 */
        /* <DEDUP_REMOVED lines=10> */
[----:B------:R-:W-:Y:S02]  /*1480*/  @P3 PRMT R79, RZ, 0x7610, R12 ;  /* 0x00007610ff4f3816 */ /* 0x000fe4000000000c */
[----:B------:R-:W-:-:S03]  /*1490*/  MOV R76, R118 ;  /* 0x00000076004c7202 */ /* 0x000fc60000000f00 */
        /* <DEDUP_REMOVED lines=8> */
[--C-:B------:R-:W-:Y:S01]  /*1520*/  @P3 PRMT R76, RZ, 0x5410, R13.reuse ;  /* 0x00005410ff4c3816 */ /* 0x100fe2000000000d */
[C---:B------:R-:W-:Y:S01]  /*1530*/  FMUL.FTZ R83, R96.reuse, R79 ;  /* 0x0000004f60537220 */ /* 0x040fe20000410000 */
[----:B------:R-:W-:Y:S01]  /*1540*/  @P3 PRMT R79, RZ, 0x7610, R13 ;  /* 0x00007610ff4f3816 */ /* 0x000fe2000000000d */
[----:B------:R-:W-:-:S02]  /*1550*/  FMUL.FTZ R82, R96, R81 ;  /* 0x0000005160527220 */ /* 0x000fc40000410000 */
[-C--:B------:R-:W-:Y:S02]  /*1560*/  FFMA.FTZ R81, R9, R84.reuse, R77 ;  /* 0x0000005409517223 */ /* 0x080fe4000001004d */
[----:B------:R-:W-:Y:S02]  /*1570*/  @P3 FADD.FTZ R82, R82, R79 ;  /* 0x0000004f52523221 */ /* 0x000fe40000010000 */
[----:B------:R-:W-:Y:S02]  /*1580*/  FFMA.FTZ R79, R89, R84, R77 ;  /* 0x00000054594f7223 */ /* 0x000fe4000001004d */
[----:B------:R-:W-:Y:S02]  /*1590*/  FADD.FTZ R81, R8, -R81 ;  /* 0x8000005108517221 */ /* 0x000fe40000010000 */
[----:B------:R-:W-:Y:S02]  /*15a0*/  FADD.FTZ R79, R10, -R79 ;  /* 0x8000004f0a4f7221 */ /* 0x000fe40000010000 */
[----:B------:R-:W-:-:S02]  /*15b0*/  @P3 FADD.FTZ R83, R83, R76 ;  /* 0x0000004c53533221 */ /* 0x000fc40000010000 */
[C---:B------:R-:W-:Y:S01]  /*15c0*/  FMUL.FTZ R87, R96.reuse, R79 ;  /* 0x0000004f60577220 */ /* 0x040fe20000410000 */
[----:B------:R-:W-:Y:S01]  /*15d0*/  @P3 PRMT R79, RZ, 0x7610, R14 ;  /* 0x00007610ff4f3816 */ /* 0x000fe2000000000e */
[----:B------:R-:W-:Y:S02]  /*15e0*/  FMUL.FTZ R76, R96, R81 ;  /* 0x00000051604c7220 */ /* 0x000fe40000410000 */
[----:B------:R-:W-:Y:S02]  /*15f0*/  @P3 FADD.FTZ R87, R87, R86 ;  /* 0x0000005657573221 */ /* 0x000fe40000010000 */
[----:B------:R-:W-:Y:S02]  /*1600*/  @P3 FADD.FTZ R76, R76, R79 ;  /* 0x0000004f4c4c3221 */ /* 0x000fe40000010000 */
[-CC-:B------:R-:W-:Y:S02]  /*1610*/  FFMA.FTZ R79, R7, R84.reuse, R77.reuse ;  /* 0x00000054074f7223 */ /* 0x180fe4000001004d */
[----:B------:R-:W-:-:S02]  /*1620*/  FFMA.FTZ R86, R114, R84, R77 ;  /* 0x0000005472567223 */ /* 0x000fc4000001004d */
[----:B------:R-:W-:Y:S02]  /*1630*/  FADD.FTZ R79, R6, -R79 ;  /* 0x8000004f064f7221 */ /* 0x000fe40000010000 */
[----:B------:R-:W-:Y:S01]  /*1640*/  FADD.FTZ R81, R113, -R86 ;  /* 0x8000005671517221 */ /* 0x000fe20000010000 */
[--C-:B------:R-:W-:Y:S01]  /*1650*/  @P3 PRMT R86, RZ, 0x5410, R15.reuse ;  /* 0x00005410ff563816 */ /* 0x100fe2000000000f */
[C---:B------:R-:W-:Y:S02]  /*1660*/  FMUL.FTZ R77, R96.reuse, R79 ;  /* 0x0000004f604d7220 */ /* 0x040fe40000410000 */
[----:B------:R-:W-:Y:S02]  /*1670*/  FMUL.FTZ R79, R96, R81 ;  /* 0x00000051604f7220 */ /* 0x000fe40000410000 */
[----:B------:R-:W-:Y:S01]  /*1680*/  @P3 FADD.FTZ R77, R77, R86 ;  /* 0x000000564d4d3221 */ /* 0x000fe20000010000 */
[----:B------:R-:W-:Y:S01]  /*1690*/  @P3 PRMT R86, RZ, 0x7610, R15 ;  /* 0x00007610ff563816 */ /* 0x000fe2000000000f */
[----:B------:R-:W-:-:S04]  /*16a0*/  FMUL.FTZ R115, R76, c[0x0][0x1e8] ;  /* 0x00007a004c737a20 */ /* 0x000fc80000410000 */
[----:B------:R-:W-:Y:S01]  /*16b0*/  @P3 FADD.FTZ R79, R79, R86 ;  /* 0x000000564f4f3221 */ /* 0x000fe20000010000 */
[----:B------:R-:W-:Y:S01]  /*16c0*/  ISETP.NE.U32.AND P3, PT, RZ, c[0x0][0x250], PT ;  /* 0x00009400ff007a0c */ /* 0x000fe20003f65070 */
[----:B------:R-:W-:-:S03]  /*16d0*/  FMUL.FTZ R86, R77, c[0x0][0x1e8] ;  /* 0x00007a004d567a20 */ /* 0x000fc60000410000 */
        /* <DEDUP_REMOVED lines=42> */
[----:B------:R-:W-:Y:S01]  /*1980*/  @P5 PRMT R70, R70, 0x5410, R81 ;  /* 0x0000541046465816 */ /* 0x000fe20000000051 */
[----:B------:R-:W-:Y:S01]  /*1990*/  IMAD.MOV.U32 R81, RZ, RZ, 0x10 ;  /* 0x00000010ff517424 */ /* 0x000fe200078e00ff */
[----:B------:R-:W-:-:S02]  /*19a0*/  @P3 PRMT R74, R74, 0x5410, R76 ;  /* 0x000054104a4a3816 */ /* 0x000fc4000000004c */
[----:B------:R-:W-:Y:S02]  /*19b0*/  @P5 F2FP.BF16.PACK_AB R76, RZ, R77 ;  /* 0x0000004dff4c523e */ /* 0x000fe400000010ff */
[----:B------:R-:W-:Y:S02]  /*19c0*/  LOP3.LUT P4, RZ, R119, 0xff00, RZ, 0xc0, !PT ;  /* 0x0000ff0077ff7812 */ /* 0x000fe4000788c0ff */
[----:B------:R-:W-:Y:S02]  /*19d0*/  @P5 PRMT R71, R76, 0x7610, R71 ;  /* 0x000076104c475816 */ /* 0x000fe40000000047 */
[----:B------:R-:W-:Y:S02]  /*19e0*/  @P3 FSEL R76, R86, RZ, P6 ;  /* 0x000000ff564c3208 */ /* 0x000fe40003000000 */
[----:B------:R-:W-:Y:S02]  /*19f0*/  FSEL R115, R115, RZ, P4 ;  /* 0x000000ff73737208 */ /* 0x000fe40002000000 */
[----:B------:R-:W-:-:S02]  /*1a00*/  @P3 F2FP.BF16.PACK_AB R76, RZ, R76 ;  /* 0x0000004cff4c323e */ /* 0x000fc400000010ff */
[----:B------:R-:W-:Y:S02]  /*1a10*/  LOP3.LUT P4, RZ, R118, 0xff000000, RZ, 0xc0, !PT ;  /* 0xff00000076ff7812 */ /* 0x000fe4000788c0ff */
[----:B------:R-:W-:Y:S02]  /*1a20*/  @P3 PRMT R75, R76, 0x7610, R75 ;  /* 0x000076104c4b3816 */ /* 0x000fe4000000004b */
[----:B------:R-:W-:Y:S02]  /*1a30*/  @P5 F2FP.BF16.PACK_AB R76, RZ, R79 ;  /* 0x0000004fff4c523e */ /* 0x000fe400000010ff */
[----:B------:R-:W-:Y:S02]  /*1a40*/  FSEL R82, R82, RZ, P4 ;  /* 0x000000ff52527208 */ /* 0x000fe40002000000 */
[----:B------:R-:W-:Y:S02]  /*1a50*/  @P5 PRMT R71, R71, 0x5410, R76 ;  /* 0x0000541047475816 */ /* 0x000fe4000000004c */
[----:B------:R-:W-:-:S02]  /*1a60*/  ISETP.NE.U32.AND P5, PT, RZ, c[0x0][0x258], PT ;  /* 0x00009600ff007a0c */ /* 0x000fc40003fa5070 */
[----:B------:R-:W-:Y:S02]  /*1a70*/  LOP3.LUT P4, RZ, R118, 0xff00, RZ, 0xc0, !PT ;  /* 0x0000ff0076ff7812 */ /* 0x000fe4000788c0ff */
[----:B------:R-:W-:Y:S02]  /*1a80*/  ISETP.NE.AND.EX P5, PT, RZ, c[0x0][0x25c], PT, P5 ;  /* 0x00009700ff007a0c */ /* 0x000fe40003fa5350 */
[----:B------:R-:W-:-:S11]  /*1a90*/  F2FP.BF16.PACK_AB R78, R115, R78 ;  /* 0x0000004e734e723e */ /* 0x000fd600000010ff */
        /* <DEDUP_REMOVED lines=17> */
[C---:B------:R-:W-:Y:S02]  /*1bb0*/  @P3 LEA.HI.X R83, R0.reuse, c[0x0][0x254], RZ, 0x4, P4 ;  /* 0x0000950000533a11 */ /* 0x040fe400020f24ff */
[----:B------:R-:W-:Y:S02]  /*1bc0*/  @P3 PRMT R75, R75, 0x5410, R81 ;  /* 0x000054104b4b3816 */ /* 0x000fe40000000051 */
[----:B------:R-:W-:-:S03]  /*1bd0*/  IADD3 R0, R0, 0x100, RZ ;  /* 0x0000010000007810 */ /* 0x000fc60007ffe0ff */
[----:B------:R0:W-:Y:S04]  /*1be0*/  @P3 STG.E.128 [R82.64], R72 ;  /* 0x0000004852003986 */ /* 0x0001e8000c101d04 */
.L_x_455:
[----:B------:R-:W-:Y:S05]  /*1bf0*/  BSYNC B0 ;  /* 0x0000000000007941 */ /* 0x000fea0003800000 */
.L_x_454:
        /* <DEDUP_REMOVED lines=17> */
[----:B------:R-:W-:Y:S02]  /*1d10*/  FMUL.FTZ R78, R96, R79 ;  /* 0x0000004f604e7220 */ /* 0x000fe40000410000 */
        /* <DEDUP_REMOVED lines=42> */
[----:B------:R-:W-:Y:S02]  /*1fc0*/  @P3 PRMT R115, RZ, 0x7610, R66 ;  /* 0x00007610ff733816 */ /* 0x000fe40000000042 */
[----:B------:R-:W-:Y:S02]  /*1fd0*/  @P5 FSEL R79, R82, RZ, P6 ;  /* 0x000000ff524f5208 */ /* 0x000fe40003000000 */
[----:B------:R-:W-:Y:S01]  /*1fe0*/  @P5 LOP3.LUT P6, RZ, R121, 0xff, RZ, 0xc0, !PT ;  /* 0x000000ff79ff5812 */ /* 0x000fe200078cc0ff */
[----:B------:R-:W-:Y:S01]  /*1ff0*/  @P3 FADD.FTZ R86, R86, R115 ;  /* 0x0000007356563221 */ /* 0x000fe20000010000 */
[----:B------:R-:W-:Y:S02]  /*2000*/  @P5 F2FP.BF16.PACK_AB R77, RZ, R77 ;  /* 0x0000004dff4d523e */ /* 0x000fe400000010ff */
[----:B------:R-:W-:Y:S02]  /*2010*/  @P5 FSEL R87, R78, RZ, P6 ;  /* 0x000000ff4e575208 */ /* 0x000fe40003000000 */
[----:B------:R-:W-:-:S02]  /*2020*/  @P5 PRMT R72, R76, 0x7610, R72 ;  /* 0x000076104c485816 */ /* 0x000fc40000000048 */
[----:B------:R-:W-:Y:S02]  /*2030*/  @P5 LOP3.LUT P6, RZ, R120, 0xff000000, RZ, 0xc0, !PT ;  /* 0xff00000078ff5812 */ /* 0x000fe400078cc0ff */
[----:B------:R-:W-:Y:S02]  /*2040*/  @P5 F2FP.BF16.PACK_AB R79, RZ, R79 ;  /* 0x0000004fff4f523e */ /* 0x000fe400000010ff */
[----:B------:R-:W-:Y:S01]  /*2050*/  @P4 F2FP.BF16.PACK_AB R115, RZ, R86 ;  /* 0x00000056ff73423e */ /* 0x000fe200000010ff */
[----:B------:R-:W-:Y:S01]  /*2060*/  FMUL.FTZ R86, R86, c[0x0][0x1e8] ;  /* 0x00007a0056567a20 */ /* 0x000fe20000410000 */
[----:B------:R-:W-:Y:S02]  /*2070*/  @P5 PRMT R72, R72, 0x5410, R77 ;  /* 0x0000541048485816 */ /* 0x000fe4000000004d */
[----:B------:R-:W-:Y:S02]  /*2080*/  @P5 FSEL R77, R83, RZ, P6 ;  /* 0x000000ff534d5208 */ /* 0x000fe40003000000 */
[----:B------:R-:W-:-:S02]  /*2090*/  @P5 PRMT R73, R79, 0x7610, R73 ;  /* 0x000076104f495816 */ /* 0x000fc40000000049 */
[----:B------:R-:W-:Y:S02]  /*20a0*/  @P5 LOP3.LUT P6, RZ, R121, 0xff00, RZ, 0xc0, !PT ;  /* 0x0000ff0079ff5812 */ /* 0x000fe400078cc0ff */
[----:B------:R-:W-:Y:S02]  /*20b0*/  MOV R79, R116 ;  /* 0x00000074004f7202 */ /* 0x000fe40000000f00 */
[----:B------:R-:W-:Y:S02]  /*20c0*/  @P5 FSEL R76, R86, RZ, P6 ;  /* 0x000000ff564c5208 */ /* 0x000fe40003000000 */
[----:B------:R-:W-:Y:S01]  /*20d0*/  LOP3.LUT P6, RZ, R79, 0xff, RZ, 0xc0, !PT ;  /* 0x000000ff4fff7812 */ /* 0x000fe200078cc0ff */
[-CC-:B------:R-:W-:Y:S01]  /*20e0*/  FFMA.FTZ R79, R103, R84.reuse, R85.reuse ;  /* 0x00000054674f7223 */ /* 0x180fe20000010055 */
[----:B------:R-:W-:Y:S01]  /*20f0*/  @P5 F2FP.BF16.PACK_AB R87, RZ, R87 ;  /* 0x00000057ff57523e */ /* 0x000fe200000010ff */
[----:B------:R-:W-:Y:S01]  /*2100*/  FFMA.FTZ R85, R105, R84, R85 ;  /* 0x0000005469557223 */ /* 0x000fe20000010055 */
[----:B------:R-:W-:Y:S01]  /*2110*/  @P5 F2FP.BF16.PACK_AB R84, RZ, R77 ;  /* 0x0000004dff54523e */ /* 0x000fe200000010ff */
[----:B------:R-:W-:Y:S01]  /*2120*/  FADD.FTZ R79, R102, -R79 ;  /* 0x8000004f664f7221 */ /* 0x000fe20000010000 */
[----:B------:R-:W-:Y:S01]  /*2130*/  @P3 PRMT R77, RZ, 0x7610, R67 ;  /* 0x00007610ff4d3816 */ /* 0x000fe20000000043 */
[----:B------:R-:W-:Y:S01]  /*2140*/  FADD.FTZ R85, R104, -R85 ;  /* 0x8000005568557221 */ /* 0x000fe20000010000 */
[----:B------:R-:W-:Y:S01]  /*2150*/  @P5 PRMT R74, R87, 0x7610, R74 ;  /* 0x00007610574a5816 */ /* 0x000fe2000000004a */
[----:B------:R-:W-:Y:S01]  /*2160*/  FMUL.FTZ R79, R96, R79 ;  /* 0x0000004f604f7220 */ /* 0x000fe20000410000 */
[----:B------:R-:W-:Y:S01]  /*2170*/  @P4 PRMT R70, R70, 0x5410, R115 ;  /* 0x0000541046464816 */ /* 0x000fe20000000073 */
[----:B------:R-:W-:Y:S01]  /*2180*/  FMUL.FTZ R96, R96, R85 ;  /* 0x0000005560607220 */ /* 0x000fe20000410000 */
[----:B------:R-:W-:Y:S01]  /*2190*/  @P5 F2FP.BF16.PACK_AB R85, RZ, R76 ;  /* 0x0000004cff55523e */ /* 0x000fe200000010ff */
[----:B------:R-:W-:Y:S01]  /*21a0*/  IMAD.MOV.U32 R87, RZ, RZ, 0x10 ;  /* 0x00000010ff577424 */ /* 0x000fe200078e00ff */
[----:B------:R-:W-:Y:S01]  /*21b0*/  @P3 PRMT R76, RZ, 0x5410, R67 ;  /* 0x00005410ff4c3816 */ /* 0x000fe20000000043 */
[----:B------:R-:W-:Y:S01]  /*21c0*/  @P3 FADD.FTZ R96, R96, R77 ;  /* 0x0000004d60603221 */ /* 0x000fe20000010000 */
[----:B------:R-:W-:-:S02]  /*21d0*/  FSEL R81, R81, RZ, P6 ;  /* 0x000000ff51517208 */ /* 0x000fc40003000000 */
[----:B------:R-:W-:Y:S01]  /*21e0*/  @P5 PRMT R73, R73, 0x5410, R84 ;  /* 0x0000541049495816 */ /* 0x000fe20000000054 */
[----:B------:R-:W-:Y:S01]  /*21f0*/  @P3 FADD.FTZ R79, R79, R76 ;  /* 0x0000004c4f4f3221 */ /* 0x000fe20000010000 */
[----:B------:R-:W-:Y:S02]  /*2200*/  ISETP.NE.U32.AND P3, PT, RZ, c[0x0][0x258], PT ;  /* 0x00009600ff007a0c */ /* 0x000fe40003f65070 */
[----:B------:R-:W-:Y:S02]  /*2210*/  @P4 F2FP.BF16.PACK_AB R77, RZ, R96 ;  /* 0x00000060ff4d423e */ /* 0x000fe400000010ff */
[----:B------:R-:W-:Y:S02]  /*2220*/  ISETP.NE.AND.EX P3, PT, RZ, c[0x0][0x25c], PT, P3 ;  /* 0x00009700ff007a0c */ /* 0x000fe40003f65330 */
[----:B------:R-:W-:Y:S02]  /*2230*/  @P4 F2FP.BF16.PACK_AB R76, RZ, R79 ;  /* 0x0000004fff4c423e */ /* 0x000fe400000010ff */
[----:B------:R-:W-:-:S02]  /*2240*/  @P5 PRMT R74, R74, 0x5410, R85 ;  /* 0x000054104a4a5816 */ /* 0x000fc40000000055 */
        /* <DEDUP_REMOVED lines=22> */
[C---:B------:R-:W-:Y:S02]  /*23b0*/  @P5 LOP3.LUT P3, RZ, R121.reuse, 0xff0000, RZ, 0xc0, !PT ;  /* 0x00ff000079ff5812 */ /* 0x040fe4000786c0ff */
        /* <DEDUP_REMOVED lines=9> */
[C---:B------:R-:W-:Y:S02]  /*2450*/  @P5 LEA R82, P3, R0.reuse, c[0x0][0x250], 0x4 ;  /* 0x0000940000525a11 */ /* 0x040fe400078620ff */
[----:B------:R-:W-:Y:S02]  /*2460*/  @P5 PRMT R75, R81, 0x7610, R75 ;  /* 0x00007610514b5816 */ /* 0x000fe4000000004b */
[----:B------:R-:W-:Y:S02]  /*2470*/  @P5 LEA.HI.X R83, R0, c[0x0][0x254], RZ, 0x4, P3 ;  /* 0x0000950000535a11 */ /* 0x000fe400018f24ff */
[----:B------:R-:W-:-:S05]  /*2480*/  @P5 PRMT R75, R75, 0x5410, R86 ;  /* 0x000054104b4b5816 */ /* 0x000fca0000000056 */
[----:B------:R0:W-:Y:S02]  /*2490*/  @P5 STG.E.128 [R82.64], R72 ;  /* 0x0000004852005986 */ /* 0x0001e4000c101d04 */
.L_x_457:
[----:B------:R-:W-:Y:S05]  /*24a0*/  BSYNC B0 ;  /* 0x0000000000007941 */ /* 0x000fea0003800000 */
.L_x_456:
[----:B------:R-:W-:-:S04]  /*24b0*/  LOP3.LUT P3, RZ, R2, 0xff, RZ, 0xc0, !PT ;  /* 0x000000ff02ff7812 */ /* 0x000fc8000786c0ff */
[----:B------:R-:W-:Y:S01]  /*24c0*/  SEL R2, RZ, 0x1, P3 ;  /* 0x00000001ff027807 */ /* 0x000fe20001800000 */
[----:B0----5:R-:W-:Y:S01]  /*24d0*/  @P2 CALL.REL.NOINC `(.L_x_447) ;  /* 0x0000001000002944 */ /* 0x021fe20003c00000 */
[----:B------:R-:W-:Y:S05]  /*24e0*/  BRA `(.L_x_458) ;  /* 0xffffddc000007947 */ /* 0x000fea000383ffff */
.L_x_447:
[----:B0-----:R-:W0:Y:S01]  /*24f0*/  S2UR UR6, SR_CTAID.X ;  /* 0x00000000000679c3 */ /* 0x001e220000002500 */
[----:B------:R-:W-:Y:S01]  /*2500*/  @P0 IMAD.MOV.U32 R7, RZ, RZ, 0x20 ;  /* 0x00000020ff070424 */ /* 0x000fe200078e00ff */
[C---:B0-----:R-:W-:Y:S02]  /*2510*/  LEA.HI R0, R5.reuse, UR6, RZ, 0x18 ;  /* 0x0000000605007c11 */ /* 0x041fe4000f8fc0ff */
[----:B------:R-:W-:-:S03]  /*2520*/  LOP3.LUT R5, R5, 0xff, RZ, 0xc0, !PT ;  /* 0x000000ff05057812 */ /* 0x000fc600078ec0ff */
        /* <DEDUP_REMOVED lines=18> */
.L_x_452:
[----:B------:R-:W-:Y:S01]  /*2650*/  MOV R82, R85 ;  /* 0x0000005500527202 */ /* 0x000fe20000000f00 */
[----:B------:R-:W-:Y:S01]  /*2660*/  IMAD.MOV.U32 R81, RZ, RZ, 0x10 ;  /* 0x00000010ff517424 */ /* 0x000fe200078e00ff */
[----:B------:R-:W-:Y:S01]  /*2670*/  MOV R76, 0x26b0 ;  /* 0x000026b0004c7802 */ /* 0x000fe20000000f00 */
[----:B------:R-:W-:-:S02]  /*2680*/  IMAD.MOV.U32 R80, RZ, RZ, 0x1f ;  /* 0x0000001fff507424 */ /* 0x000fc400078e00ff */
[----:B------:R-:W-:Y:S02]  /*2690*/  IMAD.MOV.U32 R79, RZ, RZ, -0x1 ;  /* 0xffffffffff4f7424 */ /* 0x000fe400078e00ff */
[----:B-----5:R-:W-:Y:S05]  /*26a0*/  CALL.REL.NOINC `($__internal_32_$__cuda_sm70_shflsync_down_p) ;  /* 0x0000046000007944 */ /* 0x020fea0003c00000 */
[----:B-1----:R-:W-:Y:S01]  /*26b0*/  MOV R84, R79 ;  /* 0x0000004f00547202 */ /* 0x002fe20000000f00 */
[----:B0-----:R-:W-:Y:S05]  /*26c0*/  BRA `(.L_x_459) ;  /* 0xffffe98000007947 */ /* 0x001fea000383ffff */
.L_x_453:
[----:B------:R-:W-:Y:S01]  /*26d0*/  IMAD.MOV.U32 R82, RZ, RZ, R86 ;  /* 0x000000ffff527224 */ /* 0x000fe200078e0056 */
[----:B------:R-:W-:Y:S01]  /*26e0*/  MOV R79, 0xffffffff ;  /* 0xffffffff004f7802 */ /* 0x000fe20000000f00 */
[----:B------:R-:W-:Y:S01]  /*26f0*/  IMAD.MOV.U32 R81, RZ, RZ, 0x10 ;  /* 0x00000010ff517424 */ /* 0x000fe200078e00ff */
[----:B------:R-:W-:Y:S01]  /*2700*/  MOV R76, 0x2730 ;  /* 0x00002730004c7802 */ /* 0x000fe20000000f00 */
[----:B------:R-:W-:Y:S02]  /*2710*/  IMAD.MOV.U32 R80, RZ, RZ, 0x1f ;  /* 0x0000001fff507424 */ /* 0x000fe400078e00ff */
[----:B01---5:R-:W-:Y:S05]  /*2720*/  CALL.REL.NOINC `($__internal_32_$__cuda_sm70_shflsync_down_p) ;  /* 0x000003e000007944 */ /* 0x023fea0003c00000 */
[----:B------:R-:W-:Y:S01]  /*2730*/  FADD.FTZ R85, R84, R85 ;  /* 0x0000005554557221 */ /* 0x000fe20000010000 */
[----:B------:R-:W-:Y:S01]  /*2740*/  MOV R76, 0x27b0 ;  /* 0x000027b0004c7802 */ /* 0x000fe20000000f00 */
[----:B-1----:R-:W-:Y:S02]  /*2750*/  FADD.FTZ R86, R86, R79 ;  /* 0x0000004f56567221 */ /* 0x002fe40000010000 */
[----:B0-----:R-:W-:Y:S01]  /*2760*/  IMAD.MOV.U32 R81, RZ, RZ, 0x8 ;  /* 0x00000008ff517424 */ /* 0x001fe200078e00ff */
[----:B------:R-:W-:Y:S01]  /*2770*/  MOV R82, R85 ;  /* 0x0000005500527202 */ /* 0x000fe20000000f00 */
[----:B------:R-:W-:-:S02]  /*2780*/  IMAD.MOV.U32 R80, RZ, RZ, 0x1f ;  /* 0x0000001fff507424 */ /* 0x000fc400078e00ff */
[----:B------:R-:W-:Y:S02]  /*2790*/  IMAD.MOV.U32 R79, RZ, RZ, -0x1 ;  /* 0xffffffffff4f7424 */ /* 0x000fe400078e00ff */
[----:B------:R-:W-:Y:S05]  /*27a0*/  CALL.REL.NOINC `($__internal_32_$__cuda_sm70_shflsync_down_p) ;  /* 0x0000036000007944 */ /* 0x000fea0003c00000 */
[----:B0-----:R-:W-:Y:S01]  /*27b0*/  HFMA2.MMA R81, -RZ, RZ, 0, 4.76837158203125e-07 ;  /* 0x00000008ff517435 */ /* 0x001fe200000001ff */
[----:B-1----:R-:W-:Y:S01]  /*27c0*/  IMAD.MOV.U32 R84, RZ, RZ, R79 ;  /* 0x000000ffff547224 */ /* 0x002fe200078e004f */
[----:B------:R-:W-:Y:S01]  /*27d0*/  MOV R76, 0x2820 ;  /* 0x00002820004c7802 */ /* 0x000fe20000000f00 */
[----:B------:R-:W-:Y:S02]  /*27e0*/  IMAD.MOV.U32 R82, RZ, RZ, R86 ;  /* 0x000000ffff527224 */ /* 0x000fe400078e0056 */
[----:B------:R-:W-:Y:S02]  /*27f0*/  IMAD.MOV.U32 R80, RZ, RZ, 0x1f ;  /* 0x0000001fff507424 */ /* 0x000fe400078e00ff */
[----:B------:R-:W-:Y:S02]  /*2800*/  IMAD.MOV.U32 R79, RZ, RZ, -0x1 ;  /* 0xffffffffff4f7424 */ /* 0x000fe400078e00ff */
[----:B------:R-:W-:Y:S05]  /*2810*/  CALL.REL.NOINC `($__internal_32_$__cuda_sm70_shflsync_down_p) ;  /* 0x000002f000007944 */ /* 0x000fea0003c00000 */
[----:B------:R-:W-:Y:S01]  /*2820*/  FADD.FTZ R85, R84, R85 ;  /* 0x0000005554557221 */ /* 0x000fe20000010000 */
[----:B0-----:R-:W-:Y:S01]  /*2830*/  MOV R81, 0x4 ;  /* 0x0000000400517802 */ /* 0x001fe20000000f00 */
[----:B-1----:R-:W-:Y:S01]  /*2840*/  FADD.FTZ R86, R86, R79 ;  /* 0x0000004f56567221 */ /* 0x002fe20000010000 */
[----:B------:R-:W-:Y:S01]  /*2850*/  MOV R76, 0x28a0 ;  /* 0x000028a0004c7802 */ /* 0x000fe20000000f00 */
[----:B------:R-:W-:Y:S01]  /*2860*/  IMAD.MOV.U32 R80, RZ, RZ, 0x1f ;  /* 0x0000001fff507424 */ /* 0x000fe200078e00ff */
[----:B------:R-:W-:Y:S01]  /*2870*/  MOV R82, R85 ;  /* 0x0000005500527202 */ /* 0x000fe20000000f00 */
[----:B------:R-:W-:-:S02]  /*2880*/  IMAD.MOV.U32 R79, RZ, RZ, -0x1 ;  /* 0xffffffffff4f7424 */ /* 0x000fc400078e00ff */
[----:B------:R-:W-:Y:S05]  /*2890*/  CALL.REL.NOINC `($__internal_32_$__cuda_sm70_shflsync_down_p) ;  /* 0x0000027000007944 */ /* 0x000fea0003c00000 */
[----:B0-----:R-:W-:Y:S01]  /*28a0*/  HFMA2.MMA R81, -RZ, RZ, 0, 2.384185791015625e-07 ;  /* 0x00000004ff517435 */ /* 0x001fe200000001ff */
[----:B-1----:R-:W-:Y:S01]  /*28b0*/  IMAD.MOV.U32 R84, RZ, RZ, R79 ;  /* 0x000000ffff547224 */ /* 0x002fe200078e004f */
[----:B------:R-:W-:Y:S01]  /*28c0*/  MOV R76, 0x2910 ;  /* 0x00002910004c7802 */ /* 0x000fe20000000f00 */
[----:B------:R-:W-:-:S02]  /*28d0*/  IMAD.MOV.U32 R82, RZ, RZ, R86 ;  /* 0x000000ffff527224 */ /* 0x000fc400078e0056 */
        /* <DEDUP_REMOVED lines=9> */
[----:B------:R-:W-:Y:S02]  /*2970*/  IMAD.MOV.U32 R79, RZ, RZ, -0x1 ;  /* 0xffffffffff4f7424 */ /* 0x000fe400078e00ff */
[----:B------:R-:W-:Y:S05]  /*2980*/  CALL.REL.NOINC `($__internal_32_$__cuda_sm70_shflsync_down_p) ;  /* 0x0000018000007944 */ /* 0x000fea0003c00000 */
[----:B0-----:R-:W-:Y:S01]  /*2990*/  HFMA2.MMA R81, -RZ, RZ, 0, 1.1920928955078125e-07 ;  /* 0x00000002ff517435 */ /* 0x001fe200000001ff */
        /* <DEDUP_REMOVED lines=14> */
[----:B0-----:R-:W-:Y:S01]  /*2a80*/  HFMA2.MMA R81, -RZ, RZ, 0, 5.9604644775390625e-08 ;  /* 0x00000001ff517435 */ /* 0x001fe200000001ff */
[----:B-1----:R-:W-:Y:S01]  /*2a90*/  IMAD.MOV.U32 R83, RZ, RZ, R79 ;  /* 0x000000ffff537224 */ /* 0x002fe200078e004f */
[----:B------:R-:W-:Y:S01]  /*2aa0*/  MOV R76, 0x2af0 ;  /* 0x00002af0004c7802 */ /* 0x000fe20000000f00 */
[----:B------:R-:W-:-:S02]  /*2ab0*/  IMAD.MOV.U32 R82, RZ, RZ, R85 ;  /* 0x000000ffff527224 */ /* 0x000fc400078e0055 */
[----:B------:R-:W-:Y:S02]  /*2ac0*/  IMAD.MOV.U32 R80, RZ, RZ, 0x1f ;  /* 0x0000001fff507424 */ /* 0x000fe400078e00ff */
[----:B------:R-:W-:Y:S02]  /*2ad0*/  IMAD.MOV.U32 R79, RZ, RZ, -0x1 ;  /* 0xffffffffff4f7424 */ /* 0x000fe400078e00ff */
[----:B------:R-:W-:Y:S05]  /*2ae0*/  CALL.REL.NOINC `($__internal_32_$__cuda_sm70_shflsync_down_p) ;  /* 0x0000002000007944 */ /* 0x000fea0003c00000 */
[----:B01----:R-:W-:Y:S01]  /*2af0*/  MOV R82, R79 ;  /* 0x0000004f00527202 */ /* 0x003fe20000000f00 */
[----:B------:R-:W-:Y:S05]  /*2b00*/  BRA `(.L_x_460) ;  /* 0xffffe66000007947 */ /* 0x000fea000383ffff */
        .weak           $__internal_32_$__cuda_sm70_shflsync_down_p
        .type           $__internal_32_$__cuda_sm70_shflsync_down_p,@function
        .size           $__internal_32_$__cuda_sm70_shflsync_down_p,(.L_x_1795 - $__internal_32_$__cuda_sm70_shflsync_down_p)
$__internal_32_$__cuda_sm70_shflsync_down_p:
[----:B------:R-:W-:Y:S01]  /*2b10*/  IMAD.MOV.U32 R77, RZ, RZ, 0x0 ;  /* 0x00000000ff4d7424 */ /* 0x000fe200078e00ff */
[----:B------:R-:W-:Y:S04]  /*2b20*/  WARPSYNC R79 ;  /* 0x0000004f00007348 */ /* 0x000fe80003800000 */
[----:B------:R0:W1:Y:S01]  /*2b30*/  SHFL.DOWN PT, R79, R82, R81, R80 ;  /* 0x08000051524f7389 */ /* 0x00006200000e0050 */
[----:B------:R-:W-:Y:S05]  /*2b40*/  RET.REL.NODEC R76 `(_ZN10layer_norm31ln_parallel_residual_bwd_kernelINS_13Kernel_traitsIf13__nv_bfloat16S2_S2_fjLj4096ELj1ELj1ELj8ELj16ENS_18Kernel_traits_baseILj4096EfS2_S2_S2_fjLj256EEEEELb1ELb1ELb0EEEvNS_9BwdParamsE) ;  /* 0xffffd4b04c007950 */ /* 0x000fea0003c3ffff */
.L_x_461:
        /* <DEDUP_REMOVED lines=11> */
.L_x_1795:


//--------------------- .text._ZN10layer_norm22ln_bwd_finalize_kernelINS_22Kernel_traits_finalizeILj4096Ef13__nv_bfloat16S2_S2_fjLb0ELj1024ELj4ENS_18Kernel_traits_baseILj4096EfS2_S2_S2_fjLj1024EEEEELb0ELb1EEEvNS_9BwdParamsE --------------------------
	.section	.text._ZN10layer_norm22ln_bwd_finalize_kernelINS_22Kernel_traits_finalizeILj4096Ef13__nv_bfloat16S2_S2_fjLb0ELj1024ELj4ENS_18Kernel_traits_baseILj4096EfS2_S2_S2_fjLj1024EEEEELb0ELb1EEEvNS_9BwdParamsE,"ax",@progbits
	.sectioninfo	@"SHI_REGISTERS=32"
	.align	128
        .global         _ZN10layer_norm22ln_bwd_finalize_kernelINS_22Kernel_traits_finalizeILj4096Ef13__nv_bfloat16S2_S2_fjLb0ELj1024ELj4ENS_18Kernel_traits_baseILj4096EfS2_S2_S2_fjLj1024EEEEELb0ELb1EEEvNS_9BwdParamsE
        .type           _ZN10layer_norm22ln_bwd_finalize_kernelINS_22Kernel_traits_finalizeILj4096Ef13__nv_bfloat16S2_S2_fjLb0ELj1024ELj4ENS_18Kernel_traits_baseILj4096EfS2_S2_S2_fjLj1024EEEEELb0ELb1EEEvNS_9BwdParamsE,@function
        .size           _ZN10layer_norm22ln_bwd_finalize_kernelINS_22Kernel_traits_finalizeILj4096Ef13__nv_bfloat16S2_S2_fjLb0ELj1024ELj4ENS_18Kernel_traits_baseILj4096EfS2_S2_S2_fjLj1024EEEEELb0ELb1EEEvNS_9BwdParamsE,(.L_x_1796 - _ZN10layer_norm22ln_bwd_finalize_kernelINS_22Kernel_traits_finalizeILj4096Ef13__nv_bfloat16S2_S2_fjLb0ELj1024ELj4ENS_18Kernel_traits_baseILj4096EfS2_S2_S2_fjLj1024EEEEELb0ELb1EEEvNS_9BwdParamsE)
        .other          _ZN10layer_norm22ln_bwd_finalize_kernelINS_22Kernel_traits_finalizeILj4096Ef13__nv_bfloat16S2_S2_fjLb0ELj1024ELj4ENS_18Kernel_traits_baseILj4096EfS2_S2_S2_fjLj1024EEEEELb0ELb1EEEvNS_9BwdParamsE,@"STO_CUDA_ENTRY STV_DEFAULT"
_ZN10layer_norm22ln_bwd_finalize_kernelINS_22Kernel_traits_finalizeILj4096Ef13__nv_bfloat16S2_S2_fjLb0ELj1024ELj4ENS_18Kernel_traits_baseILj4096EfS2_S2_S2_fjLj1024EEEEELb0ELb1EEEvNS_9BwdParamsE:
.text._ZN10layer_norm22ln_bwd_finalize_kernelINS_22Kernel_traits_finalizeILj4096Ef13__nv_bfloat16S2_S2_fjLb0ELj1024ELj4ENS_18Kernel_traits_baseILj4096EfS2_S2_S2_fjLj1024EEEEELb0ELb1EEEvNS_9BwdParamsE:
        /* <DEDUP_REMOVED lines=19> */
.L_x_472:
        /* <DEDUP_REMOVED lines=27> */
.L_x_466:
        /* <DEDUP_REMOVED lines=35> */
.L_x_465:
[----:B------:R-:W-:Y:S05]  /*0510*/  BSYNC B1 ;  /* 0x0000000000017941 */ /* 0x000fea0003800000 */
.L_x_464:
        /* <DEDUP_REMOVED lines=23> */
.L_x_468:
[----:B------:R-:W-:Y:S05]  /*0690*/  BSYNC B1 ;  /* 0x0000000000017941 */ /* 0x000fea0003800000 */
.L_x_467:
        /* <DEDUP_REMOVED lines=10> */
.L_x_463:
[----:B------:R-:W-:Y:S05]  /*0740*/  BSYNC B0 ;  /* 0x0000000000007941 */ /* 0x000fea0003800000 */
.L_x_462:
        /* <DEDUP_REMOVED lines=11> */
.L_x_473:
        /* <DEDUP_REMOVED lines=18> */
.L_x_474:
[----:B------:R-:W-:Y:S01]  /*0920*/  @!P1 SHF.R.U32.HI R2, RZ, 0x3, R0 ;  /* 0x00000003ff029819 */ /* 0x000fe20000011600 */
[----:B---3--:R-:W-:Y:S02]  /*0930*/  FADD.FTZ R5, R5, R10 ;  /* 0x0000000a05057221 */ /* 0x008fe40000010000 */
[----:B--2---:R-:W-:Y:S01]  /*0940*/  FADD.FTZ R7, R7, R4 ;  /* 0x0000000407077221 */ /* 0x004fe20000010000 */
[----:B------:R-:W-:-:S05]  /*0950*/  @!P1 LOP3.LUT R2, R2, 0x1ffffffc, RZ, 0xc0, !PT ;  /* 0x1ffffffc02029812 */ /* 0x000fca00078ec0ff */
[----:B------:R2:W-:Y:S04]  /*0960*/  @!P1 STS [R2+0x2000], R5 ;  /* 0x0020000502009388 */ /* 0x0005e80000000800 */
[----:B------:R2:W-:Y:S02]  /*0970*/  @!P1 STS [R2+0x2080], R7 ;  /* 0x0020800702009388 */ /* 0x0005e40000000800 */
.L_x_469:
[----:B0-----:R-:W-:Y:S01]  /*0980*/  WARPSYNC 0xffffffff ;  /* 0xffffffff00007948 */ /* 0x001fe20003800000 */
[----:B------:R-:W-:Y:S01]  /*0990*/  BAR.SYNC.DEFER_BLOCKING 0x0 ;  /* 0x0000000000007b1d */ /* 0x000fe20000010000 */
[----:B-1----:R-:W-:Y:S02]  /*09a0*/  @P0 MOV R4, 0x8 ;  /* 0x0000000800040802 */ /* 0x002fe40000000f00 */
[C---:B------:R-:W-:Y:S02]  /*09b0*/  ISETP.GT.U32.AND P1, PT, R18.reuse, -0x1001, PT ;  /* 0xffffefff1200780c */ /* 0x040fe40003f24070 */
[----:B------:R-:W-:Y:S01]  /*09c0*/  IADD3 R18, R18, 0x1000, RZ ;  /* 0x0000100012127810 */ /* 0x000fe20007ffe0ff */
[----:B--2---:R-:W-:-:S04]  /*09d0*/  @P0 IMAD.WIDE.U32 R2, R19, R4, c[0x0][0x268] ;  /* 0x00009a0013020625 */ /* 0x004fc800078e0004 */
[C---:B------:R-:W-:Y:S01]  /*09e0*/  @P0 IMAD.WIDE.U32 R4, R19.reuse, R4, c[0x0][0x260] ;  /* 0x0000980013040625 */ /* 0x040fe200078e0004 */
[----:B------:R-:W-:Y:S01]  /*09f0*/  IADD3 R19, R19, 0x800, RZ ;  /* 0x0000080013137810 */ /* 0x000fe20007ffe0ff */
[----:B------:R-:W0:Y:S04]  /*0a00*/  @P0 LDS.64 R6, [R16.X8+0x2000] ;  /* 0x0020000010060984 */ /* 0x000e280000008a00 */
[----:B------:R-:W1:Y:S04]  /*0a10*/  @P0 LDS.64 R8, [R16.X8+0x2080] ;  /* 0x0020800010080984 */ /* 0x000e680000008a00 */
[----:B0-----:R0:W-:Y:S04]  /*0a20*/  @P0 STG.E.64 [R2.64], R6 ;  /* 0x0000000602000986 */ /* 0x0011e8000c101b04 */
[----:B-1----:R0:W-:Y:S02]  /*0a30*/  @P0 STG.E.64 [R4.64], R8 ;  /* 0x0000000804000986 */ /* 0x0021e4000c101b04 */
[----:B0-----:R-:W-:Y:S05]  /*0a40*/  @P1 BRA `(.L_x_472) ;  /* 0xfffff6e000001947 */ /* 0x001fea000383ffff */
[----:B------:R-:W-:Y:S05]  /*0a50*/  EXIT ;  /* 0x000000000000794d */ /* 0x000fea0003800000 */
.L_x_470:
[----:B------:R-:W-:Y:S01]  /*0a60*/  HFMA2.MMA R9, -RZ, RZ, 0, 5.9604644775390625e-08 ;  /* 0x00000001ff097435 */ /* 0x000fe200000001ff */
[----:B--2---:R-:W-:Y:S01]  /*0a70*/  IMAD.MOV.U32 R10, RZ, RZ, R4 ;  /* 0x000000ffff0a7224 */ /* 0x004fe200078e0004 */
[----:B------:R-:W-:Y:S01]  /*0a80*/  MOV R11, 0xffffffff ;  /* 0xffffffff000b7802 */ /* 0x000fe20000000f00 */
[----:B------:R-:W-:Y:S01]  /*0a90*/  IMAD.MOV.U32 R6, RZ, RZ, 0x1f ;  /* 0x0000001fff067424 */ /* 0x000fe200078e00ff */
[----:B------:R-:W-:-:S02]  /*0aa0*/  MOV R2, 0xac0 ;  /* 0x00000ac000027802 */ /* 0x000fc40000000f00 */
[----:B01----:R-:W-:Y:S05]  /*0ab0*/  CALL.REL.NOINC `($__internal_33_$__cuda_sm70_shflsync_bfly_p) ;  /* 0x000003c000007944 */ /* 0x003fea0003c00000 */
[----:B-1----:R-:W-:Y:S01]  /*0ac0*/  MOV R3, R6 ;  /* 0x0000000600037202 */ /* 0x002fe20000000f00 */
[----:B0-----:R-:W-:Y:S05]  /*0ad0*/  BRA `(.L_x_473) ;  /* 0xfffffd2000007947 */ /* 0x001fea000383ffff */
.L_x_471:
[----:B------:R-:W-:Y:S01]  /*0ae0*/  HFMA2.MMA R9, -RZ, RZ, 0, 1.1920928955078125e-07 ;  /* 0x00000002ff097435 */ /* 0x000fe200000001ff */
[----:B------:R-:W-:Y:S01]  /*0af0*/  IMAD.MOV.U32 R10, RZ, RZ, R13 ;  /* 0x000000ffff0a7224 */ /* 0x000fe200078e000d */
[----:B------:R-:W-:Y:S01]  /*0b00*/  MOV R6, 0x1f ;  /* 0x0000001f00067802 */ /* 0x000fe20000000f00 */
[----:B------:R-:W-:Y:S01]  /*0b10*/  IMAD.MOV.U32 R11, RZ, RZ, -0x1 ;  /* 0xffffffffff0b7424 */ /* 0x000fe200078e00ff */
[----:B------:R-:W-:-:S02]  /*0b20*/  MOV R2, 0xb40 ;  /* 0x00000b4000027802 */ /* 0x000fc40000000f00 */
[----:B012---:R-:W-:Y:S05]  /*0b30*/  CALL.REL.NOINC `($__internal_33_$__cuda_sm70_shflsync_bfly_p) ;  /* 0x0000034000007944 */ /* 0x007fea0003c00000 */
[----:B0-----:R-:W-:Y:S01]  /*0b40*/  HFMA2.MMA R9, -RZ, RZ, 0, 2.384185791015625e-07 ;  /* 0x00000004ff097435 */ /* 0x001fe200000001ff */
[----:B-1----:R-:W-:Y:S01]  /*0b50*/  FADD.FTZ R10, R13, R6 ;  /* 0x000000060d0a7221 */ /* 0x002fe20000010000 */
[----:B------:R-:W-:Y:S01]  /*0b60*/  MOV R6, 0x1f ;  /* 0x0000001f00067802 */ /* 0x000fe20000000f00 */
[----:B------:R-:W-:Y:S01]  /*0b70*/  IMAD.MOV.U32 R11, RZ, RZ, -0x1 ;  /* 0xffffffffff0b7424 */ /* 0x000fe200078e00ff */
[----:B------:R-:W-:-:S02]  /*0b80*/  MOV R2, 0xba0 ;  /* 0x00000ba000027802 */ /* 0x000fc40000000f00 */
[----:B------:R-:W-:Y:S05]  /*0b90*/  CALL.REL.NOINC `($__internal_33_$__cuda_sm70_shflsync_bfly_p) ;  /* 0x000002e000007944 */ /* 0x000fea0003c00000 */
[----:B0-----:R-:W-:Y:S01]  /*0ba0*/  HFMA2.MMA R9, -RZ, RZ, 0, 4.76837158203125e-07 ;  /* 0x00000008ff097435 */ /* 0x001fe200000001ff */
[----:B-1----:R-:W-:Y:S01]  /*0bb0*/  FADD.FTZ R10, R10, R6 ;  /* 0x000000060a0a7221 */ /* 0x002fe20000010000 */
[----:B------:R-:W-:Y:S01]  /*0bc0*/  MOV R6, 0x1f ;  /* 0x0000001f00067802 */ /* 0x000fe20000000f00 */
[----:B------:R-:W-:Y:S01]  /*0bd0*/  IMAD.MOV.U32 R11, RZ, RZ, -0x1 ;  /* 0xffffffffff0b7424 */ /* 0x000fe200078e00ff */
[----:B------:R-:W-:-:S02]  /*0be0*/  MOV R2, 0xc00 ;  /* 0x00000c0000027802 */ /* 0x000fc40000000f00 */
[----:B------:R-:W-:Y:S05]  /*0bf0*/  CALL.REL.NOINC `($__internal_33_$__cuda_sm70_shflsync_bfly_p) ;  /* 0x0000028000007944 */ /* 0x000fea0003c00000 */
[----:B-1----:R-:W-:Y:S01]  /*0c00*/  FADD.FTZ R4, R10, R6 ;  /* 0x000000060a047221 */ /* 0x002fe20000010000 */
[----:B0-----:R-:W-:Y:S01]  /*0c10*/  HFMA2.MMA R9, -RZ, RZ, 0, 9.5367431640625e-07 ;  /* 0x00000010ff097435 */ /* 0x001fe200000001ff */
[----:B------:R-:W-:Y:S01]  /*0c20*/  MOV R6, 0x1f ;  /* 0x0000001f00067802 */ /* 0x000fe20000000f00 */
[----:B------:R-:W-:Y:S01]  /*0c30*/  IMAD.MOV.U32 R11, RZ, RZ, -0x1 ;  /* 0xffffffffff0b7424 */ /* 0x000fe200078e00ff */
[----:B------:R-:W-:-:S02]  /*0c40*/  MOV R2, 0xc70 ;  /* 0x00000c7000027802 */ /* 0x000fc40000000f00 */
[----:B------:R-:W-:Y:S02]  /*0c50*/  MOV R10, R4 ;  /* 0x00000004000a7202 */ /* 0x000fe40000000f00 */
[----:B------:R-:W-:Y:S05]  /*0c60*/  CALL.REL.NOINC `($__internal_33_$__cuda_sm70_shflsync_bfly_p) ;  /* 0x0000021000007944 */ /* 0x000fea0003c00000 */
[----:B0-----:R-:W-:Y:S01]  /*0c70*/  HFMA2.MMA R9, -RZ, RZ, 0, 5.9604644775390625e-08 ;  /* 0x00000001ff097435 */ /* 0x001fe200000001ff */
[----:B-1----:R-:W-:Y:S01]  /*0c80*/  MOV R7, R6 ;  /* 0x0000000600077202 */ /* 0x002fe20000000f00 */
[----:B------:R-:W-:Y:S01]  /*0c90*/  IMAD.MOV.U32 R10, RZ, RZ, R5 ;  /* 0x000000ffff0a7224 */ /* 0x000fe200078e0005 */
[----:B------:R-:W-:Y:S01]  /*0ca0*/  MOV R6, 0x1f ;  /* 0x0000001f00067802 */ /* 0x000fe20000000f00 */
[----:B------:R-:W-:Y:S01]  /*0cb0*/  IMAD.MOV.U32 R11, RZ, RZ, -0x1 ;  /* 0xffffffffff0b7424 */ /* 0x000fe200078e00ff */
[----:B------:R-:W-:Y:S02]  /*0cc0*/  MOV R2, 0xce0 ;  /* 0x00000ce000027802 */ /* 0x000fe40000000f00 */
[----:B------:R-:W-:Y:S05]  /*0cd0*/  CALL.REL.NOINC `($__internal_33_$__cuda_sm70_shflsync_bfly_p) ;  /* 0x000001a000007944 */ /* 0x000fea0003c00000 */
[----:B0-----:R-:W-:Y:S01]  /*0ce0*/  HFMA2.MMA R9, -RZ, RZ, 0, 1.1920928955078125e-07 ;  /* 0x00000002ff097435 */ /* 0x001fe200000001ff */
[----:B-1----:R-:W-:Y:S01]  /*0cf0*/  FADD.FTZ R10, R5, R6 ;  /* 0x00000006050a7221 */ /* 0x002fe20000010000 */
[----:B------:R-:W-:Y:S01]  /*0d00*/  MOV R6, 0x1f ;  /* 0x0000001f00067802 */ /* 0x000fe20000000f00 */
[----:B------:R-:W-:Y:S01]  /*0d10*/  IMAD.MOV.U32 R11, RZ, RZ, -0x1 ;  /* 0xffffffffff0b7424 */ /* 0x000fe200078e00ff */
[----:B------:R-:W-:Y:S02]  /*0d20*/  MOV R2, 0xd40 ;  /* 0x00000d4000027802 */ /* 0x000fe40000000f00 */
[----:B------:R-:W-:Y:S05]  /*0d30*/  CALL.REL.NOINC `($__internal_33_$__cuda_sm70_shflsync_bfly_p) ;  /* 0x0000014000007944 */ /* 0x000fea0003c00000 */
        /* <DEDUP_REMOVED lines=12> */
[----:B0-----:R-:W-:Y:S01]  /*0e00*/  HFMA2.MMA R9, -RZ, RZ, 0, 9.5367431640625e-07 ;  /* 0x00000010ff097435 */ /* 0x001fe200000001ff */
[----:B-1----:R-:W-:Y:S01]  /*0e10*/  FADD.FTZ R10, R10, R6 ;  /* 0x000000060a0a7221 */ /* 0x002fe20000010000 */
[----:B------:R-:W-:Y:S01]  /*0e20*/  MOV R6, 0x1f ;  /* 0x0000001f00067802 */ /* 0x000fe20000000f00 */
[----:B------:R-:W-:Y:S01]  /*0e30*/  IMAD.MOV.U32 R11, RZ, RZ, -0x1 ;  /* 0xffffffffff0b7424 */ /* 0x000fe200078e00ff */
[----:B------:R-:W-:-:S02]  /*0e40*/  MOV R2, 0xe60 ;  /* 0x00000e6000027802 */ /* 0x000fc40000000f00 */
[----:B------:R-:W-:Y:S05]  /*0e50*/  CALL.REL.NOINC `($__internal_33_$__cuda_sm70_shflsync_bfly_p) ;  /* 0x0000002000007944 */ /* 0x000fea0003c00000 */
[----:B-1----:R-:W-:Y:S01]  /*0e60*/  MOV R5, R6 ;  /* 0x0000000600057202 */ /* 0x002fe20000000f00 */
[----:B0-----:R-:W-:Y:S05]  /*0e70*/  BRA `(.L_x_474) ;  /* 0xfffffaa000007947 */ /* 0x001fea000383ffff */
        .weak           $__internal_33_$__cuda_sm70_shflsync_bfly_p
        .type           $__internal_33_$__cuda_sm70_shflsync_bfly_p,@function
        .size           $__internal_33_$__cuda_sm70_shflsync_bfly_p,(.L_x_1796 - $__internal_33_$__cuda_sm70_shflsync_bfly_p)
$__internal_33_$__cuda_sm70_shflsync_bfly_p:
[----:B------:R-:W-:Y:S01]  /*0e80*/  HFMA2.MMA R3, -RZ, RZ, 0, 0 ;  /* 0x00000000ff037435 */ /* 0x000fe200000001ff */
[----:B------:R-:W-:Y:S04]  /*0e90*/  WARPSYNC R11 ;  /* 0x0000000b00007348 */ /* 0x000fe80003800000 */
[----:B------:R0:W1:Y:S01]  /*0ea0*/  SHFL.BFLY PT, R6, R10, R9, R6 ;  /* 0x0c0000090a067389 */ /* 0x00006200000e0006 */
[----:B------:R-:W-:Y:S05]  /*0eb0*/  RET.REL.NODEC R2 `(_ZN10layer_norm22ln_bwd_finalize_kernelINS_22Kernel_traits_finalizeILj4096Ef13__nv_bfloat16S2_S2_fjLb0ELj1024ELj4ENS_18Kernel_traits_baseILj4096EfS2_S2_S2_fjLj1024EEEEELb0ELb1EEEvNS_9BwdParamsE) ;  /* 0xfffff14002007950 */ /* 0x000fea0003c3ffff */
.L_x_475:
        /* <DEDUP_REMOVED lines=12> */
.L_x_1796:


//--------------------- .text._ZN10layer_norm40ln_parallel_residual_bwd_finalize_kernelINS_22Kernel_traits_finalizeILj4096Ef13__nv_bfloat16S2_S2_fjLb0ELj1024ELj4ENS_18Kernel_traits_baseILj4096EfS2_S2_S2_fjLj1024EEEEELb1EEEvNS_9BwdParamsE --------------------------
	.section	.text._ZN10layer_norm40ln_parallel_residual_bwd_finalize_kernelINS_22Kernel_traits_finalizeILj4096Ef13__nv_bfloat16S2_S2_fjLb0ELj1024ELj4ENS_18Kernel_traits_baseILj4096EfS2_S2_S2_fjLj1024EEEEELb1EEEvNS_9BwdParamsE,"ax",@progbits
	.sectioninfo	@"SHI_REGISTERS=32"
	.align	128
        .global         _ZN10layer_norm40ln_parallel_residual_bwd_finalize_kernelINS_22Kernel_traits_finalizeILj4096Ef13__nv_bfloat16S2_S2_fjLb0ELj1024ELj4ENS_18Kernel_traits_baseILj4096EfS2_S2_S2_fjLj1024EEEEELb1EEEvNS_9BwdParamsE
        .type           _ZN10layer_norm40ln_parallel_residual_bwd_finalize_kernelINS_22Kernel_traits_finalizeILj4096Ef13__nv_bfloat16S2_S2_fjLb0ELj1024ELj4ENS_18Kernel_traits_baseILj4096EfS2_S2_S2_fjLj1024EEEEELb1EEEvNS_9BwdParamsE,@function
        .size           _ZN10layer_norm40ln_parallel_residual_bwd_finalize_kernelINS_22Kernel_traits_finalizeILj4096Ef13__nv_bfloat16S2_S2_fjLb0ELj1024ELj4ENS_18Kernel_traits_baseILj4096EfS2_S2_S2_fjLj1024EEEEELb1EEEvNS_9BwdParamsE,(.L_x_1797 - _ZN10layer_norm40ln_parallel_residual_bwd_finalize_kernelINS_22Kernel_traits_finalizeILj4096Ef13__nv_bfloat16S2_S2_fjLb0ELj1024ELj4ENS_18Kernel_traits_baseILj4096EfS2_S2_S2_fjLj1024EEEEELb1EEEvNS_9BwdParamsE)
        .other          _ZN10layer_norm40ln_parallel_residual_bwd_finalize_kernelINS_22Kernel_traits_finalizeILj4096Ef13__nv_bfloat16S2_S2_fjLb0ELj1024ELj4ENS_18Kernel_traits_baseILj4096EfS2_S2_S2_fjLj1024EEEEELb1EEEvNS_9BwdParamsE,@"STO_CUDA_ENTRY STV_DEFAULT"
_ZN10layer_norm40ln_parallel_residual_bwd_finalize_kernelINS_22Kernel_traits_finalizeILj4096Ef13__nv_bfloat16S2_S2_fjLb0ELj1024ELj4ENS_18Kernel_traits_baseILj4096EfS2_S2_S2_fjLj1024EEEEELb1EEEvNS_9BwdParamsE:
.text._ZN10layer_norm40ln_parallel_residual_bwd_finalize_kernelINS_22Kernel_traits_finalizeILj4096Ef13__nv_bfloat16S2_S2_fjLb0ELj1024ELj4ENS_18Kernel_traits_baseILj4096EfS2_S2_S2_fjLj1024EEEEELb1EEEvNS_9BwdParamsE:
        /* <DEDUP_REMOVED lines=19> */
.L_x_489:
        /* <DEDUP_REMOVED lines=37> */
.L_x_480:
        /* <DEDUP_REMOVED lines=59> */
.L_x_479:
[----:B------:R-:W-:Y:S05]  /*0730*/  BSYNC B1 ;  /* 0x0000000000017941 */ /* 0x000fea0003800000 */
.L_x_478:
        /* <DEDUP_REMOVED lines=35> */
.L_x_482:
[----:B------:R-:W-:Y:S05]  /*0970*/  BSYNC B1 ;  /* 0x0000000000017941 */ /* 0x000fea0003800000 */
.L_x_481:
        /* <DEDUP_REMOVED lines=16> */
.L_x_477:
[----:B------:R-:W-:Y:S05]  /*0a80*/  BSYNC B0 ;  /* 0x0000000000007941 */ /* 0x000fea0003800000 */
.L_x_476:
        /* <DEDUP_REMOVED lines=14> */
.L_x_490:
        /* <DEDUP_REMOVED lines=36> */
.L_x_491:
        /* <DEDUP_REMOVED lines=11> */
.L_x_483:
[----:B0-----:R-:W-:Y:S01]  /*0e60*/  WARPSYNC 0xffffffff ;  /* 0xffffffff00007948 */ /* 0x001fe20003800000 */
[----:B------:R-:W-:Y:S06]  /*0e70*/  BAR.SYNC.DEFER_BLOCKING 0x0 ;  /* 0x0000000000007b1d */ /* 0x000fec0000010000 */
[----:B------:R-:W-:Y:S01]  /*0e80*/  BSSY B0, `(.L_x_486) ;  /* 0x0000011000007945 */ /* 0x000fe20003800000 */
[----:B------:R-:W-:Y:S05]  /*0e90*/  @!P0 BRA `(.L_x_487) ;  /* 0x000000f000008947 */ /* 0x000fea0003800000 */
        /* <DEDUP_REMOVED lines=15> */
.L_x_487:
[----:B------:R-:W-:Y:S05]  /*0f90*/  BSYNC B0 ;  /* 0x0000000000007941 */ /* 0x000fea0003800000 */
.L_x_486:
[C---:B------:R-:W-:Y:S02]  /*0fa0*/  ISETP.GT.U32.AND P1, PT, R4.reuse, -0x1001, PT ;  /* 0xffffefff0400780c */ /* 0x040fe40003f24070 */
[----:B------:R-:W-:-:S02]  /*0fb0*/  IADD3 R4, R4, 0x1000, RZ ;  /* 0x0000100004047810 */ /* 0x000fc40007ffe0ff */
[----:B------:R-:W-:-:S09]  /*0fc0*/  IADD3 R5, R5, 0x800, RZ ;  /* 0x0000080005057810 */ /* 0x000fd20007ffe0ff */
[----:B0-----:R-:W-:Y:S01]  /*0fd0*/  @!P1 CALL.REL.NOINC `(.L_x_488) ;  /* 0x0000001000009944 */ /* 0x001fe20003c00000 */
[----:B------:R-:W-:Y:S05]  /*0fe0*/  BRA `(.L_x_489) ;  /* 0xfffff14000007947 */ /* 0x000fea000383ffff */
.L_x_488:
[----:B------:R-:W-:Y:S05]  /*0ff0*/  EXIT ;  /* 0x000000000000794d */ /* 0x000fea0003800000 */
.L_x_484:
[----:B------:R-:W-:Y:S01]  /*1000*/  HFMA2.MMA R17, -RZ, RZ, 0, 1.847743988037109375e-06 ;  /* 0x0000001fff117435 */ /* 0x000fe200000001ff */
[----:B----4-:R-:W-:Y:S01]  /*1010*/  MOV R19, R12 ;  /* 0x0000000c00137202 */ /* 0x010fe20000000f00 */
[----:B------:R-:W-:Y:S01]  /*1020*/  IMAD.MOV.U32 R16, RZ, RZ, 0x1 ;  /* 0x00000001ff107424 */ /* 0x000fe200078e00ff */
[----:B------:R-:W-:Y:S02]  /*1030*/  MOV R14, 0xffffffff ;  /* 0xffffffff000e7802 */ /* 0x000fe40000000f00 */
[----:B------:R-:W-:Y:S02]  /*1040*/  MOV R8, 0x1060 ;  /* 0x0000106000087802 */ /* 0x000fe40000000f00 */
[----:B0123--:R-:W-:Y:S05]  /*1050*/  CALL.REL.NOINC `($__internal_34_$__cuda_sm70_shflsync_bfly_p) ;  /* 0x000007b000007944 */ /* 0x00ffea0003c00000 */
[----:B01----:R-:W-:Y:S05]  /*1060*/  BRA `(.L_x_490) ;  /* 0xfffffb0000007947 */ /* 0x003fea000383ffff */
.L_x_485:
[----:B------:R-:W-:Y:S01]  /*1070*/  HFMA2.MMA R17, -RZ, RZ, 0, 1.847743988037109375e-06 ;  /* 0x0000001fff117435 */ /* 0x000fe200000001ff */
[----:B------:R-:W-:Y:S01]  /*1080*/  MOV R19, R12 ;  /* 0x0000000c00137202 */ /* 0x000fe20000000f00 */
[----:B------:R-:W-:Y:S01]  /*1090*/  IMAD.MOV.U32 R16, RZ, RZ, 0x2 ;  /* 0x00000002ff107424 */ /* 0x000fe200078e00ff */
[----:B------:R-:W-:Y:S02]  /*10a0*/  MOV R14, 0xffffffff ;  /* 0xffffffff000e7802 */ /* 0x000fe40000000f00 */
[----:B------:R-:W-:-:S02]  /*10b0*/  MOV R8, 0x10d0 ;  /* 0x000010d000087802 */ /* 0x000fc40000000f00 */
[----:B-123--:R-:W-:Y:S05]  /*10c0*/  CALL.REL.NOINC `($__internal_34_$__cuda_sm70_shflsync_bfly_p) ;  /* 0x0000074000007944 */ /* 0x00efea0003c00000 */
[----:B0-----:R-:W-:Y:S01]  /*10d0*/  HFMA2.MMA R16, -RZ, RZ, 0, 2.384185791015625e-07 ;  /* 0x00000004ff107435 */ /* 0x001fe200000001ff */
[----:B-1----:R-:W-:Y:S01]  /*10e0*/  FADD.FTZ R19, R12, R14 ;  /* 0x0000000e0c137221 */ /* 0x002fe20000010000 */
[----:B------:R-:W-:Y:S01]  /*10f0*/  MOV R14, 0xffffffff ;  /* 0xffffffff000e7802 */ /* 0x000fe20000000f00 */
[----:B------:R-:W-:Y:S01]  /*1100*/  IMAD.MOV.U32 R17, RZ, RZ, 0x1f ;  /* 0x0000001fff117424 */ /* 0x000fe200078e00ff */
[----:B------:R-:W-:-:S02]  /*1110*/  MOV R8, 0x1130 ;  /* 0x0000113000087802 */ /* 0x000fc40000000f00 */
[----:B------:R-:W-:Y:S05]  /*1120*/  CALL.REL.NOINC `($__internal_34_$__cuda_sm70_shflsync_bfly_p) ;  /* 0x000006e000007944 */ /* 0x000fea0003c00000 */
[----:B0-----:R-:W-:Y:S01]  /*1130*/  HFMA2.MMA R16, -RZ, RZ, 0, 4.76837158203125e-07 ;  /* 0x00000008ff107435 */ /* 0x001fe200000001ff */
[----:B-1----:R-:W-:Y:S01]  /*1140*/  FADD.FTZ R19, R19, R14 ;  /* 0x0000000e13137221 */ /* 0x002fe20000010000 */
[----:B------:R-:W-:Y:S01]  /*1150*/  MOV R17, 0x1f ;  /* 0x0000001f00117802 */ /* 0x000fe20000000f00 */
[----:B------:R-:W-:Y:S01]  /*1160*/  IMAD.MOV.U32 R14, RZ, RZ, -0x1 ;  /* 0xffffffffff0e7424 */ /* 0x000fe200078e00ff */
[----:B------:R-:W-:-:S02]  /*1170*/  MOV R8, 0x1190 ;  /* 0x0000119000087802 */ /* 0x000fc40000000f00 */
[----:B------:R-:W-:Y:S05]  /*1180*/  CALL.REL.NOINC `($__internal_34_$__cuda_sm70_shflsync_bfly_p) ;  /* 0x0000068000007944 */ /* 0x000fea0003c00000 */
[----:B-1----:R-:W-:Y:S01]  /*1190*/  FADD.FTZ R12, R19, R14 ;  /* 0x0000000e130c7221 */ /* 0x002fe20000010000 */
[----:B0-----:R-:W-:Y:S01]  /*11a0*/  HFMA2.MMA R16, -RZ, RZ, 0, 9.5367431640625e-07 ;  /* 0x00000010ff107435 */ /* 0x001fe200000001ff */
[----:B------:R-:W-:-:S02]  /*11b0*/  MOV R17, 0x1f ;  /* 0x0000001f00117802 */ /* 0x000fc40000000f00 */
[----:B------:R-:W-:Y:S01]  /*11c0*/  MOV R14, 0xffffffff ;  /* 0xffffffff000e7802 */ /* 0x000fe20000000f00 */
[----:B------:R-:W-:Y:S01]  /*11d0*/  IMAD.MOV.U32 R19, RZ, RZ, R12 ;  /* 0x000000ffff137224 */ /* 0x000fe200078e000c */
[----:B------:R-:W-:Y:S02]  /*11e0*/  MOV R8, 0x1200 ;  /* 0x0000120000087802 */ /* 0x000fe40000000f00 */
[----:B------:R-:W-:Y:S05]  /*11f0*/  CALL.REL.NOINC `($__internal_34_$__cuda_sm70_shflsync_bfly_p) ;  /* 0x0000061000007944 */ /* 0x000fea0003c00000 */
[----:B0-----:R-:W-:Y:S01]  /*1200*/  HFMA2.MMA R16, -RZ, RZ, 0, 5.9604644775390625e-08 ;  /* 0x00000001ff107435 */ /* 0x001fe200000001ff */
[----:B-1----:R-:W-:Y:S01]  /*1210*/  MOV R15, R14 ;  /* 0x0000000e000f7202 */ /* 0x002fe20000000f00 */
[----:B------:R-:W-:Y:S01]  /*1220*/  IMAD.MOV.U32 R17, RZ, RZ, 0x1f ;  /* 0x0000001fff117424 */ /* 0x000fe200078e00ff */
[----:B------:R-:W-:Y:S02]  /*1230*/  MOV R19, R13 ;  /* 0x0000000d00137202 */ /* 0x000fe40000000f00 */
[----:B------:R-:W-:Y:S02]  /*1240*/  MOV R14, 0xffffffff ;  /* 0xffffffff000e7802 */ /* 0x000fe40000000f00 */
[----:B------:R-:W-:Y:S02]  /*1250*/  MOV R8, 0x1270 ;  /* 0x0000127000087802 */ /* 0x000fe40000000f00 */
[----:B------:R-:W-:Y:S05]  /*1260*/  CALL.REL.NOINC `($__internal_34_$__cuda_sm70_shflsync_bfly_p) ;  /* 0x000005a000007944 */ /* 0x000fea0003c00000 */
[----:B0-----:R-:W-:Y:S01]  /*1270*/  HFMA2.MMA R16, -RZ, RZ, 0, 1.1920928955078125e-07 ;  /* 0x00000002ff107435 */ /* 0x001fe200000001ff */
[----:B-1----:R-:W-:Y:S01]  /*1280*/  FADD.FTZ R19, R13, R14 ;  /* 0x0000000e0d137221 */ /* 0x002fe20000010000 */
[----:B------:R-:W-:Y:S01]  /*1290*/  MOV R17, 0x1f ;  /* 0x0000001f00117802 */ /* 0x000fe20000000f00 */
[----:B------:R-:W-:Y:S01]  /*12a0*/  IMAD.MOV.U32 R14, RZ, RZ, -0x1 ;  /* 0xffffffffff0e7424 */ /* 0x000fe200078e00ff */
[----:B------:R-:W-:-:S02]  /*12b0*/  MOV R8, 0x12d0 ;  /* 0x000012d000087802 */ /* 0x000fc40000000f00 */
[----:B------:R-:W-:Y:S05]  /*12c0*/  CALL.REL.NOINC `($__internal_34_$__cuda_sm70_shflsync_bfly_p) ;  /* 0x0000054000007944 */ /* 0x000fea0003c00000 */
[----:B0-----:R-:W-:Y:S01]  /*12d0*/  HFMA2.MMA R16, -RZ, RZ, 0, 2.384185791015625e-07 ;  /* 0x00000004ff107435 */ /* 0x001fe200000001ff */
[----:B-1----:R-:W-:Y:S01]  /*12e0*/  FADD.FTZ R19, R19, R14 ;  /* 0x0000000e13137221 */ /* 0x002fe20000010000 */
[----:B------:R-:W-:-:S02]  /*12f0*/  MOV R17, 0x1f ;  /* 0x0000001f00117802 */ /* 0x000fc40000000f00 */
[----:B------:R-:W-:Y:S02]  /*1300*/  MOV R14, 0xffffffff ;  /* 0xffffffff000e7802 */ /* 0x000fe40000000f00 */
[----:B------:R-:W-:Y:S02]  /*1310*/  MOV R8, 0x1330 ;  /* 0x0000133000087802 */ /* 0x000fe40000000f00 */
[----:B------:R-:W-:Y:S05]  /*1320*/  CALL.REL.NOINC `($__internal_34_$__cuda_sm70_shflsync_bfly_p) ;  /* 0x000004e000007944 */ /* 0x000fea0003c00000 */
[----:B0-----:R-:W-:Y:S01]  /*1330*/  HFMA2.MMA R17, -RZ, RZ, 0, 1.847743988037109375e-06 ;  /* 0x0000001fff117435 */ /* 0x001fe200000001ff */
[----:B-1----:R-:W-:Y:S01]  /*1340*/  FADD.FTZ R19, R19, R14 ;  /* 0x0000000e13137221 */ /* 0x002fe20000010000 */
[----:B------:R-:W-:Y:S01]  /*1350*/  MOV R14, 0xffffffff ;  /* 0xffffffff000e7802 */ /* 0x000fe20000000f00 */
[----:B------:R-:W-:Y:S01]  /*1360*/  IMAD.MOV.U32 R16, RZ, RZ, 0x8 ;  /* 0x00000008ff107424 */ /* 0x000fe200078e00ff */
[----:B------:R-:W-:Y:S02]  /*1370*/  MOV R8, 0x1390 ;  /* 0x0000139000087802 */ /* 0x000fe40000000f00 */
[----:B------:R-:W-:Y:S05]  /*1380*/  CALL.REL.NOINC `($__internal_34_$__cuda_sm70_shflsync_bfly_p) ;  /* 0x0000048000007944 */ /* 0x000fea0003c00000 */
[----:B-1----:R-:W-:Y:S01]  /*1390*/  FADD.FTZ R13, R19, R14 ;  /* 0x0000000e130d7221 */ /* 0x002fe20000010000 */
[----:B0-----:R-:W-:Y:S01]  /*13a0*/  HFMA2.MMA R16, -RZ, RZ, 0, 9.5367431640625e-07 ;  /* 0x00000010ff107435 */ /* 0x001fe200000001ff */
[----:B------:R-:W-:Y:S01]  /*13b0*/  IMAD.MOV.U32 R17, RZ, RZ, 0x1f ;  /* 0x0000001fff117424 */ /* 0x000fe200078e00ff */
[----:B------:R-:W-:Y:S02]  /*13c0*/  MOV R14, 0xffffffff ;  /* 0xffffffff000e7802 */ /* 0x000fe40000000f00 */
[----:B------:R-:W-:-:S02]  /*13d0*/  MOV R19, R13 ;  /* 0x0000000d00137202 */ /* 0x000fc40000000f00 */
[----:B------:R-:W-:Y:S02]  /*13e0*/  MOV R8, 0x1400 ;  /* 0x0000140000087802 */ /* 0x000fe40000000f00 */
[----:B------:R-:W-:Y:S05]  /*13f0*/  CALL.REL.NOINC `($__internal_34_$__cuda_sm70_shflsync_bfly_p) ;  /* 0x0000041000007944 */ /* 0x000fea0003c00000 */
[----:B0-----:R-:W-:Y:S01]  /*1400*/  HFMA2.MMA R17, -RZ, RZ, 0, 1.847743988037109375e-06 ;  /* 0x0000001fff117435 */ /* 0x001fe200000001ff */
        /* <DEDUP_REMOVED lines=18> */
[----:B0-----:R-:W-:Y:S01]  /*1530*/  HFMA2.MMA R16, -RZ, RZ, 0, 4.76837158203125e-07 ;  /* 0x00000008ff107435 */ /* 0x001fe200000001ff */
[----:B-1----:R-:W-:Y:S01]  /*1540*/  FADD.FTZ R19, R19, R14 ;  /* 0x0000000e13137221 */ /* 0x002fe20000010000 */
[----:B------:R-:W-:Y:S01]  /*1550*/  MOV R14, 0xffffffff ;  /* 0xffffffff000e7802 */ /* 0x000fe20000000f00 */
[----:B------:R-:W-:Y:S01]  /*1560*/  IMAD.MOV.U32 R17, RZ, RZ, 0x1f ;  /* 0x0000001fff117424 */ /* 0x000fe200078e00ff */
[----:B------:R-:W-:Y:S02]  /*1570*/  MOV R8, 0x1590 ;  /* 0x0000159000087802 */ /* 0x000fe40000000f00 */
[----:B------:R-:W-:Y:S05]  /*1580*/  CALL.REL.NOINC `($__internal_34_$__cuda_sm70_shflsync_bfly_p) ;  /* 0x0000028000007944 */ /* 0x000fea0003c00000 */
[----:B-1----:R-:W-:Y:S01]  /*1590*/  FADD.FTZ R11, R19, R14 ;  /* 0x0000000e130b7221 */ /* 0x002fe20000010000 */
[----:B0-----:R-:W-:Y:S01]  /*15a0*/  HFMA2.MMA R16, -RZ, RZ, 0, 9.5367431640625e-07 ;  /* 0x00000010ff107435 */ /* 0x001fe200000001ff */
[----:B------:R-:W-:Y:S02]  /*15b0*/  MOV R17, 0x1f ;  /* 0x0000001f00117802 */ /* 0x000fe40000000f00 */
[----:B------:R-:W-:Y:S01]  /*15c0*/  MOV R14, 0xffffffff ;  /* 0xffffffff000e7802 */ /* 0x000fe20000000f00 */
[----:B------:R-:W-:Y:S01]  /*15d0*/  IMAD.MOV.U32 R19, RZ, RZ, R11 ;  /* 0x000000ffff137224 */ /* 0x000fe200078e000b */
[----:B------:R-:W-:-:S02]  /*15e0*/  MOV R8, 0x1600 ;  /* 0x0000160000087802 */ /* 0x000fc40000000f00 */
[----:B------:R-:W-:Y:S05]  /*15f0*/  CALL.REL.NOINC `($__internal_34_$__cuda_sm70_shflsync_bfly_p) ;  /* 0x0000021000007944 */ /* 0x000fea0003c00000 */
[----:B0-----:R-:W-:Y:S01]  /*1600*/  HFMA2.MMA R16, -RZ, RZ, 0, 5.9604644775390625e-08 ;  /* 0x00000001ff107435 */ /* 0x001fe200000001ff */
[----:B-1----:R-:W-:Y:S01]  /*1610*/  MOV R20, R14 ;  /* 0x0000000e00147202 */ /* 0x002fe20000000f00 */
[----:B------:R-:W-:Y:S01]  /*1620*/  IMAD.MOV.U32 R14, RZ, RZ, -0x1 ;  /* 0xffffffffff0e7424 */ /* 0x000fe200078e00ff */
[----:B------:R-:W-:-:S02]  /*1630*/  MOV R19, R10 ;  /* 0x0000000a00137202 */ /* 0x000fc40000000f00 */
[----:B------:R-:W-:Y:S02]  /*1640*/  MOV R17, 0x1f ;  /* 0x0000001f00117802 */ /* 0x000fe40000000f00 */
[----:B------:R-:W-:Y:S02]  /*1650*/  MOV R8, 0x1670 ;  /* 0x0000167000087802 */ /* 0x000fe40000000f00 */
[----:B------:R-:W-:Y:S05]  /*1660*/  CALL.REL.NOINC `($__internal_34_$__cuda_sm70_shflsync_bfly_p) ;  /* 0x000001a000007944 */ /* 0x000fea0003c00000 */
[----:B0-----:R-:W-:Y:S01]  /*1670*/  HFMA2.MMA R16, -RZ, RZ, 0, 1.1920928955078125e-07 ;  /* 0x00000002ff107435 */ /* 0x001fe200000001ff */
[----:B-1----:R-:W-:Y:S01]  /*1680*/  FADD.FTZ R19, R10, R14 ;  /* 0x0000000e0a137221 */ /* 0x002fe20000010000 */
[----:B------:R-:W-:Y:S02]  /*1690*/  MOV R17, 0x1f ;  /* 0x0000001f00117802 */ /* 0x000fe40000000f00 */
[----:B------:R-:W-:Y:S02]  /*16a0*/  MOV R14, 0xffffffff ;  /* 0xffffffff000e7802 */ /* 0x000fe40000000f00 */
[----:B------:R-:W-:Y:S02]  /*16b0*/  MOV R8, 0x16d0 ;  /* 0x000016d000087802 */ /* 0x000fe40000000f00 */
[----:B------:R-:W-:Y:S05]  /*16c0*/  CALL.REL.NOINC `($__internal_34_$__cuda_sm70_shflsync_bfly_p) ;  /* 0x0000014000007944 */ /* 0x000fea0003c00000 */
        /* <DEDUP_REMOVED lines=18> */
[----:B-1----:R-:W-:Y:S01]  /*17f0*/  MOV R8, R14 ;  /* 0x0000000e00087202 */ /* 0x002fe20000000f00 */
[----:B0-----:R-:W-:Y:S05]  /*1800*/  BRA `(.L_x_491) ;  /* 0xfffff5a000007947 */ /* 0x001fea000383ffff */
        .weak           $__internal_34_$__cuda_sm70_shflsync_bfly_p
        .type           $__internal_34_$__cuda_sm70_shflsync_bfly_p,@function
        .size           $__internal_34_$__cuda_sm70_shflsync_bfly_p,(.L_x_1797 - $__internal_34_$__cuda_sm70_shflsync_bfly_p)
$__internal_34_$__cuda_sm70_shflsync_bfly_p:
[----:B------:R-:W-:Y:S01]  /*1810*/  HFMA2.MMA R9, -RZ, RZ, 0, 0 ;  /* 0x00000000ff097435 */ /* 0x000fe200000001ff */
[----:B------:R-:W-:Y:S04]  /*1820*/  WARPSYNC R14 ;  /* 0x0000000e00007348 */ /* 0x000fe80003800000 */
[----:B------:R0:W1:Y:S01]  /*1830*/  SHFL.BFLY PT, R14, R19, R16, R17 ;  /* 0x0c000010130e7389 */ /* 0x00006200000e0011 */
[----:B------:R-:W-:Y:S05]  /*1840*/  RET.REL.NODEC R8 `(_ZN10layer_norm40ln_parallel_residual_bwd_finalize_kernelINS_22Kernel_traits_finalizeILj4096Ef13__nv_bfloat16S2_S2_fjLb0ELj1024ELj4ENS_18Kernel_traits_baseILj4096EfS2_S2_S2_fjLj1024EEEEELb1EEEvNS_9BwdParamsE) ;  /* 0xffffe7b008007950 */ /* 0x000fea0003c3ffff */
.L_x_492:
        /* <DEDUP_REMOVED lines=11> */
.L_x_1797:


//--------------------- .text._ZN10layer_norm31ln_parallel_residual_bwd_kernelINS_13Kernel_traitsIf13__nv_bfloat16S2_S2_fjLj4096ELj1ELj1ELj8ELj16ENS_18Kernel_traits_baseILj4096EfS2_S2_S2_fjLj256EEEEELb1ELb1ELb1EEEvNS_9BwdParamsE --------------------------
	.section	.text._ZN10layer_norm31ln_parallel_residual_bwd_kernelINS_13Kernel_traitsIf13__nv_bfloat16S2_S2_fjLj4096ELj1ELj1ELj8ELj16ENS_18Kernel_traits_baseILj4096EfS2_S2_S2_fjLj256EEEEELb1ELb1ELb1EEEvNS_9BwdParamsE,"ax",@progbits
	.sectioninfo	@"SHI_REGISTERS=128"
	.align	128
        .global         _ZN10layer_norm31ln_parallel_residual_bwd_kernelINS_13Kernel_traitsIf13__nv_bfloat16S2_S2_fjLj4096ELj1ELj1ELj8ELj16ENS_18Kernel_traits_baseILj4096EfS2_S2_S2_fjLj256EEEEELb1ELb1ELb1EEEvNS_9BwdParamsE
        .type           _ZN10layer_norm31ln_parallel_residual_bwd_kernelINS_13Kernel_traitsIf13__nv_bfloat16S2_S2_fjLj4096ELj1ELj1ELj8ELj16ENS_18Kernel_traits_baseILj4096EfS2_S2_S2_fjLj256EEEEELb1ELb1ELb1EEEvNS_9BwdParamsE,@function
        .size           _ZN10layer_norm31ln_parallel_residual_bwd_kernelINS_13Kernel_traitsIf13__nv_bfloat16S2_S2_fjLj4096ELj1ELj1ELj8ELj16ENS_18Kernel_traits_baseILj4096EfS2_S2_S2_fjLj256EEEEELb1ELb1ELb1EEEvNS_9BwdParamsE,(.L_x_1798 - _ZN10layer_norm31ln_parallel_residual_bwd_kernelINS_13Kernel_traitsIf13__nv_bfloat16S2_S2_fjLj4096ELj1ELj1ELj8ELj16ENS_18Kernel_traits_baseILj4096EfS2_S2_S2_fjLj256EEEEELb1ELb1ELb1EEEvNS_9BwdParamsE)
        .other          _ZN10layer_norm31ln_parallel_residual_bwd_kernelINS_13Kernel_traitsIf13__nv_bfloat16S2_S2_fjLj4096ELj1ELj1ELj8ELj16ENS_18Kernel_traits_baseILj4096EfS2_S2_S2_fjLj256EEEEELb1ELb1ELb1EEEvNS_9BwdParamsE,@"STO_CUDA_ENTRY STV_DEFAULT"
_ZN10layer_norm31ln_parallel_residual_bwd_kernelINS_13Kernel_traitsIf13__nv_bfloat16S2_S2_fjLj4096ELj1ELj1ELj8ELj16ENS_18Kernel_traits_baseILj4096EfS2_S2_S2_fjLj256EEEEELb1ELb1ELb1EEEvNS_9BwdParamsE:
.text._ZN10layer_norm31ln_parallel_residual_bwd_kernelINS_13Kernel_traitsIf13__nv_bfloat16S2_S2_fjLj4096ELj1ELj1ELj8ELj16ENS_18Kernel_traits_baseILj4096EfS2_S2_S2_fjLj256EEEEELb1ELb1ELb1EEEvNS_9BwdParamsE:
        /* <DEDUP_REMOVED lines=25> */
.L_x_493:
[----:B------:R-:W-:-:S04]  /*0190*/  IMAD.MOV.U32 R2, RZ, RZ, 0x20 ;  /* 0x00000020ff027424 */ /* 0x000fc800078e00ff */
[----:B------:R-:W-:Y:S01]  /*01a0*/  IMAD.WIDE.U32 R2, R73, R2, c[0x0][0x1b0] ;  /* 0x00006c0049027625 */ /* 0x000fe200078e0002 */
[----:B------:R-:W-:Y:S02]  /*01b0*/  HFMA2.MMA R119, -RZ, RZ, 0, 5.9604644775390625e-08 ;  /* 0x00000001ff777435 */ /* 0x000fe400000001ff */
[----:B------:R-:W-:Y:S01]  /*01c0*/  HFMA2.MMA R88, -RZ, RZ, 0, 0 ;  /* 0x00000000ff587435 */ /* 0x000fe200000001ff */
[----:B------:R-:W-:Y:S01]  /*01d0*/  IMAD.MOV.U32 R72, RZ, RZ, RZ ;  /* 0x000000ffff487224 */ /* 0x000fe200078e00ff */
[----:B------:R0:W5:Y:S01]  /*01e0*/  LDG.E.128 R32, [R2.64] ;  /* 0x0000000402207981 */ /* 0x000162000c1e1d00 */
[----:B------:R-:W-:Y:S01]  /*01f0*/  CS2R R70, SRZ ;  /* 0x0000000000467805 */ /* 0x000fe2000001ff00 */
[----:B------:R-:W-:Y:S01]  /*0200*/  CS2R R68, SRZ ;  /* 0x0000000000447805 */ /* 0x000fe2000001ff00 */
[----:B------:R-:W-:Y:S01]  /*0210*/  CS2R R18, SRZ ;  /* 0x0000000000127805 */ /* 0x000fe2000001ff00 */
[----:B------:R0:W5:Y:S01]  /*0220*/  LDG.E.128 R28, [R2.64+0x10] ;  /* 0x00001004021c7981 */ /* 0x000162000c1e1d00 */
[----:B------:R-:W-:Y:S01]  /*0230*/  CS2R R16, SRZ ;  /* 0x0000000000107805 */ /* 0x000fe2000001ff00 */
[----:B------:R-:W-:Y:S01]  /*0240*/  CS2R R14, SRZ ;  /* 0x00000000000e7805 */ /* 0x000fe2000001ff00 */
[----:B------:R-:W-:Y:S01]  /*0250*/  CS2R R12, SRZ ;  /* 0x00000000000c7805 */ /* 0x000fe2000001ff00 */
[----:B------:R0:W5:Y:S01]  /*0260*/  LDG.E.128 R24, [R2.64+0x2000] ;  /* 0x0020000402187981 */ /* 0x000162000c1e1d00 */
[----:B------:R-:W-:Y:S01]  /*0270*/  CS2R R80, SRZ ;  /* 0x0000000000507805 */ /* 0x000fe2000001ff00 */
[----:B------:R-:W-:Y:S01]  /*0280*/  MOV R79, RZ ;  /* 0x000000ff004f7202 */ /* 0x000fe20000000f00 */
[----:B------:R-:W-:Y:S01]  /*0290*/  CS2R R84, SRZ ;  /* 0x0000000000547805 */ /* 0x000fe2000001ff00 */
[----:B------:R0:W5:Y:S01]  /*02a0*/  LDG.E.128 R20, [R2.64+0x2010] ;  /* 0x0020100402147981 */ /* 0x000162000c1e1d00 */
[----:B------:R-:W-:Y:S01]  /*02b0*/  CS2R R82, SRZ ;  /* 0x0000000000527805 */ /* 0x000fe2000001ff00 */
[----:B------:R-:W-:Y:S01]  /*02c0*/  CS2R R10, SRZ ;  /* 0x00000000000a7805 */ /* 0x000fe2000001ff00 */
[----:B------:R-:W-:Y:S01]  /*02d0*/  CS2R R8, SRZ ;  /* 0x0000000000087805 */ /* 0x000fe2000001ff00 */
[----:B------:R-:W-:Y:S01]  /*02e0*/  CS2R R6, SRZ ;  /* 0x0000000000067805 */ /* 0x000fe2000001ff00 */
[----:B------:R-:W-:Y:S01]  /*02f0*/  CS2R R4, SRZ ;  /* 0x0000000000047805 */ /* 0x000fe2000001ff00 */
[----:B------:R-:W-:Y:S01]  /*0300*/  IMAD.MOV.U32 R0, RZ, RZ, RZ ;  /* 0x000000ffff007224 */ /* 0x000fe200078e00ff */
[----:B0-----:R-:W-:-:S02]  /*0310*/  CS2R R2, SRZ ;  /* 0x0000000000027805 */ /* 0x001fc4000001ff00 */
.L_x_498:
[----:B------:R-:W-:Y:S02]  /*0320*/  IMAD R52, R89, c[0x0][0x168], RZ ;  /* 0x00005a0059347a24 */ /* 0x000fe400078e02ff */
[----:B------:R-:W-:-:S03]  /*0330*/  IMAD.MOV.U32 R94, RZ, RZ, 0x10 ;  /* 0x00000010ff5e7424 */ /* 0x000fc600078e00ff */
        /* <DEDUP_REMOVED lines=10> */
[CC--:B------:R-:W-:Y:S02]  /*03e0*/  IMAD.WIDE.U32 R60, R86.reuse, R94.reuse, c[0x0][0x188] ;  /* 0x00006200563c7625 */ /* 0x0c0fe400078e005e */
[----:B------:R-:W4:Y:S02]  /*03f0*/  LDG.E.128 R56, [R56.64] ;  /* 0x0000000438387981 */ /* 0x000f24000c1e1d00 */
[----:B------:R-:W-:-:S02]  /*0400*/  IMAD.WIDE.U32 R64, R86, R94, c[0x0][0x208] ;  /* 0x0000820056407625 */ /* 0x000fc400078e005e */
[----:B------:R-:W2:Y:S02]  /*0410*/  LDG.E.128 R60, [R60.64] ;  /* 0x000000043c3c7981 */ /* 0x000ea4000c1e1d00 */
[----:B------:R-:W-:Y:S02]  /*0420*/  IMAD.WIDE R90, R89, R90, c[0x0][0x1a8] ;  /* 0x00006a00595a7625 */ /* 0x000fe400078e025a */
[----:B------:R-:W4:Y:S04]  /*0430*/  LDG.E.128 R64, [R64.64] ;  /* 0x0000000440407981 */ /* 0x000f28000c1e1d00 */
[----:B------:R4:W4:Y:S01]  /*0440*/  LDG.E R90, [R90.64] ;  /* 0x000000045a5a7981 */ /* 0x000922000c1e1900 */
[----:B------:R-:W-:-:S04]  /*0450*/  ISETP.NE.U32.AND P1, PT, RZ, c[0x0][0x250], PT ;  /* 0x00009400ff007a0c */ /* 0x000fc80003f25070 */
[----:B------:R-:W-:Y:S01]  /*0460*/  ISETP.NE.AND.EX P1, PT, RZ, c[0x0][0x254], PT, P1 ;  /* 0x00009500ff007a0c */ /* 0x000fe20003f25310 */
[----:B------:R-:W-:-:S04]  /*0470*/  IMAD.MOV.U32 R120, RZ, RZ, 0x8 ;  /* 0x00000008ff787424 */ /* 0x000fc800078e00ff */
[----:B------:R-:W-:-:S06]  /*0480*/  IMAD.WIDE.U32 R122, R87, R120, c[0x0][0x190] ;  /* 0x00006400577a7625 */ /* 0x000fcc00078e0078 */
[----:B-----5:R-:W5:Y:S02]  /*0490*/  LDG.E.64 R122, [R122.64] ;  /* 0x000000047a7a7981 */ /* 0x020f64000c1e1b00 */
[----:B------:R-:W-:-:S04]  /*04a0*/  @P1 IMAD.WIDE.U32 R98, R87, R120, c[0x0][0x198] ;  /* 0x0000660057621625 */ /* 0x000fc800078e0078 */
[CC--:B------:R-:W-:Y:S01]  /*04b0*/  @P1 IMAD.WIDE.U32 R92, R86.reuse, R120.reuse, c[0x0][0x198] ;  /* 0x00006600565c1625 */ /* 0x0c0fe200078e0078 */
        /* <DEDUP_REMOVED lines=15> */
[--C-:B---3--:R-:W-:Y:S02]  /*05b0*/  PRMT R102, RZ, 0x5410, R52.reuse ;  /* 0x00005410ff667816 */ /* 0x108fe40000000034 */
[--C-:B------:R-:W-:Y:S02]  /*05c0*/  PRMT R104, RZ, 0x5410, R53.reuse ;  /* 0x00005410ff687816 */ /* 0x100fe40000000035 */
[----:B------:R-:W-:Y:S02]  /*05d0*/  PRMT R106, RZ, 0x7610, R53 ;  /* 0x00007610ff6a7816 */ /* 0x000fe40000000035 */
[----:B------:R-:W-:Y:S02]  /*05e0*/  PRMT R52, RZ, 0x7610, R52 ;  /* 0x00007610ff347816 */ /* 0x000fe40000000034 */
[----:B--2---:R-:W-:Y:S02]  /*05f0*/  FSEL R53, R100, RZ, !P0 ;  /* 0x000000ff64357208 */ /* 0x004fe40004000000 */
[----:B------:R-:W-:-:S02]  /*0600*/  PRMT R108, RZ, 0x5410, R54 ;  /* 0x00005410ff6c7816 */ /* 0x000fc40000000036 */
[----:B----4-:R-:W-:Y:S01]  /*0610*/  PRMT R91, RZ, 0x5410, R56 ;  /* 0x00005410ff5b7816 */ /* 0x010fe20000000038 */
[C---:B------:R-:W-:Y:S01]  /*0620*/  FADD.FTZ R100, -R53.reuse, R52 ;  /* 0x0000003435647221 */ /* 0x040fe20000010100 */
[----:B0-----:R-:W-:Y:S01]  /*0630*/  PRMT R96, RZ, 0x7610, R56 ;  /* 0x00007610ff607816 */ /* 0x001fe20000000038 */
[----:B------:R-:W-:Y:S01]  /*0640*/  FADD.FTZ R95, -R53, R108 ;  /* 0x0000006c355f7221 */ /* 0x000fe20000010100 */
[----:B------:R-:W-:Y:S02]  /*0650*/  PRMT R54, RZ, 0x7610, R54 ;  /* 0x00007610ff367816 */ /* 0x000fe40000000036 */
[--C-:B------:R-:W-:Y:S02]  /*0660*/  PRMT R110, RZ, 0x5410, R55.reuse ;  /* 0x00005410ff6e7816 */ /* 0x100fe40000000037 */
[----:B------:R-:W-:Y:S02]  /*0670*/  PRMT R56, RZ, 0x5410, R60 ;  /* 0x00005410ff387816 */ /* 0x000fe4000000003c */
[----:B------:R-:W-:-:S02]  /*0680*/  PRMT R112, RZ, 0x7610, R55 ;  /* 0x00007610ff707816 */ /* 0x000fc40000000037 */
[--C-:B-1----:R-:W-:Y:S02]  /*0690*/  PRMT R92, RZ, 0x5410, R57.reuse ;  /* 0x00005410ff5c7816 */ /* 0x102fe40000000039 */
[----:B------:R-:W-:Y:S02]  /*06a0*/  PRMT R94, RZ, 0x7610, R57 ;  /* 0x00007610ff5e7816 */ /* 0x000fe40000000039 */
        /* <DEDUP_REMOVED lines=8> */
[----:B------:R-:W-:Y:S01]  /*0730*/  PRMT R52, RZ, 0x7610, R67 ;  /* 0x00007610ff347816 */ /* 0x000fe20000000043 */
[C---:B------:R-:W-:Y:S01]  /*0740*/  FMUL.FTZ R67, R90.reuse, R100 ;  /* 0x000000645a437220 */ /* 0x040fe20000410000 */
[--C-:B------:R-:W-:Y:S01]  /*0750*/  PRMT R99, RZ, 0x5410, R58.reuse ;  /* 0x00005410ff637816 */ /* 0x100fe2000000003a */
[----:B------:R-:W-:Y:S01]  /*0760*/  FMUL.FTZ R95, R90, R95 ;  /* 0x0000005f5a5f7220 */ /* 0x000fe20000410000 */
[----:B------:R-:W-:Y:S01]  /*0770*/  PRMT R98, RZ, 0x7610, R58 ;  /* 0x00007610ff627816 */ /* 0x000fe2000000003a */
[C---:B------:R-:W-:Y:S01]  /*0780*/  FADD.FTZ R62, -R53.reuse, R102 ;  /* 0x00000066353e7221 */ /* 0x040fe20000010100 */
[--C-:B------:R-:W-:Y:S01]  /*0790*/  PRMT R101, RZ, 0x5410, R59.reuse ;  /* 0x00005410ff657816 */ /* 0x100fe2000000003b */
[C---:B------:R-:W-:Y:S01]  /*07a0*/  FADD.FTZ R97, -R53.reuse, R54 ;  /* 0x0000003635617221 */ /* 0x040fe20000010100 */
[----:B------:R-:W-:Y:S01]  /*07b0*/  PRMT R58, RZ, 0x7610, R59 ;  /* 0x00007610ff3a7816 */ /* 0x000fe2000000003b */
[C---:B------:R-:W-:Y:S01]  /*07c0*/  FADD.FTZ R117, -R53.reuse, R110 ;  /* 0x0000006e35757221 */ /* 0x040fe20000010100 */
[----:B------:R-:W-:Y:S01]  /*07d0*/  PRMT R59, RZ, 0x5410, R66 ;  /* 0x00005410ff3b7816 */ /* 0x000fe20000000042 */
        /* <DEDUP_REMOVED lines=11> */
[----:B------:R-:W-:Y:S01]  /*0890*/  PRMT R56, RZ, 0x7610, R65 ;  /* 0x00007610ff387816 */ /* 0x000fe20000000041 */
[----:B------:R-:W-:Y:S01]  /*08a0*/  FADD.FTZ R53, -R53, R63 ;  /* 0x0000003f35357221 */ /* 0x000fe20000010100 */
[----:B------:R-:W-:Y:S01]  /*08b0*/  PRMT R63, RZ, 0x5410, R65 ;  /* 0x00005410ff3f7816 */ /* 0x000fe20000000041 */
[----:B------:R-:W-:Y:S02]  /*08c0*/  FADD.FTZ R83, R96, R83 ;  /* 0x0000005360537221 */ /* 0x000fe40000010000 */
[-C--:B------:R-:W-:Y:S02]  /*08d0*/  FFMA.FTZ R84, R67, R96.reuse, R84 ;  /* 0x0000006043547223 */ /* 0x080fe40000010054 */
[----:B------:R-:W-:-:S02]  /*08e0*/  FMUL.FTZ R66, R33, R96 ;  /* 0x0000006021427220 */ /* 0x000fc40000410000 */
[----:B------:R-:W-:Y:S02]  /*08f0*/  FADD.FTZ R14, R99, R14 ;  /* 0x0000000e630e7221 */ /* 0x000fe40000010000 */
[-C--:B------:R-:W-:Y:S02]  /*0900*/  FFMA.FTZ R2, R95, R99.reuse, R2 ;  /* 0x000000635f027223 */ /* 0x080fe40000010002 */
[----:B------:R-:W-:Y:S01]  /*0910*/  FMUL.FTZ R96, R28, R99 ;  /* 0x000000631c607220 */ /* 0x000fe20000410000 */
[--C-:B------:R-:W-:Y:S01]  /*0920*/  PRMT R109, RZ, 0x5410, R64.reuse ;  /* 0x00005410ff6d7816 */ /* 0x100fe20000000040 */
[C---:B------:R-:W-:Y:S01]  /*0930*/  FMUL.FTZ R65, R90.reuse, R62 ;  /* 0x0000003e5a417220 */ /* 0x040fe20000410000 */
[----:B------:R-:W-:Y:S01]  /*0940*/  PRMT R60, RZ, 0x7610, R64 ;  /* 0x00007610ff3c7816 */ /* 0x000fe20000000040 */
        /* <DEDUP_REMOVED lines=89> */
.L_x_499:
        /* <DEDUP_REMOVED lines=18> */
.L_x_500:
        /* <DEDUP_REMOVED lines=59> */
[-C--:B------:R-:W-:Y:S02]  /*13b0*/  FFMA.FTZ R97, R97, R53.reuse, R52 ;  /* 0x0000003561617223 */ /* 0x080fe40000010034 */
[----:B------:R-:W-:Y:S02]  /*13c0*/  FADD.FTZ R59, R94, -R93 ;  /* 0x8000005d5e3b7221 */ /* 0x000fe40000010000 */
[----:B------:R-:W-:Y:S01]  /*13d0*/  @P2 FADD.FTZ R91, R91, R54 ;  /* 0x000000365b5b2221 */ /* 0x000fe20000010000 */
[----:B------:R-:W-:Y:S01]  /*13e0*/  @P2 PRMT R54, RZ, 0x7610, R37 ;  /* 0x00007610ff362816 */ /* 0x000fe20000000025 */
[----:B------:R-:W-:Y:S02]  /*13f0*/  FMUL.FTZ R62, R55, c[0x0][0x1e8] ;  /* 0x00007a00373e7a20 */ /* 0x000fe40000410000 */
[----:B------:R-:W-:-:S02]  /*1400*/  FFMA.FTZ R95, R95, R53, R52 ;  /* 0x000000355f5f7223 */ /* 0x000fc40000010034 */
[----:B------:R-:W-:Y:S01]  /*1410*/  FADD.FTZ R93, R98, -R97 ;  /* 0x80000061625d7221 */ /* 0x000fe20000010000 */
[----:B------:R-:W-:Y:S01]  /*1420*/  FSEL R56, R62, RZ, P0 ;  /* 0x000000ff3e387208 */ /* 0x000fe20000000000 */
[----:B------:R-:W-:Y:S01]  /*1430*/  FMUL.FTZ R65, R90, R59 ;  /* 0x0000003b5a417220 */ /* 0x000fe20000410000 */
[----:B------:R-:W-:Y:S01]  /*1440*/  @P1 LOP3.LUT P0, RZ, R74, 0xff00, RZ, 0xc0, !PT ;  /* 0x0000ff004aff1812 */ /* 0x000fe2000780c0ff */
[----:B------:R-:W-:Y:S01]  /*1450*/  @P2 FADD.FTZ R66, R66, R57 ;  /* 0x0000003942422221 */ /* 0x000fe20000010000 */
[----:B------:R-:W-:Y:S01]  /*1460*/  @P1 FSEL R62, R62, RZ, P5 ;  /* 0x000000ff3e3e1208 */ /* 0x000fe20002800000 */
[----:B------:R-:W-:Y:S01]  /*1470*/  FMUL.FTZ R61, R91, c[0x0][0x1e8] ;  /* 0x00007a005b3d7a20 */ /* 0x000fe20000410000 */
[----:B------:R-:W-:Y:S01]  /*1480*/  LOP3.LUT P5, RZ, R122, 0xff0000, RZ, 0xc0, !PT ;  /* 0x00ff00007aff7812 */ /* 0x000fe200078ac0ff */
[----:B------:R-:W-:Y:S01]  /*1490*/  FADD.FTZ R95, R96, -R95 ;  /* 0x8000005f605f7221 */ /* 0x000fe20000010000 */
[----:B------:R-:W-:Y:S01]  /*14a0*/  @P1 F2FP.BF16.PACK_AB R62, RZ, R62 ;  /* 0x0000003eff3e123e */ /* 0x000fe200000010ff */
[----:B------:R-:W-:Y:S01]  /*14b0*/  @P2 FADD.FTZ R65, R65, R54 ;  /* 0x0000003641412221 */ /* 0x000fe20000010000 */
[--C-:B------:R-:W-:Y:S01]  /*14c0*/  @P2 PRMT R54, RZ, 0x5410, R38.reuse ;  /* 0x00005410ff362816 */ /* 0x100fe20000000026 */
[----:B------:R-:W-:Y:S01]  /*14d0*/  FMUL.FTZ R64, R66, c[0x0][0x1e8] ;  /* 0x00007a0042407a20 */ /* 0x000fe20000410000 */
[C---:B------:R-:W-:Y:S01]  /*14e0*/  FSEL R57, R61.reuse, RZ, P6 ;  /* 0x000000ff3d397208 */ /* 0x040fe20003000000 */
[C---:B------:R-:W-:Y:S01]  /*14f0*/  FMUL.FTZ R92, R90.reuse, R93 ;  /* 0x0000005d5a5c7220 */ /* 0x040fe20000410000 */
[----:B------:R-:W-:Y:S01]  /*1500*/  @P2 PRMT R93, RZ, 0x7610, R38 ;  /* 0x00007610ff5d2816 */ /* 0x000fe20000000026 */
[----:B------:R-:W-:Y:S01]  /*1510*/  FMUL.FTZ R67, R90, R95 ;  /* 0x0000005f5a437220 */ /* 0x000fe20000410000 */
[----:B------:R-:W-:Y:S01]  /*1520*/  @P1 FSEL R61, R61, RZ, P0 ;  /* 0x000000ff3d3d1208 */ /* 0x000fe20000000000 */
[----:B------:R-:W-:Y:S01]  /*1530*/  FMUL.FTZ R60, R65, c[0x0][0x1e8] ;  /* 0x00007a00413c7a20 */ /* 0x000fe20000410000 */
[----:B------:R-:W-:Y:S01]  /*1540*/  LOP3.LUT P0, RZ, R122, 0xff000000, RZ, 0xc0, !PT ;  /* 0xff0000007aff7812 */ /* 0x000fe2000780c0ff */
[----:B------:R-:W-:Y:S01]  /*1550*/  @P2 FADD.FTZ R92, R92, R93 ;  /* 0x0000005d5c5c2221 */ /* 0x000fe20000010000 */
[----:B------:R-:W-:Y:S01]  /*1560*/  FSEL R59, R64, RZ, P5 ;  /* 0x000000ff403b7208 */ /* 0x000fe20002800000 */
[----:B------:R-:W-:Y:S01]  /*1570*/  @P2 FADD.FTZ R67, R67, R54 ;  /* 0x0000003643432221 */ /* 0x000fe20000010000 */
[----:B------:R-:W-:Y:S01]  /*1580*/  @P1 LOP3.LUT P5, RZ, R74, 0xff000000, RZ, 0xc0, !PT ;  /* 0xff0000004aff1812 */ /* 0x000fe200078ac0ff */
[----:B------:R-:W-:Y:S01]  /*1590*/  FMUL.FTZ R94, R92, c[0x0][0x1e8] ;  /* 0x00007a005c5e7a20 */ /* 0x000fe20000410000 */
[----:B------:R-:W-:Y:S01]  /*15a0*/  @P1 LOP3.LUT P6, RZ, R74, 0xff0000, RZ, 0xc0, !PT ;  /* 0x00ff00004aff1812 */ /* 0x000fe200078cc0ff */
[----:B------:R-:W-:Y:S01]  /*15b0*/  FMUL.FTZ R63, R67, c[0x0][0x1e8] ;  /* 0x00007a00433f7a20 */ /* 0x000fe20000410000 */
[C---:B------:R-:W-:Y:S01]  /*15c0*/  FSEL R58, R60.reuse, RZ, P0 ;  /* 0x000000ff3c3a7208 */ /* 0x040fe20000000000 */
[-CC-:B------:R-:W-:Y:S01]  /*15d0*/  FFMA.FTZ R99, R99, R53.reuse, R52.reuse ;  /* 0x0000003563637223 */ /* 0x180fe20000010034 */
[----:B------:R-:W-:Y:S01]  /*15e0*/  @P1 FSEL R60, R60, RZ, P5 ;  /* 0x000000ff3c3c1208 */ /* 0x000fe20002800000 */
[-CC-:B------:R-:W-:Y:S01]  /*15f0*/  FFMA.FTZ R100, R100, R53.reuse, R52.reuse ;  /* 0x0000003564647223 */ /* 0x180fe20000010034 */
[----:B------:R-:W-:Y:S01]  /*1600*/  LOP3.LUT P5, RZ, R123, 0xff00, RZ, 0xc0, !PT ;  /* 0x0000ff007bff7812 */ /* 0x000fe200078ac0ff */
[-CC-:B------:R-:W-:Y:S01]  /*1610*/  FFMA.FTZ R103, R103, R53.reuse, R52.reuse ;  /* 0x0000003567677223 */ /* 0x180fe20000010034 */
[----:B------:R-:W-:Y:S01]  /*1620*/  @P1 FSEL R64, R64, RZ, P6 ;  /* 0x000000ff40401208 */ /* 0x000fe20003000000 */
[-CC-:B------:R-:W-:Y:S01]  /*1630*/  FFMA.FTZ R106, R106, R53.reuse, R52.reuse ;  /* 0x000000356a6a7223 */ /* 0x180fe20000010034 */
[----:B------:R-:W-:Y:S01]  /*1640*/  LOP3.LUT P6, RZ, R123, 0xff, RZ, 0xc0, !PT ;  /* 0x000000ff7bff7812 */ /* 0x000fe200078cc0ff */
[-CC-:B------:R-:W-:Y:S01]  /*1650*/  FFMA.FTZ R107, R107, R53.reuse, R52.reuse ;  /* 0x000000356b6b7223 */ /* 0x180fe20000010034 */
[----:B------:R-:W-:Y:S01]  /*1660*/  @P1 LOP3.LUT P0, RZ, R75, 0xff, RZ, 0xc0, !PT ;  /* 0x000000ff4bff1812 */ /* 0x000fe2000780c0ff */
[-CC-:B------:R-:W-:Y:S01]  /*1670*/  FFMA.FTZ R110, R110, R53.reuse, R52.reuse ;  /* 0x000000356e6e7223 */ /* 0x180fe20000010034 */
[----:B------:R-:W-:Y:S01]  /*1680*/  FSEL R54, R63, RZ, P6 ;  /* 0x000000ff3f367208 */ /* 0x000fe20003000000 */
[-CC-:B------:R-:W-:Y:S01]  /*1690*/  FFMA.FTZ R111, R111, R53.reuse, R52.reuse ;  /* 0x000000356f6f7223 */ /* 0x180fe20000010034 */
[----:B------:R-:W-:Y:S01]  /*16a0*/  @P1 FSEL R63, R63, RZ, P0 ;  /* 0x000000ff3f3f1208 */ /* 0x000fe20000000000 */
[-CC-:B------:R-:W-:Y:S01]  /*16b0*/  FFMA.FTZ R114, R114, R53.reuse, R52.reuse ;  /* 0x0000003572727223 */ /* 0x180fe20000010034 */
[----:B------:R-:W-:Y:S01]  /*16c0*/  LOP3.LUT P6, RZ, R123, 0xff0000, RZ, 0xc0, !PT ;  /* 0x00ff00007bff7812 */ /* 0x000fe200078cc0ff */
[-CC-:B------:R-:W-:Y:S01]  /*16d0*/  FFMA.FTZ R93, R115, R53.reuse, R52.reuse ;  /* 0x00000035735d7223 */ /* 0x180fe20000010034 */
[----:B------:R-:W-:Y:S01]  /*16e0*/  LOP3.LUT P0, RZ, R123, 0xff000000, RZ, 0xc0, !PT ;  /* 0xff0000007bff7812 */ /* 0x000fe2000780c0ff */
[----:B------:R-:W-:Y:S01]  /*16f0*/  FFMA.FTZ R118, R118, R53, R52 ;  /* 0x0000003576767223 */ /* 0x000fe20000010034 */
[----:B------:R-:W-:Y:S01]  /*1700*/  FSEL R53, R94, RZ, P5 ;  /* 0x000000ff5e357208 */ /* 0x000fe20002800000 */
[----:B------:R-:W-:Y:S01]  /*1710*/  IMAD.MOV.U32 R52, RZ, RZ, R120 ;  /* 0x000000ffff347224 */ /* 0x000fe200078e0078 */
[----:B------:R-:W-:Y:S01]  /*1720*/  @P1 LOP3.LUT P5, RZ, R75, 0xff00, RZ, 0xc0, !PT ;  /* 0x0000ff004bff1812 */ /* 0x000fe200078ac0ff */
[----:B------:R-:W-:Y:S01]  /*1730*/  FADD.FTZ R95, R102, -R99 ;  /* 0x80000063665f7221 */ /* 0x000fe20000010000 */
[----:B------:R-:W-:Y:S01]  /*1740*/  F2FP.BF16.PACK_AB R54, R53, R54 ;  /* 0x000000363536723e */ /* 0x000fe200000010ff */
[----:B------:R-:W-:Y:S01]  /*1750*/  FADD.FTZ R123, R116, -R93 ;  /* 0x8000005d747b7221 */ /* 0x000fe20000010000 */
[----:B------:R-:W-:Y:S01]  /*1760*/  @P1 FSEL R99, R94, RZ, P5 ;  /* 0x000000ff5e631208 */ /* 0x000fe20002800000 */
[----:B------:R-:W-:Y:S01]  /*1770*/  FADD.FTZ R101, R101, -R100 ;  /* 0x8000006465657221 */ /* 0x000fe20000010000 */
[----:B------:R-:W-:Y:S01]  /*1780*/  LOP3.LUT P5, RZ, R52, 0xff, RZ, 0xc0, !PT ;  /* 0x000000ff34ff7812 */ /* 0x000fe200078ac0ff */
[C---:B------:R-:W-:Y:S01]  /*1790*/  FMUL.FTZ R52, R90.reuse, R95 ;  /* 0x0000005f5a347220 */ /* 0x040fe20000410000 */
[----:B------:R-:W-:Y:S01]  /*17a0*/  @P2 PRMT R93, RZ, 0x5410, R39 ;  /* 0x00005410ff5d2816 */ /* 0x000fe20000000027 */
[----:B------:R-:W-:Y:S01]  /*17b0*/  FADD.FTZ R119, R117, -R118 ;  /* 0x8000007675777221 */ /* 0x000fe20000010000 */
[----:B------:R-:W-:Y:S01]  /*17c0*/  @P2 PRMT R94, RZ, 0x5410, R40 ;  /* 0x00005410ff5e2816 */ /* 0x000fe20000000028 */
[----:B------:R-:W-:Y:S01]  /*17d0*/  FMUL.FTZ R118, R90, R101 ;  /* 0x000000655a767220 */ /* 0x000fe20000410000 */
[----:B------:R-:W-:Y:S01]  /*17e0*/  F2FP.BF16.PACK_AB R53, R58, R59 ;  /* 0x0000003b3a35723e */ /* 0x000fe200000010ff */
[----:B------:R-:W-:Y:S01]  /*17f0*/  @P2 FADD.FTZ R52, R52, R93 ;  /* 0x0000005d34342221 */ /* 0x000fe20000010000 */
[----:B------:R-:W-:Y:S01]  /*1800*/  @P2 PRMT R93, RZ, 0x7610, R39 ;  /* 0x00007610ff5d2816 */ /* 0x000fe20000000027 */
[----:B------:R-:W-:Y:S01]  /*1810*/  FADD.FTZ R111, R112, -R111 ;  /* 0x8000006f706f7221 */ /* 0x000fe20000010000 */
[----:B------:R-:W-:Y:S01]  /*1820*/  @P1 F2FP.BF16.PACK_AB R64, RZ, R64 ;  /* 0x00000040ff40123e */ /* 0x000fe200000010ff */
[----:B------:R-:W-:Y:S01]  /*1830*/  FADD.FTZ R103, R104, -R103 ;  /* 0x8000006768677221 */ /* 0x000fe20000010000 */
[----:B------:R-:W-:Y:S01]  /*1840*/  @P1 F2FP.BF16.PACK_AB R63, RZ, R63 ;  /* 0x0000003fff3f123e */ /* 0x000fe200000010ff */
[----:B------:R-:W-:Y:S01]  /*1850*/  @P2 FADD.FTZ R118, R118, R93 ;  /* 0x0000005d76762221 */ /* 0x000fe20000010000 */
[----:B------:R-:W-:Y:S01]  /*1860*/  @P2 PRMT R93, RZ, 0x7610, R41 ;  /* 0x00007610ff5d2816 */ /* 0x000fe20000000029 */
[----:B------:R-:W-:Y:S01]  /*1870*/  FADD.FTZ R115, R105, -R106 ;  /* 0x8000006a69737221 */ /* 0x000fe20000010000 */
[----:B------:R-:W-:Y:S01]  /*1880*/  @P1 F2FP.BF16.PACK_AB R61, RZ, R61 ;  /* 0x0000003dff3d123e */ /* 0x000fe200000010ff */
[----:B------:R-:W-:Y:S01]  /*1890*/  FMUL.FTZ R112, R118, c[0x0][0x1e8] ;  /* 0x00007a0076707a20 */ /* 0x000fe20000410000 */
[----:B------:R-:W-:Y:S01]  /*18a0*/  @P1 F2FP.BF16.PACK_AB R60, RZ, R60 ;  /* 0x0000003cff3c123e */ /* 0x000fe200000010ff */
[----:B------:R-:W-:Y:S01]  /*18b0*/  FADD.FTZ R97, R109, -R110 ;  /* 0x8000006e6d617221 */ /* 0x000fe20000010000 */
[----:B------:R-:W-:Y:S01]  /*18c0*/  @P1 F2FP.BF16.PACK_AB R99, RZ, R99 ;  /* 0x00000063ff63123e */ /* 0x000fe200000010ff */
[----:B------:R-:W-:Y:S01]  /*18d0*/  FADD.FTZ R105, R113, -R114 ;  /* 0x8000007271697221 */ /* 0x000fe20000010000 */
[----:B------:R-:W-:Y:S01]  /*18e0*/  FSEL R117, R112, RZ, P0 ;  /* 0x000000ff70757208 */ /* 0x000fe20000000000 */
[----:B------:R-:W-:Y:S01]  /*18f0*/  FADD.FTZ R107, R108, -R107 ;  /* 0x8000006b6c6b7221 */ /* 0x000fe20000010000 */
[----:B------:R-:W-:Y:S01]  /*1900*/  ISETP.NE.U32.AND P0, PT, RZ, c[0x0][0x258], PT ;  /* 0x00009600ff007a0c */ /* 0x000fe20003f05070 */
[----:B------:R-:W-:Y:S01]  /*1910*/  FMUL.FTZ R113, R90, R103 ;  /* 0x000000675a717220 */ /* 0x000fe20000410000 */
[----:B------:R-:W-:Y:S01]  /*1920*/  @P1 PRMT R48, R62, 0x7610, R48 ;  /* 0x000076103e301816 */ /* 0x000fe20000000030 */
[C---:B------:R-:W-:Y:S01]  /*1930*/  FMUL.FTZ R108, R90.reuse, R97 ;  /* 0x000000615a6c7220 */ /* 0x040fe20000410000 */
[----:B------:R-:W-:Y:S01]  /*1940*/  ISETP.NE.AND.EX P0, PT, RZ, c[0x0][0x25c], PT, P0 ;  /* 0x00009700ff007a0c */ /* 0x000fe20003f05300 */
[----:B------:R-:W-:Y:S01]  /*1950*/  FMUL.FTZ R110, R90, R105 ;  /* 0x000000695a6e7220 */ /* 0x000fe20000410000 */
[----:B------:R-:W-:Y:S01]  /*1960*/  @P1 PRMT R49, R64, 0x7610, R49 ;  /* 0x0000761040311816 */ /* 0x000fe20000000031 */
[----:B------:R-:W-:Y:S01]  /*1970*/  FMUL.FTZ R105, R52, c[0x0][0x1e8] ;  /* 0x00007a0034697a20 */ /* 0x000fe20000410000 */
[----:B------:R-:W-:Y:S01]  /*1980*/  @P1 PRMT R50, R63, 0x7610, R50 ;  /* 0x000076103f321816 */ /* 0x000fe20000000032 */
[----:B------:R-:W-:Y:S01]  /*1990*/  @P2 FADD.FTZ R113, R113, R94 ;  /* 0x0000005e71712221 */ /* 0x000fe20000010000 */
[----:B------:R-:W-:Y:S01]  /*19a0*/  @P2 PRMT R94, RZ, 0x5410, R41 ;  /* 0x00005410ff5e2816 */ /* 0x000fe20000000029 */
[----:B------:R-:W-:Y:S01]  /*19b0*/  @P2 FADD.FTZ R108, R108, R93 ;  /* 0x0000005d6c6c2221 */ /* 0x000fe20000010000 */
[----:B------:R-:W-:Y:S01]  /*19c0*/  @P2 PRMT R93, RZ, 0x7610, R42 ;  /* 0x00007610ff5d2816 */ /* 0x000fe2000000002a */
[C---:B------:R-:W-:Y:S01]  /*19d0*/  FMUL.FTZ R109, R90.reuse, R107 ;  /* 0x0000006b5a6d7220 */ /* 0x040fe20000410000 */
[----:B------:R-:W-:Y:S01]  /*19e0*/  FSEL R116, R105, RZ, P6 ;  /* 0x000000ff69747208 */ /* 0x000fe20003000000 */
[----:B------:R-:W-:Y:S01]  /*19f0*/  FMUL.FTZ R107, R90, R111 ;  /* 0x0000006f5a6b7220 */ /* 0x000fe20000410000 */
[----:B------:R-:W-:Y:S01]  /*1a00*/  @P1 LOP3.LUT P6, RZ, R75, 0xff0000, RZ, 0xc0, !PT ;  /* 0x00ff00004bff1812 */ /* 0x000fe200078cc0ff */
[----:B------:R-:W-:Y:S01]  /*1a10*/  @P2 FADD.FTZ R109, R109, R94 ;  /* 0x0000005e6d6d2221 */ /* 0x000fe20000010000 */
[----:B------:R-:W-:Y:S01]  /*1a20*/  @P2 PRMT R94, RZ, 0x5410, R42 ;  /* 0x00005410ff5e2816 */ /* 0x000fe2000000002a */
[----:B------:R-:W-:Y:S01]  /*1a30*/  @P2 FADD.FTZ R110, R110, R93 ;  /* 0x0000005d6e6e2221 */ /* 0x000fe20000010000 */
[----:B------:R-:W-:Y:S01]  /*1a40*/  @P2 PRMT R93, RZ, 0x5410, R43 ;  /* 0x00005410ff5d2816 */ /* 0x000fe2000000002b */
[----:B------:R-:W-:Y:S01]  /*1a50*/  FMUL.FTZ R106, R90, R123 ;  /* 0x0000007b5a6a7220 */ /* 0x000fe20000410000 */
[----:B------:R-:W-:Y:S01]  /*1a60*/  @P1 FSEL R105, R105, RZ, P6 ;  /* 0x000000ff69691208 */ /* 0x000fe20003000000 */
[----:B------:R-:W-:Y:S01]  /*1a70*/  @P2 FADD.FTZ R107, R107, R94 ;  /* 0x0000005e6b6b2221 */ /* 0x000fe20000010000 */
[----:B------:R-:W-:Y:S01]  /*1a80*/  @P1 LOP3.LUT P6, RZ, R75, 0xff000000, RZ, 0xc0, !PT ;  /* 0xff0000004bff1812 */ /* 0x000fe200078cc0ff */
[----:B------:R-:W-:Y:S01]  /*1a90*/  @P2 FADD.FTZ R106, R106, R93 ;  /* 0x0000005d6a6a2221 */ /* 0x000fe20000010000 */
[----:B------:R-:W-:Y:S01]  /*1aa0*/  @P0 F2FP.BF16.PACK_AB R66, RZ, R66 ;  /* 0x00000042ff42023e */ /* 0x000fe200000010ff */
[----:B------:R-:W-:Y:S01]  /*1ab0*/  FMUL.FTZ R94, R109, c[0x0][0x1e8] ;  /* 0x00007a006d5e7a20 */ /* 0x000fe20000410000 */
[----:B------:R-:W-:Y:S01]  /*1ac0*/  @P1 FSEL R112, R112, RZ, P6 ;  /* 0x000000ff70701208 */ /* 0x000fe20003000000 */
[----:B------:R-:W-:Y:S01]  /*1ad0*/  FMUL.FTZ R93, R113, c[0x0][0x1e8] ;  /* 0x00007a00715d7a20 */ /* 0x000fe20000410000 */
[----:B------:R-:W-:Y:S01]  /*1ae0*/  @P0 F2FP.BF16.PACK_AB R55, RZ, R55 ;  /* 0x00000037ff37023e */ /* 0x000fe200000010ff */
[C---:B------:R-:W-:Y:S01]  /*1af0*/  FMUL.FTZ R114, R90.reuse, R115 ;  /* 0x000000735a727220 */ /* 0x040fe20000410000 */
[----:B------:R-:W-:Y:S01]  /*1b00*/  @P0 F2FP.BF16.PACK_AB R67, RZ, R67 ;  /* 0x00000043ff43023e */ /* 0x000fe200000010ff */
[----:B------:R-:W-:Y:S01]  /*1b10*/  FMUL.FTZ R90, R90, R119 ;  /* 0x000000775a5a7220 */ /* 0x000fe20000410000 */
[----:B------:R-:W-:Y:S01]  /*1b20*/  @P0 F2FP.BF16.PACK_AB R52, RZ, R52 ;  /* 0x00000034ff34023e */ /* 0x000fe200000010ff */
[----:B------:R-:W-:Y:S01]  /*1b30*/  FMUL.FTZ R96, R107, c[0x0][0x1e8] ;  /* 0x00007a006b607a20 */ /* 0x000fe20000410000 */
[----:B------:R-:W-:Y:S01]  /*1b40*/  LOP3.LUT P6, RZ, R120, 0xff0000, RZ, 0xc0, !PT ;  /* 0x00ff000078ff7812 */ /* 0x000fe200078cc0ff */
[----:B------:R-:W-:Y:S01]  /*1b50*/  FMUL.FTZ R95, R108, c[0x0][0x1e8] ;  /* 0x00007a006c5f7a20 */ /* 0x000fe20000410000 */
[----:B------:R-:W-:Y:S01]  /*1b60*/  @P0 PRMT R45, R66, 0x7610, R45 ;  /* 0x00007610422d0816 */ /* 0x000fe2000000002d */
[----:B------:R-:W-:Y:S01]  /*1b70*/  IMAD.MOV.U32 R66, RZ, RZ, 0x10 ;  /* 0x00000010ff427424 */ /* 0x000fe200078e00ff */
[----:B------:R-:W-:Y:S01]  /*1b80*/  @P0 F2FP.BF16.PACK_AB R91, RZ, R91 ;  /* 0x0000005bff5b023e */ /* 0x000fe200000010ff */
[----:B------:R-:W-:Y:S01]  /*1b90*/  FMUL.FTZ R98, R106, c[0x0][0x1e8] ;  /* 0x00007a006a627a20 */ /* 0x000fe20000410000 */
[----:B------:R-:W-:Y:S01]  /*1ba0*/  @P0 F2FP.BF16.PACK_AB R65, RZ, R65 ;  /* 0x00000041ff41023e */ /* 0x000fe200000010ff */
[----:B------:R-:W-:Y:S01]  /*1bb0*/  IMAD.WIDE.U32 R58, R87, R66, c[0x0][0x248] ;  /* 0x00009200573a7625 */ /* 0x000fe200078e0042 */
[----:B------:R-:W-:-:S02]  /*1bc0*/  @P0 F2FP.BF16.PACK_AB R92, RZ, R92 ;  /* 0x0000005cff5c023e */ /* 0x000fc400000010ff */
[----:B------:R-:W-:Y:S01]  /*1bd0*/  @P0 F2FP.BF16.PACK_AB R118, RZ, R118 ;  /* 0x00000076ff76023e */ /* 0x000fe200000010ff */
[----:B------:R-:W-:Y:S01]  /*1be0*/  FMUL.FTZ R97, R110, c[0x0][0x1e8] ;  /* 0x00007a006e617a20 */ /* 0x000fe20000410000 */
[----:B------:R-:W-:Y:S02]  /*1bf0*/  @P2 PRMT R119, RZ, 0x7610, R43 ;  /* 0x00007610ff772816 */ /* 0x000fe4000000002b */
[----:B------:R-:W-:Y:S02]  /*1c00*/  @P0 PRMT R44, R55, 0x7610, R44 ;  /* 0x00007610372c0816 */ /* 0x000fe4000000002c */
[----:B------:R-:W-:Y:S01]  /*1c10*/  @P0 PRMT R46, R67, 0x7610, R46 ;  /* 0x00007610432e0816 */ /* 0x000fe2000000002e */
[----:B------:R-:W-:Y:S01]  /*1c20*/  @P2 FADD.FTZ R90, R90, R119 ;  /* 0x000000775a5a2221 */ /* 0x000fe20000010000 */
[----:B------:R-:W-:Y:S02]  /*1c30*/  @P0 PRMT R47, R52, 0x7610, R47 ;  /* 0x00007610342f0816 */ /* 0x000fe4000000002f */
[----:B------:R-:W-:-:S02]  /*1c40*/  FSEL R102, R94, RZ, P6 ;  /* 0x000000ff5e667208 */ /* 0x000fc40003000000 */
[----:B------:R-:W-:Y:S02]  /*1c50*/  @P2 PRMT R115, RZ, 0x7610, R40 ;  /* 0x00007610ff732816 */ /* 0x000fe40000000028 */
[----:B------:R-:W-:Y:S02]  /*1c60*/  FSEL R100, R93, RZ, P5 ;  /* 0x000000ff5d647208 */ /* 0x000fe40002800000 */
[----:B------:R-:W-:Y:S01]  /*1c70*/  LOP3.LUT P6, RZ, R121, 0xff, RZ, 0xc0, !PT ;  /* 0x000000ff79ff7812 */ /* 0x000fe200078cc0ff */
[----:B------:R-:W-:Y:S01]  /*1c80*/  @P2 FADD.FTZ R114, R114, R115 ;  /* 0x0000007372722221 */ /* 0x000fe20000010000 */
[----:B------:R-:W-:Y:S02]  /*1c90*/  LOP3.LUT P5, RZ, R120, 0xff000000, RZ, 0xc0, !PT ;  /* 0xff00000078ff7812 */ /* 0x000fe400078ac0ff */
[----:B------:R-:W-:Y:S01]  /*1ca0*/  F2FP.BF16.PACK_AB R52, R57, R56 ;  /* 0x000000383934723e */ /* 0x000fe200000010ff */
[----:B------:R-:W-:Y:S01]  /*1cb0*/  @P0 IMAD.WIDE.U32 R56, R87, R66, c[0x0][0x258] ;  /* 0x0000960057380625 */ /* 0x000fe200078e0042 */
        /* <DEDUP_REMOVED lines=25> */
[----:B------:R-:W-:Y:S02]  /*1e50*/  FSEL R57, R114, RZ, P5 ;  /* 0x000000ff72397208 */ /* 0x000fe40002800000 */
[----:B------:R-:W-:Y:S02]  /*1e60*/  @P1 F2FP.BF16.PACK_AB R112, RZ, R112 ;  /* 0x00000070ff70123e */ /* 0x000fe400000010ff */
[----:B------:R-:W-:Y:S02]  /*1e70*/  @P1 PRMT R51, R105, 0x7610, R51 ;  /* 0x0000761069331816 */ /* 0x000fe40000000033 */
[----:B------:R-:W-:-:S02]  /*1e80*/  @P0 PRMT R44, R113, 0x7610, R44 ;  /* 0x00007610712c0816 */ /* 0x000fc4000000002c */
[----:B------:R-:W-:Y:S02]  /*1e90*/  @P0 F2FP.BF16.PACK_AB R108, RZ, R108 ;  /* 0x0000006cff6c023e */ /* 0x000fe400000010ff */
[----:B------:R-:W-:Y:S02]  /*1ea0*/  @P0 F2FP.BF16.PACK_AB R110, RZ, R110 ;  /* 0x0000006eff6e023e */ /* 0x000fe400000010ff */
[----:B------:R-:W-:Y:S02]  /*1eb0*/  @P0 PRMT R45, R109, 0x7610, R45 ;  /* 0x000076106d2d0816 */ /* 0x000fe4000000002d */
[----:B------:R-:W-:Y:S02]  /*1ec0*/  @P0 PRMT R46, R107, 0x7610, R46 ;  /* 0x000076106b2e0816 */ /* 0x000fe4000000002e */
[----:B------:R-:W-:Y:S02]  /*1ed0*/  @P0 PRMT R47, R106, 0x7610, R47 ;  /* 0x000076106a2f0816 */ /* 0x000fe4000000002f */
[----:B------:R-:W-:-:S02]  /*1ee0*/  F2FP.BF16.PACK_AB R55, R52, R111 ;  /* 0x0000006f3437723e */ /* 0x000fc400000010ff */
[----:B------:R-:W-:Y:S01]  /*1ef0*/  F2FP.BF16.PACK_AB R52, R57, R100 ;  /* 0x000000643934723e */ /* 0x000fe200000010ff */
[-C--:B------:R-:W-:Y:S01]  /*1f00*/  @P1 IMAD.WIDE.U32 R56, R87, R66.reuse, c[0x0][0x250] ;  /* 0x0000940057381625 */ /* 0x080fe200078e0042 */
[----:B------:R-:W-:Y:S02]  /*1f10*/  @P1 PRMT R48, R48, 0x5410, R61 ;  /* 0x0000541030301816 */ /* 0x000fe4000000003d */
[----:B------:R-:W-:Y:S02]  /*1f20*/  @P1 PRMT R49, R49, 0x5410, R60 ;  /* 0x0000541031311816 */ /* 0x000fe4000000003c */
[----:B------:R-:W-:Y:S02]  /*1f30*/  @P1 PRMT R50, R50, 0x5410, R99 ;  /* 0x0000541032321816 */ /* 0x000fe40000000063 */
[----:B------:R-:W-:Y:S02]  /*1f40*/  @P1 PRMT R51, R51, 0x5410, R112 ;  /* 0x0000541033331816 */ /* 0x000fe40000000070 */
[----:B------:R-:W-:Y:S01]  /*1f50*/  @P0 PRMT R44, R44, 0x5410, R59 ;  /* 0x000054102c2c0816 */ /* 0x000fe2000000003b */
[----:B------:R-:W-:Y:S01]  /*1f60*/  @P0 IMAD.WIDE.U32 R58, R86, R66, c[0x0][0x258] ;  /* 0x00009600563a0625 */ /* 0x000fe200078e0042 */
[----:B------:R-:W-:Y:S01]  /*1f70*/  @P0 PRMT R45, R45, 0x5410, R108 ;  /* 0x000054102d2d0816 */ /* 0x000fe2000000006c */
[----:B------:R0:W-:Y:S01]  /*1f80*/  @P1 STG.E.128 [R56.64], R48 ;  /* 0x0000003038001986 */ /* 0x0001e2000c101d04 */
[----:B------:R-:W-:-:S02]  /*1f90*/  @P0 PRMT R46, R46, 0x5410, R110 ;  /* 0x000054102e2e0816 */ /* 0x000fc4000000006e */
[----:B------:R-:W-:Y:S02]  /*1fa0*/  @P0 PRMT R47, R47, 0x5410, R65 ;  /* 0x000054102f2f0816 */ /* 0x000fe40000000041 */
[----:B------:R-:W-:Y:S02]  /*1fb0*/  @P1 MOV R115, R76 ;  /* 0x0000004c00731202 */ /* 0x000fe40000000f00 */
[C---:B------:R-:W-:Y:S01]  /*1fc0*/  @P1 LOP3.LUT P5, RZ, R76.reuse, 0xff0000, RZ, 0xc0, !PT ;  /* 0x00ff00004cff1812 */ /* 0x040fe200078ac0ff */
[----:B------:R1:W-:Y:S01]  /*1fd0*/  @P0 STG.E.128 [R58.64], R44 ;  /* 0x0000002c3a000986 */ /* 0x0003e2000c101d04 */
[C---:B------:R-:W-:Y:S02]  /*1fe0*/  @P1 LOP3.LUT P0, RZ, R76.reuse, 0xff00, RZ, 0xc0, !PT ;  /* 0x0000ff004cff1812 */ /* 0x040fe4000780c0ff */
[----:B------:R-:W-:Y:S02]  /*1ff0*/  @P1 LOP3.LUT P2, RZ, R115, 0xff, RZ, 0xc0, !PT ;  /* 0x000000ff73ff1812 */ /* 0x000fe4000784c0ff */
[----:B------:R-:W-:-:S02]  /*2000*/  @P1 LOP3.LUT P6, RZ, R76, 0xff000000, RZ, 0xc0, !PT ;  /* 0xff0000004cff1812 */ /* 0x000fc400078cc0ff */
[----:B------:R-:W-:Y:S02]  /*2010*/  @P1 FSEL R94, R94, RZ, P5 ;  /* 0x000000ff5e5e1208 */ /* 0x000fe40002800000 */
[C---:B------:R-:W-:Y:S02]  /*2020*/  @P1 LOP3.LUT P5, RZ, R77.reuse, 0xff0000, RZ, 0xc0, !PT ;  /* 0x00ff00004dff1812 */ /* 0x040fe400078ac0ff */
[----:B0-----:R-:W-:Y:S02]  /*2030*/  @P1 FSEL R56, R114, RZ, P0 ;  /* 0x000000ff72381208 */ /* 0x001fe40000000000 */
[----:B------:R-:W-:Y:S02]  /*2040*/  @P1 LOP3.LUT P0, RZ, R77, 0xff, RZ, 0xc0, !PT ;  /* 0x000000ff4dff1812 */ /* 0x000fe4000780c0ff */
[----:B------:R-:W-:Y:S02]  /*2050*/  @P1 FSEL R93, R93, RZ, P2 ;  /* 0x000000ff5d5d1208 */ /* 0x000fe40001000000 */
[----:B------:R-:W-:-:S02]  /*2060*/  @P1 FSEL R95, R95, RZ, P6 ;  /* 0x000000ff5f5f1208 */ /* 0x000fc40003000000 */
[C---:B------:R-:W-:Y:S02]  /*2070*/  @P1 LOP3.LUT P2, RZ, R77.reuse, 0xff00, RZ, 0xc0, !PT ;  /* 0x0000ff004dff1812 */ /* 0x040fe4000784c0ff */
[----:B------:R-:W-:Y:S02]  /*2080*/  @P1 LOP3.LUT P6, RZ, R77, 0xff000000, RZ, 0xc0, !PT ;  /* 0xff0000004dff1812 */ /* 0x000fe400078cc0ff */
[----:B------:R-:W-:Y:S02]  /*2090*/  @P1 FSEL R96, R96, RZ, P0 ;  /* 0x000000ff60601208 */ /* 0x000fe40000000000 */
[----:B------:R-:W-:Y:S02]  /*20a0*/  @P1 FSEL R98, R98, RZ, P5 ;  /* 0x000000ff62621208 */ /* 0x000fe40002800000 */
[----:B------:R-:W-:Y:S02]  /*20b0*/  @P1 F2FP.BF16.PACK_AB R93, RZ, R93 ;  /* 0x0000005dff5d123e */ /* 0x000fe400000010ff */
[----:B------:R-:W-:-:S02]  /*20c0*/  @P1 F2FP.BF16.PACK_AB R94, RZ, R94 ;  /* 0x0000005eff5e123e */ /* 0x000fc400000010ff */
[----:B------:R-:W-:Y:S02]  /*20d0*/  @P1 FSEL R97, R97, RZ, P2 ;  /* 0x000000ff61611208 */ /* 0x000fe40001000000 */
[----:B------:R-:W-:Y:S02]  /*20e0*/  @P1 FSEL R90, R90, RZ, P6 ;  /* 0x000000ff5a5a1208 */ /* 0x000fe40003000000 */
[----:B------:R-:W-:Y:S02]  /*20f0*/  @P1 F2FP.BF16.PACK_AB R96, RZ, R96 ;  /* 0x00000060ff60123e */ /* 0x000fe400000010ff */
[----:B------:R-:W-:Y:S02]  /*2100*/  @P1 F2FP.BF16.PACK_AB R98, RZ, R98 ;  /* 0x00000062ff62123e */ /* 0x000fe400000010ff */
[----:B------:R-:W-:Y:S02]  /*2110*/  IADD3 R61, R87, 0x100, RZ ;  /* 0x00000100573d7810 */ /* 0x000fe40007ffe0ff */
[----:B------:R-:W-:-:S02]  /*2120*/  @P1 F2FP.BF16.PACK_AB R56, RZ, R56 ;  /* 0x00000038ff38123e */ /* 0x000fc400000010ff */
[----:B------:R-:W-:Y:S01]  /*2130*/  @P1 F2FP.BF16.PACK_AB R95, RZ, R95 ;  /* 0x0000005fff5f123e */ /* 0x000fe200000010ff */
[----:B------:R-:W-:Y:S01]  /*2140*/  IMAD.WIDE.U32 R60, R66, R61, c[0x0][0x248] ;  /* 0x00009200423c7625 */ /* 0x000fe200078e003d */
[----:B------:R-:W-:Y:S02]  /*2150*/  @P1 F2FP.BF16.PACK_AB R97, RZ, R97 ;  /* 0x00000061ff61123e */ /* 0x000fe400000010ff */
[----:B------:R-:W-:Y:S01]  /*2160*/  @P1 F2FP.BF16.PACK_AB R90, RZ, R90 ;  /* 0x0000005aff5a123e */ /* 0x000fe200000010ff */
[----:B------:R-:W-:Y:S01]  /*2170*/  @P1 IMAD.WIDE.U32 R66, R86, R66, c[0x0][0x250] ;  /* 0x0000940056421625 */ /* 0x000fe200078e0042 */
[----:B------:R-:W-:Y:S02]  /*2180*/  @P1 PRMT R48, R93, 0x7610, R48 ;  /* 0x000076105d301816 */ /* 0x000fe40000000030 */
[----:B------:R-:W-:Y:S02]  /*2190*/  @P1 PRMT R49, R94, 0x7610, R49 ;  /* 0x000076105e311816 */ /* 0x000fe40000000031 */
[----:B------:R-:W-:-:S02]  /*21a0*/  @P1 PRMT R50, R96, 0x7610, R50 ;  /* 0x0000761060321816 */ /* 0x000fc40000000032 */
[----:B------:R-:W-:Y:S02]  /*21b0*/  @P1 PRMT R51, R98, 0x7610, R51 ;  /* 0x0000761062331816 */ /* 0x000fe40000000033 */
[----:B------:R-:W-:Y:S02]  /*21c0*/  F2FP.BF16.PACK_AB R54, R103, R104 ;  /* 0x000000686736723e */ /* 0x000fe400000010ff */
[----:B------:R-:W-:Y:S02]  /*21d0*/  F2FP.BF16.PACK_AB R53, R101, R102 ;  /* 0x000000666535723e */ /* 0x000fe400000010ff */
        /* <DEDUP_REMOVED lines=9> */
.L_x_497:
        /* <DEDUP_REMOVED lines=26> */
.L_x_494:
[----:B------:R-:W0:Y:S01]  /*2410*/  S2UR UR6, SR_CTAID.X ;  /* 0x00000000000679c3 */ /* 0x000e220000002500 */
[----:B------:R-:W-:Y:S01]  /*2420*/  IMAD.MOV.U32 R9, RZ, RZ, 0x20 ;  /* 0x00000020ff097424 */ /* 0x000fe200078e00ff */
        /* <DEDUP_REMOVED lines=14> */
.L_x_495:
[----:B------:R-:W-:Y:S01]  /*2510*/  HFMA2.MMA R58, -RZ, RZ, 0, 9.5367431640625e-07 ;  /* 0x00000010ff3a7435 */ /* 0x000fe200000001ff */
[----:B------:R-:W-:Y:S01]  /*2520*/  MOV R59, R54 ;  /* 0x00000036003b7202 */ /* 0x000fe20000000f00 */
[----:B------:R-:W-:Y:S01]  /*2530*/  IMAD.MOV.U32 R56, RZ, RZ, 0x1f ;  /* 0x0000001fff387424 */ /* 0x000fe200078e00ff */
[----:B------:R-:W-:-:S02]  /*2540*/  MOV R55, 0xffffffff ;  /* 0xffffffff00377802 */ /* 0x000fc40000000f00 */
[----:B------:R-:W-:Y:S02]  /*2550*/  MOV R52, 0x2570 ;  /* 0x0000257000347802 */ /* 0x000fe40000000f00 */
[----:B-----5:R-:W-:Y:S05]  /*2560*/  CALL.REL.NOINC `($__internal_35_$__cuda_sm70_shflsync_down_p) ;  /* 0x0000046000007944 */ /* 0x020fea0003c00000 */
[----:B-1----:R-:W-:Y:S01]  /*2570*/  MOV R57, R55 ;  /* 0x0000003700397202 */ /* 0x002fe20000000f00 */
[----:B0-----:R-:W-:Y:S05]  /*2580*/  BRA `(.L_x_499) ;  /* 0xffffe95000007947 */ /* 0x001fea000383ffff */
.L_x_496:
[----:B------:R-:W-:Y:S01]  /*2590*/  HFMA2.MMA R58, -RZ, RZ, 0, 9.5367431640625e-07 ;  /* 0x00000010ff3a7435 */ /* 0x000fe200000001ff */
[----:B------:R-:W-:Y:S01]  /*25a0*/  IMAD.MOV.U32 R59, RZ, RZ, R60 ;  /* 0x000000ffff3b7224 */ /* 0x000fe200078e003c */
[----:B------:R-:W-:Y:S01]  /*25b0*/  MOV R56, 0x1f ;  /* 0x0000001f00387802 */ /* 0x000fe20000000f00 */
[----:B------:R-:W-:Y:S01]  /*25c0*/  IMAD.MOV.U32 R55, RZ, RZ, -0x1 ;  /* 0xffffffffff377424 */ /* 0x000fe200078e00ff */
[----:B------:R-:W-:Y:S02]  /*25d0*/  MOV R52, 0x25f0 ;  /* 0x000025f000347802 */ /* 0x000fe40000000f00 */
[----:B01---5:R-:W-:Y:S05]  /*25e0*/  CALL.REL.NOINC `($__internal_35_$__cuda_sm70_shflsync_down_p) ;  /* 0x000003e000007944 */ /* 0x023fea0003c00000 */
[----:B------:R-:W-:Y:S01]  /*25f0*/  FADD.FTZ R57, R54, R57 ;  /* 0x0000003936397221 */ /* 0x000fe20000010000 */
[----:B0-----:R-:W-:Y:S01]  /*2600*/  HFMA2.MMA R58, -RZ, RZ, 0, 4.76837158203125e-07 ;  /* 0x00000008ff3a7435 */ /* 0x001fe200000001ff */
[----:B-1----:R-:W-:Y:S01]  /*2610*/  FADD.FTZ R60, R60, R55 ;  /* 0x000000373c3c7221 */ /* 0x002fe20000010000 */
[----:B------:R-:W-:Y:S01]  /*2620*/  MOV R56, 0x1f ;  /* 0x0000001f00387802 */ /* 0x000fe20000000f00 */
[----:B------:R-:W-:Y:S01]  /*2630*/  IMAD.MOV.U32 R55, RZ, RZ, -0x1 ;  /* 0xffffffffff377424 */ /* 0x000fe200078e00ff */
[----:B------:R-:W-:-:S02]  /*2640*/  MOV R59, R57 ;  /* 0x00000039003b7202 */ /* 0x000fc40000000f00 */
[----:B------:R-:W-:Y:S02]  /*2650*/  MOV R52, 0x2670 ;  /* 0x0000267000347802 */ /* 0x000fe40000000f00 */
[----:B------:R-:W-:Y:S05]  /*2660*/  CALL.REL.NOINC `($__internal_35_$__cuda_sm70_shflsync_down_p) ;  /* 0x0000036000007944 */ /* 0x000fea0003c00000 */
[----:B0-----:R-:W-:Y:S01]  /*2670*/  HFMA2.MMA R58, -RZ, RZ, 0, 4.76837158203125e-07 ;  /* 0x00000008ff3a7435 */ /* 0x001fe200000001ff */
[----:B-1----:R-:W-:Y:S01]  /*2680*/  MOV R54, R55 ;  /* 0x0000003700367202 */ /* 0x002fe20000000f00 */
[----:B------:R-:W-:Y:S01]  /*2690*/  IMAD.MOV.U32 R59, RZ, RZ, R60 ;  /* 0x000000ffff3b7224 */ /* 0x000fe200078e003c */
[----:B------:R-:W-:Y:S01]  /*26a0*/  MOV R56, 0x1f ;  /* 0x0000001f00387802 */ /* 0x000fe20000000f00 */
[----:B------:R-:W-:Y:S01]  /*26b0*/  IMAD.MOV.U32 R55, RZ, RZ, -0x1 ;  /* 0xffffffffff377424 */ /* 0x000fe200078e00ff */
[----:B------:R-:W-:Y:S02]  /*26c0*/  MOV R52, 0x26e0 ;  /* 0x000026e000347802 */ /* 0x000fe40000000f00 */
[----:B------:R-:W-:Y:S05]  /*26d0*/  CALL.REL.NOINC `($__internal_35_$__cuda_sm70_shflsync_down_p) ;  /* 0x000002f000007944 */ /* 0x000fea0003c00000 */
[----:B------:R-:W-:Y:S01]  /*26e0*/  FADD.FTZ R57, R54, R57 ;  /* 0x0000003936397221 */ /* 0x000fe20000010000 */
[----:B0-----:R-:W-:Y:S01]  /*26f0*/  HFMA2.MMA R58, -RZ, RZ, 0, 2.384185791015625e-07 ;  /* 0x00000004ff3a7435 */ /* 0x001fe200000001ff */
[----:B-1----:R-:W-:Y:S01]  /*2700*/  FADD.FTZ R60, R60, R55 ;  /* 0x000000373c3c7221 */ /* 0x002fe20000010000 */
[----:B------:R-:W-:Y:S01]  /*2710*/  MOV R56, 0x1f ;  /* 0x0000001f00387802 */ /* 0x000fe20000000f00 */
[----:B------:R-:W-:Y:S01]  /*2720*/  IMAD.MOV.U32 R55, RZ, RZ, -0x1 ;  /* 0xffffffffff377424 */ /* 0x000fe200078e00ff */
[----:B------:R-:W-:-:S02]  /*2730*/  MOV R59, R57 ;  /* 0x00000039003b7202 */ /* 0x000fc40000000f00 */
[----:B------:R-:W-:Y:S02]  /*2740*/  MOV R52, 0x2760 ;  /* 0x0000276000347802 */ /* 0x000fe40000000f00 */
[----:B------:R-:W-:Y:S05]  /*2750*/  CALL.REL.NOINC `($__internal_35_$__cuda_sm70_shflsync_down_p) ;  /* 0x0000027000007944 */ /* 0x000fea0003c00000 */
[----:B0-----:R-:W-:Y:S01]  /*2760*/  HFMA2.MMA R58, -RZ, RZ, 0, 2.384185791015625e-07 ;  /* 0x00000004ff3a7435 */ /* 0x001fe200000001ff */
[----:B-1----:R-:W-:Y:S01]  /*2770*/  MOV R54, R55 ;  /* 0x0000003700367202 */ /* 0x002fe20000000f00 */
[----:B------:R-:W-:Y:S01]  /*2780*/  IMAD.MOV.U32 R59, RZ, RZ, R60 ;  /* 0x000000ffff3b7224 */ /* 0x000fe200078e003c */
[----:B------:R-:W-:Y:S01]  /*2790*/  MOV R56, 0x1f ;  /* 0x0000001f00387802 */ /* 0x000fe20000000f00 */
[----:B------:R-:W-:Y:S01]  /*27a0*/  IMAD.MOV.U32 R55, RZ, RZ, -0x1 ;  /* 0xffffffffff377424 */ /* 0x000fe200078e00ff */
[----:B------:R-:W-:Y:S02]  /*27b0*/  MOV R52, 0x27d0 ;  /* 0x000027d000347802 */ /* 0x000fe40000000f00 */
[----:B------:R-:W-:Y:S05]  /*27c0*/  CALL.REL.NOINC `($__internal_35_$__cuda_sm70_shflsync_down_p) ;  /* 0x0000020000007944 */ /* 0x000fea0003c00000 */
[----:B------:R-:W-:Y:S01]  /*27d0*/  FADD.FTZ R57, R54, R57 ;  /* 0x0000003936397221 */ /* 0x000fe20000010000 */
[----:B0-----:R-:W-:Y:S01]  /*27e0*/  HFMA2.MMA R58, -RZ, RZ, 0, 1.1920928955078125e-07 ;  /* 0x00000002ff3a7435 */ /* 0x001fe200000001ff */
[----:B-1----:R-:W-:Y:S01]  /*27f0*/  FADD.FTZ R62, R60, R55 ;  /* 0x000000373c3e7221 */ /* 0x002fe20000010000 */
[----:B------:R-:W-:Y:S01]  /*2800*/  MOV R56, 0x1f ;  /* 0x0000001f00387802 */ /* 0x000fe20000000f00 */
[----:B------:R-:W-:Y:S01]  /*2810*/  IMAD.MOV.U32 R55, RZ, RZ, -0x1 ;  /* 0xffffffffff377424 */ /* 0x000fe200078e00ff */
[----:B------:R-:W-:-:S02]  /*2820*/  MOV R59, R57 ;  /* 0x00000039003b7202 */ /* 0x000fc40000000f00 */
[----:B------:R-:W-:Y:S02]  /*2830*/  MOV R52, 0x2850 ;  /* 0x0000285000347802 */ /* 0x000fe40000000f00 */
[----:B------:R-:W-:Y:S05]  /*2840*/  CALL.REL.NOINC `($__internal_35_$__cuda_sm70_shflsync_down_p) ;  /* 0x0000018000007944 */ /* 0x000fea0003c00000 */
[----:B0-----:R-:W-:Y:S01]  /*2850*/  HFMA2.MMA R58, -RZ, RZ, 0, 1.1920928955078125e-07 ;  /* 0x00000002ff3a7435 */ /* 0x001fe200000001ff */
[----:B-1----:R-:W-:Y:S01]  /*2860*/  MOV R54, R55 ;  /* 0x0000003700367202 */ /* 0x002fe20000000f00 */
[----:B------:R-:W-:Y:S01]  /*2870*/  IMAD.MOV.U32 R59, RZ, RZ, R62 ;  /* 0x000000ffff3b7224 */ /* 0x000fe200078e003e */
[----:B------:R-:W-:Y:S01]  /*2880*/  MOV R56, 0x1f ;  /* 0x0000001f00387802 */ /* 0x000fe20000000f00 */
[----:B------:R-:W-:Y:S01]  /*2890*/  IMAD.MOV.U32 R55, RZ, RZ, -0x1 ;  /* 0xffffffffff377424 */ /* 0x000fe200078e00ff */
[----:B------:R-:W-:Y:S02]  /*28a0*/  MOV R52, 0x28c0 ;  /* 0x000028c000347802 */ /* 0x000fe40000000f00 */
[----:B------:R-:W-:Y:S05]  /*28b0*/  CALL.REL.NOINC `($__internal_35_$__cuda_sm70_shflsync_down_p) ;  /* 0x0000011000007944 */ /* 0x000fea0003c00000 */
[----:B------:R-:W-:Y:S01]  /*28c0*/  FADD.FTZ R60, R54, R57 ;  /* 0x00000039363c7221 */ /* 0x000fe20000010000 */
[----:B0-----:R-:W-:Y:S01]  /*28d0*/  HFMA2.MMA R58, -RZ, RZ, 0, 5.9604644775390625e-08 ;  /* 0x00000001ff3a7435 */ /* 0x001fe200000001ff */
[----:B-1----:R-:W-:Y:S01]  /*28e0*/  FADD.FTZ R61, R62, R55 ;  /* 0x000000373e3d7221 */ /* 0x002fe20000010000 */
[----:B------:R-:W-:Y:S01]  /*28f0*/  MOV R56, 0x1f ;  /* 0x0000001f00387802 */ /* 0x000fe20000000f00 */
[----:B------:R-:W-:Y:S01]  /*2900*/  IMAD.MOV.U32 R55, RZ, RZ, -0x1 ;  /* 0xffffffffff377424 */ /* 0x000fe200078e00ff */
[----:B------:R-:W-:-:S02]  /*2910*/  MOV R59, R60 ;  /* 0x0000003c003b7202 */ /* 0x000fc40000000f00 */
[----:B------:R-:W-:Y:S02]  /*2920*/  MOV R52, 0x2940 ;  /* 0x0000294000347802 */ /* 0x000fe40000000f00 */
[----:B------:R-:W-:Y:S05]  /*2930*/  CALL.REL.NOINC `($__internal_35_$__cuda_sm70_shflsync_down_p) ;  /* 0x0000009000007944 */ /* 0x000fea0003c00000 */
[----:B0-----:R-:W-:Y:S01]  /*2940*/  HFMA2.MMA R58, -RZ, RZ, 0, 5.9604644775390625e-08 ;  /* 0x00000001ff3a7435 */ /* 0x001fe200000001ff */
[----:B-1----:R-:W-:Y:S01]  /*2950*/  MOV R57, R55 ;  /* 0x0000003700397202 */ /* 0x002fe20000000f00 */
[----:B------:R-:W-:Y:S01]  /*2960*/  IMAD.MOV.U32 R59, RZ, RZ, R61 ;  /* 0x000000ffff3b7224 */ /* 0x000fe200078e003d */
[----:B------:R-:W-:Y:S01]  /*2970*/  MOV R56, 0x1f ;  /* 0x0000001f00387802 */ /* 0x000fe20000000f00 */
[----:B------:R-:W-:Y:S01]  /*2980*/  IMAD.MOV.U32 R55, RZ, RZ, -0x1 ;  /* 0xffffffffff377424 */ /* 0x000fe200078e00ff */
[----:B------:R-:W-:Y:S02]  /*2990*/  MOV R52, 0x29b0 ;  /* 0x000029b000347802 */ /* 0x000fe40000000f00 */
[----:B------:R-:W-:Y:S05]  /*29a0*/  CALL.REL.NOINC `($__internal_35_$__cuda_sm70_shflsync_down_p) ;  /* 0x0000002000007944 */ /* 0x000fea0003c00000 */
[----:B01----:R-:W-:Y:S01]  /*29b0*/  MOV R58, R55 ;  /* 0x00000037003a7202 */ /* 0x003fe20000000f00 */
[----:B------:R-:W-:Y:S05]  /*29c0*/  BRA `(.L_x_500) ;  /* 0xffffe63000007947 */ /* 0x000fea000383ffff */
        .weak           $__internal_35_$__cuda_sm70_shflsync_down_p
        .type           $__internal_35_$__cuda_sm70_shflsync_down_p,@function
        .size           $__internal_35_$__cuda_sm70_shflsync_down_p,(.L_x_1798 - $__internal_35_$__cuda_sm70_shflsync_down_p)
$__internal_35_$__cuda_sm70_shflsync_down_p:
[----:B------:R-:W-:Y:S01]  /*29d0*/  HFMA2.MMA R53, -RZ, RZ, 0, 0 ;  /* 0x00000000ff357435 */ /* 0x000fe200000001ff */
[----:B------:R-:W-:Y:S04]  /*29e0*/  WARPSYNC R55 ;  /* 0x0000003700007348 */ /* 0x000fe80003800000 */
[----:B------:R0:W1:Y:S01]  /*29f0*/  SHFL.DOWN PT, R55, R59, R58, R56 ;  /* 0x0800003a3b377389 */ /* 0x00006200000e0038 */
[----:B------:R-:W-:Y:S05]  /*2a00*/  RET.REL.NODEC R52 `(_ZN10layer_norm31ln_parallel_residual_bwd_kernelINS_13Kernel_traitsIf13__nv_bfloat16S2_S2_fjLj4096ELj1ELj1ELj8ELj16ENS_18Kernel_traits_baseILj4096EfS2_S2_S2_fjLj256EEEEELb1ELb1ELb1EEEvNS_9BwdParamsE) ;  /* 0xffffd5f034007950 */ /* 0x000fea0003c3ffff */
.L_x_501:
        /* <DEDUP_REMOVED lines=15> */
.L_x_1798:


//--------------------- .text._ZN10layer_norm31ln_parallel_residual_bwd_kernelINS_13Kernel_traitsI13__nv_bfloat16S2_fS2_fjLj4096ELj1ELj1ELj8ELj16ENS_18Kernel_traits_baseILj4096ES2_S2_fS2_fjLj256EEEEELb0ELb0ELb0EEEvNS_9BwdParamsE --------------------------
	.section	.text._ZN10layer_norm31ln_parallel_residual_bwd_kernelINS_13Kernel_traitsI13__nv_bfloat16S2_fS2_fjLj4096ELj1ELj1ELj8ELj16ENS_18Kernel_traits_baseILj4096ES2_S2_fS2_fjLj256EEEEELb0ELb0ELb0EEEvNS_9BwdParamsE,"ax",@progbits
	.sectioninfo	@"SHI_REGISTERS=189"
	.align	128
        .global         _ZN10layer_norm31ln_parallel_residual_bwd_kernelINS_13Kernel_traitsI13__nv_bfloat16S2_fS2_fjLj4096ELj1ELj1ELj8ELj16ENS_18Kernel_traits_baseILj4096ES2_S2_fS2_fjLj256EEEEELb0ELb0ELb0EEEvNS_9BwdParamsE
        .type           _ZN10layer_norm31ln_parallel_residual_bwd_kernelINS_13Kernel_traitsI13__nv_bfloat16S2_fS2_fjLj4096ELj1ELj1ELj8ELj16ENS_18Kernel_traits_baseILj4096ES2_S2_fS2_fjLj256EEEEELb0ELb0ELb0EEEvNS_9BwdParamsE,@function
        .size           _ZN10layer_norm31ln_parallel_residual_bwd_kernelINS_13Kernel_traitsI13__nv_bfloat16S2_fS2_fjLj4096ELj1ELj1ELj8ELj16ENS_18Kernel_traits_baseILj4096ES2_S2_fS2_fjLj256EEEEELb0ELb0ELb0EEEvNS_9BwdParamsE,(.L_x_1799 - _ZN10layer_norm31ln_parallel_residual_bwd_kernelINS_13Kernel_traitsI13__nv_bfloat16S2_fS2_fjLj4096ELj1ELj1ELj8ELj16ENS_18Kernel_traits_baseILj4096ES2_S2_fS2_fjLj256EEEEELb0ELb0ELb0EEEvNS_9BwdParamsE)
        .other          _ZN10layer_norm31ln_parallel_residual_bwd_kernelINS_13Kernel_traitsI13__nv_bfloat16S2_fS2_fjLj4096ELj1ELj1ELj8ELj16ENS_18Kernel_traits_baseILj4096ES2_S2_fS2_fjLj256EEEEELb0ELb0ELb0EEEvNS_9BwdParamsE,@"STO_CUDA_ENTRY STV_DEFAULT"
_ZN10layer_norm31ln_parallel_residual_bwd_kernelINS_13Kernel_traitsI13__nv_bfloat16S2_fS2_fjLj4096ELj1ELj1ELj8ELj16ENS_18Kernel_traits_baseILj4096ES2_S2_fS2_fjLj256EEEEELb0ELb0ELb0EEEvNS_9BwdParamsE:
.text._ZN10layer_norm31ln_parallel_residual_bwd_kernelINS_13Kernel_traitsI13__nv_bfloat16S2_fS2_fjLj4096ELj1ELj1ELj8ELj16ENS_18Kernel_traits_baseILj4096ES2_S2_fS2_fjLj256EEEEELb0ELb0ELb0EEEvNS_9BwdParamsE:
        /* <DEDUP_REMOVED lines=91> */
[----:B------:R-:W-:-:S02]  /*05b0*/  MOV R65, RZ ;  /* 0x000000ff00417202 */ /* 0x000fc40000000f00 */
[----:B0-----:R-:W-:Y:S02]  /*05c0*/  PRMT R143, RZ, 0x7610, R143 ;  /* 0x00007610ff8f7816 */ /* 0x001fe4000000008f */
.L_x_513:
        /* <DEDUP_REMOVED lines=8> */
[----:B------:R-:W-:Y:S01]  /*0650*/  SHF.R.U32.HI R172, RZ, 0x5, R0 ;  /* 0x00000005ffac7819 */ /* 0x000fe20000011600 */
[----:B------:R-:W-:Y:S01]  /*0660*/  CS2R R182, SRZ ;  /* 0x0000000000b67805 */ /* 0x000fe2000001ff00 */
[----:B------:R-:W-:-:S02]  /*0670*/  SHF.R.S32.HI R101, RZ, 0x1f, R100 ;  /* 0x0000001fff657819 */ /* 0x000fc40000011464 */
[----:B------:R-:W-:Y:S02]  /*0680*/  LOP3.LUT P1, RZ, R0, 0x1f, RZ, 0xc0, !PT ;  /* 0x0000001f00ff7812 */ /* 0x000fe4000782c0ff */
[----:B------:R-:W-:Y:S02]  /*0690*/  LEA.HI R101, R101, R100, RZ, 0x3 ;  /* 0x0000006465657211 */ /* 0x000fe400078f18ff */
[----:B------:R-:W-:Y:S02]  /*06a0*/  LOP3.LUT P4, RZ, R136, 0xff, RZ, 0xc0, !PT ;  /* 0x000000ff88ff7812 */ /* 0x000fe4000788c0ff */
[----:B------:R-:W-:Y:S02]  /*06b0*/  LEA.HI.SX32 R144, R101, R144, 0x1d ;  /* 0x0000009065907211 */ /* 0x000fe400078feaff */
[----:B------:R-:W-:Y:S02]  /*06c0*/  LOP3.LUT R166, R172, 0x7fffff8, RZ, 0xc0, !PT ;  /* 0x07fffff8aca67812 */ /* 0x000fe400078ec0ff */
[----:B------:R-:W-:Y:S01]  /*06d0*/  MOV R184, R144 ;  /* 0x0000009000b87202 */ /* 0x000fe20000000f00 */
[----:B------:R-:W-:Y:S05]  /*06e0*/  @!P2 BRA `(.L_x_504) ;  /* 0x000007200000a947 */ /* 0x000fea0003800000 */
[----:B0-----:R-:W-:Y:S01]  /*06f0*/  HFMA2.MMA R105, -RZ, RZ, 0, 9.5367431640625e-07 ;  /* 0x00000010ff697435 */ /* 0x001fe200000001ff */
[----:B------:R-:W-:-:S04]  /*0700*/  LEA R164, P0, R144, c[0x0][0x188], 0x5 ;  /* 0x0000620090a47a11 */ /* 0x000fc800078028ff */
[----:B------:R-:W-:-:S05]  /*0710*/  LEA.HI.X R165, R144, c[0x0][0x18c], RZ, 0x5, P0 ;  /* 0x0000630090a57a11 */ /* 0x000fca00000f2cff */
[CC--:B------:R-:W-:Y:S01]  /*0720*/  IMAD.WIDE.U32 R100, R144.reuse, R105.reuse, c[0x0][0x208] ;  /* 0x0000820090647625 */ /* 0x0c0fe200078e0069 */
[----:B------:R-:W2:Y:S03]  /*0730*/  LDG.E.128 R96, [R164.64] ;  /* 0x00000004a4607981 */ /* 0x000ea6000c1e1d00 */
[----:B------:R-:W-:Y:S01]  /*0740*/  IMAD.WIDE.U32 R104, R144, R105, c[0x0][0x210] ;  /* 0x0000840090687625 */ /* 0x000fe200078e0069 */
[----:B------:R-:W3:Y:S04]  /*0750*/  LDG.E.128 R108, [R164.64+0x10] ;  /* 0x00001004a46c7981 */ /* 0x000ee8000c1e1d00 */
[----:B------:R-:W4:Y:S04]  /*0760*/  LDG.E.128 R100, [R100.64] ;  /* 0x0000000464647981 */ /* 0x000f28000c1e1d00 */
[----:B------:R-:W3:Y:S01]  /*0770*/  LDG.E.128 R104, [R104.64] ;  /* 0x0000000468687981 */ /* 0x000ee2000c1e1d00 */
[----:B------:R-:W-:-:S04]  /*0780*/  ISETP.NE.U32.AND P0, PT, RZ, c[0x0][0x218], PT ;  /* 0x00008600ff007a0c */ /* 0x000fc80003f05070 */
[----:B------:R-:W-:-:S13]  /*0790*/  ISETP.NE.AND.EX P0, PT, RZ, c[0x0][0x21c], PT, P0 ;  /* 0x00008700ff007a0c */ /* 0x000fda0003f05300 */
[----:B------:R-:W-:-:S04]  /*07a0*/  @P0 LEA R162, P5, R144, c[0x0][0x218], 0x5 ;  /* 0x0000860090a20a11 */ /* 0x000fc800078a28ff */
[----:B------:R-:W-:-:S05]  /*07b0*/  @P0 LEA.HI.X R163, R144, c[0x0][0x21c], RZ, 0x5, P5 ;  /* 0x0000870090a30a11 */ /* 0x000fca00028f2cff */
[----:B------:R0:W5:Y:S04]  /*07c0*/  @P0 LDG.E.128 R68, [R162.64] ;  /* 0x00000004a2440981 */ /* 0x000168000c1e1d00 */
[----:B------:R0:W5:Y:S01]  /*07d0*/  @P0 LDG.E.128 R72, [R162.64+0x10] ;  /* 0x00001004a2480981 */ /* 0x000162000c1e1d00 */
[----:B------:R-:W-:-:S04]  /*07e0*/  ISETP.NE.AND P0, PT, R181, RZ, PT ;  /* 0x000000ffb500720c */ /* 0x000fc80003f05270 */
[----:B-----5:R-:W-:Y:S02]  /*07f0*/  FSEL R167, R171, RZ, !P0 ;  /* 0x000000ffaba77208 */ /* 0x020fe40004000000 */
[----:B------:R-:W-:-:S03]  /*0800*/  IADD3 R184, R144, 0x100, RZ ;  /* 0x0000010090b87810 */ /* 0x000fc60007ffe0ff */
[--C-:B--2---:R-:W-:Y:S02]  /*0810*/  FADD.FTZ R174, R99, -R167.reuse ;  /* 0x800000a763ae7221 */ /* 0x104fe40000010000 */
[--C-:B------:R-:W-:Y:S02]  /*0820*/  FADD.FTZ R168, R97, -R167.reuse ;  /* 0x800000a761a87221 */ /* 0x100fe40000010000 */
[----:B------:R-:W-:Y:S01]  /*0830*/  FADD.FTZ R96, R96, -R167 ;  /* 0x800000a760607221 */ /* 0x000fe20000010000 */
[--C-:B----4-:R-:W-:Y:S02]  /*0840*/  PRMT R99, RZ, 0x5410, R101.reuse ;  /* 0x00005410ff637816 */ /* 0x110fe40000000065 */
[----:B------:R-:W-:Y:S02]  /*0850*/  PRMT R173, RZ, 0x7610, R101 ;  /* 0x00007610ffad7816 */ /* 0x000fe40000000065 */
[--C-:B---3--:R-:W-:Y:S02]  /*0860*/  PRMT R101, RZ, 0x5410, R105.reuse ;  /* 0x00005410ff657816 */ /* 0x108fe40000000069 */
[----:B------:R-:W-:Y:S01]  /*0870*/  PRMT R105, RZ, 0x7610, R105 ;  /* 0x00007610ff697816 */ /* 0x000fe20000000069 */
[----:B------:R-:W-:Y:S01]  /*0880*/  FADD.FTZ R170, R98, -R167 ;  /* 0x800000a762aa7221 */ /* 0x000fe20000010000 */
[----:B------:R-:W-:Y:S01]  /*0890*/  PRMT R98, RZ, 0x5410, R104 ;  /* 0x00005410ff627816 */ /* 0x000fe20000000068 */
[C---:B0-----:R-:W-:Y:S01]  /*08a0*/  FMUL.FTZ R162, R145.reuse, R168 ;  /* 0x000000a891a27220 */ /* 0x041fe20000410000 */
[--C-:B------:R-:W-:Y:S01]  /*08b0*/  PRMT R175, RZ, 0x5410, R102.reuse ;  /* 0x00005410ffaf7816 */ /* 0x100fe20000000066 */
[C---:B------:R-:W-:Y:S01]  /*08c0*/  FMUL.FTZ R163, R145.reuse, R96 ;  /* 0x0000006091a37220 */ /* 0x040fe20000410000 */
[----:B------:R-:W-:Y:S01]  /*08d0*/  PRMT R177, RZ, 0x7610, R102 ;  /* 0x00007610ffb17816 */ /* 0x000fe20000000066 */
[----:B------:R-:W-:Y:S01]  /*08e0*/  FMUL.FTZ R169, R122, R105 ;  /* 0x000000697aa97220 */ /* 0x000fe20000410000 */
[--C-:B------:R-:W-:Y:S01]  /*08f0*/  PRMT R102, RZ, 0x5410, R106.reuse ;  /* 0x00005410ff667816 */ /* 0x100fe2000000006a */
[----:B------:R-:W-:Y:S01]  /*0900*/  FMUL.FTZ R168, R145, R174 ;  /* 0x000000ae91a87220 */ /* 0x000fe20000410000 */
[----:B------:R-:W-:Y:S01]  /*0910*/  PRMT R106, RZ, 0x7610, R106 ;  /* 0x00007610ff6a7816 */ /* 0x000fe2000000006a */
[----:B------:R-:W-:Y:S01]  /*0920*/  FADD.FTZ R108, -R167, R108 ;  /* 0x0000006ca76c7221 */ /* 0x000fe20000010100 */
[----:B------:R-:W-:Y:S01]  /*0930*/  PRMT R97, RZ, 0x5410, R100 ;  /* 0x00005410ff617816 */ /* 0x000fe20000000064 */
[----:B------:R-:W-:Y:S01]  /*0940*/  FMUL.FTZ R96, R121, R101 ;  /* 0x0000006579607220 */ /* 0x000fe20000410000 */
[----:B------:R-:W-:Y:S01]  /*0950*/  PRMT R104, RZ, 0x7610, R104 ;  /* 0x00007610ff687816 */ /* 0x000fe20000000068 */
[----:B------:R-:W-:-:S02]  /*0960*/  FADD.FTZ R176, -R167, R109 ;  /* 0x0000006da7b07221 */ /* 0x000fc40000010100 */
[C---:B------:R-:W-:Y:S02]  /*0970*/  FADD.FTZ R110, -R167.reuse, R110 ;  /* 0x0000006ea76e7221 */ /* 0x040fe40000010100 */
[----:B------:R-:W-:Y:S02]  /*0980*/  FADD.FTZ R180, -R167, R111 ;  /* 0x0000006fa7b47221 */ /* 0x000fe40000010100 */
[----:B------:R-:W-:Y:S02]  /*0990*/  FMUL.FTZ R164, R119, R98 ;  /* 0x0000006277a47220 */ /* 0x000fe40000410000 */
[----:B------:R-:W-:Y:S02]  /*09a0*/  FMUL.FTZ R167, R145, R170 ;  /* 0x000000aa91a77220 */ /* 0x000fe40000410000 */
[----:B------:R-:W-:Y:S02]  /*09b0*/  FADD.FTZ R51, R51, R173 ;  /* 0x000000ad33337221 */ /* 0x000fe40000010000 */
[----:B------:R-:W-:-:S02]  /*09c0*/  FFMA.FTZ R169, R114, R173, R169 ;  /* 0x000000ad72a97223 */ /* 0x000fc400000100a9 */
[----:B------:R-:W-:Y:S01]  /*09d0*/  FFMA.FTZ R67, R168, R173, R67 ;  /* 0x000000ada8437223 */ /* 0x000fe20000010043 */
[----:B------:R-:W-:Y:S01]  /*09e0*/  PRMT R100, RZ, 0x7610, R100 ;  /* 0x00007610ff647816 */ /* 0x000fe20000000064 */
[----:B------:R-:W-:Y:S02]  /*09f0*/  FFMA.FTZ R170, R113, R99, R96 ;  /* 0x0000006371aa7223 */ /* 0x000fe40000010060 */
[----:B------:R-:W-:Y:S02]  /*0a00*/  FMUL.FTZ R174, R123, R102 ;  /* 0x000000667bae7220 */ /* 0x000fe40000410000 */
        /* <DEDUP_REMOVED lines=11> */
[----:B------:R-:W-:Y:S02]  /*0ac0*/  FADD.FTZ R96, RZ, R164 ;  /* 0x000000a4ff607221 */ /* 0x000fe40000010000 */
[----:B------:R-:W-:Y:S02]  /*0ad0*/  FFMA.FTZ R97, R163, R164, RZ ;  /* 0x000000a4a3617223 */ /* 0x000fe400000100ff */
[----:B------:R-:W-:Y:S02]  /*0ae0*/  FADD.FTZ R50, R50, R99 ;  /* 0x0000006332327221 */ /* 0x000fe40000010000 */
[----:B------:R-:W-:-:S02]  /*0af0*/  FFMA.FTZ R66, R167, R99, R66 ;  /* 0x00000063a7427223 */ /* 0x000fc40000010042 */
[----:B------:R-:W-:Y:S02]  /*0b00*/  FADD.FTZ R99, R96, R165 ;  /* 0x000000a560637221 */ /* 0x000fe40000010000 */
[----:B------:R-:W-:Y:S01]  /*0b10*/  FFMA.FTZ R97, R162, R165, R97 ;  /* 0x000000a5a2617223 */ /* 0x000fe20000010061 */
[--C-:B------:R-:W-:Y:S01]  /*0b20*/  PRMT R179, RZ, 0x5410, R103.reuse ;  /* 0x00005410ffb37816 */ /* 0x100fe20000000067 */
[----:B------:R-:W-:Y:S01]  /*0b30*/  FADD.FTZ R96, R99, R170 ;  /* 0x000000aa63607221 */ /* 0x000fe20000010000 */
[----:B------:R-:W-:Y:S01]  /*0b40*/  PRMT R182, RZ, 0x7610, R103 ;  /* 0x00007610ffb67816 */ /* 0x000fe20000000067 */
[----:B------:R-:W-:Y:S01]  /*0b50*/  FFMA.FTZ R97, R167, R170, R97 ;  /* 0x000000aaa7617223 */ /* 0x000fe20000010061 */
[----:B------:R-:W-:Y:S01]  /*0b60*/  PRMT R103, RZ, 0x5410, R107 ;  /* 0x00005410ff677816 */ /* 0x000fe2000000006b */
[----:B------:R-:W-:Y:S02]  /*0b70*/  FMUL.FTZ R176, R145, R176 ;  /* 0x000000b091b07220 */ /* 0x000fe40000410000 */
[----:B------:R-:W-:-:S02]  /*0b80*/  FADD.FTZ R99, R96, R169 ;  /* 0x000000a960637221 */ /* 0x000fc40000010000 */
[----:B------:R-:W-:Y:S01]  /*0b90*/  FFMA.FTZ R97, R168, R169, R97 ;  /* 0x000000a9a8617223 */ /* 0x000fe20000010061 */
[----:B------:R-:W-:Y:S01]  /*0ba0*/  PRMT R107, RZ, 0x7610, R107 ;  /* 0x00007610ff6b7816 */ /* 0x000fe2000000006b */
        /* <DEDUP_REMOVED lines=9> */
[----:B------:R-:W-:Y:S02]  /*0c40*/  FMUL.FTZ R179, R126, R107 ;  /* 0x0000006b7eb37220 */ /* 0x000fe40000410000 */
        /* <DEDUP_REMOVED lines=28> */
.L_x_504:
[----:B0-----:R-:W-:Y:S05]  /*0e10*/  BSYNC B0 ;  /* 0x0000000000007941 */ /* 0x001fea0003800000 */
.L_x_503:
[----:B------:R-:W-:Y:S01]  /*0e20*/  BSSY B0, `(.L_x_505) ;  /* 0x0000073000007945 */ /* 0x000fe20003800000 */
[----:B------:R-:W-:Y:S05]  /*0e30*/  @!P3 BRA `(.L_x_506) ;  /* 0x000007100000b947 */ /* 0x000fea0003800000 */
[----:B------:R-:W-:Y:S02]  /*0e40*/  MOV R101, 0x10 ;  /* 0x0000001000657802 */ /* 0x000fe40000000f00 */
[----:B------:R-:W-:-:S03]  /*0e50*/  LEA R148, P0, R184, c[0x0][0x188], 0x5 ;  /* 0x00006200b8947a11 */ /* 0x000fc600078028ff */
[C---:B------:R-:W-:Y:S01]  /*0e60*/  IMAD.WIDE.U32 R96, R184.reuse, R101, c[0x0][0x208] ;  /* 0x00008200b8607625 */ /* 0x040fe200078e0065 */
[----:B------:R-:W-:-:S03]  /*0e70*/  LEA.HI.X R149, R184, c[0x0][0x18c], RZ, 0x5, P0 ;  /* 0x00006300b8957a11 */ /* 0x000fc600000f2cff */
[----:B------:R-:W-:Y:S02]  /*0e80*/  IMAD.WIDE.U32 R100, R184, R101, c[0x0][0x210] ;  /* 0x00008400b8647625 */ /* 0x000fe400078e0065 */
[----:B------:R-:W2:Y:S04]  /*0e90*/  LDG.E.128 R96, [R96.64] ;  /* 0x0000000460607981 */ /* 0x000ea8000c1e1d00 */
[----:B------:R-:W3:Y:S04]  /*0ea0*/  LDG.E.128 R100, [R100.64] ;  /* 0x0000000464647981 */ /* 0x000ee8000c1e1d00 */
[----:B------:R0:W4:Y:S04]  /*0eb0*/  LDG.E.128 R104, [R148.64] ;  /* 0x0000000494687981 */ /* 0x000128000c1e1d00 */
[----:B------:R0:W3:Y:S01]  /*0ec0*/  LDG.E.128 R108, [R148.64+0x10] ;  /* 0x00001004946c7981 */ /* 0x0000e2000c1e1d00 */
[----:B------:R-:W-:-:S04]  /*0ed0*/  ISETP.NE.U32.AND P0, PT, RZ, c[0x0][0x218], PT ;  /* 0x00008600ff007a0c */ /* 0x000fc80003f05070 */
[----:B------:R-:W-:-:S13]  /*0ee0*/  ISETP.NE.AND.EX P0, PT, RZ, c[0x0][0x21c], PT, P0 ;  /* 0x00008700ff007a0c */ /* 0x000fda0003f05300 */
[----:B------:R-:W-:-:S04]  /*0ef0*/  @P0 LEA R146, P5, R184, c[0x0][0x218], 0x5 ;  /* 0x00008600b8920a11 */ /* 0x000fc800078a28ff */
[----:B------:R-:W-:-:S05]  /*0f00*/  @P0 LEA.HI.X R147, R184, c[0x0][0x21c], RZ, 0x5, P5 ;  /* 0x00008700b8930a11 */ /* 0x000fca00028f2cff */
[----:B------:R1:W5:Y:S04]  /*0f10*/  @P0 LDG.E.128 R76, [R146.64] ;  /* 0x00000004924c0981 */ /* 0x000368000c1e1d00 */
[----:B------:R1:W5:Y:S01]  /*0f20*/  @P0 LDG.E.128 R80, [R146.64+0x10] ;  /* 0x0000100492500981 */ /* 0x000362000c1e1d00 */
[----:B------:R-:W-:Y:S02]  /*0f30*/  ISETP.NE.AND P0, PT, R181, RZ, PT ;  /* 0x000000ffb500720c */ /* 0x000fe40003f05270 */
[--C-:B--2---:R-:W-:Y:S02]  /*0f40*/  PRMT R161, RZ, 0x5410, R99.reuse ;  /* 0x00005410ffa17816 */ /* 0x104fe40000000063 */
[----:B------:R-:W-:Y:S02]  /*0f50*/  PRMT R184, RZ, 0x7610, R99 ;  /* 0x00007610ffb87816 */ /* 0x000fe40000000063 */
[----:B-----5:R-:W-:Y:S01]  /*0f60*/  FSEL R99, R171, RZ, !P0 ;  /* 0x000000ffab637208 */ /* 0x020fe20004000000 */
[----:B------:R-:W-:Y:S01]  /*0f70*/  FADD.FTZ R38, R38, R161 ;  /* 0x000000a126267221 */ /* 0x000fe20000010000 */
[----:B0-----:R-:W-:Y:S01]  /*0f80*/  PRMT R148, RZ, 0x5410, R96 ;  /* 0x00005410ff947816 */ /* 0x001fe20000000060 */
[----:B------:R-:W-:Y:S01]  /*0f90*/  FADD.FTZ R39, R39, R184 ;  /* 0x000000b827277221 */ /* 0x000fe20000010000 */
[----:B------:R-:W-:Y:S01]  /*0fa0*/  PRMT R150, RZ, 0x7610, R96 ;  /* 0x00007610ff967816 */ /* 0x000fe20000000060 */
[----:B----4-:R-:W-:Y:S01]  /*0fb0*/  FADD.FTZ R104, -R99, R104 ;  /* 0x0000006863687221 */ /* 0x010fe20000010100 */
[----:B---3--:R-:W-:Y:S01]  /*0fc0*/  PRMT R96, RZ, 0x5410, R100 ;  /* 0x00005410ff607816 */ /* 0x008fe20000000064 */
[----:B------:R-:W-:Y:S01]  /*0fd0*/  FADD.FTZ R40, R40, R148 ;  /* 0x0000009428287221 */ /* 0x000fe20000010000 */
[--C-:B------:R-:W-:Y:S01]  /*0fe0*/  PRMT R157, RZ, 0x5410, R98.reuse ;  /* 0x00005410ff9d7816 */ /* 0x100fe20000000062 */
[----:B-1----:R-:W-:Y:S01]  /*0ff0*/  FMUL.FTZ R147, R145, R104 ;  /* 0x0000006891937220 */ /* 0x002fe20000410000 */
[----:B------:R-:W-:Y:S01]  /*1000*/  PRMT R158, RZ, 0x7610, R98 ;  /* 0x00007610ff9e7816 */ /* 0x000fe20000000062 */
[----:B------:R-:W-:Y:S01]  /*1010*/  FMUL.FTZ R146, R135, R96 ;  /* 0x0000006087927220 */ /* 0x000fe20000410000 */
[----:B------:R-:W-:Y:S01]  /*1020*/  PRMT R100, RZ, 0x7610, R100 ;  /* 0x00007610ff647816 */ /* 0x000fe20000000064 */
[----:B------:R-:W-:Y:S01]  /*1030*/  FADD.FTZ R98, -R99, R105 ;  /* 0x0000006963627221 */ /* 0x000fe20000010100 */
[--C-:B------:R-:W-:Y:S01]  /*1040*/  PRMT R153, RZ, 0x5410, R97.reuse ;  /* 0x00005410ff997816 */ /* 0x100fe20000000061 */
[-C--:B------:R-:W-:Y:S01]  /*1050*/  FFMA.FTZ R146, R127, R148.reuse, R146 ;  /* 0x000000947f927223 */ /* 0x080fe20000010092 */
[----:B------:R-:W-:Y:S01]  /*1060*/  PRMT R154, RZ, 0x7610, R97 ;  /* 0x00007610ff9a7816 */ /* 0x000fe20000000061 */
[----:B------:R-:W-:Y:S01]  /*1070*/  FFMA.FTZ R56, R147, R148, R56 ;  /* 0x0000009493387223 */ /* 0x000fe20000010038 */
[--C-:B------:R-:W-:Y:S01]  /*1080*/  PRMT R97, RZ, 0x5410, R101.reuse ;  /* 0x00005410ff617816 */ /* 0x100fe20000000065 */
[----:B------:R-:W-:Y:S01]  /*1090*/  FMUL.FTZ R149, R137, R100 ;  /* 0x0000006489957220 */ /* 0x000fe20000410000 */
[----:B------:R-:W-:Y:S01]  /*10a0*/  PRMT R156, RZ, 0x7610, R101 ;  /* 0x00007610ff9c7816 */ /* 0x000fe20000000065 */
[----:B------:R-:W-:Y:S01]  /*10b0*/  FMUL.FTZ R148, R145, R98 ;  /* 0x0000006291947220 */ /* 0x000fe20000410000 */
[----:B------:R-:W-:Y:S01]  /*10c0*/  PRMT R101, RZ, 0x5410, R102 ;  /* 0x00005410ff657816 */ /* 0x000fe20000000066 */
[C---:B------:R-:W-:Y:S01]  /*10d0*/  FADD.FTZ R106, -R99.reuse, R106 ;  /* 0x0000006a636a7221 */ /* 0x040fe20000010100 */
[----:B------:R-:W-:Y:S01]  /*10e0*/  PRMT R160, RZ, 0x7610, R102 ;  /* 0x00007610ffa07816 */ /* 0x000fe20000000066 */
[----:B------:R-:W-:Y:S01]  /*10f0*/  FADD.FTZ R152, -R99, R107 ;  /* 0x0000006b63987221 */ /* 0x000fe20000010100 */
[--C-:B------:R-:W-:Y:S01]  /*1100*/  PRMT R171, RZ, 0x5410, R103.reuse ;  /* 0x00005410ffab7816 */ /* 0x100fe20000000067 */
[----:B------:R-:W-:Y:S01]  /*1110*/  FADD.FTZ R41, R41, R150 ;  /* 0x0000009629297221 */ /* 0x000fe20000010000 */
[----:B------:R-:W-:Y:S01]  /*1120*/  PRMT R186, RZ, 0x7610, R103 ;  /* 0x00007610ffba7816 */ /* 0x000fe20000000067 */
[----:B------:R-:W-:-:S02]  /*1130*/  FFMA.FTZ R149, R128, R150, R149 ;  /* 0x0000009680957223 */ /* 0x000fc40000010095 */
[----:B------:R-:W-:Y:S02]  /*1140*/  FFMA.FTZ R57, R148, R150, R57 ;  /* 0x0000009694397223 */ /* 0x000fe40000010039 */
[C---:B------:R-:W-:Y:S02]  /*1150*/  FADD.FTZ R108, -R99.reuse, R108 ;  /* 0x0000006c636c7221 */ /* 0x040fe40000010100 */
[C---:B------:R-:W-:Y:S02]  /*1160*/  FADD.FTZ R102, -R99.reuse, R109 ;  /* 0x0000006d63667221 */ /* 0x040fe40000010100 */
[C---:B------:R-:W-:Y:S02]  /*1170*/  FADD.FTZ R110, -R99.reuse, R110 ;  /* 0x0000006e636e7221 */ /* 0x040fe40000010100 */
[----:B------:R-:W-:Y:S02]  /*1180*/  FADD.FTZ R104, -R99, R111 ;  /* 0x0000006f63687221 */ /* 0x000fe40000010100 */
[----:B------:R-:W-:-:S02]  /*1190*/  FMUL.FTZ R150, R138, R97 ;  /* 0x000000618a967220 */ /* 0x000fc40000410000 */
[----:B------:R-:W-:Y:S02]  /*11a0*/  FMUL.FTZ R151, R145, R106 ;  /* 0x0000006a91977220 */ /* 0x000fe40000410000 */
        /* <DEDUP_REMOVED lines=8> */
[----:B------:R-:W-:Y:S02]  /*1230*/  FADD.FTZ R10, R10, R97 ;  /* 0x000000610a0a7221 */ /* 0x000fe40000010000 */
[----:B------:R-:W-:Y:S02]  /*1240*/  FFMA.FTZ R26, R151, R97, R26 ;  /* 0x00000061971a7223 */ /* 0x000fe4000001001a */
[----:B------:R-:W-:-:S02]  /*1250*/  FMUL.FTZ R154, R140, R101 ;  /* 0x000000658c9a7220 */ /* 0x000fc40000410000 */
[----:B------:R-:W-:Y:S02]  /*1260*/  FMUL.FTZ R155, R145, R108 ;  /* 0x0000006c919b7220 */ /* 0x000fe40000410000 */
[----:B------:R-:W-:Y:S02]  /*1270*/  FADD.FTZ R8, R8, R96 ;  /* 0x0000006008087221 */ /* 0x000fe40000010000 */
[----:B------:R-:W-:Y:S02]  /*1280*/  FFMA.FTZ R24, R147, R96, R24 ;  /* 0x0000006093187223 */ /* 0x000fe40000010018 */
[----:B------:R-:W-:Y:S02]  /*1290*/  FMUL.FTZ R97, R141, R160 ;  /* 0x000000a08d617220 */ /* 0x000fe40000410000 */
[----:B------:R-:W-:Y:S02]  /*12a0*/  FADD.FTZ R96, R183, R146 ;  /* 0x00000092b7607221 */ /* 0x000fe40000010000 */
[----:B------:R-:W-:-:S02]  /*12b0*/  FFMA.FTZ R182, R147, R146, R182 ;  /* 0x0000009293b67223 */ /* 0x000fc400000100b6 */
[----:B------:R-:W-:Y:S02]  /*12c0*/  FADD.FTZ R36, R36, R157 ;  /* 0x0000009d24247221 */ /* 0x000fe40000010000 */
[-C--:B------:R-:W-:Y:S02]  /*12d0*/  FFMA.FTZ R154, R131, R157.reuse, R154 ;  /* 0x0000009d839a7223 */ /* 0x080fe4000001009a */
[----:B------:R-:W-:Y:S02]  /*12e0*/  FFMA.FTZ R52, R155, R157, R52 ;  /* 0x0000009d9b347223 */ /* 0x000fe40000010034 */
[----:B------:R-:W-:Y:S02]  /*12f0*/  FFMA.FTZ R157, R132, R158, R97 ;  /* 0x0000009e849d7223 */ /* 0x000fe40000010061 */
[----:B------:R-:W-:Y:S02]  /*1300*/  FADD.FTZ R97, R96, R149 ;  /* 0x0000009560617221 */ /* 0x000fe40000010000 */
        /* <DEDUP_REMOVED lines=14> */
[-C--:B------:R-:W-:Y:S02]  /*13f0*/  FFMA.FTZ R158, R133, R161.reuse, R158 ;  /* 0x000000a1859e7223 */ /* 0x080fe4000001009e */
[----:B------:R-:W-:Y:S02]  /*1400*/  FFMA.FTZ R54, R159, R161, R54 ;  /* 0x000000a19f367223 */ /* 0x000fe40000010036 */
[----:B------:R-:W-:Y:S02]  /*1410*/  FMUL.FTZ R161, R143, R186 ;  /* 0x000000ba8fa17220 */ /* 0x000fe40000410000 */
[----:B------:R-:W-:Y:S02]  /*1420*/  FADD.FTZ R97, R96, R157 ;  /* 0x0000009d60617221 */ /* 0x000fe40000010000 */
[----:B------:R-:W-:-:S02]  /*1430*/  FFMA.FTZ R182, R156, R157, R182 ;  /* 0x0000009d9cb67223 */ /* 0x000fc400000100b6 */
[----:B------:R-:W-:Y:S02]  /*1440*/  FADD.FTZ R5, R5, R160 ;  /* 0x000000a005057221 */ /* 0x000fe40000010000 */
[----:B------:R-:W-:Y:S02]  /*1450*/  FFMA.FTZ R21, R156, R160, R21 ;  /* 0x000000a09c157223 */ /* 0x000fe40000010015 */
[----:B------:R-:W-:Y:S02]  /*1460*/  FMUL.FTZ R160, R145, R104 ;  /* 0x0000006891a07220 */ /* 0x000fe40000410000 */
        /* <DEDUP_REMOVED lines=14> */
.L_x_506:
[----:B------:R-:W-:Y:S05]  /*1550*/  BSYNC B0 ;  /* 0x0000000000007941 */ /* 0x000fea0003800000 */
.L_x_505:
[----:B------:R-:W-:Y:S01]  /*1560*/  @!P4 IADD3 R166, R166, 0x8, RZ ;  /* 0x00000008a6a6c810 */ /* 0x000fe20007ffe0ff */
[----:B------:R-:W-:Y:S05]  /*1570*/  BRA.DIV ~URZ, `(.L_x_507) ;  /* 0x00000fc27f007947 */ /* 0x000fea000b800000 */
[----:B------:R0:W1:Y:S02]  /*1580*/  SHFL.DOWN PT, R98, R183, 0x10, 0x1f ;  /* 0x0a001f00b7627f89 */ /* 0x00006400000e0000 */
.L_x_516:
        /* <DEDUP_REMOVED lines=18> */
.L_x_517:
[----:B------:R-:W-:Y:S01]  /*16b0*/  @!P1 LOP3.LUT R99, R172, 0x7, RZ, 0xc0, !PT ;  /* 0x00000007ac639812 */ /* 0x000fe200078ec0ff */
[----:B--2---:R-:W-:Y:S01]  /*16c0*/  FADD.FTZ R184, R103, R100 ;  /* 0x0000006467b87221 */ /* 0x004fe20000010000 */
[----:B------:R-:W-:Y:S01]  /*16d0*/  WARPSYNC 0xffffffff ;  /* 0xffffffff00007948 */ /* 0x000fe20003800000 */
[----:B-1----:R-:W-:Y:S01]  /*16e0*/  FADD.FTZ R185, R97, R102 ;  /* 0x0000006661b97221 */ /* 0x002fe20000010000 */
[----:B-----5:R-:W-:Y:S01]  /*16f0*/  @!P1 IADD3 R171, R166, R99, RZ ;  /* 0x00000063a6ab9210 */ /* 0x020fe20007ffe0ff */
[----:B------:R-:W-:Y:S01]  /*1700*/  BSSY B0, `(.L_x_509) ;  /* 0x0000069000007945 */ /* 0x000fe20003800000 */
[----:B------:R-:W-:-:S03]  /*1710*/  ISETP.NE.AND P0, PT, R181, RZ, PT ;  /* 0x000000ffb500720c */ /* 0x000fc60003f05270 */
        /* <DEDUP_REMOVED lines=27> */
[----:B------:R-:W-:Y:S01]  /*18d0*/  HFMA2.MMA R105, -RZ, RZ, 0, 9.5367431640625e-07 ;  /* 0x00000010ff697435 */ /* 0x000fe200000001ff */
        /* <DEDUP_REMOVED lines=11> */
[-CC-:B------:R-:W-:Y:S02]  /*1990*/  FFMA.FTZ R103, R177, R171.reuse, R182.reuse ;  /* 0x000000abb1677223 */ /* 0x180fe400000100b6 */
[----:B------:R-:W-:Y:S02]  /*19a0*/  FFMA.FTZ R172, R180, R171, R182 ;  /* 0x000000abb4ac7223 */ /* 0x000fe400000100b6 */
[----:B------:R-:W-:Y:S02]  /*19b0*/  FADD.FTZ R96, R164, -R97 ;  /* 0x80000061a4607221 */ /* 0x000fe40000010000 */
[----:B------:R-:W-:-:S02]  /*19c0*/  FADD.FTZ R98, R165, -R98 ;  /* 0x80000062a5627221 */ /* 0x000fc40000010000 */
[----:B------:R-:W-:Y:S02]  /*19d0*/  FADD.FTZ R102, R170, -R99 ;  /* 0x80000063aa667221 */ /* 0x000fe40000010000 */
[----:B------:R-:W-:Y:S02]  /*19e0*/  FADD.FTZ R106, R169, -R100 ;  /* 0x80000064a96a7221 */ /* 0x000fe40000010000 */
[----:B------:R-:W-:Y:S02]  /*19f0*/  FADD.FTZ R108, R174, -R101 ;  /* 0x80000065ae6c7221 */ /* 0x000fe40000010000 */
[----:B------:R-:W-:Y:S02]  /*1a00*/  FADD.FTZ R110, R175, -R104 ;  /* 0x80000068af6e7221 */ /* 0x000fe40000010000 */
[----:B------:R-:W-:Y:S01]  /*1a10*/  FADD.FTZ R166, R178, -R103 ;  /* 0x80000067b2a67221 */ /* 0x000fe20000010000 */
[----:B------:R-:W-:Y:S01]  /*1a20*/  @P4 MOV R103, 0x20 ;  /* 0x0000002000674802 */ /* 0x000fe20000000f00 */
[----:B------:R-:W-:-:S02]  /*1a30*/  FADD.FTZ R172, R179, -R172 ;  /* 0x800000acb3ac7221 */ /* 0x000fc40000010000 */
[----:B------:R-:W-:-:S04]  /*1a40*/  IMAD.WIDE.U32 R100, R144, R105, c[0x0][0x248] ;  /* 0x0000920090647625 */ /* 0x000fc800078e0069 */
[C---:B------:R-:W-:Y:S02]  /*1a50*/  FMUL.FTZ R105, R145.reuse, R96 ;  /* 0x0000006091697220 */ /* 0x040fe40000410000 */
[C---:B------:R-:W-:Y:S02]  /*1a60*/  FMUL.FTZ R104, R145.reuse, R98 ;  /* 0x0000006291687220 */ /* 0x040fe40000410000 */
[C---:B------:R-:W-:Y:S02]  /*1a70*/  FMUL.FTZ R107, R145.reuse, R102 ;  /* 0x00000066916b7220 */ /* 0x040fe40000410000 */
[C---:B------:R-:W-:Y:S02]  /*1a80*/  FMUL.FTZ R106, R145.reuse, R106 ;  /* 0x0000006a916a7220 */ /* 0x040fe40000410000 */
[C---:B------:R-:W-:Y:S02]  /*1a90*/  FMUL.FTZ R109, R145.reuse, R108 ;  /* 0x0000006c916d7220 */ /* 0x040fe40000410000 */
[----:B------:R-:W-:-:S02]  /*1aa0*/  FMUL.FTZ R110, R145, R110 ;  /* 0x0000006e916e7220 */ /* 0x000fc40000410000 */
[C---:B------:R-:W-:Y:S02]  /*1ab0*/  FMUL.FTZ R111, R145.reuse, R166 ;  /* 0x000000a6916f7220 */ /* 0x040fe40000410000 */
[----:B------:R-:W-:Y:S02]  /*1ac0*/  FMUL.FTZ R172, R145, R172 ;  /* 0x000000ac91ac7220 */ /* 0x000fe40000410000 */
[----:B------:R-:W-:Y:S02]  /*1ad0*/  @P1 FADD.FTZ R105, R68, R105 ;  /* 0x0000006944691221 */ /* 0x000fe40000010000 */
[----:B------:R-:W-:Y:S02]  /*1ae0*/  @P1 FADD.FTZ R104, R69, R104 ;  /* 0x0000006845681221 */ /* 0x000fe40000010000 */
[----:B------:R-:W-:Y:S01]  /*1af0*/  @P1 FADD.FTZ R107, R70, R107 ;  /* 0x0000006b466b1221 */ /* 0x000fe20000010000 */
[----:B------:R-:W-:Y:S01]  /*1b00*/  SEL R84, R105, R84, P4 ;  /* 0x0000005469547207 */ /* 0x000fe20002000000 */
        /* <DEDUP_REMOVED lines=10> */
[----:B------:R-:W-:Y:S01]  /*1bb0*/  @P4 IMAD.WIDE.U32 R102, R144, R103, c[0x0][0x258] ;  /* 0x0000960090664625 */ /* 0x000fe200078e0067 */
[----:B------:R-:W-:-:S02]  /*1bc0*/  SEL R90, R111, R90, P4 ;  /* 0x0000005a6f5a7207 */ /* 0x000fc40002000000 */
[----:B------:R-:W-:Y:S02]  /*1bd0*/  SEL R91, R172, R91, P4 ;  /* 0x0000005bac5b7207 */ /* 0x000fe40002000000 */
[----:B------:R-:W-:Y:S01]  /*1be0*/  F2FP.BF16.PACK_AB R96, R104, R105 ;  /* 0x000000696860723e */ /* 0x000fe200000010ff */
[----:B------:R-:W-:Y:S01]  /*1bf0*/  @P4 STG.E.128 [R102.64], R84 ;  /* 0x0000005466004986 */ /* 0x000fe2000c101d04 */
[----:B------:R-:W-:Y:S02]  /*1c00*/  F2FP.BF16.PACK_AB R97, R106, R107 ;  /* 0x0000006b6a61723e */ /* 0x000fe400000010ff */
[----:B------:R-:W-:Y:S01]  /*1c10*/  F2FP.BF16.PACK_AB R98, R110, R109 ;  /* 0x0000006d6e62723e */ /* 0x000fe200000010ff */
[----:B------:R0:W-:Y:S01]  /*1c20*/  @P4 STG.E.128 [R102.64+0x10], R88 ;  /* 0x0000105866004986 */ /* 0x0001e2000c101d04 */
        /* <DEDUP_REMOVED lines=10> */
[----:B------:R-:W-:Y:S02]  /*1cd0*/  @P0 PRMT R92, R105, 0x7610, R92 ;  /* 0x00007610695c0816 */ /* 0x000fe4000000005c */
[----:B0-----:R-:W-:Y:S02]  /*1ce0*/  @P0 LEA R102, P1, R144, c[0x0][0x250], 0x4 ;  /* 0x0000940090660a11 */ /* 0x001fe400078220ff */
        /* <DEDUP_REMOVED lines=10> */
.L_x_510:
[----:B------:R-:W-:Y:S05]  /*1d90*/  BSYNC B0 ;  /* 0x0000000000007941 */ /* 0x000fea0003800000 */
.L_x_509:
[----:B------:R-:W-:Y:S01]  /*1da0*/  BSSY B0, `(.L_x_511) ;  /* 0x000004e000007945 */ /* 0x000fe20003800000 */
[----:B------:R-:W-:Y:S05]  /*1db0*/  @!P3 BRA `(.L_x_512) ;  /* 0x000004c00000b947 */ /* 0x000fea0003800000 */
[----:B------:R-:W-:Y:S01]  /*1dc0*/  ISETP.NE.U32.AND P1, PT, RZ, c[0x0][0x218], PT ;  /* 0x00008600ff007a0c */ /* 0x000fe20003f25070 */
[-CC-:B-1----:R-:W-:Y:S01]  /*1dd0*/  FFMA.FTZ R97, R147, R171.reuse, R182.reuse ;  /* 0x000000ab93617223 */ /* 0x182fe200000100b6 */
        /* <DEDUP_REMOVED lines=11> */
[----:B------:R-:W-:Y:S01]  /*1e90*/  FFMA.FTZ R106, R160, R171, R182 ;  /* 0x000000aba06a7223 */ /* 0x000fe200000100b6 */
[----:B------:R-:W-:Y:S01]  /*1ea0*/  HFMA2.MMA R171, -RZ, RZ, 0, 9.5367431640625e-07 ;  /* 0x00000010ffab7435 */ /* 0x000fe200000001ff */
[----:B------:R-:W-:Y:S02]  /*1eb0*/  FADD.FTZ R96, R146, -R97 ;  /* 0x8000006192607221 */ /* 0x000fe40000010000 */
[----:B------:R-:W-:Y:S02]  /*1ec0*/  FADD.FTZ R98, R149, -R98 ;  /* 0x8000006295627221 */ /* 0x000fe40000010000 */
[----:B------:R-:W-:-:S02]  /*1ed0*/  FADD.FTZ R100, R150, -R99 ;  /* 0x8000006396647221 */ /* 0x000fc40000010000 */
[----:B------:R-:W-:Y:S02]  /*1ee0*/  FADD.FTZ R102, R153, -R102 ;  /* 0x8000006699667221 */ /* 0x000fe40000010000 */
[----:B------:R-:W-:Y:S02]  /*1ef0*/  FADD.FTZ R108, R154, -R101 ;  /* 0x800000659a6c7221 */ /* 0x000fe40000010000 */
[----:B------:R-:W-:Y:S02]  /*1f00*/  FADD.FTZ R110, R157, -R104 ;  /* 0x800000689d6e7221 */ /* 0x000fe40000010000 */
[----:B------:R-:W-:Y:S01]  /*1f10*/  FADD.FTZ R166, R158, -R103 ;  /* 0x800000679ea67221 */ /* 0x000fe20000010000 */
[----:B------:R-:W-:Y:S01]  /*1f20*/  @P4 MOV R103, 0x20 ;  /* 0x0000002000674802 */ /* 0x000fe20000000f00 */
[----:B------:R-:W-:Y:S02]  /*1f30*/  FADD.FTZ R172, R161, -R106 ;  /* 0x8000006aa1ac7221 */ /* 0x000fe40000010000 */
[----:B------:R-:W-:-:S02]  /*1f40*/  FMUL.FTZ R105, R145, R96 ;  /* 0x0000006091697220 */ /* 0x000fc40000410000 */
[C---:B------:R-:W-:Y:S02]  /*1f50*/  FMUL.FTZ R104, R145.reuse, R98 ;  /* 0x0000006291687220 */ /* 0x040fe40000410000 */
[C---:B------:R-:W-:Y:S02]  /*1f60*/  FMUL.FTZ R107, R145.reuse, R100 ;  /* 0x00000064916b7220 */ /* 0x040fe40000410000 */
[C---:B------:R-:W-:Y:S02]  /*1f70*/  FMUL.FTZ R106, R145.reuse, R102 ;  /* 0x00000066916a7220 */ /* 0x040fe40000410000 */
[C---:B------:R-:W-:Y:S02]  /*1f80*/  FMUL.FTZ R109, R145.reuse, R108 ;  /* 0x0000006c916d7220 */ /* 0x040fe40000410000 */
[C---:B------:R-:W-:Y:S02]  /*1f90*/  FMUL.FTZ R110, R145.reuse, R110 ;  /* 0x0000006e916e7220 */ /* 0x040fe40000410000 */
[----:B------:R-:W-:-:S02]  /*1fa0*/  FMUL.FTZ R111, R145, R166 ;  /* 0x000000a6916f7220 */ /* 0x000fc40000410000 */
        /* <DEDUP_REMOVED lines=17> */
[----:B------:R-:W-:Y:S01]  /*20c0*/  SEL R91, R172, R91, P4 ;  /* 0x0000005bac5b7207 */ /* 0x000fe20002000000 */
[----:B------:R-:W-:Y:S01]  /*20d0*/  IMAD.WIDE.U32 R100, R144, R171, c[0x0][0x248] ;  /* 0x0000920090647625 */ /* 0x000fe200078e00ab */
        /* <DEDUP_REMOVED lines=24> */
[----:B------:R-:W-:-:S05]  /*2260*/  @P0 PRMT R95, R95, 0x5410, R172 ;  /* 0x000054105f5f0816 */ /* 0x000fca00000000ac */
[----:B------:R1:W-:Y:S02]  /*2270*/  @P0 STG.E.128 [R102.64], R92 ;  /* 0x0000005c66000986 */ /* 0x0003e4000c101d04 */
.L_x_512:
[----:B------:R-:W-:Y:S05]  /*2280*/  BSYNC B0 ;  /* 0x0000000000007941 */ /* 0x000fea0003800000 */
.L_x_511:
[----:B------:R-:W-:Y:S02]  /*2290*/  IADD3 R2, R2, c[0x0][0x160], RZ ;  /* 0x0000580002027a10 */ /* 0x000fe40007ffe0ff */
[----:B------:R-:W-:Y:S02]  /*22a0*/  LOP3.LUT P1, RZ, R136, 0xff, RZ, 0xc0, !PT ;  /* 0x000000ff88ff7812 */ /* 0x000fe4000782c0ff */
[----:B------:R-:W-:Y:S02]  /*22b0*/  ISETP.GE.AND P0, PT, R2, c[0x0][0x164], PT ;  /* 0x0000590002007a0c */ /* 0x000fe40003f06270 */
[----:B------:R-:W-:-:S11]  /*22c0*/  SEL R136, RZ, 0x1, P1 ;  /* 0x00000001ff887807 */ /* 0x000fd60000800000 */
[----:B-1----:R-:W-:Y:S01]  /*22d0*/  @P0 CALL.REL.NOINC `(.L_x_502) ;  /* 0x0000001000000944 */ /* 0x002fe20003c00000 */
[----:B------:R-:W-:Y:S05]  /*22e0*/  BRA `(.L_x_513) ;  /* 0xffffe2e000007947 */ /* 0x000fea000383ffff */
.L_x_502:
        /* <DEDUP_REMOVED lines=21> */
.L_x_515:
[----:B------:R-:W-:Y:S05]  /*2440*/  BSYNC B0 ;  /* 0x0000000000007941 */ /* 0x000fea0003800000 */
.L_x_514:
        /* <DEDUP_REMOVED lines=15> */
.L_x_507:
[----:B------:R-:W-:Y:S01]  /*2540*/  HFMA2.MMA R104, -RZ, RZ, 0, 9.5367431640625e-07 ;  /* 0x00000010ff687435 */ /* 0x000fe200000001ff */
[----:B------:R-:W-:-:S02]  /*2550*/  MOV R99, R183 ;  /* 0x000000b700637202 */ /* 0x000fc40000000f00 */
[----:B------:R-:W-:Y:S02]  /*2560*/  MOV R101, 0x1f ;  /* 0x0000001f00657802 */ /* 0x000fe40000000f00 */
[----:B------:R-:W-:Y:S02]  /*2570*/  MOV R106, 0xffffffff ;  /* 0xffffffff006a7802 */ /* 0x000fe40000000f00 */
[----:B------:R-:W-:Y:S02]  /*2580*/  MOV R96, 0x25a0 ;  /* 0x000025a000607802 */ /* 0x000fe40000000f00 */
[----:B-----5:R-:W-:Y:S05]  /*2590*/  CALL.REL.NOINC `($__internal_36_$__cuda_sm70_shflsync_down_p) ;  /* 0x0000046000007944 */ /* 0x020fea0003c00000 */
[----:B-1----:R-:W-:Y:S01]  /*25a0*/  MOV R98, R99 ;  /* 0x0000006300627202 */ /* 0x002fe20000000f00 */
[----:B0-----:R-:W-:Y:S05]  /*25b0*/  BRA `(.L_x_516) ;  /* 0xffffefd000007947 */ /* 0x001fea000383ffff */
.L_x_508:
[----:B------:R-:W-:Y:S01]  /*25c0*/  HFMA2.MMA R104, -RZ, RZ, 0, 9.5367431640625e-07 ;  /* 0x00000010ff687435 */ /* 0x000fe200000001ff */
[----:B------:R-:W-:Y:S02]  /*25d0*/  MOV R99, R182 ;  /* 0x000000b600637202 */ /* 0x000fe40000000f00 */
[----:B------:R-:W-:Y:S02]  /*25e0*/  MOV R101, 0x1f ;  /* 0x0000001f00657802 */ /* 0x000fe40000000f00 */
[----:B------:R-:W-:-:S02]  /*25f0*/  MOV R106, 0xffffffff ;  /* 0xffffffff006a7802 */ /* 0x000fc40000000f00 */
[----:B------:R-:W-:Y:S02]  /*2600*/  MOV R96, 0x2620 ;  /* 0x0000262000607802 */ /* 0x000fe40000000f00 */
[----:B01---5:R-:W-:Y:S05]  /*2610*/  CALL.REL.NOINC `($__internal_36_$__cuda_sm70_shflsync_down_p) ;  /* 0x000003e000007944 */ /* 0x023fea0003c00000 */
[----:B------:R-:W-:Y:S01]  /*2620*/  FADD.FTZ R183, R98, R183 ;  /* 0x000000b762b77221 */ /* 0x000fe20000010000 */
[----:B0-----:R-:W-:Y:S01]  /*2630*/  HFMA2.MMA R104, -RZ, RZ, 0, 4.76837158203125e-07 ;  /* 0x00000008ff687435 */ /* 0x001fe200000001ff */
[----:B-1----:R-:W-:Y:S01]  /*2640*/  FADD.FTZ R182, R182, R99 ;  /* 0x00000063b6b67221 */ /* 0x002fe20000010000 */
[----:B------:R-:W-:Y:S02]  /*2650*/  MOV R101, 0x1f ;  /* 0x0000001f00657802 */ /* 0x000fe40000000f00 */
[----:B------:R-:W-:Y:S02]  /*2660*/  MOV R106, 0xffffffff ;  /* 0xffffffff006a7802 */ /* 0x000fe40000000f00 */
[----:B------:R-:W-:Y:S02]  /*2670*/  MOV R99, R183 ;  /* 0x000000b700637202 */ /* 0x000fe40000000f00 */
[----:B------:R-:W-:Y:S02]  /*2680*/  MOV R96, 0x26a0 ;  /* 0x000026a000607802 */ /* 0x000fe40000000f00 */
[----:B------:R-:W-:Y:S05]  /*2690*/  CALL.REL.NOINC `($__internal_36_$__cuda_sm70_shflsync_down_p) ;  /* 0x0000036000007944 */ /* 0x000fea0003c00000 */
[----:B0-----:R-:W-:Y:S01]  /*26a0*/  HFMA2.MMA R104, -RZ, RZ, 0, 4.76837158203125e-07 ;  /* 0x00000008ff687435 */ /* 0x001fe200000001ff */
[----:B-1----:R-:W-:-:S02]  /*26b0*/  MOV R98, R99 ;  /* 0x0000006300627202 */ /* 0x002fc40000000f00 */
[----:B------:R-:W-:Y:S02]  /*26c0*/  MOV R99, R182 ;  /* 0x000000b600637202 */ /* 0x000fe40000000f00 */
[----:B------:R-:W-:Y:S02]  /*26d0*/  MOV R101, 0x1f ;  /* 0x0000001f00657802 */ /* 0x000fe40000000f00 */
[----:B------:R-:W-:Y:S02]  /*26e0*/  MOV R106, 0xffffffff ;  /* 0xffffffff006a7802 */ /* 0x000fe40000000f00 */
[----:B------:R-:W-:Y:S02]  /*26f0*/  MOV R96, 0x2710 ;  /* 0x0000271000607802 */ /* 0x000fe40000000f00 */
[----:B------:R-:W-:Y:S05]  /*2700*/  CALL.REL.NOINC `($__internal_36_$__cuda_sm70_shflsync_down_p) ;  /* 0x000002f000007944 */ /* 0x000fea0003c00000 */
[----:B------:R-:W-:Y:S01]  /*2710*/  FADD.FTZ R183, R98, R183 ;  /* 0x000000b762b77221 */ /* 0x000fe20000010000 */
[----:B0-----:R-:W-:Y:S01]  /*2720*/  HFMA2.MMA R104, -RZ, RZ, 0, 2.384185791015625e-07 ;  /* 0x00000004ff687435 */ /* 0x001fe200000001ff */
[----:B-1----:R-:W-:Y:S01]  /*2730*/  FADD.FTZ R182, R182, R99 ;  /* 0x00000063b6b67221 */ /* 0x002fe20000010000 */
[----:B------:R-:W-:Y:S02]  /*2740*/  MOV R101, 0x1f ;  /* 0x0000001f00657802 */ /* 0x000fe40000000f00 */
[----:B------:R-:W-:-:S02]  /*2750*/  MOV R106, 0xffffffff ;  /* 0xffffffff006a7802 */ /* 0x000fc40000000f00 */
[----:B------:R-:W-:Y:S02]  /*2760*/  MOV R99, R183 ;  /* 0x000000b700637202 */ /* 0x000fe40000000f00 */
[----:B------:R-:W-:Y:S02]  /*2770*/  MOV R96, 0x2790 ;  /* 0x0000279000607802 */ /* 0x000fe40000000f00 */
[----:B------:R-:W-:Y:S05]  /*2780*/  CALL.REL.NOINC `($__internal_36_$__cuda_sm70_shflsync_down_p) ;  /* 0x0000027000007944 */ /* 0x000fea0003c00000 */
[----:B0-----:R-:W-:Y:S01]  /*2790*/  HFMA2.MMA R104, -RZ, RZ, 0, 2.384185791015625e-07 ;  /* 0x00000004ff687435 */ /* 0x001fe200000001ff */
[----:B-1----:R-:W-:Y:S02]  /*27a0*/  MOV R98, R99 ;  /* 0x0000006300627202 */ /* 0x002fe40000000f00 */
[----:B------:R-:W-:Y:S02]  /*27b0*/  MOV R99, R182 ;  /* 0x000000b600637202 */ /* 0x000fe40000000f00 */
[----:B------:R-:W-:Y:S02]  /*27c0*/  MOV R101, 0x1f ;  /* 0x0000001f00657802 */ /* 0x000fe40000000f00 */
[----:B------:R-:W-:Y:S02]  /*27d0*/  MOV R106, 0xffffffff ;  /* 0xffffffff006a7802 */ /* 0x000fe40000000f00 */
[----:B------:R-:W-:-:S02]  /*27e0*/  MOV R96, 0x2800 ;  /* 0x0000280000607802 */ /* 0x000fc40000000f00 */
[----:B------:R-:W-:Y:S05]  /*27f0*/  CALL.REL.NOINC `($__internal_36_$__cuda_sm70_shflsync_down_p) ;  /* 0x0000020000007944 */ /* 0x000fea0003c00000 */
[----:B------:R-:W-:Y:S01]  /*2800*/  FADD.FTZ R183, R98, R183 ;  /* 0x000000b762b77221 */ /* 0x000fe20000010000 */
[----:B0-----:R-:W-:Y:S01]  /*2810*/  HFMA2.MMA R104, -RZ, RZ, 0, 1.1920928955078125e-07 ;  /* 0x00000002ff687435 */ /* 0x001fe200000001ff */
[----:B-1----:R-:W-:Y:S01]  /*2820*/  FADD.FTZ R102, R182, R99 ;  /* 0x00000063b6667221 */ /* 0x002fe20000010000 */
[----:B------:R-:W-:-:S02]  /*2830*/  MOV R101, 0x1f ;  /* 0x0000001f00657802 */ /* 0x000fc40000000f00 */
[----:B------:R-:W-:Y:S02]  /*2840*/  MOV R106, 0xffffffff ;  /* 0xffffffff006a7802 */ /* 0x000fe40000000f00 */
[----:B------:R-:W-:Y:S02]  /*2850*/  MOV R99, R183 ;  /* 0x000000b700637202 */ /* 0x000fe40000000f00 */
[----:B------:R-:W-:Y:S02]  /*2860*/  MOV R96, 0x2880 ;  /* 0x0000288000607802 */ /* 0x000fe40000000f00 */
[----:B------:R-:W-:Y:S05]  /*2870*/  CALL.REL.NOINC `($__internal_36_$__cuda_sm70_shflsync_down_p) ;  /* 0x0000018000007944 */ /* 0x000fea0003c00000 */
[----:B0-----:R-:W-:Y:S01]  /*2880*/  HFMA2.MMA R104, -RZ, RZ, 0, 1.1920928955078125e-07 ;  /* 0x00000002ff687435 */ /* 0x001fe200000001ff */
[----:B-1----:R-:W-:Y:S02]  /*2890*/  MOV R98, R99 ;  /* 0x0000006300627202 */ /* 0x002fe40000000f00 */
[----:B------:R-:W-:Y:S02]  /*28a0*/  MOV R99, R102 ;  /* 0x0000006600637202 */ /* 0x000fe40000000f00 */
[----:B------:R-:W-:Y:S02]  /*28b0*/  MOV R101, 0x1f ;  /* 0x0000001f00657802 */ /* 0x000fe40000000f00 */
[----:B------:R-:W-:-:S02]  /*28c0*/  MOV R106, 0xffffffff ;  /* 0xffffffff006a7802 */ /* 0x000fc40000000f00 */
[----:B------:R-:W-:Y:S02]  /*28d0*/  MOV R96, 0x28f0 ;  /* 0x000028f000607802 */ /* 0x000fe40000000f00 */
[----:B------:R-:W-:Y:S05]  /*28e0*/  CALL.REL.NOINC `($__internal_36_$__cuda_sm70_shflsync_down_p) ;  /* 0x0000011000007944 */ /* 0x000fea0003c00000 */
[----:B------:R-:W-:Y:S01]  /*28f0*/  FADD.FTZ R100, R98, R183 ;  /* 0x000000b762647221 */ /* 0x000fe20000010000 */
[----:B0-----:R-:W-:Y:S01]  /*2900*/  HFMA2.MMA R104, -RZ, RZ, 0, 5.9604644775390625e-08 ;  /* 0x00000001ff687435 */ /* 0x001fe200000001ff */
[----:B-1----:R-:W-:Y:S01]  /*2910*/  FADD.FTZ R102, R102, R99 ;  /* 0x0000006366667221 */ /* 0x002fe20000010000 */
[----:B------:R-:W-:Y:S02]  /*2920*/  MOV R101, 0x1f ;  /* 0x0000001f00657802 */ /* 0x000fe40000000f00 */
[----:B------:R-:W-:Y:S02]  /*2930*/  MOV R106, 0xffffffff ;  /* 0xffffffff006a7802 */ /* 0x000fe40000000f00 */
[----:B------:R-:W-:Y:S02]  /*2940*/  MOV R99, R100 ;  /* 0x0000006400637202 */ /* 0x000fe40000000f00 */
[----:B------:R-:W-:Y:S02]  /*2950*/  MOV R96, 0x2970 ;  /* 0x0000297000607802 */ /* 0x000fe40000000f00 */
[----:B------:R-:W-:Y:S05]  /*2960*/  CALL.REL.NOINC `($__internal_36_$__cuda_sm70_shflsync_down_p) ;  /* 0x0000009000007944 */ /* 0x000fea0003c00000 */
[----:B0-----:R-:W-:Y:S01]  /*2970*/  HFMA2.MMA R104, -RZ, RZ, 0, 5.9604644775390625e-08 ;  /* 0x00000001ff687435 */ /* 0x001fe200000001ff */
[----:B-1----:R-:W-:-:S02]  /*2980*/  MOV R103, R99 ;  /* 0x0000006300677202 */ /* 0x002fc40000000f00 */
[----:B------:R-:W-:Y:S02]  /*2990*/  MOV R99, R102 ;  /* 0x0000006600637202 */ /* 0x000fe40000000f00 */
[----:B------:R-:W-:Y:S02]  /*29a0*/  MOV R101, 0x1f ;  /* 0x0000001f00657802 */ /* 0x000fe40000000f00 */
[----:B------:R-:W-:Y:S02]  /*29b0*/  MOV R106, 0xffffffff ;  /* 0xffffffff006a7802 */ /* 0x000fe40000000f00 */
[----:B------:R-:W-:Y:S02]  /*29c0*/  MOV R96, 0x29e0 ;  /* 0x000029e000607802 */ /* 0x000fe40000000f00 */
[----:B------:R-:W-:Y:S05]  /*29d0*/  CALL.REL.NOINC `($__internal_36_$__cuda_sm70_shflsync_down_p) ;  /* 0x0000002000007944 */ /* 0x000fea0003c00000 */
[----:B-1----:R-:W-:Y:S01]  /*29e0*/  MOV R97, R99 ;  /* 0x0000006300617202 */ /* 0x002fe20000000f00 */
[----:B0-----:R-:W-:Y:S05]  /*29f0*/  BRA `(.L_x_517) ;  /* 0xffffecb000007947 */ /* 0x001fea000383ffff */
        .weak           $__internal_36_$__cuda_sm70_shflsync_down_p
        .type           $__internal_36_$__cuda_sm70_shflsync_down_p,@function
        .size           $__internal_36_$__cuda_sm70_shflsync_down_p,(.L_x_1799 - $__internal_36_$__cuda_sm70_shflsync_down_p)
$__internal_36_$__cuda_sm70_shflsync_down_p:
[----:B------:R-:W-:Y:S01]  /*2a00*/  HFMA2.MMA R97, -RZ, RZ, 0, 0 ;  /* 0x00000000ff617435 */ /* 0x000fe200000001ff */
[----:B------:R-:W-:Y:S04]  /*2a10*/  WARPSYNC R106 ;  /* 0x0000006a00007348 */ /* 0x000fe80003800000 */
[----:B------:R0:W1:Y:S01]  /*2a20*/  SHFL.DOWN PT, R99, R99, R104, R101 ;  /* 0x0800006863637389 */ /* 0x00006200000e0065 */
[----:B------:R-:W-:Y:S05]  /*2a30*/  RET.REL.NODEC R96 `(_ZN10layer_norm31ln_parallel_residual_bwd_kernelINS_13Kernel_traitsI13__nv_bfloat16S2_fS2_fjLj4096ELj1ELj1ELj8ELj16ENS_18Kernel_traits_baseILj4096ES2_S2_fS2_fjLj256EEEEELb0ELb0ELb0EEEvNS_9BwdParamsE) ;  /* 0xffffd5c060007950 */ /* 0x000fea0003c3ffff */
.L_x_518:
        /* <DEDUP_REMOVED lines=12> */
.L_x_1799:


//--------------------- .text._ZN10layer_norm31ln_parallel_residual_bwd_kernelINS_13Kernel_traitsI13__nv_bfloat16S2_fS2_fjLj4096ELj1ELj1ELj8ELj16ENS_18Kernel_traits_baseILj4096ES2_S2_fS2_fjLj256EEEEELb0ELb0ELb1EEEvNS_9BwdParamsE --------------------------
	.section	.text._ZN10layer_norm31ln_parallel_residual_bwd_kernelINS_13Kernel_traitsI13__nv_bfloat16S2_fS2_fjLj4096ELj1ELj1ELj8ELj16ENS_18Kernel_traits_baseILj4096ES2_S2_fS2_fjLj256EEEEELb0ELb0ELb1EEEvNS_9BwdParamsE,"ax",@progbits
	.sectioninfo	@"SHI_REGISTERS=186"
	.align	128
        .global         _ZN10layer_norm31ln_parallel_residual_bwd_kernelINS_13Kernel_traitsI13__nv_bfloat16S2_fS2_fjLj4096ELj1ELj1ELj8ELj16ENS_18Kernel_traits_baseILj4096ES2_S2_fS2_fjLj256EEEEELb0ELb0ELb1EEEvNS_9BwdParamsE
        .type           _ZN10layer_norm31ln_parallel_residual_bwd_kernelINS_13Kernel_traitsI13__nv_bfloat16S2_fS2_fjLj4096ELj1ELj1ELj8ELj16ENS_18Kernel_traits_baseILj4096ES2_S2_fS2_fjLj256EEEEELb0ELb0ELb1EEEvNS_9BwdParamsE,@function
        .size           _ZN10layer_norm31ln_parallel_residual_bwd_kernelINS_13Kernel_traitsI13__nv_bfloat16S2_fS2_fjLj4096ELj1ELj1ELj8ELj16ENS_18Kernel_traits_baseILj4096ES2_S2_fS2_fjLj256EEEEELb0ELb0ELb1EEEvNS_9BwdParamsE,(.L_x_1800 - _ZN10layer_norm31ln_parallel_residual_bwd_kernelINS_13Kernel_traitsI13__nv_bfloat16S2_fS2_fjLj4096ELj1ELj1ELj8ELj16ENS_18Kernel_traits_baseILj4096ES2_S2_fS2_fjLj256EEEEELb0ELb0ELb1EEEvNS_9BwdParamsE)
        .other          _ZN10layer_norm31ln_parallel_residual_bwd_kernelINS_13Kernel_traitsI13__nv_bfloat16S2_fS2_fjLj4096ELj1ELj1ELj8ELj16ENS_18Kernel_traits_baseILj4096ES2_S2_fS2_fjLj256EEEEELb0ELb0ELb1EEEvNS_9BwdParamsE,@"STO_CUDA_ENTRY STV_DEFAULT"
_ZN10layer_norm31ln_parallel_residual_bwd_kernelINS_13Kernel_traitsI13__nv_bfloat16S2_fS2_fjLj4096ELj1ELj1ELj8ELj16ENS_18Kernel_traits_baseILj4096ES2_S2_fS2_fjLj256EEEEELb0ELb0ELb1EEEvNS_9BwdParamsE:
.text._ZN10layer_norm31ln_parallel_residual_bwd_kernelINS_13Kernel_traitsI13__nv_bfloat16S2_fS2_fjLj4096ELj1ELj1ELj8ELj16ENS_18Kernel_traits_baseILj4096ES2_S2_fS2_fjLj256EEEEELb0ELb0ELb1EEEvNS_9BwdParamsE:
        /* <DEDUP_REMOVED lines=40> */
.L_x_519:
        /* <DEDUP_REMOVED lines=11> */
[----:B------:R-:W-:-:S02]  /*0330*/  HFMA2.MMA R130, -RZ, RZ, 0, 0 ;  /* 0x00000000ff827435 */ /* 0x000fc400000001ff */
[----:B------:R-:W-:Y:S01]  /*0340*/  HFMA2.MMA R156, -RZ, RZ, 0, 0 ;  /* 0x00000000ff9c7435 */ /* 0x000fe200000001ff */
        /* <DEDUP_REMOVED lines=32> */
[--C-:B--2---:R-:W-:Y:S02]  /*0550*/  PRMT R132, RZ, 0x5410, R136.reuse ;  /* 0x00005410ff847816 */ /* 0x104fe40000000088 */
[----:B------:R-:W-:Y:S02]  /*0560*/  PRMT R133, RZ, 0x7610, R136 ;  /* 0x00007610ff857816 */ /* 0x000fe40000000088 */
[--C-:B------:R-:W-:Y:S02]  /*0570*/  PRMT R134, RZ, 0x5410, R137.reuse ;  /* 0x00005410ff867816 */ /* 0x100fe40000000089 */
[----:B------:R-:W-:Y:S02]  /*0580*/  PRMT R135, RZ, 0x7610, R137 ;  /* 0x00007610ff877816 */ /* 0x000fe40000000089 */
[--C-:B----4-:R-:W-:Y:S02]  /*0590*/  PRMT R140, RZ, 0x5410, R144.reuse ;  /* 0x00005410ff8c7816 */ /* 0x110fe40000000090 */
[----:B------:R-:W-:-:S02]  /*05a0*/  PRMT R141, RZ, 0x7610, R144 ;  /* 0x00007610ff8d7816 */ /* 0x000fc40000000090 */
[--C-:B------:R-:W-:Y:S02]  /*05b0*/  PRMT R142, RZ, 0x5410, R145.reuse ;  /* 0x00005410ff8e7816 */ /* 0x100fe40000000091 */
[----:B------:R-:W-:Y:S02]  /*05c0*/  PRMT R143, RZ, 0x7610, R145 ;  /* 0x00007610ff8f7816 */ /* 0x000fe40000000091 */
[--C-:B---3--:R-:W-:Y:S02]  /*05d0*/  PRMT R148, RZ, 0x5410, R152.reuse ;  /* 0x00005410ff947816 */ /* 0x108fe40000000098 */
        /* <DEDUP_REMOVED lines=9> */
[----:B------:R-:W-:Y:S02]  /*0670*/  PRMT R138, RZ, 0x5410, R139 ;  /* 0x00005410ff8a7816 */ /* 0x000fe4000000008b */
[----:B------:R-:W-:Y:S02]  /*0680*/  PRMT R146, RZ, 0x5410, R147 ;  /* 0x00005410ff927816 */ /* 0x000fe40000000093 */
[----:B------:R-:W-:Y:S02]  /*0690*/  PRMT R154, RZ, 0x5410, R155 ;  /* 0x00005410ff9a7816 */ /* 0x000fe4000000009b */
[----:B------:R-:W-:Y:S02]  /*06a0*/  PRMT R139, RZ, 0x7610, R139 ;  /* 0x00007610ff8b7816 */ /* 0x000fe4000000008b */
[----:B------:R-:W-:Y:S02]  /*06b0*/  PRMT R147, RZ, 0x7610, R147 ;  /* 0x00007610ff937816 */ /* 0x000fe40000000093 */
[----:B------:R-:W-:-:S02]  /*06c0*/  PRMT R155, RZ, 0x7610, R155 ;  /* 0x00007610ff9b7816 */ /* 0x000fc4000000009b */
[--C-:B-----5:R-:W-:Y:S02]  /*06d0*/  PRMT R157, RZ, 0x5410, R4.reuse ;  /* 0x00005410ff9d7816 */ /* 0x120fe40000000004 */
[----:B------:R-:W-:Y:S02]  /*06e0*/  PRMT R158, RZ, 0x7610, R4 ;  /* 0x00007610ff9e7816 */ /* 0x000fe40000000004 */
[--C-:B------:R-:W-:Y:S02]  /*06f0*/  PRMT R159, RZ, 0x5410, R5.reuse ;  /* 0x00005410ff9f7816 */ /* 0x100fe40000000005 */
[----:B------:R-:W-:Y:S02]  /*0700*/  PRMT R161, RZ, 0x7610, R5 ;  /* 0x00007610ffa17816 */ /* 0x000fe40000000005 */
[--C-:B------:R-:W-:Y:S02]  /*0710*/  PRMT R162, RZ, 0x5410, R6.reuse ;  /* 0x00005410ffa27816 */ /* 0x100fe40000000006 */
[----:B------:R-:W-:-:S02]  /*0720*/  PRMT R163, RZ, 0x7610, R6 ;  /* 0x00007610ffa37816 */ /* 0x000fc40000000006 */
[--C-:B------:R-:W-:Y:S02]  /*0730*/  PRMT R164, RZ, 0x5410, R7.reuse ;  /* 0x00005410ffa47816 */ /* 0x100fe40000000007 */
[----:B------:R-:W-:Y:S02]  /*0740*/  PRMT R165, RZ, 0x7610, R7 ;  /* 0x00007610ffa57816 */ /* 0x000fe40000000007 */
.L_x_524:
[----:B------:R-:W-:Y:S01]  /*0750*/  IMAD R2, R131, c[0x0][0x168], RZ ;  /* 0x00005a0083027a24 */ /* 0x000fe200078e02ff */
[----:B------:R-:W-:Y:S02]  /*0760*/  MOV R168, 0x4 ;  /* 0x0000000400a87802 */ /* 0x000fe40000000f00 */
[----:B------:R-:W-:Y:S02]  /*0770*/  LOP3.LUT R166, R115, 0xff, RZ, 0xc0, !PT ;  /* 0x000000ff73a67812 */ /* 0x000fe400078ec0ff */
[----:B------:R-:W-:Y:S01]  /*0780*/  SHF.R.S32.HI R3, RZ, 0x1f, R2 ;  /* 0x0000001fff037819 */ /* 0x000fe20000011402 */
[----:B------:R-:W-:Y:S01]  /*0790*/  IMAD.WIDE R48, R131, R168, c[0x0][0x1a0] ;  /* 0x0000680083307625 */ /* 0x000fe200078e02a8 */
[----:B------:R-:W-:Y:S02]  /*07a0*/  MOV R64, 0x20 ;  /* 0x0000002000407802 */ /* 0x000fe40000000f00 */
[----:B------:R-:W-:-:S02]  /*07b0*/  LEA.HI R3, R3, R2, RZ, 0x3 ;  /* 0x0000000203037211 */ /* 0x000fc400078f18ff */
[----:B------:R-:W-:Y:S01]  /*07c0*/  MOV R56, 0x10 ;  /* 0x0000001000387802 */ /* 0x000fe20000000f00 */
[----:B------:R0:W2:Y:S01]  /*07d0*/  LDG.E R170, [R48.64] ;  /* 0x0000000430aa7981 */ /* 0x0000a2000c1e1900 */
[----:B------:R-:W-:Y:S01]  /*07e0*/  LEA.HI.SX32 R166, R3, R166, 0x1d ;  /* 0x000000a603a67211 */ /* 0x000fe200078feaff */
[----:B------:R-:W-:-:S04]  /*07f0*/  IMAD.WIDE R168, R131, R168, c[0x0][0x1a8] ;  /* 0x00006a0083a87625 */ /* 0x000fc800078e02a8 */
[C---:B------:R-:W-:Y:S02]  /*0800*/  IMAD.WIDE.U32 R2, R166.reuse, R64, c[0x0][0x188] ;  /* 0x00006200a6027625 */ /* 0x040fe400078e0040 */
[----:B------:R1:W3:Y:S02]  /*0810*/  LDG.E R168, [R168.64] ;  /* 0x00000004a8a87981 */ /* 0x0002e4000c1e1900 */
[CC--:B------:R-:W-:Y:S02]  /*0820*/  IMAD.WIDE.U32 R40, R166.reuse, R56.reuse, c[0x0][0x210] ;  /* 0x00008400a6287625 */ /* 0x0c0fe400078e0038 */
[----:B------:R4:W1:Y:S02]  /*0830*/  LDG.E.128 R32, [R2.64] ;  /* 0x0000000402207981 */ /* 0x000864000c1e1d00 */
[C---:B------:R-:W-:Y:S02]  /*0840*/  IMAD.WIDE.U32 R36, R166.reuse, R56, c[0x0][0x208] ;  /* 0x00008200a6247625 */ /* 0x040fe400078e0038 */
[----:B------:R-:W3:Y:S01]  /*0850*/  LDG.E.128 R40, [R40.64] ;  /* 0x0000000428287981 */ /* 0x000ee2000c1e1d00 */
[----:B------:R-:W-:-:S03]  /*0860*/  IADD3 R167, R166, 0x100, RZ ;  /* 0x00000100a6a77810 */ /* 0x000fc60007ffe0ff */
[----:B------:R-:W3:Y:S04]  /*0870*/  LDG.E.128 R36, [R36.64] ;  /* 0x0000000424247981 */ /* 0x000ee8000c1e1d00 */
[----:B------:R4:W3:Y:S01]  /*0880*/  LDG.E.128 R44, [R2.64+0x10] ;  /* 0x00001004022c7981 */ /* 0x0008e2000c1e1d00 */
[----:B------:R-:W-:-:S04]  /*0890*/  IMAD.WIDE.U32 R66, R167, R64, c[0x0][0x188] ;  /* 0x00006200a7427625 */ /* 0x000fc800078e0040 */
[CC--:B------:R-:W-:Y:S01]  /*08a0*/  IMAD.WIDE.U32 R52, R167.reuse, R56.reuse, c[0x0][0x208] ;  /* 0x00008200a7347625 */ /* 0x0c0fe200078e0038 */
[----:B0-----:R0:W3:Y:S03]  /*08b0*/  LDG.E.128 R48, [R66.64] ;  /* 0x0000000442307981 */ /* 0x0010e6000c1e1d00 */
[----:B------:R-:W-:Y:S01]  /*08c0*/  IMAD.WIDE.U32 R56, R167, R56, c[0x0][0x210] ;  /* 0x00008400a7387625 */ /* 0x000fe200078e0038 */
[----:B------:R0:W3:Y:S04]  /*08d0*/  LDG.E.128 R60, [R66.64+0x10] ;  /* 0x00001004423c7981 */ /* 0x0000e8000c1e1d00 */
[----:B------:R-:W3:Y:S04]  /*08e0*/  LDG.E.128 R52, [R52.64] ;  /* 0x0000000434347981 */ /* 0x000ee8000c1e1d00 */
[----:B------:R-:W3:Y:S01]  /*08f0*/  LDG.E.128 R56, [R56.64] ;  /* 0x0000000438387981 */ /* 0x000ee2000c1e1d00 */
[----:B------:R-:W-:-:S04]  /*0900*/  ISETP.NE.U32.AND P0, PT, RZ, c[0x0][0x218], PT ;  /* 0x00008600ff007a0c */ /* 0x000fc80003f05070 */
[----:B------:R-:W-:Y:S01]  /*0910*/  ISETP.NE.AND.EX P0, PT, RZ, c[0x0][0x21c], PT, P0 ;  /* 0x00008700ff007a0c */ /* 0x000fe20003f05300 */
[----:B------:R-:W-:-:S12]  /*0920*/  ULDC.U8 UR6, c[0x0][0x1f0] ;  /* 0x00007c0000067ab9 */ /* 0x000fd80000000000 */
[----:B----4-:R-:W-:-:S04]  /*0930*/  @P0 IMAD.WIDE.U32 R2, R166, R64, c[0x0][0x218] ;  /* 0x00008600a6020625 */ /* 0x010fc800078e0040 */
[----:B------:R-:W-:Y:S01]  /*0940*/  @P0 IMAD.WIDE.U32 R64, R167, R64, c[0x0][0x218] ;  /* 0x00008600a7400625 */ /* 0x000fe200078e0040 */
[----:B------:R3:W5:Y:S04]  /*0950*/  @P0 LDG.E.128 R4, [R2.64] ;  /* 0x0000000402040981 */ /* 0x000768000c1e1d00 */
[----:B------:R3:W5:Y:S04]  /*0960*/  @P0 LDG.E.128 R8, [R2.64+0x10] ;  /* 0x0000100402080981 */ /* 0x000768000c1e1d00 */
[----:B------:R4:W5:Y:S04]  /*0970*/  @P0 LDG.E.128 R12, [R64.64] ;  /* 0x00000004400c0981 */ /* 0x000968000c1e1d00 */
[----:B------:R4:W5:Y:S01]  /*0980*/  @P0 LDG.E.128 R16, [R64.64+0x10] ;  /* 0x0000100440100981 */ /* 0x000962000c1e1d00 */
[----:B------:R-:W-:-:S02]  /*0990*/  ISETP.NE.AND P0, PT, RZ, UR6, PT ;  /* 0x00000006ff007c0c */ /* 0x000fc4000bf05270 */
[----:B------:R-:W-:Y:S02]  /*09a0*/  LOP3.LUT P1, RZ, R160, 0xff, RZ, 0xc0, !PT ;  /* 0x000000ffa0ff7812 */ /* 0x000fe4000782c0ff */
[----:B------:R-:W-:-:S04]  /*09b0*/  IADD3 R131, R131, c[0x0][0x160], RZ ;  /* 0x0000580083837a10 */ /* 0x000fc80007ffe0ff */
[----:B------:R-:W-:Y:S02]  /*09c0*/  ISETP.GE.AND P4, PT, R131, c[0x0][0x164], PT ;  /* 0x0000590083007a0c */ /* 0x000fe40003f86270 */
[----:B--2---:R-:W-:-:S05]  /*09d0*/  FSEL R181, R170, RZ, !P0 ;  /* 0x000000ffaab57208 */ /* 0x004fca0004000000 */
[----:B-1----:R-:W-:Y:S01]  /*09e0*/  FADD.FTZ R169, R34, -R181 ;  /* 0x800000b522a97221 */ /* 0x002fe20000010000 */
[----:B---3--:R-:W-:-:S03]  /*09f0*/  PRMT R2, RZ, 0x5410, R41 ;  /* 0x00005410ff027816 */ /* 0x008fc60000000029 */
[----:B------:R-:W-:Y:S01]  /*0a00*/  FMUL.FTZ R169, R168, R169 ;  /* 0x000000a9a8a97220 */ /* 0x000fe20000410000 */
[----:B------:R-:W-:Y:S01]  /*0a10*/  PRMT R41, RZ, 0x7610, R41 ;  /* 0x00007610ff297816 */ /* 0x000fe20000000029 */
[----:B------:R-:W-:Y:S01]  /*0a20*/  FADD.FTZ R171, R35, -R181 ;  /* 0x800000b523ab7221 */ /* 0x000fe20000010000 */
[----:B------:R-:W-:Y:S01]  /*0a30*/  PRMT R35, RZ, 0x5410, R37 ;  /* 0x00005410ff237816 */ /* 0x000fe20000000025 */
[----:B0-----:R-:W-:Y:S01]  /*0a40*/  FADD.FTZ R67, R32, -R181 ;  /* 0x800000b520437221 */ /* 0x001fe20000010000 */
[----:B------:R-:W-:Y:S01]  /*0a50*/  PRMT R37, RZ, 0x7610, R37 ;  /* 0x00007610ff257816 */ /* 0x000fe20000000025 */
[----:B------:R-:W-:Y:S01]  /*0a60*/  FADD.FTZ R120, R2, R120 ;  /* 0x0000007802787221 */ /* 0x000fe20000010000 */
[--C-:B------:R-:W-:Y:S01]  /*0a70*/  PRMT R32, RZ, 0x5410, R42.reuse ;  /* 0x00005410ff207816 */ /* 0x100fe2000000002a */
[-C--:B------:R-:W-:Y:S01]  /*0a80*/  FFMA.FTZ R121, R169, R2.reuse, R121 ;  /* 0x00000002a9797223 */ /* 0x080fe20000010079 */
[----:B------:R-:W-:Y:S01]  /*0a90*/  PRMT R42, RZ, 0x7610, R42 ;  /* 0x00007610ff2a7816 */ /* 0x000fe2000000002a */
[----:B------:R-:W-:Y:S01]  /*0aa0*/  FMUL.FTZ R172, R142, R2 ;  /* 0x000000028eac7220 */ /* 0x000fe20000410000 */
[----:B------:R-:W-:Y:S01]  /*0ab0*/  PRMT R3, RZ, 0x5410, R40 ;  /* 0x00005410ff037816 */ /* 0x000fe20000000028 */
[----:B------:R-:W-:-:S02]  /*0ac0*/  FMUL.FTZ R2, R143, R41 ;  /* 0x000000298f027220 */ /* 0x000fc40000410000 */
[----:B------:R-:W-:Y:S01]  /*0ad0*/  FADD.FTZ R173, -R181, R44 ;  /* 0x0000002cb5ad7221 */ /* 0x000fe20000010100 */
[--C-:B------:R-:W-:Y:S01]  /*0ae0*/  PRMT R175, RZ, 0x5410, R38.reuse ;  /* 0x00005410ffaf7816 */ /* 0x100fe20000000026 */
[C---:B----4-:R-:W-:Y:S01]  /*0af0*/  FMUL.FTZ R64, R168.reuse, R67 ;  /* 0x00000043a8407220 */ /* 0x050fe20000410000 */
[----:B------:R-:W-:Y:S01]  /*0b00*/  PRMT R38, RZ, 0x7610, R38 ;  /* 0x00007610ff267816 */ /* 0x000fe20000000026 */
[----:B------:R-:W-:Y:S01]  /*0b10*/  FMUL.FTZ R170, R168, R171 ;  /* 0x000000aba8aa7220 */ /* 0x000fe20000410000 */
[--C-:B------:R-:W-:Y:S01]  /*0b20*/  PRMT R34, RZ, 0x5410, R43.reuse ;  /* 0x00005410ff227816 */ /* 0x100fe2000000002b */
[----:B------:R-:W-:Y:S01]  /*0b30*/  FFMA.FTZ R171, R135, R37, R2 ;  /* 0x0000002587ab7223 */ /* 0x000fe20000010002 */
[----:B------:R-:W-:Y:S01]  /*0b40*/  PRMT R65, RZ, 0x5410, R36 ;  /* 0x00005410ff417816 */ /* 0x000fe20000000024 */
[----:B------:R-:W-:Y:S01]  /*0b50*/  FMUL.FTZ R176, R144, R32 ;  /* 0x0000002090b07220 */ /* 0x000fe20000410000 */
[----:B------:R-:W-:Y:S01]  /*0b60*/  PRMT R43, RZ, 0x7610, R43 ;  /* 0x00007610ff2b7816 */ /* 0x000fe2000000002b */
[----:B------:R-:W-:-:S02]  /*0b70*/  FMUL.FTZ R173, R168, R173 ;  /* 0x000000ada8ad7220 */ /* 0x000fc40000410000 */
[----:B------:R-:W-:Y:S02]  /*0b80*/  FADD.FTZ R177, -R181, R46 ;  /* 0x0000002eb5b17221 */ /* 0x000fe40000010100 */
[----:B------:R-:W-:Y:S02]  /*0b90*/  FMUL.FTZ R2, R145, R42 ;  /* 0x0000002a91027220 */ /* 0x000fe40000410000 */
[----:B------:R-:W-:Y:S02]  /*0ba0*/  FADD.FTZ R128, R3, R128 ;  /* 0x0000008003807221 */ /* 0x000fe40000010000 */
[-C--:B------:R-:W-:Y:S01]  /*0bb0*/  FFMA.FTZ R129, R64, R3.reuse, R129 ;  /* 0x0000000340817223 */ /* 0x080fe20000010081 */
[--C-:B------:R-:W-:Y:S01]  /*0bc0*/  PRMT R179, RZ, 0x5410, R39.reuse ;  /* 0x00005410ffb37816 */ /* 0x100fe20000000027 */
[----:B------:R-:W-:Y:S01]  /*0bd0*/  FMUL.FTZ R3, R140, R3 ;  /* 0x000000038c037220 */ /* 0x000fe20000410000 */
[----:B------:R-:W-:Y:S01]  /*0be0*/  PRMT R182, RZ, 0x7610, R39 ;  /* 0x00007610ffb67816 */ /* 0x000fe20000000027 */
[----:B------:R-:W-:-:S02]  /*0bf0*/  FADD.FTZ R80, R175, R80 ;  /* 0x00000050af507221 */ /* 0x000fc40000010000 */
[-C--:B------:R-:W-:Y:S02]  /*0c00*/  FFMA.FTZ R176, R136, R175.reuse, R176 ;  /* 0x000000af88b07223 */ /* 0x080fe400000100b0 */
[----:B------:R-:W-:Y:S02]  /*0c10*/  FFMA.FTZ R68, R173, R175, R68 ;  /* 0x000000afad447223 */ /* 0x000fe40000010044 */
[----:B------:R-:W-:Y:S02]  /*0c20*/  FADD.FTZ R45, -R181, R45 ;  /* 0x0000002db52d7221 */ /* 0x000fe40000010100 */
[----:B------:R-:W-:Y:S02]  /*0c30*/  FFMA.FTZ R175, R137, R38, R2 ;  /* 0x0000002689af7223 */ /* 0x000fe40000010002 */
[----:B------:R-:W-:Y:S02]  /*0c40*/  FMUL.FTZ R180, R146, R34 ;  /* 0x0000002292b47220 */ /* 0x000fe40000410000 */
[----:B------:R-:W-:Y:S01]  /*0c50*/  FMUL.FTZ R177, R168, R177 ;  /* 0x000000b1a8b17220 */ /* 0x000fe20000410000 */
[----:B------:R-:W-:Y:S01]  /*0c60*/  PRMT R40, RZ, 0x7610, R40 ;  /* 0x00007610ff287816 */ /* 0x000fe20000000028 */
[----:B------:R-:W-:-:S02]  /*0c70*/  FADD.FTZ R130, R65, R130 ;  /* 0x0000008241827221 */ /* 0x000fc40000010000 */
[----:B------:R-:W-:Y:S02]  /*0c80*/  FFMA.FTZ R156, R64, R65, R156 ;  /* 0x00000041409c7223 */ /* 0x000fe4000001009c */
[----:B------:R-:W-:Y:S02]  /*0c90*/  FMUL.FTZ R2, R147, R43 ;  /* 0x0000002b93027220 */ /* 0x000fe40000410000 */
[----:B------:R-:W-:Y:S02]  /*0ca0*/  FFMA.FTZ R65, R132, R65, R3 ;  /* 0x0000004184417223 */ /* 0x000fe40000010003 */
[C---:B------:R-:W-:Y:S02]  /*0cb0*/  FADD.FTZ R39, -R181.reuse, R50 ;  /* 0x00000032b5277221 */ /* 0x040fe40000010100 */
[----:B------:R-:W-:Y:S02]  /*0cc0*/  FADD.FTZ R3, -R181, R48 ;  /* 0x00000030b5037221 */ /* 0x000fe40000010100 */
[----:B------:R-:W-:-:S02]  /*0cd0*/  FADD.FTZ R116, R41, R116 ;  /* 0x0000007429747221 */ /* 0x000fc40000010000 */
[----:B------:R-:W-:Y:S01]  /*0ce0*/  FFMA.FTZ R117, R170, R41, R117 ;  /* 0x00000029aa757223 */ /* 0x000fe20000010075 */
[----:B------:R-:W-:Y:S01]  /*0cf0*/  PRMT R41, RZ, 0x5410, R53 ;  /* 0x00005410ff297816 */ /* 0x000fe20000000035 */
[----:B------:R-:W-:Y:S02]  /*0d00*/  FMUL.FTZ R174, R168, R45 ;  /* 0x0000002da8ae7220 */ /* 0x000fe40000410000 */
[----:B------:R-:W-:Y:S02]  /*0d10*/  FADD.FTZ R113, R32, R113 ;  /* 0x0000007120717221 */ /* 0x000fe40000010000 */
[----:B------:R-:W-:Y:S01]  /*0d20*/  FFMA.FTZ R92, R173, R32, R92 ;  /* 0x00000020ad5c7223 */ /* 0x000fe2000001005c */
[----:B------:R-:W-:Y:S01]  /*0d30*/  PRMT R32, RZ, 0x5410, R57 ;  /* 0x00005410ff207816 */ /* 0x000fe20000000039 */
[----:B------:R-:W-:Y:S02]  /*0d40*/  FADD.FTZ R82, R179, R82 ;  /* 0x00000052b3527221 */ /* 0x000fe40000010000 */
[----:B------:R-:W-:-:S02]  /*0d50*/  FFMA.FTZ R180, R138, R179, R180 ;  /* 0x000000b38ab47223 */ /* 0x000fc400000100b4 */
[C---:B------:R-:W-:Y:S02]  /*0d60*/  FFMA.FTZ R70, R177.reuse, R179, R70 ;  /* 0x000000b3b1467223 */ /* 0x040fe40000010046 */
[----:B------:R-:W-:Y:S02]  /*0d70*/  FADD.FTZ R111, R34, R111 ;  /* 0x0000006f226f7221 */ /* 0x000fe40000010000 */
[----:B------:R-:W-:Y:S01]  /*0d80*/  FFMA.FTZ R94, R177, R34, R94 ;  /* 0x00000022b15e7223 */ /* 0x000fe2000001005e */
[----:B------:R-:W-:Y:S01]  /*0d90*/  PRMT R34, RZ, 0x7610, R53 ;  /* 0x00007610ff227816 */ /* 0x000fe20000000035 */
[----:B------:R-:W-:Y:S01]  /*0da0*/  FADD.FTZ R122, R35, R122 ;  /* 0x0000007a237a7221 */ /* 0x000fe20000010000 */
[----:B------:R-:W-:Y:S01]  /*0db0*/  PRMT R36, RZ, 0x7610, R36 ;  /* 0x00007610ff247816 */ /* 0x000fe20000000024 */
[-C--:B------:R-:W-:Y:S02]  /*0dc0*/  FFMA.FTZ R124, R169, R35.reuse, R124 ;  /* 0x00000023a97c7223 */ /* 0x080fe4000001007c */
[----:B------:R-:W-:-:S02]  /*0dd0*/  FFMA.FTZ R172, R134, R35, R172 ;  /* 0x0000002386ac7223 */ /* 0x000fc400000100ac */
[----:B------:R-:W-:Y:S01]  /*0de0*/  FFMA.FTZ R179, R139, R182, R2 ;  /* 0x000000b68bb37223 */ /* 0x000fe20000010002 */
[----:B------:R-:W-:Y:S01]  /*0df0*/  PRMT R2, RZ, 0x5410, R56 ;  /* 0x00005410ff027816 */ /* 0x000fe20000000038 */
[----:B------:R-:W-:Y:S02]  /*0e00*/  FADD.FTZ R35, -R181, R49 ;  /* 0x00000031b5237221 */ /* 0x000fe40000010100 */
[C---:B------:R-:W-:Y:S02]  /*0e10*/  FMUL.FTZ R53, R168.reuse, R39 ;  /* 0x00000027a8357220 */ /* 0x040fe40000410000 */
[----:B------:R-:W-:Y:S02]  /*0e20*/  FMUL.FTZ R67, R141, R40 ;  /* 0x000000288d437220 */ /* 0x000fe40000410000 */
[----:B------:R-:W-:Y:S01]  /*0e30*/  FMUL.FTZ R49, R168, R3 ;  /* 0x00000003a8317220 */ /* 0x000fe20000410000 */
[----:B------:R-:W-:Y:S01]  /*0e40*/  PRMT R45, RZ, 0x5410, R54 ;  /* 0x00005410ff2d7816 */ /* 0x000fe20000000036 */
[----:B------:R-:W-:-:S02]  /*0e50*/  FADD.FTZ R33, R33, -R181 ;  /* 0x800000b521217221 */ /* 0x000fc40000010000 */
[----:B------:R-:W-:Y:S02]  /*0e60*/  FADD.FTZ R79, R38, R79 ;  /* 0x0000004f264f7221 */ /* 0x000fe40000010000 */
[----:B------:R-:W-:Y:S01]  /*0e70*/  FFMA.FTZ R0, R174, R38, R0 ;  /* 0x00000026ae007223 */ /* 0x000fe20000010000 */
[----:B------:R-:W-:Y:S01]  /*0e80*/  PRMT R38, RZ, 0x7610, R54 ;  /* 0x00007610ff267816 */ /* 0x000fe20000000036 */
[----:B------:R-:W-:Y:S02]  /*0e90*/  FADD.FTZ R107, R32, R107 ;  /* 0x0000006b206b7221 */ /* 0x000fe40000010000 */
[-C--:B------:R-:W-:Y:S02]  /*0ea0*/  FFMA.FTZ R98, R53, R32.reuse, R98 ;  /* 0x0000002035627223 */ /* 0x080fe40000010062 */
[----:B------:R-:W-:Y:S02]  /*0eb0*/  FMUL.FTZ R54, R159, R32 ;  /* 0x000000209f367220 */ /* 0x000fe40000410000 */
[----:B------:R-:W-:-:S02]  /*0ec0*/  FFMA.FTZ R67, R133, R36, R67 ;  /* 0x0000002485437223 */ /* 0x000fc40000010043 */
[----:B------:R-:W-:Y:S02]  /*0ed0*/  FADD.FTZ R109, R2, R109 ;  /* 0x0000006d026d7221 */ /* 0x000fe40000010000 */
[-C--:B------:R-:W-:Y:S02]  /*0ee0*/  FFMA.FTZ R96, R49, R2.reuse, R96 ;  /* 0x0000000231607223 */ /* 0x080fe40000010060 */
[----:B------:R-:W-:Y:S02]  /*0ef0*/  FMUL.FTZ R50, R157, R2 ;  /* 0x000000029d327220 */ /* 0x000fe40000410000 */
[----:B------:R-:W-:Y:S02]  /*0f00*/  FADD.FTZ R32, RZ, R65 ;  /* 0x00000041ff207221 */ /* 0x000fe40000010000 */
[----:B------:R-:W-:Y:S02]  /*0f10*/  FMUL.FTZ R66, R168, R33 ;  /* 0x00000021a8427220 */ /* 0x000fe40000410000 */
[----:B------:R-:W-:-:S02]  /*0f20*/  FFMA.FTZ R2, R64, R65, RZ ;  /* 0x0000004140027223 */ /* 0x000fc400000100ff */
        /* <DEDUP_REMOVED lines=8> */
[----:B------:R-:W-:Y:S02]  /*0fb0*/  FADD.FTZ R47, -R181, R47 ;  /* 0x0000002fb52f7221 */ /* 0x000fe40000010100 */
[----:B------:R-:W-:Y:S02]  /*0fc0*/  FADD.FTZ R3, R175, R32 ;  /* 0x00000020af037221 */ /* 0x000fe40000010000 */
[----:B------:R-:W-:Y:S01]  /*0fd0*/  FFMA.FTZ R2, R174, R175, R2 ;  /* 0x000000afae027223 */ /* 0x000fe20000010002 */
[----:B------:R-:W-:Y:S01]  /*0fe0*/  PRMT R33, RZ, 0x5410, R52 ;  /* 0x00005410ff217816 */ /* 0x000fe20000000034 */
        /* <DEDUP_REMOVED lines=9> */
[----:B------:R-:W-:Y:S02]  /*1080*/  FADD.FTZ R43, -R181, R51 ;  /* 0x00000033b52b7221 */ /* 0x000fe40000010100 */
[----:B------:R-:W-:Y:S02]  /*1090*/  FFMA.FTZ R50, R148, R33, R50 ;  /* 0x0000002194327223 */ /* 0x000fe40000010032 */
[----:B------:R-:W-:Y:S02]  /*10a0*/  FADD.FTZ R3, R179, R32 ;  /* 0x00000020b3037221 */ /* 0x000fe40000010000 */
[----:B------:R-:W-:Y:S02]  /*10b0*/  FMUL.FTZ R51, R158, R37 ;  /* 0x000000259e337220 */ /* 0x000fe40000410000 */
[----:B------:R-:W-:Y:S01]  /*10c0*/  FFMA.FTZ R32, R178, R179, R2 ;  /* 0x000000b3b2207223 */ /* 0x000fe20000010002 */
[----:B------:R-:W-:Y:S01]  /*10d0*/  PRMT R57, RZ, 0x7610, R57 ;  /* 0x00007610ff397816 */ /* 0x000fe20000000039 */
[----:B------:R-:W-:-:S02]  /*10e0*/  FMUL.FTZ R48, R168, R35 ;  /* 0x00000023a8307220 */ /* 0x000fc40000410000 */
[----:B------:R-:W-:Y:S02]  /*10f0*/  FADD.FTZ R84, R33, R84 ;  /* 0x0000005421547221 */ /* 0x000fe40000010000 */
[----:B------:R-:W-:Y:S02]  /*1100*/  FFMA.FTZ R72, R49, R33, R72 ;  /* 0x0000002131487223 */ /* 0x000fe40000010048 */
[C---:B------:R-:W-:Y:S02]  /*1110*/  FADD.FTZ R61, -R181.reuse, R61 ;  /* 0x0000003db53d7221 */ /* 0x040fe40000010100 */
[----:B------:R-:W-:Y:S02]  /*1120*/  FADD.FTZ R33, -R181, R62 ;  /* 0x0000003eb5217221 */ /* 0x000fe40000010100 */
[----:B------:R-:W-:Y:S02]  /*1130*/  FADD.FTZ R2, R50, R3 ;  /* 0x0000000332027221 */ /* 0x000fe40000010000 */
[----:B------:R-:W-:-:S02]  /*1140*/  FADD.FTZ R126, R36, R126 ;  /* 0x0000007e247e7221 */ /* 0x000fc40000010000 */
[----:B------:R-:W-:Y:S01]  /*1150*/  FFMA.FTZ R127, R66, R36, R127 ;  /* 0x00000024427f7223 */ /* 0x000fe2000001007f */
[--C-:B------:R-:W-:Y:S01]  /*1160*/  PRMT R36, RZ, 0x5410, R58.reuse ;  /* 0x00005410ff247816 */ /* 0x100fe2000000003a */
[----:B------:R-:W-:Y:S02]  /*1170*/  FADD.FTZ R123, R40, R123 ;  /* 0x0000007b287b7221 */ /* 0x000fe40000010000 */
[----:B------:R-:W-:Y:S01]  /*1180*/  FFMA.FTZ R125, R66, R40, R125 ;  /* 0x00000028427d7223 */ /* 0x000fe2000001007d */
[----:B------:R-:W-:Y:S01]  /*1190*/  PRMT R40, RZ, 0x7610, R58 ;  /* 0x00007610ff287816 */ /* 0x000fe2000000003a */
[----:B------:R-:W-:Y:S02]  /*11a0*/  FFMA.FTZ R51, R149, R52, R51 ;  /* 0x0000003495337223 */ /* 0x000fe40000010033 */
[----:B------:R-:W-:Y:S01]  /*11b0*/  FFMA.FTZ R3, R49, R50, R32 ;  /* 0x0000003231037223 */ /* 0x000fe20000010020 */
[----:B------:R-:W-:Y:S01]  /*11c0*/  PRMT R47, RZ, 0x5410, R55 ;  /* 0x00005410ff2f7816 */ /* 0x000fe20000000037 */
[----:B------:R-:W-:Y:S01]  /*11d0*/  FADD.FTZ R83, R52, R83 ;  /* 0x0000005334537221 */ /* 0x000fe20000010000 */
[----:B------:R-:W-:Y:S01]  /*11e0*/  PRMT R44, RZ, 0x7610, R55 ;  /* 0x00007610ff2c7816 */ /* 0x000fe20000000037 */
[----:B------:R-:W-:-:S02]  /*11f0*/  FFMA.FTZ R71, R48, R52, R71 ;  /* 0x0000003430477223 */ /* 0x000fc40000010047 */
[C---:B------:R-:W-:Y:S02]  /*1200*/  FMUL.FTZ R58, R168.reuse, R61 ;  /* 0x0000003da83a7220 */ /* 0x040fe40000410000 */
[C---:B------:R-:W-:Y:S02]  /*1210*/  FMUL.FTZ R52, R168.reuse, R43 ;  /* 0x0000002ba8347220 */ /* 0x040fe40000410000 */
[----:B------:R-:W-:Y:S02]  /*1220*/  FMUL.FTZ R61, R168, R33 ;  /* 0x00000021a83d7220 */ /* 0x000fe40000410000 */
[----:B------:R-:W-:Y:S02]  /*1230*/  FMUL.FTZ R55, R161, R57 ;  /* 0x00000039a1377220 */ /* 0x000fe40000410000 */
[----:B------:R-:W-:Y:S02]  /*1240*/  FFMA.FTZ R54, R150, R41, R54 ;  /* 0x0000002996367223 */ /* 0x000fe40000010036 */
[----:B------:R-:W-:-:S02]  /*1250*/  FADD.FTZ R33, R2, R51 ;  /* 0x0000003302217221 */ /* 0x000fc40000010000 */
[----:B------:R-:W-:Y:S02]  /*1260*/  FFMA.FTZ R3, R48, R51, R3 ;  /* 0x0000003330037223 */ /* 0x000fe40000010003 */
[----:B------:R-:W-:Y:S02]  /*1270*/  FADD.FTZ R108, R57, R108 ;  /* 0x0000006c396c7221 */ /* 0x000fe40000010000 */
[----:B------:R-:W-:Y:S02]  /*1280*/  FFMA.FTZ R97, R52, R57, R97 ;  /* 0x0000003934617223 */ /* 0x000fe40000010061 */
[----:B------:R-:W-:Y:S02]  /*1290*/  FFMA.FTZ R55, R151, R34, R55 ;  /* 0x0000002297377223 */ /* 0x000fe40000010037 */
[----:B------:R-:W-:Y:S02]  /*12a0*/  FADD.FTZ R57, -R181, R60 ;  /* 0x0000003cb5397221 */ /* 0x000fe40000010100 */
[----:B------:R-:W-:-:S02]  /*12b0*/  FMUL.FTZ R56, R162, R36 ;  /* 0x00000024a2387220 */ /* 0x000fc40000410000 */
[----:B------:R-:W-:Y:S02]  /*12c0*/  FADD.FTZ R2, R33, R54 ;  /* 0x0000003621027221 */ /* 0x000fe40000010000 */
[----:B------:R-:W-:Y:S01]  /*12d0*/  FFMA.FTZ R3, R53, R54, R3 ;  /* 0x0000003635037223 */ /* 0x000fe20000010003 */
[----:B------:R-:W-:Y:S01]  /*12e0*/  PRMT R46, RZ, 0x7610, R59 ;  /* 0x00007610ff2e7816 */ /* 0x000fe2000000003b */
[----:B------:R-:W-:Y:S02]  /*12f0*/  FADD.FTZ R114, R42, R114 ;  /* 0x000000722a727221 */ /* 0x000fe40000010000 */
[----:B------:R-:W-:Y:S01]  /*1300*/  FFMA.FTZ R91, R174, R42, R91 ;  /* 0x0000002aae5b7223 */ /* 0x000fe2000001005b */
[----:B------:R-:W-:Y:S01]  /*1310*/  PRMT R42, RZ, 0x5410, R59 ;  /* 0x00005410ff2a7816 */ /* 0x000fe2000000003b */
[----:B------:R-:W-:Y:S02]  /*1320*/  FMUL.FTZ R57, R168, R57 ;  /* 0x00000039a8397220 */ /* 0x000fe40000410000 */
[----:B------:R-:W-:-:S02]  /*1330*/  FFMA.FTZ R56, R152, R45, R56 ;  /* 0x0000002d98387223 */ /* 0x000fc40000010038 */
[----:B------:R-:W-:Y:S02]  /*1340*/  FMUL.FTZ R59, R163, R40 ;  /* 0x00000028a33b7220 */ /* 0x000fe40000410000 */
[----:B------:R-:W-:Y:S02]  /*1350*/  FADD.FTZ R33, R2, R55 ;  /* 0x0000003702217221 */ /* 0x000fe40000010000 */
[----:B------:R-:W-:Y:S02]  /*1360*/  FFMA.FTZ R3, R52, R55, R3 ;  /* 0x0000003734037223 */ /* 0x000fe40000010003 */
[----:B------:R-:W-:Y:S02]  /*1370*/  FFMA.FTZ R59, R153, R38, R59 ;  /* 0x00000026993b7223 */ /* 0x000fe4000001003b */
[----:B------:R-:W-:Y:S02]  /*1380*/  FMUL.FTZ R60, R164, R42 ;  /* 0x0000002aa43c7220 */ /* 0x000fe40000410000 */
[----:B------:R-:W-:-:S02]  /*1390*/  FADD.FTZ R2, R33, R56 ;  /* 0x0000003821027221 */ /* 0x000fc40000010000 */
[----:B------:R-:W-:Y:S01]  /*13a0*/  FFMA.FTZ R3, R57, R56, R3 ;  /* 0x0000003839037223 */ /* 0x000fe20000010003 */
[----:B------:R-:W-:Y:S01]  /*13b0*/  SHF.R.U32.HI R32, RZ, 0x5, R115 ;  /* 0x00000005ff207819 */ /* 0x000fe20000011673 */
[----:B------:R-:W-:Y:S02]  /*13c0*/  FADD.FTZ R63, -R181, R63 ;  /* 0x0000003fb53f7221 */ /* 0x000fe40000010100 */
[----:B------:R-:W-:Y:S02]  /*13d0*/  FFMA.FTZ R60, R154, R47, R60 ;  /* 0x0000002f9a3c7223 */ /* 0x000fe4000001003c */
[----:B------:R-:W-:Y:S02]  /*13e0*/  FMUL.FTZ R62, R165, R46 ;  /* 0x0000002ea53e7220 */ /* 0x000fe40000410000 */
[----:B------:R-:W-:Y:S02]  /*13f0*/  FADD.FTZ R33, R2, R59 ;  /* 0x0000003b02217221 */ /* 0x000fe40000010000 */
[----:B------:R-:W-:-:S02]  /*1400*/  FFMA.FTZ R3, R58, R59, R3 ;  /* 0x0000003b3a037223 */ /* 0x000fc40000010003 */
[----:B------:R-:W-:Y:S02]  /*1410*/  FADD.FTZ R81, R182, R81 ;  /* 0x00000051b6517221 */ /* 0x000fe40000010000 */
[----:B------:R-:W-:Y:S02]  /*1420*/  FFMA.FTZ R69, R178, R182, R69 ;  /* 0x000000b6b2457223 */ /* 0x000fe40000010045 */
[----:B------:R-:W-:Y:S01]  /*1430*/  FMUL.FTZ R182, R168, R63 ;  /* 0x0000003fa8b67220 */ /* 0x000fe20000410000 */
[----:B------:R-:W-:Y:S01]  /*1440*/  LOP3.LUT R63, R32, 0x7fffff8, RZ, 0xc0, !PT ;  /* 0x07fffff8203f7812 */ /* 0x000fe200078ec0ff */
[----:B------:R-:W-:Y:S02]  /*1450*/  FFMA.FTZ R62, R155, R44, R62 ;  /* 0x0000002c9b3e7223 */ /* 0x000fe4000001003e */
[----:B------:R-:W-:Y:S02]  /*1460*/  FADD.FTZ R33, R33, R60 ;  /* 0x0000003c21217221 */ /* 0x000fe40000010000 */
[----:B------:R-:W-:Y:S01]  /*1470*/  FFMA.FTZ R3, R61, R60, R3 ;  /* 0x0000003c3d037223 */ /* 0x000fe20000010003 */
[----:B------:R-:W-:Y:S01]  /*1480*/  LOP3.LUT P0, RZ, R115, 0x1f, RZ, 0xc0, !PT ;  /* 0x0000001f73ff7812 */ /* 0x000fe2000780c0ff */
[----:B------:R-:W-:Y:S01]  /*1490*/  FADD.FTZ R87, R38, R87 ;  /* 0x0000005726577221 */ /* 0x000fe20000010000 */
[----:B------:R-:W-:Y:S01]  /*14a0*/  @!P1 IADD3 R63, R63, 0x8, RZ ;  /* 0x000000083f3f9810 */ /* 0x000fe20007ffe0ff */
        /* <DEDUP_REMOVED lines=22> */
[----:B------:R-:W-:Y:S01]  /*1610*/  FFMA.FTZ R35, R182, R62, R3 ;  /* 0x0000003eb6237223 */ /* 0x000fe20000010003 */
[----:B------:R-:W-:Y:S05]  /*1620*/  BRA.DIV ~URZ, `(.L_x_521) ;  /* 0x000012427f007947 */ /* 0x000fea000b800000 */
[----:B------:R0:W1:Y:S02]  /*1630*/  SHFL.DOWN PT, R33, R38, 0x10, 0x1f ;  /* 0x0a001f0026217f89 */ /* 0x00006400000e0000 */
.L_x_525:
        /* <DEDUP_REMOVED lines=18> */
.L_x_526:
[----:B------:R-:W-:Y:S01]  /*1760*/  @!P0 LOP3.LUT R32, R32, 0x7, RZ, 0xc0, !PT ;  /* 0x0000000720208812 */ /* 0x000fe200078ec0ff */
[----:B-1----:R-:W-:Y:S01]  /*1770*/  FADD.FTZ R3, R2, R37 ;  /* 0x0000002502037221 */ /* 0x002fe20000010000 */
[----:B------:R-:W-:Y:S01]  /*1780*/  ULDC.U8 UR6, c[0x0][0x1f0] ;  /* 0x00007c0000067ab9 */ /* 0x000fe20000000000 */
[----:B--2---:R-:W-:Y:S01]  /*1790*/  FADD.FTZ R2, R38, R35 ;  /* 0x0000002326027221 */ /* 0x004fe20000010000 */
[----:B------:R-:W-:Y:S02]  /*17a0*/  @!P0 IADD3 R181, R63, R32, RZ ;  /* 0x000000203fb58210 */ /* 0x000fe40007ffe0ff */
[----:B------:R-:W-:Y:S01]  /*17b0*/  ISETP.NE.AND P1, PT, RZ, UR6, PT ;  /* 0x00000006ff007c0c */ /* 0x000fe2000bf25270 */
[----:B------:R-:W-:Y:S01]  /*17c0*/  WARPSYNC 0xffffffff ;  /* 0xffffffff00007948 */ /* 0x000fe20003800000 */
[----:B------:R-:W-:Y:S01]  /*17d0*/  ISETP.NE.U32.AND P2, PT, RZ, c[0x0][0x218], PT ;  /* 0x00008600ff007a0c */ /* 0x000fe20003f45070 */
[----:B------:R-:W-:Y:S04]  /*17e0*/  @!P0 STS.64 [R181.X8+0x4000], R2 ;  /* 0x00400002b5008388 */ /* 0x000fe80000008a00 */
[----:B------:R-:W-:Y:S01]  /*17f0*/  BAR.SYNC.DEFER_BLOCKING 0x0 ;  /* 0x0000000000007b1d */ /* 0x000fe20000010000 */
[----:B------:R-:W-:-:S02]  /*1800*/  ISETP.NE.U32.AND P0, PT, RZ, c[0x0][0x258], PT ;  /* 0x00009600ff007a0c */ /* 0x000fc40003f05070 */
[----:B------:R-:W-:Y:S02]  /*1810*/  ISETP.NE.AND.EX P2, PT, RZ, c[0x0][0x21c], PT, P2 ;  /* 0x00008700ff007a0c */ /* 0x000fe40003f45320 */
[----:B------:R-:W-:Y:S02]  /*1820*/  ISETP.NE.AND.EX P0, PT, RZ, c[0x0][0x25c], PT, P0 ;  /* 0x00009700ff007a0c */ /* 0x000fe40003f05300 */
[----:B------:R-:W-:-:S04]  /*1830*/  ISETP.NE.U32.AND P3, PT, RZ, c[0x0][0x258], PT ;  /* 0x00009600ff007a0c */ /* 0x000fc80003f65070 */
[----:B------:R-:W-:Y:S01]  /*1840*/  ISETP.NE.AND.EX P3, PT, RZ, c[0x0][0x25c], PT, P3 ;  /* 0x00009700ff007a0c */ /* 0x000fe20003f65330 */
[----:B0-----:R-:W0:Y:S04]  /*1850*/  LDS.128 R32, [R63.X8+0x4000] ;  /* 0x004000003f207984 */ /* 0x001e280000008c00 */
[----:B------:R-:W1:Y:S04]  /*1860*/  LDS.128 R36, [R63.X8+0x4010] ;  /* 0x004010003f247984 */ /* 0x000e680000008c00 */
[----:B------:R-:W2:Y:S04]  /*1870*/  LDS.128 R40, [R63.X8+0x4020] ;  /* 0x004020003f287984 */ /* 0x000ea80000008c00 */
[----:B------:R3:W4:Y:S02]  /*1880*/  LDS.128 R44, [R63.X8+0x4030] ;  /* 0x004030003f2c7984 */ /* 0x0007240000008c00 */
[----:B---3--:R-:W-:Y:S01]  /*1890*/  HFMA2.MMA R63, -RZ, RZ, 0, 9.5367431640625e-07 ;  /* 0x00000010ff3f7435 */ /* 0x008fe200000001ff */
        /* <DEDUP_REMOVED lines=17> */
[----:B------:R-:W-:Y:S02]  /*19b0*/  FMUL.FTZ R3, R32, c[0x0][0x1e0] ;  /* 0x0000780020037a20 */ /* 0x000fe40000410000 */
[----:B------:R-:W-:Y:S01]  /*19c0*/  IMAD.WIDE.U32 R44, R166, R63, c[0x0][0x248] ;  /* 0x00009200a62c7625 */ /* 0x000fe200078e003f */
[----:B------:R-:W-:-:S02]  /*19d0*/  FSEL R46, R46, RZ, !P1 ;  /* 0x000000ff2e2e7208 */ /* 0x000fc40004800000 */
[----:B------:R-:W-:-:S03]  /*19e0*/  ISETP.NE.U32.AND P1, PT, RZ, c[0x0][0x250], PT ;  /* 0x00009400ff007a0c */ /* 0x000fc60003f25070 */
[-CC-:B------:R-:W-:Y:S01]  /*19f0*/  FFMA.FTZ R64, R64, R3.reuse, R46.reuse ;  /* 0x0000000340407223 */ /* 0x180fe2000001002e */
[----:B------:R-:W-:Y:S01]  /*1a00*/  ISETP.NE.AND.EX P1, PT, RZ, c[0x0][0x254], PT, P1 ;  /* 0x00009500ff007a0c */ /* 0x000fe20003f25310 */
        /* <DEDUP_REMOVED lines=9> */
[----:B------:R-:W-:Y:S02]  /*1aa0*/  FFMA.FTZ R52, R52, R3, R46 ;  /* 0x0000000334347223 */ /* 0x000fe4000001002e */
[----:B------:R-:W-:-:S02]  /*1ab0*/  FADD.FTZ R65, R65, -R64 ;  /* 0x8000004041417221 */ /* 0x000fc40000010000 */
[----:B------:R-:W-:Y:S02]  /*1ac0*/  FADD.FTZ R67, R67, -R66 ;  /* 0x8000004243437221 */ /* 0x000fe40000010000 */
[----:B------:R-:W-:Y:S02]  /*1ad0*/  FADD.FTZ R169, R172, -R169 ;  /* 0x800000a9aca97221 */ /* 0x000fe40000010000 */
[----:B------:R-:W-:Y:S02]  /*1ae0*/  FADD.FTZ R171, R171, -R170 ;  /* 0x800000aaabab7221 */ /* 0x000fe40000010000 */
[----:B------:R-:W-:Y:S02]  /*1af0*/  FADD.FTZ R173, R176, -R173 ;  /* 0x800000adb0ad7221 */ /* 0x000fe40000010000 */
[----:B------:R-:W-:Y:S02]  /*1b00*/  FADD.FTZ R175, R175, -R174 ;  /* 0x800000aeafaf7221 */ /* 0x000fe40000010000 */
[----:B------:R-:W-:-:S02]  /*1b10*/  FADD.FTZ R177, R180, -R177 ;  /* 0x800000b1b4b17221 */ /* 0x000fc40000010000 */
[----:B------:R-:W-:Y:S02]  /*1b20*/  FADD.FTZ R179, R179, -R178 ;  /* 0x800000b2b3b37221 */ /* 0x000fe40000010000 */
[-CC-:B------:R-:W-:Y:S02]  /*1b30*/  FFMA.FTZ R53, R53, R3.reuse, R46.reuse ;  /* 0x0000000335357223 */ /* 0x180fe4000001002e */
[-CC-:B------:R-:W-:Y:S02]  /*1b40*/  FFMA.FTZ R57, R57, R3.reuse, R46.reuse ;  /* 0x0000000339397223 */ /* 0x180fe4000001002e */
[-CC-:B------:R-:W-:Y:S02]  /*1b50*/  FFMA.FTZ R58, R58, R3.reuse, R46.reuse ;  /* 0x000000033a3a7223 */ /* 0x180fe4000001002e */
[-CC-:B------:R-:W-:Y:S02]  /*1b60*/  FFMA.FTZ R61, R61, R3.reuse, R46.reuse ;  /* 0x000000033d3d7223 */ /* 0x180fe4000001002e */
[----:B------:R-:W-:-:S02]  /*1b70*/  FFMA.FTZ R3, R182, R3, R46 ;  /* 0x00000003b6037223 */ /* 0x000fc4000001002e */
[----:B------:R-:W-:Y:S02]  /*1b80*/  FADD.FTZ R49, R50, -R49 ;  /* 0x8000003132317221 */ /* 0x000fe40000010000 */
[----:B------:R-:W-:Y:S02]  /*1b90*/  FADD.FTZ R51, R51, -R48 ;  /* 0x8000003033337221 */ /* 0x000fe40000010000 */
[----:B------:R-:W-:Y:S02]  /*1ba0*/  FADD.FTZ R55, R55, -R52 ;  /* 0x8000003437377221 */ /* 0x000fe40000010000 */
[C---:B------:R-:W-:Y:S02]  /*1bb0*/  FMUL.FTZ R65, R168.reuse, R65 ;  /* 0x00000041a8417220 */ /* 0x040fe40000410000 */
[C---:B------:R-:W-:Y:S02]  /*1bc0*/  FMUL.FTZ R46, R168.reuse, R67 ;  /* 0x00000043a82e7220 */ /* 0x040fe40000410000 */
[----:B------:R-:W-:-:S02]  /*1bd0*/  FMUL.FTZ R169, R168, R169 ;  /* 0x000000a9a8a97220 */ /* 0x000fc40000410000 */
[C---:B------:R-:W-:Y:S02]  /*1be0*/  FMUL.FTZ R48, R168.reuse, R171 ;  /* 0x000000aba8307220 */ /* 0x040fe40000410000 */
[C---:B------:R-:W-:Y:S02]  /*1bf0*/  FMUL.FTZ R173, R168.reuse, R173 ;  /* 0x000000ada8ad7220 */ /* 0x040fe40000410000 */
[C---:B------:R-:W-:Y:S02]  /*1c00*/  FMUL.FTZ R50, R168.reuse, R175 ;  /* 0x000000afa8327220 */ /* 0x040fe40000410000 */
[C---:B------:R-:W-:Y:S02]  /*1c10*/  FMUL.FTZ R177, R168.reuse, R177 ;  /* 0x000000b1a8b17220 */ /* 0x040fe40000410000 */
[----:B------:R-:W-:Y:S02]  /*1c20*/  FMUL.FTZ R52, R168, R179 ;  /* 0x000000b3a8347220 */ /* 0x000fe40000410000 */
[----:B-----5:R-:W-:-:S02]  /*1c30*/  @P2 FADD.FTZ R65, R4, R65 ;  /* 0x0000004104412221 */ /* 0x020fc40000010000 */
[----:B------:R-:W-:Y:S02]  /*1c40*/  @P2 FADD.FTZ R46, R5, R46 ;  /* 0x0000002e052e2221 */ /* 0x000fe40000010000 */
[----:B------:R-:W-:Y:S01]  /*1c50*/  @P2 FADD.FTZ R169, R6, R169 ;  /* 0x000000a906a92221 */ /* 0x000fe20000010000 */
[----:B------:R-:W-:Y:S01]  /*1c60*/  SEL R32, R65, R20, P3 ;  /* 0x0000001441207207 */ /* 0x000fe20001800000 */
[----:B------:R-:W-:Y:S01]  /*1c70*/  @P2 FADD.FTZ R48, R7, R48 ;  /* 0x0000003007302221 */ /* 0x000fe20000010000 */
[----:B------:R-:W-:Y:S01]  /*1c80*/  F2FP.BF16.PACK_AB R40, R46, R65 ;  /* 0x000000412e28723e */ /* 0x000fe200000010ff */
        /* <DEDUP_REMOVED lines=8> */
[----:B------:R-:W-:Y:S01]  /*1d10*/  FADD.FTZ R47, R62, -R3 ;  /* 0x800000033e2f7221 */ /* 0x000fe20000010000 */
[----:B------:R-:W-:Y:S01]  /*1d20*/  @P0 MOV R3, 0x20 ;  /* 0x0000002000030802 */ /* 0x000fe20000000f00 */
[----:B------:R-:W-:Y:S01]  /*1d30*/  FADD.FTZ R53, R54, -R53 ;  /* 0x8000003536357221 */ /* 0x000fe20000010000 */
[----:B------:R-:W-:Y:S01]  /*1d40*/  SEL R38, R177, R26, P3 ;  /* 0x0000001ab1267207 */ /* 0x000fe20001800000 */
[----:B------:R-:W-:Y:S01]  /*1d50*/  FADD.FTZ R57, R56, -R57 ;  /* 0x8000003938397221 */ /* 0x000fe20000010000 */
[-C--:B------:R-:W-:Y:S01]  /*1d60*/  F2FP.BF16.PACK_AB R43, R52, R177.reuse ;  /* 0x000000b1342b723e */ /* 0x080fe200000010ff */
[----:B------:R-:W-:Y:S01]  /*1d70*/  FADD.FTZ R59, R59, -R58 ;  /* 0x8000003a3b3b7221 */ /* 0x000fe20000010000 */
[----:B------:R-:W-:Y:S01]  /*1d80*/  @P1 F2FP.BF16.PACK_AB R177, RZ, R177 ;  /* 0x000000b1ffb1123e */ /* 0x000fe200000010ff */
[----:B------:R-:W-:Y:S01]  /*1d90*/  FADD.FTZ R61, R60, -R61 ;  /* 0x8000003d3c3d7221 */ /* 0x000fe20000010000 */
[----:B------:R-:W-:Y:S01]  /*1da0*/  @P1 F2FP.BF16.PACK_AB R173, RZ, R173 ;  /* 0x000000adffad123e */ /* 0x000fe200000010ff */
[----:B------:R-:W-:Y:S01]  /*1db0*/  @P0 IMAD.WIDE.U32 R2, R166, R3, c[0x0][0x258] ;  /* 0x00009600a6020625 */ /* 0x000fe200078e0003 */
[----:B------:R-:W-:-:S02]  /*1dc0*/  @P1 F2FP.BF16.PACK_AB R169, RZ, R169 ;  /* 0x000000a9ffa9123e */ /* 0x000fc400000010ff */
[----:B------:R-:W-:Y:S01]  /*1dd0*/  @P1 F2FP.BF16.PACK_AB R65, RZ, R65 ;  /* 0x00000041ff41123e */ /* 0x000fe200000010ff */
[----:B------:R-:W-:Y:S01]  /*1de0*/  FMUL.FTZ R49, R168, R49 ;  /* 0x00000031a8317220 */ /* 0x000fe20000410000 */
[----:B------:R-:W-:Y:S01]  /*1df0*/  SEL R33, R46, R21, P3 ;  /* 0x000000152e217207 */ /* 0x000fe20001800000 */
[----:B------:R-:W-:Y:S01]  /*1e00*/  FMUL.FTZ R54, R168, R51 ;  /* 0x00000033a8367220 */ /* 0x000fe20000410000 */
[----:B------:R-:W-:Y:S01]  /*1e10*/  SEL R35, R48, R23, P3 ;  /* 0x0000001730237207 */ /* 0x000fe20001800000 */
[----:B------:R-:W-:Y:S01]  /*1e20*/  FMUL.FTZ R53, R168, R53 ;  /* 0x00000035a8357220 */ /* 0x000fe20000410000 */
[----:B------:R-:W-:Y:S01]  /*1e30*/  SEL R37, R50, R25, P3 ;  /* 0x0000001932257207 */ /* 0x000fe20001800000 */
[----:B------:R-:W-:Y:S01]  /*1e40*/  FMUL.FTZ R56, R168, R55 ;  /* 0x00000037a8387220 */ /* 0x000fe20000410000 */
[----:B------:R-:W-:Y:S01]  /*1e50*/  SEL R39, R52, R27, P3 ;  /* 0x0000001b34277207 */ /* 0x000fe20001800000 */
[C---:B------:R-:W-:Y:S01]  /*1e60*/  FMUL.FTZ R57, R168.reuse, R57 ;  /* 0x00000039a8397220 */ /* 0x040fe20000410000 */
[----:B------:R-:W-:Y:S01]  /*1e70*/  @P1 F2FP.BF16.PACK_AB R52, RZ, R52 ;  /* 0x00000034ff34123e */ /* 0x000fe200000010ff */
[C---:B------:R-:W-:Y:S01]  /*1e80*/  FMUL.FTZ R58, R168.reuse, R59 ;  /* 0x0000003ba83a7220 */ /* 0x040fe20000410000 */
[----:B------:R-:W-:Y:S01]  /*1e90*/  @P1 F2FP.BF16.PACK_AB R50, RZ, R50 ;  /* 0x00000032ff32123e */ /* 0x000fe200000010ff */
[C---:B------:R-:W-:Y:S01]  /*1ea0*/  FMUL.FTZ R61, R168.reuse, R61 ;  /* 0x0000003da83d7220 */ /* 0x040fe20000410000 */
[----:B------:R-:W-:Y:S01]  /*1eb0*/  @P1 F2FP.BF16.PACK_AB R48, RZ, R48 ;  /* 0x00000030ff30123e */ /* 0x000fe200000010ff */
[----:B------:R-:W-:Y:S01]  /*1ec0*/  FMUL.FTZ R168, R168, R47 ;  /* 0x0000002fa8a87220 */ /* 0x000fe20000410000 */
[----:B------:R-:W-:Y:S01]  /*1ed0*/  @P1 F2FP.BF16.PACK_AB R46, RZ, R46 ;  /* 0x0000002eff2e123e */ /* 0x000fe200000010ff */
[----:B------:R0:W-:Y:S01]  /*1ee0*/  @P0 STG.E.128 [R2.64], R32 ;  /* 0x0000002002000986 */ /* 0x0001e2000c101d04 */
[----:B------:R-:W-:Y:S01]  /*1ef0*/  @P1 PRMT R31, R177, 0x7610, R31 ;  /* 0x00007610b11f1816 */ /* 0x000fe2000000001f */
[----:B------:R-:W-:Y:S01]  /*1f00*/  @P2 FADD.FTZ R49, R12, R49 ;  /* 0x000000310c312221 */ /* 0x000fe20000010000 */
        /* <DEDUP_REMOVED lines=14> */
[----:B------:R1:W-:Y:S01]  /*1ff0*/  @P0 STG.E.128 [R2.64+0x10], R36 ;  /* 0x0000102402000986 */ /* 0x0003e2000c101d04 */
[C---:B0-----:R-:W-:Y:S01]  /*2000*/  @P1 IMAD.WIDE.U32 R32, R166.reuse, R63, c[0x0][0x250] ;  /* 0x00009400a6201625 */ /* 0x041fe200078e003f */
[----:B------:R-:W-:-:S02]  /*2010*/  IADD3 R166, R166, 0x100, RZ ;  /* 0x00000100a6a67810 */ /* 0x000fc40007ffe0ff */
[----:B------:R-:W-:Y:S01]  /*2020*/  STG.E.128 [R44.64], R40 ;  /* 0x000000282c007986 */ /* 0x000fe2000c101d04 */
[----:B------:R-:W-:Y:S02]  /*2030*/  F2FP.BF16.PACK_AB R35, R168, R61 ;  /* 0x0000003da823723e */ /* 0x000fe400000010ff */
[----:B------:R-:W-:Y:S01]  /*2040*/  SEL R20, R49, R20, P3 ;  /* 0x0000001431147207 */ /* 0x000fe20001800000 */
[----:B------:R0:W-:Y:S01]  /*2050*/  @P1 STG.E.128 [R32.64], R28 ;  /* 0x0000001c20001986 */ /* 0x0001e2000c101d04 */
[----:B------:R-:W-:Y:S02]  /*2060*/  SEL R22, R53, R22, P3 ;  /* 0x0000001635167207 */ /* 0x000fe40001800000 */
[----:B------:R-:W-:Y:S02]  /*2070*/  SEL R24, R57, R24, P3 ;  /* 0x0000001839187207 */ /* 0x000fe40001800000 */
[----:B------:R-:W-:Y:S02]  /*2080*/  SEL R26, R61, R26, P3 ;  /* 0x0000001a3d1a7207 */ /* 0x000fe40001800000 */
[----:B------:R-:W-:-:S02]  /*2090*/  F2FP.BF16.PACK_AB R34, R58, R57 ;  /* 0x000000393a22723e */ /* 0x000fc400000010ff */
[----:B------:R-:W-:Y:S01]  /*20a0*/  @P1 F2FP.BF16.PACK_AB R61, RZ, R61 ;  /* 0x0000003dff3d123e */ /* 0x000fe200000010ff */
[----:B-1----:R-:W-:Y:S01]  /*20b0*/  IMAD.WIDE.U32 R2, R63, R166, c[0x0][0x248] ;  /* 0x000092003f027625 */ /* 0x002fe200078e00a6 */
[----:B------:R-:W-:Y:S02]  /*20c0*/  @P0 MOV R36, 0x20 ;  /* 0x0000002000240802 */ /* 0x000fe40000000f00 */
[----:B------:R-:W-:Y:S02]  /*20d0*/  @P1 F2FP.BF16.PACK_AB R57, RZ, R57 ;  /* 0x00000039ff39123e */ /* 0x000fe400000010ff */
[----:B------:R-:W-:Y:S01]  /*20e0*/  SEL R21, R54, R21, P3 ;  /* 0x0000001536157207 */ /* 0x000fe20001800000 */
[----:B------:R-:W-:Y:S01]  /*20f0*/  @P0 IMAD.WIDE.U32 R36, R167, R36, c[0x0][0x258] ;  /* 0x00009600a7240625 */ /* 0x000fe200078e0024 */
[C---:B------:R-:W-:Y:S02]  /*2100*/  SEL R23, R56.reuse, R23, P3 ;  /* 0x0000001738177207 */ /* 0x040fe40001800000 */
[----:B0-----:R-:W-:-:S02]  /*2110*/  F2FP.BF16.PACK_AB R33, R56, R53 ;  /* 0x000000353821723e */ /* 0x001fc400000010ff */
[----:B------:R-:W-:Y:S01]  /*2120*/  F2FP.BF16.PACK_AB R32, R54, R49 ;  /* 0x000000313620723e */ /* 0x000fe200000010ff */
[----:B------:R-:W-:Y:S01]  /*2130*/  @P0 STG.E.128 [R36.64], R20 ;  /* 0x0000001424000986 */ /* 0x000fe2000c101d04 */
[----:B------:R-:W-:Y:S02]  /*2140*/  @P1 F2FP.BF16.PACK_AB R53, RZ, R53 ;  /* 0x00000035ff35123e */ /* 0x000fe400000010ff */
[----:B------:R-:W-:Y:S02]  /*2150*/  @P1 F2FP.BF16.PACK_AB R49, RZ, R49 ;  /* 0x00000031ff31123e */ /* 0x000fe400000010ff */
[----:B------:R-:W-:Y:S02]  /*2160*/  SEL R25, R58, R25, P3 ;  /* 0x000000193a197207 */ /* 0x000fe40001800000 */
[----:B------:R-:W-:Y:S02]  /*2170*/  SEL R27, R168, R27, P3 ;  /* 0x0000001ba81b7207 */ /* 0x000fe40001800000 */
[----:B------:R-:W-:-:S02]  /*2180*/  @P1 F2FP.BF16.PACK_AB R168, RZ, R168 ;  /* 0x000000a8ffa8123e */ /* 0x000fc400000010ff */
[----:B------:R-:W-:Y:S01]  /*2190*/  @P1 F2FP.BF16.PACK_AB R58, RZ, R58 ;  /* 0x0000003aff3a123e */ /* 0x000fe200000010ff */
[----:B------:R-:W-:Y:S01]  /*21a0*/  @P0 STG.E.128 [R36.64+0x10], R24 ;  /* 0x0000101824000986 */ /* 0x000fe2000c101d04 */
[----:B------:R-:W-:Y:S02]  /*21b0*/  @P1 F2FP.BF16.PACK_AB R56, RZ, R56 ;  /* 0x00000038ff38123e */ /* 0x000fe400000010ff */
[----:B------:R-:W-:Y:S01]  /*21c0*/  @P1 F2FP.BF16.PACK_AB R54, RZ, R54 ;  /* 0x00000036ff36123e */ /* 0x000fe200000010ff */
[----:B------:R0:W-:Y:S01]  /*21d0*/  STG.E.128 [R2.64], R32 ;  /* 0x0000002002007986 */ /* 0x0001e2000c101d04 */
[----:B------:R-:W-:Y:S02]  /*21e0*/  @P1 PRMT R31, R61, 0x7610, R31 ;  /* 0x000076103d1f1816 */ /* 0x000fe4000000001f */
[----:B------:R-:W-:Y:S02]  /*21f0*/  @P1 PRMT R30, R57, 0x7610, R30 ;  /* 0x00007610391e1816 */ /* 0x000fe4000000001e */
[----:B------:R-:W-:-:S02]  /*2200*/  @P1 PRMT R29, R53, 0x7610, R29 ;  /* 0x00007610351d1816 */ /* 0x000fc4000000001d */
[----:B------:R-:W-:Y:S02]  /*2210*/  @P1 PRMT R28, R49, 0x7610, R28 ;  /* 0x00007610311c1816 */ /* 0x000fe4000000001c */
[----:B------:R-:W-:Y:S02]  /*2220*/  @P1 PRMT R31, R31, 0x5410, R168 ;  /* 0x000054101f1f1816 */ /* 0x000fe400000000a8 */
[----:B------:R-:W-:Y:S02]  /*2230*/  @P1 PRMT R30, R30, 0x5410, R58 ;  /* 0x000054101e1e1816 */ /* 0x000fe4000000003a */
[----:B------:R-:W-:Y:S02]  /*2240*/  @P1 PRMT R29, R29, 0x5410, R56 ;  /* 0x000054101d1d1816 */ /* 0x000fe40000000038 */
[----:B------:R-:W-:Y:S02]  /*2250*/  @P1 PRMT R28, R28, 0x5410, R54 ;  /* 0x000054101c1c1816 */ /* 0x000fe40000000036 */
[----:B------:R-:W-:Y:S01]  /*2260*/  LOP3.LUT P0, RZ, R160, 0xff, RZ, 0xc0, !PT ;  /* 0x000000ffa0ff7812 */ /* 0x000fe2000780c0ff */
[----:B0-----:R-:W-:-:S03]  /*2270*/  @P1 IMAD.WIDE.U32 R2, R63, R166, c[0x0][0x250] ;  /* 0x000094003f021625 */ /* 0x001fc600078e00a6 */
[----:B------:R-:W-:Y:S02]  /*2280*/  SEL R160, RZ, 0x1, P0 ;  /* 0x00000001ffa07807 */ /* 0x000fe40000000000 */
[----:B------:R0:W-:Y:S02]  /*2290*/  @P1 STG.E.128 [R2.64], R28 ;  /* 0x0000001c02001986 */ /* 0x0001e4000c101d04 */
[----:B0-----:R-:W-:Y:S01]  /*22a0*/  @P4 CALL.REL.NOINC `(.L_x_523) ;  /* 0x0000001000004944 */ /* 0x001fe20003c00000 */
[----:B------:R-:W-:Y:S05]  /*22b0*/  BRA `(.L_x_524) ;  /* 0xffffe49000007947 */ /* 0x000fea000383ffff */
.L_x_523:
        /* <DEDUP_REMOVED lines=64> */
.L_x_520:
[----:B------:R-:W0:Y:S01]  /*26c0*/  S2UR UR6, SR_CTAID.X ;  /* 0x00000000000679c3 */ /* 0x000e220000002500 */
[----:B------:R-:W-:Y:S01]  /*26d0*/  IMAD.MOV.U32 R41, RZ, RZ, 0x20 ;  /* 0x00000020ff297424 */ /* 0x000fe200078e00ff */
[C---:B0-----:R-:W-:Y:S02]  /*26e0*/  LEA.HI R0, R115.reuse, UR6, RZ, 0x18 ;  /* 0x0000000673007c11 */ /* 0x041fe4000f8fc0ff */
[----:B------:R-:W-:-:S03]  /*26f0*/  LOP3.LUT R115, R115, 0xff, RZ, 0xc0, !PT ;  /* 0x000000ff73737812 */ /* 0x000fc600078ec0ff */
        /* <DEDUP_REMOVED lines=23> */
.L_x_521:
[----:B------:R-:W-:Y:S01]  /*2870*/  HFMA2.MMA R39, -RZ, RZ, 0, 9.5367431640625e-07 ;  /* 0x00000010ff277435 */ /* 0x000fe200000001ff */
[----:B------:R-:W-:-:S02]  /*2880*/  MOV R34, R38 ;  /* 0x0000002600227202 */ /* 0x000fc40000000f00 */
[----:B------:R-:W-:Y:S02]  /*2890*/  MOV R36, 0x1f ;  /* 0x0000001f00247802 */ /* 0x000fe40000000f00 */
[----:B------:R-:W-:Y:S02]  /*28a0*/  MOV R41, 0xffffffff ;  /* 0xffffffff00297802 */ /* 0x000fe40000000f00 */
[----:B------:R-:W-:Y:S02]  /*28b0*/  MOV R2, 0x28d0 ;  /* 0x000028d000027802 */ /* 0x000fe40000000f00 */
[----:B-----5:R-:W-:Y:S05]  /*28c0*/  CALL.REL.NOINC `($__internal_37_$__cuda_sm70_shflsync_down_p) ;  /* 0x0000046000007944 */ /* 0x020fea0003c00000 */
[----:B-1----:R-:W-:Y:S01]  /*28d0*/  MOV R33, R34 ;  /* 0x0000002200217202 */ /* 0x002fe20000000f00 */
[----:B0-----:R-:W-:Y:S05]  /*28e0*/  BRA `(.L_x_525) ;  /* 0xffffed5000007947 */ /* 0x001fea000383ffff */
.L_x_522:
[----:B------:R-:W-:Y:S01]  /*28f0*/  HFMA2.MMA R39, -RZ, RZ, 0, 9.5367431640625e-07 ;  /* 0x00000010ff277435 */ /* 0x000fe200000001ff */
[----:B------:R-:W-:Y:S02]  /*2900*/  MOV R34, R35 ;  /* 0x0000002300227202 */ /* 0x000fe40000000f00 */
[----:B------:R-:W-:Y:S02]  /*2910*/  MOV R36, 0x1f ;  /* 0x0000001f00247802 */ /* 0x000fe40000000f00 */
[----:B------:R-:W-:-:S02]  /*2920*/  MOV R41, 0xffffffff ;  /* 0xffffffff00297802 */ /* 0x000fc40000000f00 */
[----:B------:R-:W-:Y:S02]  /*2930*/  MOV R2, 0x2950 ;  /* 0x0000295000027802 */ /* 0x000fe40000000f00 */
[----:B01---5:R-:W-:Y:S05]  /*2940*/  CALL.REL.NOINC `($__internal_37_$__cuda_sm70_shflsync_down_p) ;  /* 0x000003e000007944 */ /* 0x023fea0003c00000 */
[----:B------:R-:W-:Y:S01]  /*2950*/  FADD.FTZ R38, R38, R33 ;  /* 0x0000002126267221 */ /* 0x000fe20000010000 */
[----:B0-----:R-:W-:Y:S01]  /*2960*/  HFMA2.MMA R39, -RZ, RZ, 0, 4.76837158203125e-07 ;  /* 0x00000008ff277435 */ /* 0x001fe200000001ff */
[----:B-1----:R-:W-:Y:S01]  /*2970*/  FADD.FTZ R35, R35, R34 ;  /* 0x0000002223237221 */ /* 0x002fe20000010000 */
[----:B------:R-:W-:Y:S02]  /*2980*/  MOV R36, 0x1f ;  /* 0x0000001f00247802 */ /* 0x000fe40000000f00 */
[----:B------:R-:W-:Y:S02]  /*2990*/  MOV R41, 0xffffffff ;  /* 0xffffffff00297802 */ /* 0x000fe40000000f00 */
[----:B------:R-:W-:Y:S02]  /*29a0*/  MOV R34, R38 ;  /* 0x0000002600227202 */ /* 0x000fe40000000f00 */
[----:B------:R-:W-:Y:S02]  /*29b0*/  MOV R2, 0x29d0 ;  /* 0x000029d000027802 */ /* 0x000fe40000000f00 */
[----:B------:R-:W-:Y:S05]  /*29c0*/  CALL.REL.NOINC `($__internal_37_$__cuda_sm70_shflsync_down_p) ;  /* 0x0000036000007944 */ /* 0x000fea0003c00000 */
[----:B0-----:R-:W-:Y:S01]  /*29d0*/  HFMA2.MMA R36, -RZ, RZ, 0, 1.847743988037109375e-06 ;  /* 0x0000001fff247435 */ /* 0x001fe200000001ff */
[----:B-1----:R-:W-:Y:S01]  /*29e0*/  MOV R33, R34 ;  /* 0x0000002200217202 */ /* 0x002fe20000000f00 */
[----:B------:R-:W-:Y:S01]  /*29f0*/  IMAD.MOV.U32 R39, RZ, RZ, 0x8 ;  /* 0x00000008ff277424 */ /* 0x000fe200078e00ff */
[----:B------:R-:W-:-:S02]  /*2a00*/  MOV R34, R35 ;  /* 0x0000002300227202 */ /* 0x000fc40000000f00 */
[----:B------:R-:W-:Y:S02]  /*2a10*/  MOV R41, 0xffffffff ;  /* 0xffffffff00297802 */ /* 0x000fe40000000f00 */
[----:B------:R-:W-:Y:S02]  /*2a20*/  MOV R2, 0x2a40 ;  /* 0x00002a4000027802 */ /* 0x000fe40000000f00 */
[----:B------:R-:W-:Y:S05]  /*2a30*/  CALL.REL.NOINC `($__internal_37_$__cuda_sm70_shflsync_down_p) ;  /* 0x000002f000007944 */ /* 0x000fea0003c00000 */
[----:B------:R-:W-:Y:S01]  /*2a40*/  FADD.FTZ R38, R33, R38 ;  /* 0x0000002621267221 */ /* 0x000fe20000010000 */
[----:B0-----:R-:W-:Y:S01]  /*2a50*/  HFMA2.MMA R39, -RZ, RZ, 0, 2.384185791015625e-07 ;  /* 0x00000004ff277435 */ /* 0x001fe200000001ff */
[----:B-1----:R-:W-:Y:S01]  /*2a60*/  FADD.FTZ R35, R35, R34 ;  /* 0x0000002223237221 */ /* 0x002fe20000010000 */
[----:B------:R-:W-:Y:S02]  /*2a70*/  MOV R36, 0x1f ;  /* 0x0000001f00247802 */ /* 0x000fe40000000f00 */
[----:B------:R-:W-:Y:S02]  /*2a80*/  MOV R41, 0xffffffff ;  /* 0xffffffff00297802 */ /* 0x000fe40000000f00 */
[----:B------:R-:W-:Y:S02]  /*2a90*/  MOV R34, R38 ;  /* 0x0000002600227202 */ /* 0x000fe40000000f00 */
[----:B------:R-:W-:-:S02]  /*2aa0*/  MOV R2, 0x2ac0 ;  /* 0x00002ac000027802 */ /* 0x000fc40000000f00 */
[----:B------:R-:W-:Y:S05]  /*2ab0*/  CALL.REL.NOINC `($__internal_37_$__cuda_sm70_shflsync_down_p) ;  /* 0x0000027000007944 */ /* 0x000fea0003c00000 */
[----:B0-----:R-:W-:Y:S01]  /*2ac0*/  HFMA2.MMA R39, -RZ, RZ, 0, 2.384185791015625e-07 ;  /* 0x00000004ff277435 */ /* 0x001fe200000001ff */
[----:B-1----:R-:W-:-:S02]  /*2ad0*/  MOV R33, R34 ;  /* 0x0000002200217202 */ /* 0x002fc40000000f00 */
[----:B------:R-:W-:Y:S02]  /*2ae0*/  MOV R34, R35 ;  /* 0x0000002300227202 */ /* 0x000fe40000000f00 */
[----:B------:R-:W-:Y:S02]  /*2af0*/  MOV R36, 0x1f ;  /* 0x0000001f00247802 */ /* 0x000fe40000000f00 */
[----:B------:R-:W-:Y:S02]  /*2b00*/  MOV R41, 0xffffffff ;  /* 0xffffffff00297802 */ /* 0x000fe40000000f00 */
[----:B------:R-:W-:Y:S02]  /*2b10*/  MOV R2, 0x2b30 ;  /* 0x00002b3000027802 */ /* 0x000fe40000000f00 */
[----:B------:R-:W-:Y:S05]  /*2b20*/  CALL.REL.NOINC `($__internal_37_$__cuda_sm70_shflsync_down_p) ;  /* 0x0000020000007944 */ /* 0x000fea0003c00000 */
[----:B------:R-:W-:Y:S01]  /*2b30*/  FADD.FTZ R38, R33, R38 ;  /* 0x0000002621267221 */ /* 0x000fe20000010000 */
[----:B0-----:R-:W-:Y:S01]  /*2b40*/  HFMA2.MMA R39, -RZ, RZ, 0, 1.1920928955078125e-07 ;  /* 0x00000002ff277435 */ /* 0x001fe200000001ff */
[----:B-1----:R-:W-:Y:S01]  /*2b50*/  FADD.FTZ R37, R35, R34 ;  /* 0x0000002223257221 */ /* 0x002fe20000010000 */
[----:B------:R-:W-:Y:S02]  /*2b60*/  MOV R36, 0x1f ;  /* 0x0000001f00247802 */ /* 0x000fe40000000f00 */
[----:B------:R-:W-:-:S02]  /*2b70*/  MOV R41, 0xffffffff ;  /* 0xffffffff00297802 */ /* 0x000fc40000000f00 */
[----:B------:R-:W-:Y:S02]  /*2b80*/  MOV R34, R38 ;  /* 0x0000002600227202 */ /* 0x000fe40000000f00 */
[----:B------:R-:W-:Y:S02]  /*2b90*/  MOV R2, 0x2bb0 ;  /* 0x00002bb000027802 */ /* 0x000fe40000000f00 */
[----:B------:R-:W-:Y:S05]  /*2ba0*/  CALL.REL.NOINC `($__internal_37_$__cuda_sm70_shflsync_down_p) ;  /* 0x0000018000007944 */ /* 0x000fea0003c00000 */
[----:B0-----:R-:W-:Y:S01]  /*2bb0*/  HFMA2.MMA R39, -RZ, RZ, 0, 1.1920928955078125e-07 ;  /* 0x00000002ff277435 */ /* 0x001fe200000001ff */
[----:B-1----:R-:W-:Y:S01]  /*2bc0*/  IMAD.MOV.U32 R33, RZ, RZ, R34 ;  /* 0x000000ffff217224 */ /* 0x002fe200078e0022 */
[----:B------:R-:W-:Y:S02]  /*2bd0*/  MOV R34, R37 ;  /* 0x0000002500227202 */ /* 0x000fe40000000f00 */
[----:B------:R-:W-:Y:S02]  /*2be0*/  MOV R36, 0x1f ;  /* 0x0000001f00247802 */ /* 0x000fe40000000f00 */
[----:B------:R-:W-:Y:S02]  /*2bf0*/  MOV R41, 0xffffffff ;  /* 0xffffffff00297802 */ /* 0x000fe40000000f00 */
[----:B------:R-:W-:-:S02]  /*2c00*/  MOV R2, 0x2c20 ;  /* 0x00002c2000027802 */ /* 0x000fc40000000f00 */
[----:B------:R-:W-:Y:S05]  /*2c10*/  CALL.REL.NOINC `($__internal_37_$__cuda_sm70_shflsync_down_p) ;  /* 0x0000011000007944 */ /* 0x000fea0003c00000 */
[----:B------:R-:W-:Y:S01]  /*2c20*/  FADD.FTZ R35, R33, R38 ;  /* 0x0000002621237221 */ /* 0x000fe20000010000 */
[----:B0-----:R-:W-:Y:S01]  /*2c30*/  HFMA2.MMA R39, -RZ, RZ, 0, 5.9604644775390625e-08 ;  /* 0x00000001ff277435 */ /* 0x001fe200000001ff */
[----:B-1----:R-:W-:Y:S01]  /*2c40*/  FADD.FTZ R37, R37, R34 ;  /* 0x0000002225257221 */ /* 0x002fe20000010000 */
[----:B------:R-:W-:-:S02]  /*2c50*/  MOV R36, 0x1f ;  /* 0x0000001f00247802 */ /* 0x000fc40000000f00 */
[----:B------:R-:W-:Y:S02]  /*2c60*/  MOV R41, 0xffffffff ;  /* 0xffffffff00297802 */ /* 0x000fe40000000f00 */
[----:B------:R-:W-:Y:S02]  /*2c70*/  MOV R34, R35 ;  /* 0x0000002300227202 */ /* 0x000fe40000000f00 */
[----:B------:R-:W-:Y:S02]  /*2c80*/  MOV R2, 0x2ca0 ;  /* 0x00002ca000027802 */ /* 0x000fe40000000f00 */
[----:B------:R-:W-:Y:S05]  /*2c90*/  CALL.REL.NOINC `($__internal_37_$__cuda_sm70_shflsync_down_p) ;  /* 0x0000009000007944 */ /* 0x000fea0003c00000 */
[----:B0-----:R-:W-:Y:S01]  /*2ca0*/  HFMA2.MMA R39, -RZ, RZ, 0, 5.9604644775390625e-08 ;  /* 0x00000001ff277435 */ /* 0x001fe200000001ff */
[----:B-1----:R-:W-:Y:S02]  /*2cb0*/  MOV R38, R34 ;  /* 0x0000002200267202 */ /* 0x002fe40000000f00 */
[----:B------:R-:W-:Y:S02]  /*2cc0*/  MOV R34, R37 ;  /* 0x0000002500227202 */ /* 0x000fe40000000f00 */
[----:B------:R-:W-:Y:S02]  /*2cd0*/  MOV R36, 0x1f ;  /* 0x0000001f00247802 */ /* 0x000fe40000000f00 */
[----:B------:R-:W-:-:S02]  /*2ce0*/  MOV R41, 0xffffffff ;  /* 0xffffffff00297802 */ /* 0x000fc40000000f00 */
[----:B------:R-:W-:Y:S02]  /*2cf0*/  MOV R2, 0x2d10 ;  /* 0x00002d1000027802 */ /* 0x000fe40000000f00 */
[----:B------:R-:W-:Y:S05]  /*2d00*/  CALL.REL.NOINC `($__internal_37_$__cuda_sm70_shflsync_down_p) ;  /* 0x0000002000007944 */ /* 0x000fea0003c00000 */
[----:B-1----:R-:W-:Y:S01]  /*2d10*/  MOV R2, R34 ;  /* 0x0000002200027202 */ /* 0x002fe20000000f00 */
[----:B0-----:R-:W-:Y:S05]  /*2d20*/  BRA `(.L_x_526) ;  /* 0xffffea3000007947 */ /* 0x001fea000383ffff */
        .weak           $__internal_37_$__cuda_sm70_shflsync_down_p
        .type           $__internal_37_$__cuda_sm70_shflsync_down_p,@function
        .size           $__internal_37_$__cuda_sm70_shflsync_down_p,(.L_x_1800 - $__internal_37_$__cuda_sm70_shflsync_down_p)
$__internal_37_$__cuda_sm70_shflsync_down_p:
[----:B------:R-:W-:Y:S01]  /*2d30*/  HFMA2.MMA R3, -RZ, RZ, 0, 0 ;  /* 0x00000000ff037435 */ /* 0x000fe200000001ff */
[----:B------:R-:W-:Y:S04]  /*2d40*/  WARPSYNC R41 ;  /* 0x0000002900007348 */ /* 0x000fe80003800000 */
[----:B------:R0:W1:Y:S01]  /*2d50*/  SHFL.DOWN PT, R34, R34, R39, R36 ;  /* 0x0800002722227389 */ /* 0x00006200000e0024 */
[----:B------:R-:W-:Y:S05]  /*2d60*/  RET.REL.NODEC R2 `(_ZN10layer_norm31ln_parallel_residual_bwd_kernelINS_13Kernel_traitsI13__nv_bfloat16S2_fS2_fjLj4096ELj1ELj1ELj8ELj16ENS_18Kernel_traits_baseILj4096ES2_S2_fS2_fjLj256EEEEELb0ELb0ELb1EEEvNS_9BwdParamsE) ;  /* 0xffffd29002007950 */ /* 0x000fea0003c3ffff */
.L_x_527:
        /* <DEDUP_REMOVED lines=9> */
.L_x_1800:


//--------------------- .text._ZN10layer_norm31ln_parallel_residual_bwd_kernelINS_13Kernel_traitsI13__nv_bfloat16S2_fS2_fjLj4096ELj1ELj1ELj8ELj16ENS_18Kernel_traits_baseILj4096ES2_S2_fS2_fjLj256EEEEELb0ELb1ELb0EEEvNS_9BwdParamsE --------------------------
	.section	.text._ZN10layer_norm31ln_parallel_residual_bwd_kernelINS_13Kernel_traitsI13__nv_bfloat16S2_fS2_fjLj4096ELj1ELj1ELj8ELj16ENS_18Kernel_traits_baseILj4096ES2_S2_fS2_fjLj256EEEEELb0ELb1ELb0EEEvNS_9BwdParamsE,"ax",@progbits
	.sectioninfo	@"SHI_REGISTERS=128"
	.align	128
        .global         _ZN10layer_norm31ln_parallel_residual_bwd_kernelINS_13Kernel_traitsI13__nv_bfloat16S2_fS2_fjLj4096ELj1ELj1ELj8ELj16ENS_18Kernel_traits_baseILj4096ES2_S2_fS2_fjLj256EEEEELb0ELb1ELb0EEEvNS_9BwdParamsE
        .type           _ZN10layer_norm31ln_parallel_residual_bwd_kernelINS_13Kernel_traitsI13__nv_bfloat16S2_fS2_fjLj4096ELj1ELj1ELj8ELj16ENS_18Kernel_traits_baseILj4096ES2_S2_fS2_fjLj256EEEEELb0ELb1ELb0EEEvNS_9BwdParamsE,@function
        .size           _ZN10layer_norm31ln_parallel_residual_bwd_kernelINS_13Kernel_traitsI13__nv_bfloat16S2_fS2_fjLj4096ELj1ELj1ELj8ELj16ENS_18Kernel_traits_baseILj4096ES2_S2_fS2_fjLj256EEEEELb0ELb1ELb0EEEvNS_9BwdParamsE,(.L_x_1801 - _ZN10layer_norm31ln_parallel_residual_bwd_kernelINS_13Kernel_traitsI13__nv_bfloat16S2_fS2_fjLj4096ELj1ELj1ELj8ELj16ENS_18Kernel_traits_baseILj4096ES2_S2_fS2_fjLj256EEEEELb0ELb1ELb0EEEvNS_9BwdParamsE)
        .other          _ZN10layer_norm31ln_parallel_residual_bwd_kernelINS_13Kernel_traitsI13__nv_bfloat16S2_fS2_fjLj4096ELj1ELj1ELj8ELj16ENS_18Kernel_traits_baseILj4096ES2_S2_fS2_fjLj256EEEEELb0ELb1ELb0EEEvNS_9BwdParamsE,@"STO_CUDA_ENTRY STV_DEFAULT"
_ZN10layer_norm31ln_parallel_residual_bwd_kernelINS_13Kernel_traitsI13__nv_bfloat16S2_fS2_fjLj4096ELj1ELj1ELj8ELj16ENS_18Kernel_traits_baseILj4096ES2_S2_fS2_fjLj256EEEEELb0ELb1ELb0EEEvNS_9BwdParamsE:
.text._ZN10layer_norm31ln_parallel_residual_bwd_kernelINS_13Kernel_traitsI13__nv_bfloat16S2_fS2_fjLj4096ELj1ELj1ELj8ELj16ENS_18Kernel_traits_baseILj4096ES2_S2_fS2_fjLj256EEEEELb0ELb1ELb0EEEvNS_9BwdParamsE:
        /* <DEDUP_REMOVED lines=14> */
[----:B------:R-:W-:-:S04]  /*00e0*/  @P2 LOP3.LUT R8, R8, 0x100, RZ, 0xfc, !PT ;  /* 0x0000010008082812 */ /* 0x000fc800078efcff */
[----:B------:R0:W5:Y:S01]  /*00f0*/  @P2 LDG.E.128 R12, [R2.64] ;  /* 0x00000004020c2981 */ /* 0x000162000c1e1d00 */
[----:B------:R-:W-:-:S05]  /*0100*/  @P3 IMAD.WIDE.U32 R8, R8, R9, c[0x0][0x1b0] ;  /* 0x00006c0008083625 */ /* 0x000fca00078e0009 */
[----:B------:R0:W5:Y:S01]  /*0110*/  @P3 LDG.E.128 R4, [R8.64] ;  /* 0x0000000408043981 */ /* 0x000162000c1e1d00 */
        /* <DEDUP_REMOVED lines=20> */
[----:B0-----:R-:W-:Y:S01]  /*0260*/  HFMA2.MMA R104, -RZ, RZ, 0, 5.9604644775390625e-08 ;  /* 0x00000001ff687435 */ /* 0x001fe200000001ff */
        /* <DEDUP_REMOVED lines=9> */
[----:B------:R-:W-:Y:S02]  /*0300*/  MOV R53, RZ ;  /* 0x000000ff00357202 */ /* 0x000fe40000000f00 */
[----:B------:R-:W-:Y:S02]  /*0310*/  PRMT R114, RZ, 0x7610, R4 ;  /* 0x00007610ff727816 */ /* 0x000fe40000000004 */
[----:B------:R-:W-:-:S02]  /*0320*/  PRMT R113, RZ, 0x5410, R5 ;  /* 0x00005410ff717816 */ /* 0x000fc40000000005 */
[----:B------:R-:W-:Y:S02]  /*0330*/  PRMT R110, RZ, 0x7610, R5 ;  /* 0x00007610ff6e7816 */ /* 0x000fe40000000005 */
[--C-:B------:R-:W-:Y:S02]  /*0340*/  PRMT R108, RZ, 0x5410, R6.reuse ;  /* 0x00005410ff6c7816 */ /* 0x100fe40000000006 */
[----:B------:R-:W-:Y:S02]  /*0350*/  PRMT R107, RZ, 0x7610, R6 ;  /* 0x00007610ff6b7816 */ /* 0x000fe40000000006 */
[--C-:B------:R-:W-:Y:S02]  /*0360*/  PRMT R106, RZ, 0x5410, R7.reuse ;  /* 0x00005410ff6a7816 */ /* 0x100fe40000000007 */
[----:B------:R-:W-:Y:S02]  /*0370*/  PRMT R105, RZ, 0x7610, R7 ;  /* 0x00007610ff697816 */ /* 0x000fe40000000007 */
.L_x_539:
[----:B------:R-:W-:-:S05]  /*0380*/  MOV R77, 0x4 ;  /* 0x00000004004d7802 */ /* 0x000fca0000000f00 */
[----:B------:R-:W-:-:S05]  /*0390*/  IMAD.WIDE R2, R0, R77, c[0x0][0x1a0] ;  /* 0x0000680000027625 */ /* 0x000fca00078e024d */
[----:B------:R0:W2:Y:S01]  /*03a0*/  LDG.E R109, [R2.64] ;  /* 0x00000004026d7981 */ /* 0x0000a2000c1e1900 */
[C---:B------:R-:W-:Y:S01]  /*03b0*/  IMAD R76, R0.reuse, c[0x0][0x168], RZ ;  /* 0x00005a00004c7a24 */ /* 0x040fe200078e02ff */
[----:B------:R-:W-:Y:S01]  /*03c0*/  ULDC.U8 UR6, c[0x0][0x1f0] ;  /* 0x00007c0000067ab9 */ /* 0x000fe20000000000 */
[----:B0-----:R-:W-:-:S03]  /*03d0*/  IMAD.WIDE R2, R0, R77, c[0x0][0x1a8] ;  /* 0x00006a0000027625 */ /* 0x001fc600078e024d */
[----:B------:R-:W-:-:S04]  /*03e0*/  SHF.R.S32.HI R77, RZ, 0x1f, R76 ;  /* 0x0000001fff4d7819 */ /* 0x000fc8000001144c */
[----:B------:R-:W-:Y:S01]  /*03f0*/  LEA.HI R77, R77, R76, RZ, 0x3 ;  /* 0x0000004c4d4d7211 */ /* 0x000fe200078f18ff */
[----:B------:R0:W5:Y:S01]  /*0400*/  LDG.E R3, [R2.64] ;  /* 0x0000000402037981 */ /* 0x000162000c1e1900 */
[----:B------:R-:W-:Y:S01]  /*0410*/  LOP3.LUT R76, R125, 0xff, RZ, 0xc0, !PT ;  /* 0x000000ff7d4c7812 */ /* 0x000fe200078ec0ff */
[----:B------:R-:W-:Y:S01]  /*0420*/  BSSY B0, `(.L_x_529) ;  /* 0x0000056000007945 */ /* 0x000fe20003800000 */
[----:B------:R-:W-:Y:S02]  /*0430*/  ISETP.NE.AND P0, PT, RZ, UR6, PT ;  /* 0x00000006ff007c0c */ /* 0x000fe4000bf05270 */
[----:B------:R-:W-:Y:S02]  /*0440*/  MOV R112, RZ ;  /* 0x000000ff00707202 */ /* 0x000fe40000000f00 */
[----:B------:R-:W-:Y:S02]  /*0450*/  MOV R111, RZ ;  /* 0x000000ff006f7202 */ /* 0x000fe40000000f00 */
[----:B0-----:R-:W-:-:S04]  /*0460*/  LEA.HI.SX32 R2, R77, R76, 0x1d ;  /* 0x0000004c4d027211 */ /* 0x001fc800078feaff */
[----:B------:R-:W-:Y:S02]  /*0470*/  MOV R115, R2 ;  /* 0x0000000200737202 */ /* 0x000fe40000000f00 */
[----:B--2---:R-:W-:Y:S01]  /*0480*/  FSEL R109, R109, RZ, !P0 ;  /* 0x000000ff6d6d7208 */ /* 0x004fe20004000000 */
[----:B------:R-:W-:Y:S05]  /*0490*/  @!P2 BRA `(.L_x_530) ;  /* 0x000004e00000a947 */ /* 0x000fea0003800000 */
[----:B------:R-:W-:Y:S01]  /*04a0*/  HFMA2.MMA R77, -RZ, RZ, 0, 9.5367431640625e-07 ;  /* 0x00000010ff4d7435 */ /* 0x000fe200000001ff */
[----:B------:R-:W-:-:S04]  /*04b0*/  LEA R4, P0, R2, c[0x0][0x188], 0x5 ;  /* 0x0000620002047a11 */ /* 0x000fc800078028ff */
[----:B------:R-:W-:-:S05]  /*04c0*/  LEA.HI.X R5, R2, c[0x0][0x18c], RZ, 0x5, P0 ;  /* 0x0000630002057a11 */ /* 0x000fca00000f2cff */
[----:B------:R-:W-:Y:S01]  /*04d0*/  IMAD.WIDE.U32 R76, R2, R77, c[0x0][0x208] ;  /* 0x00008200024c7625 */ /* 0x000fe200078e004d */
[----:B------:R0:W2:Y:S05]  /*04e0*/  LDG.E.128 R8, [R4.64] ;  /* 0x0000000404087981 */ /* 0x0000aa000c1e1d00 */
[----:B------:R-:W3:Y:S04]  /*04f0*/  LDG.E.128 R76, [R76.64] ;  /* 0x000000044c4c7981 */ /* 0x000ee8000c1e1d00 */
[----:B0-----:R-:W4:Y:S01]  /*0500*/  LDG.E.128 R4, [R4.64+0x10] ;  /* 0x0000100404047981 */ /* 0x001f22000c1e1d00 */
[----:B------:R-:W-:-:S04]  /*0510*/  ISETP.NE.U32.AND P0, PT, RZ, c[0x0][0x218], PT ;  /* 0x00008600ff007a0c */ /* 0x000fc80003f05070 */
[----:B------:R-:W-:-:S13]  /*0520*/  ISETP.NE.AND.EX P0, PT, RZ, c[0x0][0x21c], PT, P0 ;  /* 0x00008700ff007a0c */ /* 0x000fda0003f05300 */
[----:B------:R-:W-:-:S04]  /*0530*/  @P0 LEA R12, P1, R2, c[0x0][0x218], 0x5 ;  /* 0x00008600020c0a11 */ /* 0x000fc800078228ff */
[----:B------:R-:W-:-:S05]  /*0540*/  @P0 LEA.HI.X R13, R2, c[0x0][0x21c], RZ, 0x5, P1 ;  /* 0x00008700020d0a11 */ /* 0x000fca00008f2cff */
[----:B------:R0:W5:Y:S04]  /*0550*/  @P0 LDG.E.128 R20, [R12.64] ;  /* 0x000000040c140981 */ /* 0x000168000c1e1d00 */
[----:B------:R0:W5:Y:S01]  /*0560*/  @P0 LDG.E.128 R16, [R12.64+0x10] ;  /* 0x000010040c100981 */ /* 0x000162000c1e1d00 */
[----:B------:R-:W-:Y:S01]  /*0570*/  IADD3 R115, R2, 0x100, RZ ;  /* 0x0000010002737810 */ /* 0x000fe20007ffe0ff */
[C---:B--2---:R-:W-:Y:S02]  /*0580*/  FADD.FTZ R98, -R109.reuse, R9 ;  /* 0x000000096d627221 */ /* 0x044fe40000010100 */
[C---:B------:R-:W-:Y:S02]  /*0590*/  FADD.FTZ R82, -R109.reuse, R8 ;  /* 0x000000086d527221 */ /* 0x040fe40000010100 */
[C---:B------:R-:W-:Y:S01]  /*05a0*/  FADD.FTZ R10, -R109.reuse, R10 ;  /* 0x0000000a6d0a7221 */ /* 0x040fe20000010100 */
[--C-:B---3--:R-:W-:Y:S01]  /*05b0*/  PRMT R9, RZ, 0x5410, R76.reuse ;  /* 0x00005410ff097816 */ /* 0x108fe2000000004c */
[----:B------:R-:W-:Y:S01]  /*05c0*/  FADD.FTZ R8, -R109, R11 ;  /* 0x0000000b6d087221 */ /* 0x000fe20000010100 */
[----:B------:R-:W-:-:S02]  /*05d0*/  PRMT R102, RZ, 0x7610, R76 ;  /* 0x00007610ff667816 */ /* 0x000fc4000000004c */
[----:B------:R-:W-:Y:S01]  /*05e0*/  PRMT R101, RZ, 0x5410, R77 ;  /* 0x00005410ff657816 */ /* 0x000fe2000000004d */
[C---:B----4-:R-:W-:Y:S01]  /*05f0*/  FADD.FTZ R80, -R109.reuse, R5 ;  /* 0x000000056d507221 */ /* 0x050fe20000010100 */
[----:B------:R-:W-:Y:S01]  /*0600*/  PRMT R100, RZ, 0x7610, R77 ;  /* 0x00007610ff647816 */ /* 0x000fe2000000004d */
[C---:B------:R-:W-:Y:S01]  /*0610*/  FADD.FTZ R112, -R109.reuse, R4 ;  /* 0x000000046d707221 */ /* 0x040fe20000010100 */
[----:B------:R-:W-:Y:S01]  /*0620*/  PRMT R99, RZ, 0x5410, R78 ;  /* 0x00005410ff637816 */ /* 0x000fe2000000004e */
[----:B0-----:R-:W-:Y:S01]  /*0630*/  FADD.FTZ R12, -R109, R6 ;  /* 0x000000066d0c7221 */ /* 0x001fe20000010100 */
[----:B------:R-:W-:Y:S01]  /*0640*/  PRMT R78, RZ, 0x7610, R78 ;  /* 0x00007610ff4e7816 */ /* 0x000fe2000000004e */
[C---:B-----5:R-:W-:Y:S01]  /*0650*/  FMUL.FTZ R5, R3.reuse, R98 ;  /* 0x0000006203057220 */ /* 0x060fe20000410000 */
[--C-:B------:R-:W-:Y:S01]  /*0660*/  PRMT R13, RZ, 0x5410, R79.reuse ;  /* 0x00005410ff0d7816 */ /* 0x100fe2000000004f */
[----:B------:R-:W-:Y:S01]  /*0670*/  FMUL.FTZ R4, R3, R82 ;  /* 0x0000005203047220 */ /* 0x000fe20000410000 */
[----:B------:R-:W-:Y:S01]  /*0680*/  PRMT R14, RZ, 0x7610, R79 ;  /* 0x00007610ff0e7816 */ /* 0x000fe2000000004f */
[----:B------:R-:W-:-:S02]  /*0690*/  FMUL.FTZ R6, R124, R9 ;  /* 0x000000097c067220 */ /* 0x000fc40000410000 */
[----:B------:R-:W-:Y:S02]  /*06a0*/  FADD.FTZ R76, -R109, R7 ;  /* 0x000000076d4c7221 */ /* 0x000fe40000010100 */
[----:B------:R-:W-:Y:S02]  /*06b0*/  FADD.FTZ R37, R37, R102 ;  /* 0x0000006625257221 */ /* 0x000fe40000010000 */
[----:B------:R-:W-:Y:S02]  /*06c0*/  FMUL.FTZ R7, R3, R10 ;  /* 0x0000000a03077220 */ /* 0x000fe40000410000 */
[-C--:B------:R-:W-:Y:S02]  /*06d0*/  FFMA.FTZ R53, R5, R102.reuse, R53 ;  /* 0x0000006605357223 */ /* 0x080fe40000010035 */
[----:B------:R-:W-:Y:S02]  /*06e0*/  FMUL.FTZ R102, R123, R102 ;  /* 0x000000667b667220 */ /* 0x000fe40000410000 */
[----:B------:R-:W-:-:S02]  /*06f0*/  FADD.FTZ R11, RZ, R6 ;  /* 0x00000006ff0b7221 */ /* 0x000fc40000010000 */
[----:B------:R-:W-:Y:S02]  /*0700*/  FFMA.FTZ R77, R4, R6, RZ ;  /* 0x00000006044d7223 */ /* 0x000fe400000100ff */
[----:B------:R-:W-:Y:S02]  /*0710*/  FADD.FTZ R38, R38, R101 ;  /* 0x0000006526267221 */ /* 0x000fe40000010000 */
[----:B------:R-:W-:Y:S02]  /*0720*/  FMUL.FTZ R8, R3, R8 ;  /* 0x0000000803087220 */ /* 0x000fe40000410000 */
[-C--:B------:R-:W-:Y:S02]  /*0730*/  FFMA.FTZ R54, R7, R101.reuse, R54 ;  /* 0x0000006507367223 */ /* 0x080fe40000010036 */
[----:B------:R-:W-:Y:S02]  /*0740*/  FMUL.FTZ R10, R3, R80 ;  /* 0x00000050030a7220 */ /* 0x000fe40000410000 */
[----:B------:R-:W-:-:S02]  /*0750*/  FMUL.FTZ R101, R122, R101 ;  /* 0x000000657a657220 */ /* 0x000fc40000410000 */
[----:B------:R-:W-:Y:S02]  /*0760*/  FADD.FTZ R80, R11, R102 ;  /* 0x000000660b507221 */ /* 0x000fe40000010000 */
[----:B------:R-:W-:Y:S02]  /*0770*/  FFMA.FTZ R82, R5, R102, R77 ;  /* 0x0000006605527223 */ /* 0x000fe4000001004d */
[----:B------:R-:W-:Y:S02]  /*0780*/  FADD.FTZ R36, R36, R9 ;  /* 0x0000000924247221 */ /* 0x000fe40000010000 */
[----:B------:R-:W-:Y:S02]  /*0790*/  FFMA.FTZ R52, R4, R9, R52 ;  /* 0x0000000904347223 */ /* 0x000fe40000010034 */
[----:B------:R-:W-:Y:S02]  /*07a0*/  FADD.FTZ R39, R39, R100 ;  /* 0x0000006427277221 */ /* 0x000fe40000010000 */
[----:B------:R-:W-:-:S02]  /*07b0*/  FMUL.FTZ R9, R3, R112 ;  /* 0x0000007003097220 */ /* 0x000fc40000410000 */
[-C--:B------:R-:W-:Y:S02]  /*07c0*/  FFMA.FTZ R55, R8, R100.reuse, R55 ;  /* 0x0000006408377223 */ /* 0x080fe40000010037 */
[----:B------:R-:W-:Y:S02]  /*07d0*/  FMUL.FTZ R100, R121, R100 ;  /* 0x0000006479647220 */ /* 0x000fe40000410000 */
[----:B------:R-:W-:Y:S02]  /*07e0*/  FADD.FTZ R77, R80, R101 ;  /* 0x00000065504d7221 */ /* 0x000fe40000010000 */
[----:B------:R-:W-:Y:S02]  /*07f0*/  FFMA.FTZ R79, R7, R101, R82 ;  /* 0x00000065074f7223 */ /* 0x000fe40000010052 */
[----:B------:R-:W-:Y:S02]  /*0800*/  FADD.FTZ R32, R32, R99 ;  /* 0x0000006320207221 */ /* 0x000fe40000010000 */
[----:B------:R-:W-:-:S02]  /*0810*/  FFMA.FTZ R48, R9, R99, R48 ;  /* 0x0000006309307223 */ /* 0x000fc40000010030 */
[----:B------:R-:W-:Y:S02]  /*0820*/  FADD.FTZ R33, R33, R78 ;  /* 0x0000004e21217221 */ /* 0x000fe40000010000 */
[-C--:B------:R-:W-:Y:S02]  /*0830*/  FFMA.FTZ R49, R10, R78.reuse, R49 ;  /* 0x0000004e0a317223 */ /* 0x080fe40000010031 */
[----:B------:R-:W-:Y:S02]  /*0840*/  FMUL.FTZ R98, R119, R78 ;  /* 0x0000004e77627220 */ /* 0x000fe40000410000 */
[----:B------:R-:W-:Y:S02]  /*0850*/  FMUL.FTZ R99, R120, R99 ;  /* 0x0000006378637220 */ /* 0x000fe40000410000 */
[----:B------:R-:W-:Y:S02]  /*0860*/  FADD.FTZ R78, R77, R100 ;  /* 0x000000644d4e7221 */ /* 0x000fe40000010000 */
[----:B------:R-:W-:-:S02]  /*0870*/  FFMA.FTZ R80, R8, R100, R79 ;  /* 0x0000006408507223 */ /* 0x000fc4000001004f */
[----:B------:R-:W-:Y:S02]  /*0880*/  FMUL.FTZ R11, R3, R12 ;  /* 0x0000000c030b7220 */ /* 0x000fe40000410000 */
[----:B------:R-:W-:Y:S02]  /*0890*/  FADD.FTZ R77, R78, R99 ;  /* 0x000000634e4d7221 */ /* 0x000fe40000010000 */
[----:B------:R-:W-:Y:S02]  /*08a0*/  FFMA.FTZ R79, R9, R99, R80 ;  /* 0x00000063094f7223 */ /* 0x000fe40000010050 */
[----:B------:R-:W-:Y:S02]  /*08b0*/  FADD.FTZ R34, R34, R13 ;  /* 0x0000000d22227221 */ /* 0x000fe40000010000 */
[-C--:B------:R-:W-:Y:S02]  /*08c0*/  FFMA.FTZ R50, R11, R13.reuse, R50 ;  /* 0x0000000d0b327223 */ /* 0x080fe40000010032 */
        /* <DEDUP_REMOVED lines=11> */
.L_x_530:
[----:B------:R-:W-:Y:S05]  /*0980*/  BSYNC B0 ;  /* 0x0000000000007941 */ /* 0x000fea0003800000 */
.L_x_529:
[----:B------:R-:W-:Y:S01]  /*0990*/  BSSY B0, `(.L_x_531) ;  /* 0x000004f000007945 */ /* 0x000fe20003800000 */
[----:B------:R-:W-:Y:S05]  /*09a0*/  @!P3 BRA `(.L_x_532) ;  /* 0x000004d00000b947 */ /* 0x000fea0003800000 */
[----:B------:R-:W-:Y:S02]  /*09b0*/  MOV R84, 0x10 ;  /* 0x0000001000547802 */ /* 0x000fe40000000f00 */
[----:B------:R-:W-:-:S03]  /*09c0*/  LEA R80, P0, R115, c[0x0][0x188], 0x5 ;  /* 0x0000620073507a11 */ /* 0x000fc600078028ff */
[C---:B------:R-:W-:Y:S01]  /*09d0*/  IMAD.WIDE.U32 R84, R115.reuse, R84, c[0x0][0x208] ;  /* 0x0000820073547625 */ /* 0x040fe200078e0054 */
[----:B------:R-:W-:-:S05]  /*09e0*/  LEA.HI.X R81, R115, c[0x0][0x18c], RZ, 0x5, P0 ;  /* 0x0000630073517a11 */ /* 0x000fca00000f2cff */
[----:B------:R0:W2:Y:S04]  /*09f0*/  LDG.E.128 R76, [R80.64] ;  /* 0x00000004504c7981 */ /* 0x0000a8000c1e1d00 */
        /* <DEDUP_REMOVED lines=8> */
[C---:B--2---:R-:W-:Y:S02]  /*0a80*/  FADD.FTZ R15, -R109.reuse, R77 ;  /* 0x0000004d6d0f7221 */ /* 0x044fe40000010100 */
[----:B------:R-:W-:Y:S01]  /*0a90*/  FADD.FTZ R103, -R109, R76 ;  /* 0x0000004c6d677221 */ /* 0x000fe20000010100 */
[--C-:B---3--:R-:W-:Y:S02]  /*0aa0*/  PRMT R77, RZ, 0x5410, R84.reuse ;  /* 0x00005410ff4d7816 */ /* 0x108fe40000000054 */
[----:B0-----:R-:W-:Y:S01]  /*0ab0*/  PRMT R88, RZ, 0x7610, R84 ;  /* 0x00007610ff587816 */ /* 0x001fe20000000054 */
[----:B-----5:R-:W-:-:S02]  /*0ac0*/  FMUL.FTZ R103, R3, R103 ;  /* 0x0000006703677220 */ /* 0x020fc40000410000 */
[----:B------:R-:W-:Y:S01]  /*0ad0*/  FMUL.FTZ R84, R116, R77 ;  /* 0x0000004d74547220 */ /* 0x000fe20000410000 */
[--C-:B------:R-:W-:Y:S01]  /*0ae0*/  PRMT R91, RZ, 0x5410, R86.reuse ;  /* 0x00005410ff5b7816 */ /* 0x100fe20000000056 */
[----:B------:R-:W-:Y:S01]  /*0af0*/  FADD.FTZ R76, -R109, R79 ;  /* 0x0000004f6d4c7221 */ /* 0x000fe20000010100 */
[----:B------:R-:W-:Y:S01]  /*0b00*/  PRMT R79, RZ, 0x5410, R85 ;  /* 0x00005410ff4f7816 */ /* 0x000fe20000000055 */
[----:B------:R-:W-:Y:S01]  /*0b10*/  FADD.FTZ R28, R28, R77 ;  /* 0x0000004d1c1c7221 */ /* 0x000fe20000010000 */
[----:B------:R-:W-:Y:S01]  /*0b20*/  PRMT R94, RZ, 0x7610, R86 ;  /* 0x00007610ff5e7816 */ /* 0x000fe20000000056 */
[----:B------:R-:W-:Y:S02]  /*0b30*/  FMUL.FTZ R15, R3, R15 ;  /* 0x0000000f030f7220 */ /* 0x000fe40000410000 */
[----:B------:R-:W-:Y:S02]  /*0b40*/  FFMA.FTZ R44, R103, R77, R44 ;  /* 0x0000004d672c7223 */ /* 0x000fe4000001002c */
[----:B------:R-:W-:-:S02]  /*0b50*/  FADD.FTZ R90, -R109, R78 ;  /* 0x0000004e6d5a7221 */ /* 0x000fc40000010100 */
[----:B------:R-:W-:Y:S02]  /*0b60*/  FMUL.FTZ R86, R114, R88 ;  /* 0x0000005872567220 */ /* 0x000fe40000410000 */
[----:B------:R-:W-:Y:S02]  /*0b70*/  FADD.FTZ R77, R112, R84 ;  /* 0x00000054704d7221 */ /* 0x000fe40000010000 */
[----:B------:R-:W-:Y:S02]  /*0b80*/  FFMA.FTZ R111, R103, R84, R111 ;  /* 0x00000054676f7223 */ /* 0x000fe4000001006f */
[C---:B----4-:R-:W-:Y:S01]  /*0b90*/  FADD.FTZ R92, -R109.reuse, R81 ;  /* 0x000000516d5c7221 */ /* 0x050fe20000010100 */
[----:B------:R-:W-:Y:S01]  /*0ba0*/  PRMT R81, RZ, 0x7610, R85 ;  /* 0x00007610ff517816 */ /* 0x000fe20000000055 */
[----:B------:R-:W-:Y:S02]  /*0bb0*/  FADD.FTZ R80, -R109, R80 ;  /* 0x000000506d507221 */ /* 0x000fe40000010100 */
[----:B------:R-:W-:-:S02]  /*0bc0*/  FADD.FTZ R29, R29, R88 ;  /* 0x000000581d1d7221 */ /* 0x000fc40000010000 */
[----:B------:R-:W-:Y:S02]  /*0bd0*/  FFMA.FTZ R45, R15, R88, R45 ;  /* 0x000000580f2d7223 */ /* 0x000fe4000001002d */
[----:B------:R-:W-:Y:S02]  /*0be0*/  FMUL.FTZ R85, R3, R90 ;  /* 0x0000005a03557220 */ /* 0x000fe40000410000 */
[----:B------:R-:W-:Y:S02]  /*0bf0*/  FMUL.FTZ R88, R113, R79 ;  /* 0x0000004f71587220 */ /* 0x000fe40000410000 */
[----:B------:R-:W-:Y:S02]  /*0c00*/  FADD.FTZ R77, R77, R86 ;  /* 0x000000564d4d7221 */ /* 0x000fe40000010000 */
[----:B------:R-:W-:Y:S01]  /*0c10*/  FFMA.FTZ R111, R15, R86, R111 ;  /* 0x000000560f6f7223 */ /* 0x000fe2000001006f */
[--C-:B------:R-:W-:Y:S01]  /*0c20*/  PRMT R95, RZ, 0x5410, R87.reuse ;  /* 0x00005410ff5f7816 */ /* 0x100fe20000000057 */
[C---:B------:R-:W-:Y:S01]  /*0c30*/  FMUL.FTZ R89, R3.reuse, R80 ;  /* 0x0000005003597220 */ /* 0x040fe20000410000 */
[----:B------:R-:W-:Y:S01]  /*0c40*/  PRMT R78, RZ, 0x7610, R87 ;  /* 0x00007610ff4e7816 */ /* 0x000fe20000000057 */
[----:B------:R-:W-:-:S02]  /*0c50*/  FMUL.FTZ R87, R3, R76 ;  /* 0x0000004c03577220 */ /* 0x000fc40000410000 */
[----:B------:R-:W-:Y:S02]  /*0c60*/  FMUL.FTZ R90, R110, R81 ;  /* 0x000000516e5a7220 */ /* 0x000fe40000410000 */
[----:B------:R-:W-:Y:S02]  /*0c70*/  FADD.FTZ R77, R77, R88 ;  /* 0x000000584d4d7221 */ /* 0x000fe40000010000 */
[----:B------:R-:W-:Y:S02]  /*0c80*/  FFMA.FTZ R111, R85, R88, R111 ;  /* 0x00000058556f7223 */ /* 0x000fe4000001006f */
[----:B------:R-:W-:Y:S02]  /*0c90*/  FMUL.FTZ R92, R3, R92 ;  /* 0x0000005c035c7220 */ /* 0x000fe40000410000 */
[----:B------:R-:W-:Y:S02]  /*0ca0*/  FADD.FTZ R82, -R109, R82 ;  /* 0x000000526d527221 */ /* 0x000fe40000010100 */
[----:B------:R-:W-:-:S02]  /*0cb0*/  FADD.FTZ R24, R24, R91 ;  /* 0x0000005b18187221 */ /* 0x000fc40000010000 */
[-C--:B------:R-:W-:Y:S02]  /*0cc0*/  FFMA.FTZ R40, R89, R91.reuse, R40 ;  /* 0x0000005b59287223 */ /* 0x080fe40000010028 */
[----:B------:R-:W-:Y:S02]  /*0cd0*/  FMUL.FTZ R91, R108, R91 ;  /* 0x0000005b6c5b7220 */ /* 0x000fe40000410000 */
        /* <DEDUP_REMOVED lines=10> */
[----:B------:R-:W-:Y:S02]  /*0d80*/  FADD.FTZ R96, -R109, R83 ;  /* 0x000000536d607221 */ /* 0x000fe40000010100 */
        /* <DEDUP_REMOVED lines=15> */
.L_x_532:
[----:B------:R-:W-:Y:S05]  /*0e80*/  BSYNC B0 ;  /* 0x0000000000007941 */ /* 0x000fea0003800000 */
.L_x_531:
[----:B------:R-:W-:Y:S02]  /*0e90*/  LOP3.LUT P1, RZ, R104, 0xff, RZ, 0xc0, !PT ;  /* 0x000000ff68ff7812 */ /* 0x000fe4000782c0ff */
[----:B------:R-:W-:Y:S02]  /*0ea0*/  SHF.R.U32.HI R78, RZ, 0x5, R125 ;  /* 0x00000005ff4e7819 */ /* 0x000fe4000001167d */
[----:B------:R-:W-:-:S02]  /*0eb0*/  LOP3.LUT P0, RZ, R125, 0x1f, RZ, 0xc0, !PT ;  /* 0x0000001f7dff7812 */ /* 0x000fc4000780c0ff */
[----:B------:R-:W-:-:S07]  /*0ec0*/  LOP3.LUT R109, R78, 0x7fffff8, RZ, 0xc0, !PT ;  /* 0x07fffff84e6d7812 */ /* 0x000fce00078ec0ff */
[----:B------:R-:W-:Y:S01]  /*0ed0*/  @!P1 IADD3 R109, R109, 0x8, RZ ;  /* 0x000000086d6d9810 */ /* 0x000fe20007ffe0ff */
[----:B------:R-:W-:Y:S05]  /*0ee0*/  BRA.DIV ~URZ, `(.L_x_533) ;  /* 0x00000ee27f007947 */ /* 0x000fea000b800000 */
[----:B------:R0:W1:Y:S02]  /*0ef0*/  SHFL.DOWN PT, R80, R112, 0x10, 0x1f ;  /* 0x0a001f0070507f89 */ /* 0x00006400000e0000 */
.L_x_540:
        /* <DEDUP_REMOVED lines=18> */
.L_x_541:
[----:B------:R-:W-:Y:S01]  /*1020*/  @!P0 LOP3.LUT R78, R78, 0x7, RZ, 0xc0, !PT ;  /* 0x000000074e4e8812 */ /* 0x000fe200078ec0ff */
[----:B-1----:R-:W-:Y:S01]  /*1030*/  FADD.FTZ R77, R79, R111 ;  /* 0x0000006f4f4d7221 */ /* 0x002fe20000010000 */
[----:B------:R-:W-:Y:S01]  /*1040*/  ULDC.U8 UR6, c[0x0][0x1f0] ;  /* 0x00007c0000067ab9 */ /* 0x000fe20000000000 */
[----:B--2---:R-:W-:Y:S01]  /*1050*/  FADD.FTZ R76, R80, R112 ;  /* 0x00000070504c7221 */ /* 0x004fe20000010000 */
[----:B0-----:R-:W-:-:S05]  /*1060*/  @!P0 IADD3 R111, R109, R78, RZ ;  /* 0x0000004e6d6f8210 */ /* 0x001fca0007ffe0ff */
[----:B------:R-:W-:Y:S01]  /*1070*/  @!P0 STS.64 [R111.X8+0x4000], R76 ;  /* 0x0040004c6f008388 */ /* 0x000fe20000008a00 */
[----:B------:R-:W-:Y:S01]  /*1080*/  ISETP.NE.AND P0, PT, RZ, UR6, PT ;  /* 0x00000006ff007c0c */ /* 0x000fe2000bf05270 */
[----:B------:R-:W-:Y:S01]  /*1090*/  WARPSYNC 0xffffffff ;  /* 0xffffffff00007948 */ /* 0x000fe20003800000 */
[----:B------:R-:W-:Y:S01]  /*10a0*/  BSSY B0, `(.L_x_535) ;  /* 0x0000067000007945 */ /* 0x000fe20003800000 */
[----:B------:R-:W-:Y:S06]  /*10b0*/  BAR.SYNC.DEFER_BLOCKING 0x0 ;  /* 0x0000000000007b1d */ /* 0x000fec0000010000 */
[----:B------:R-:W0:Y:S02]  /*10c0*/  LDS.128 R80, [R109.X8+0x4000] ;  /* 0x004000006d507984 */ /* 0x000e240000008c00 */
[----:B0-----:R-:W-:-:S02]  /*10d0*/  FADD.FTZ R79, RZ, R80 ;  /* 0x00000050ff4f7221 */ /* 0x001fc40000010000 */
[----:B------:R-:W-:Y:S02]  /*10e0*/  FADD.FTZ R80, RZ, R81 ;  /* 0x00000051ff507221 */ /* 0x000fe40000010000 */
[----:B------:R-:W-:Y:S02]  /*10f0*/  FADD.FTZ R115, R82, R79 ;  /* 0x0000004f52737221 */ /* 0x000fe40000010000 */
[----:B------:R-:W0:Y:S01]  /*1100*/  LDS.128 R76, [R109.X8+0x4010] ;  /* 0x004010006d4c7984 */ /* 0x000e220000008c00 */
[----:B------:R-:W-:Y:S02]  /*1110*/  FADD.FTZ R80, R83, R80 ;  /* 0x0000005053507221 */ /* 0x000fe40000010000 */
[----:B0-----:R-:W-:Y:S02]  /*1120*/  FADD.FTZ R115, R115, R76 ;  /* 0x0000004c73737221 */ /* 0x001fe40000010000 */
[----:B------:R-:W-:Y:S02]  /*1130*/  FADD.FTZ R76, R80, R77 ;  /* 0x0000004d504c7221 */ /* 0x000fe40000010000 */
[----:B------:R-:W0:Y:S01]  /*1140*/  LDS.128 R80, [R109.X8+0x4020] ;  /* 0x004020006d507984 */ /* 0x000e220000008c00 */
[----:B------:R-:W-:-:S02]  /*1150*/  FADD.FTZ R115, R78, R115 ;  /* 0x000000734e737221 */ /* 0x000fc40000010000 */
[----:B------:R-:W-:Y:S02]  /*1160*/  FADD.FTZ R76, R79, R76 ;  /* 0x0000004c4f4c7221 */ /* 0x000fe40000010000 */
[----:B0-----:R-:W-:Y:S02]  /*1170*/  FADD.FTZ R115, R115, R80 ;  /* 0x0000005073737221 */ /* 0x001fe40000010000 */
[----:B------:R-:W-:Y:S02]  /*1180*/  FADD.FTZ R80, R76, R81 ;  /* 0x000000514c507221 */ /* 0x000fe40000010000 */
[----:B------:R-:W0:Y:S01]  /*1190*/  LDS.128 R76, [R109.X8+0x4030] ;  /* 0x004030006d4c7984 */ /* 0x000e220000008c00 */
[----:B------:R-:W-:Y:S02]  /*11a0*/  FADD.FTZ R115, R82, R115 ;  /* 0x0000007352737221 */ /* 0x000fe40000010000 */
[----:B------:R-:W-:Y:S02]  /*11b0*/  FADD.FTZ R80, R83, R80 ;  /* 0x0000005053507221 */ /* 0x000fe40000010000 */
[----:B0-----:R-:W-:-:S02]  /*11c0*/  FADD.FTZ R115, R115, R76 ;  /* 0x0000004c73737221 */ /* 0x001fc40000010000 */
        /* <DEDUP_REMOVED lines=13> */
[----:B------:R-:W-:Y:S01]  /*12a0*/  ISETP.NE.AND.EX P0, PT, RZ, c[0x0][0x254], PT, P0 ;  /* 0x00009500ff007a0c */ /* 0x000fe20003f05300 */
[----:B------:R-:W-:Y:S01]  /*12b0*/  FADD.FTZ R78, R102, -R79 ;  /* 0x8000004f664e7221 */ /* 0x000fe20000010000 */
[----:B------:R-:W-:Y:S01]  /*12c0*/  ISETP.NE.U32.AND P4, PT, RZ, c[0x0][0x258], PT ;  /* 0x00009600ff007a0c */ /* 0x000fe20003f85070 */
[----:B-----5:R-:W-:-:S02]  /*12d0*/  FMUL.FTZ R77, R3, R76 ;  /* 0x0000004c034d7220 */ /* 0x020fc40000410000 */
[----:B------:R-:W-:Y:S01]  /*12e0*/  FMUL.FTZ R76, R3, R78 ;  /* 0x0000004e034c7220 */ /* 0x000fe20000410000 */
[----:B------:R-:W-:Y:S01]  /*12f0*/  ISETP.NE.AND.EX P4, PT, RZ, c[0x0][0x25c], PT, P4 ;  /* 0x00009700ff007a0c */ /* 0x000fe20003f85340 */
[-CC-:B------:R-:W-:Y:S02]  /*1300*/  FFMA.FTZ R80, R7, R112.reuse, R111.reuse ;  /* 0x0000007007507223 */ /* 0x180fe4000001006f */
[----:B------:R-:W-:Y:S02]  /*1310*/  FFMA.FTZ R79, R8, R112, R111 ;  /* 0x00000070084f7223 */ /* 0x000fe4000001006f */
[----:B------:R-:W-:Y:S02]  /*1320*/  @P1 FADD.FTZ R76, R21, R76 ;  /* 0x0000004c154c1221 */ /* 0x000fe40000010000 */
[----:B------:R-:W-:Y:S02]  /*1330*/  @P1 FADD.FTZ R77, R20, R77 ;  /* 0x0000004d144d1221 */ /* 0x000fe40000010000 */
[----:B------:R-:W-:Y:S01]  /*1340*/  FADD.FTZ R80, R101, -R80 ;  /* 0x8000005065507221 */ /* 0x000fe20000010000 */
[----:B------:R-:W-:Y:S01]  /*1350*/  @P0 F2FP.BF16.PACK_AB R78, RZ, R76 ;  /* 0x0000004cff4e023e */ /* 0x000fe200000010ff */
[----:B------:R-:W-:Y:S01]  /*1360*/  FADD.FTZ R82, R100, -R79 ;  /* 0x8000004f64527221 */ /* 0x000fe20000010000 */
[----:B------:R-:W-:Y:S01]  /*1370*/  SEL R65, R76, R65, P4 ;  /* 0x000000414c417207 */ /* 0x000fe20002000000 */
[C---:B------:R-:W-:Y:S01]  /*1380*/  FMUL.FTZ R83, R3.reuse, R80 ;  /* 0x0000005003537220 */ /* 0x040fe20000410000 */
[-C--:B------:R-:W-:Y:S01]  /*1390*/  @P0 F2FP.BF16.PACK_AB R81, RZ, R77.reuse ;  /* 0x0000004dff51023e */ /* 0x080fe200000010ff */
[----:B------:R-:W-:Y:S01]  /*13a0*/  FMUL.FTZ R82, R3, R82 ;  /* 0x0000005203527220 */ /* 0x000fe20000410000 */
[----:B------:R-:W-:Y:S01]  /*13b0*/  SEL R64, R77, R64, P4 ;  /* 0x000000404d407207 */ /* 0x000fe20002000000 */
[----:B------:R-:W-:Y:S01]  /*13c0*/  @P1 FADD.FTZ R83, R22, R83 ;  /* 0x0000005316531221 */ /* 0x000fe20000010000 */
[----:B------:R-:W-:Y:S01]  /*13d0*/  F2FP.BF16.PACK_AB R76, R76, R77 ;  /* 0x0000004d4c4c723e */ /* 0x000fe200000010ff */
[----:B------:R-:W-:Y:S01]  /*13e0*/  FFMA.FTZ R77, R9, R112, R111 ;  /* 0x00000070094d7223 */ /* 0x000fe2000001006f */
[----:B------:R-:W-:Y:S01]  /*13f0*/  @P0 PRMT R68, R81, 0x7610, R68 ;  /* 0x0000761051440816 */ /* 0x000fe20000000044 */
[----:B------:R-:W-:Y:S01]  /*1400*/  @P1 FADD.FTZ R82, R23, R82 ;  /* 0x0000005217521221 */ /* 0x000fe20000010000 */
[----:B------:R-:W-:Y:S01]  /*1410*/  @P0 F2FP.BF16.PACK_AB R109, RZ, R83 ;  /* 0x00000053ff6d023e */ /* 0x000fe200000010ff */
[----:B------:R-:W-:Y:S01]  /*1420*/  FADD.FTZ R77, R99, -R77 ;  /* 0x8000004d634d7221 */ /* 0x000fe20000010000 */
[----:B------:R-:W-:Y:S01]  /*1430*/  SEL R66, R83, R66, P4 ;  /* 0x0000004253427207 */ /* 0x000fe20002000000 */
[----:B------:R-:W-:Y:S01]  /*1440*/  FFMA.FTZ R81, R10, R112, R111 ;  /* 0x000000700a517223 */ /* 0x000fe2000001006f */
[----:B------:R-:W-:Y:S01]  /*1450*/  @P0 F2FP.BF16.PACK_AB R80, RZ, R82 ;  /* 0x00000052ff50023e */ /* 0x000fe200000010ff */
[----:B------:R-:W-:Y:S01]  /*1460*/  FMUL.FTZ R79, R3, R77 ;  /* 0x0000004d034f7220 */ /* 0x000fe20000410000 */
[----:B------:R-:W-:Y:S01]  /*1470*/  SEL R67, R82, R67, P4 ;  /* 0x0000004352437207 */ /* 0x000fe20002000000 */
[----:B------:R-:W-:Y:S01]  /*1480*/  FADD.FTZ R81, R98, -R81 ;  /* 0x8000005162517221 */ /* 0x000fe20000010000 */
[----:B------:R-:W-:Y:S01]  /*1490*/  F2FP.BF16.PACK_AB R77, R82, R83 ;  /* 0x00000053524d723e */ /* 0x000fe200000010ff */
[----:B------:R-:W-:Y:S01]  /*14a0*/  @P1 FADD.FTZ R79, R16, R79 ;  /* 0x0000004f104f1221 */ /* 0x000fe20000010000 */
[----:B------:R-:W-:Y:S01]  /*14b0*/  @P0 PRMT R69, R109, 0x7610, R69 ;  /* 0x000076106d450816 */ /* 0x000fe20000000045 */
[----:B------:R-:W-:Y:S01]  /*14c0*/  FFMA.FTZ R83, R11, R112, R111 ;  /* 0x000000700b537223 */ /* 0x000fe2000001006f */
[----:B------:R-:W-:Y:S01]  /*14d0*/  @P0 PRMT R68, R68, 0x5410, R78 ;  /* 0x0000541044440816 */ /* 0x000fe2000000004e */
[----:B------:R-:W-:Y:S01]  /*14e0*/  FMUL.FTZ R81, R3, R81 ;  /* 0x0000005103517220 */ /* 0x000fe20000410000 */
[----:B------:R-:W-:-:S02]  /*14f0*/  @P0 F2FP.BF16.PACK_AB R82, RZ, R79 ;  /* 0x0000004fff52023e */ /* 0x000fc400000010ff */
[----:B------:R-:W-:Y:S01]  /*1500*/  @P0 PRMT R69, R69, 0x5410, R80 ;  /* 0x0000541045450816 */ /* 0x000fe20000000050 */
[----:B------:R-:W-:Y:S01]  /*1510*/  @P1 FADD.FTZ R81, R17, R81 ;  /* 0x0000005111511221 */ /* 0x000fe20000010000 */
[----:B------:R-:W-:Y:S01]  /*1520*/  @P0 PRMT R70, R82, 0x7610, R70 ;  /* 0x0000761052460816 */ /* 0x000fe20000000046 */
[----:B------:R-:W-:Y:S01]  /*1530*/  FADD.FTZ R82, R12, -R83 ;  /* 0x800000530c527221 */ /* 0x000fe20000010000 */
[----:B------:R-:W-:Y:S01]  /*1540*/  SEL R72, R79, R72, P4 ;  /* 0x000000484f487207 */ /* 0x000fe20002000000 */
[----:B------:R-:W-:Y:S01]  /*1550*/  FFMA.FTZ R83, R13, R112, R111 ;  /* 0x000000700d537223 */ /* 0x000fe2000001006f */
[----:B------:R-:W-:Y:S01]  /*1560*/  @P0 F2FP.BF16.PACK_AB R78, RZ, R81 ;  /* 0x00000051ff4e023e */ /* 0x000fe200000010ff */
[----:B------:R-:W-:Y:S01]  /*1570*/  FMUL.FTZ R109, R3, R82 ;  /* 0x00000052036d7220 */ /* 0x000fe20000410000 */
[----:B------:R-:W-:Y:S01]  /*1580*/  SEL R73, R81, R73, P4 ;  /* 0x0000004951497207 */ /* 0x000fe20002000000 */
[----:B------:R-:W-:Y:S01]  /*1590*/  FADD.FTZ R80, R14, -R83 ;  /* 0x800000530e507221 */ /* 0x000fe20000010000 */
[----:B------:R-:W-:Y:S01]  /*15a0*/  @P0 PRMT R70, R70, 0x5410, R78 ;  /* 0x0000541046460816 */ /* 0x000fe2000000004e */
[----:B------:R-:W-:Y:S01]  /*15b0*/  @P1 FADD.FTZ R109, R18, R109 ;  /* 0x0000006d126d1221 */ /* 0x000fe20000010000 */
[----:B------:R-:W-:Y:S01]  /*15c0*/  @P4 MOV R83, 0x20 ;  /* 0x0000002000534802 */ /* 0x000fe20000000f00 */
[----:B------:R-:W-:-:S03]  /*15d0*/  FMUL.FTZ R80, R3, R80 ;  /* 0x0000005003507220 */ /* 0x000fc60000410000 */
[----:B------:R-:W-:Y:S01]  /*15e0*/  @P0 F2FP.BF16.PACK_AB R82, RZ, R109 ;  /* 0x0000006dff52023e */ /* 0x000fe200000010ff */
[----:B------:R-:W-:Y:S01]  /*15f0*/  @P1 FADD.FTZ R80, R19, R80 ;  /* 0x0000005013501221 */ /* 0x000fe20000010000 */
[----:B------:R-:W-:Y:S02]  /*1600*/  SEL R74, R109, R74, P4 ;  /* 0x0000004a6d4a7207 */ /* 0x000fe40002000000 */
[----:B------:R-:W-:Y:S01]  /*1610*/  @P0 PRMT R71, R82, 0x7610, R71 ;  /* 0x0000761052470816 */ /* 0x000fe20000000047 */
[----:B------:R-:W-:Y:S01]  /*1620*/  @P4 IMAD.WIDE.U32 R82, R2, R83, c[0x0][0x258] ;  /* 0x0000960002524625 */ /* 0x000fe200078e0053 */
[----:B------:R-:W-:Y:S02]  /*1630*/  @P0 F2FP.BF16.PACK_AB R78, RZ, R80 ;  /* 0x00000050ff4e023e */ /* 0x000fe400000010ff */
[C---:B------:R-:W-:Y:S02]  /*1640*/  SEL R75, R80.reuse, R75, P4 ;  /* 0x0000004b504b7207 */ /* 0x040fe40002000000 */
[----:B------:R-:W-:Y:S01]  /*1650*/  @P0 PRMT R71, R71, 0x5410, R78 ;  /* 0x0000541047470816 */ /* 0x000fe2000000004e */
[----:B------:R-:W-:Y:S01]  /*1660*/  @P4 STG.E.128 [R82.64], R64 ;  /* 0x0000004052004986 */ /* 0x000fe2000c101d04 */
[----:B------:R-:W-:Y:S01]  /*1670*/  F2FP.BF16.PACK_AB R78, R81, R79 ;  /* 0x0000004f514e723e */ /* 0x000fe200000010ff */
[----:B------:R-:W-:Y:S01]  /*1680*/  HFMA2.MMA R81, -RZ, RZ, 0, 9.5367431640625e-07 ;  /* 0x00000010ff517435 */ /* 0x000fe200000001ff */
[----:B------:R-:W-:Y:S01]  /*1690*/  F2FP.BF16.PACK_AB R79, R80, R109 ;  /* 0x0000006d504f723e */ /* 0x000fe200000010ff */
[----:B------:R-:W-:Y:S08]  /*16a0*/  @P4 STG.E.128 [R82.64+0x10], R72 ;  /* 0x0000104852004986 */ /* 0x000ff0000c101d04 */
[----:B------:R-:W-:-:S05]  /*16b0*/  IMAD.WIDE.U32 R80, R2, R81, c[0x0][0x248] ;  /* 0x0000920002507625 */ /* 0x000fca00078e0051 */
[----:B------:R0:W-:Y:S02]  /*16c0*/  STG.E.128 [R80.64], R76 ;  /* 0x0000004c50007986 */ /* 0x0001e4000c101d04 */
[----:B0-----:R-:W-:-:S04]  /*16d0*/  @P0 LEA R76, P1, R2, c[0x0][0x250], 0x4 ;  /* 0x00009400024c0a11 */ /* 0x001fc800078220ff */
[C---:B------:R-:W-:Y:S02]  /*16e0*/  @P0 LEA.HI.X R77, R2.reuse, c[0x0][0x254], RZ, 0x4, P1 ;  /* 0x00009500024d0a11 */ /* 0x040fe400008f24ff */
[----:B------:R-:W-:-:S03]  /*16f0*/  IADD3 R2, R2, 0x100, RZ ;  /* 0x0000010002027810 */ /* 0x000fc60007ffe0ff */
[----:B------:R0:W-:Y:S04]  /*1700*/  @P0 STG.E.128 [R76.64], R68 ;  /* 0x000000444c000986 */ /* 0x0001e8000c101d04 */
.L_x_536:
[----:B------:R-:W-:Y:S05]  /*1710*/  BSYNC B0 ;  /* 0x0000000000007941 */ /* 0x000fea0003800000 */
.L_x_535:
        /* <DEDUP_REMOVED lines=19> */
[----:B------:R-:W-:Y:S01]  /*1850*/  FADD.FTZ R82, R86, -R81 ;  /* 0x8000005156527221 */ /* 0x000fe20000010000 */
[----:B------:R-:W-:Y:S01]  /*1860*/  @P0 MOV R81, 0x20 ;  /* 0x0000002000510802 */ /* 0x000fe20000000f00 */
[----:B------:R-:W-:Y:S02]  /*1870*/  FADD.FTZ R112, R90, -R79 ;  /* 0x8000004f5a707221 */ /* 0x000fe40000010000 */
[----:B------:R-:W-:Y:S02]  /*1880*/  FADD.FTZ R109, R91, -R109 ;  /* 0x8000006d5b6d7221 */ /* 0x000fe40000010000 */
[----:B------:R-:W-:Y:S02]  /*1890*/  FADD.FTZ R80, R95, -R80 ;  /* 0x800000505f507221 */ /* 0x000fe40000010000 */
[----:B------:R-:W-:Y:S02]  /*18a0*/  FADD.FTZ R78, R97, -R111 ;  /* 0x8000006f614e7221 */ /* 0x000fe40000010000 */
[----:B-----5:R-:W-:-:S02]  /*18b0*/  FMUL.FTZ R76, R3, R76 ;  /* 0x0000004c034c7220 */ /* 0x020fc40000410000 */
        /* <DEDUP_REMOVED lines=24> */
[----:B------:R-:W-:Y:S01]  /*1a40*/  @P0 STG.E.128 [R80.64], R64 ;  /* 0x0000004050000986 */ /* 0x000fe2000c101d04 */
[-C--:B------:R-:W-:Y:S02]  /*1a50*/  @P4 F2FP.BF16.PACK_AB R3, RZ, R109.reuse ;  /* 0x0000006dff03423e */ /* 0x080fe400000010ff */
[----:B------:R-:W-:Y:S01]  /*1a60*/  F2FP.BF16.PACK_AB R78, R83, R109 ;  /* 0x0000006d534e723e */ /* 0x000fe200000010ff */
[----:B------:R0:W-:Y:S01]  /*1a70*/  @P0 STG.E.128 [R80.64+0x10], R72 ;  /* 0x0000104850000986 */ /* 0x0001e2000c101d04 */
[----:B------:R-:W-:Y:S02]  /*1a80*/  @P4 F2FP.BF16.PACK_AB R109, RZ, R112 ;  /* 0x00000070ff6d423e */ /* 0x000fe400000010ff */
[-C--:B------:R-:W-:Y:S02]  /*1a90*/  @P4 F2FP.BF16.PACK_AB R111, RZ, R76.reuse ;  /* 0x0000004cff6f423e */ /* 0x080fe400000010ff */
[----:B------:R-:W-:-:S02]  /*1aa0*/  F2FP.BF16.PACK_AB R76, R82, R76 ;  /* 0x0000004c524c723e */ /* 0x000fc400000010ff */
[----:B------:R-:W-:Y:S02]  /*1ab0*/  @P4 PRMT R70, R3, 0x7610, R70 ;  /* 0x0000761003464816 */ /* 0x000fe40000000046 */
[----:B------:R-:W-:Y:S02]  /*1ac0*/  @P4 F2FP.BF16.PACK_AB R3, RZ, R82 ;  /* 0x00000052ff03423e */ /* 0x000fe400000010ff */
[----:B------:R-:W-:Y:S02]  /*1ad0*/  @P4 F2FP.BF16.PACK_AB R83, RZ, R83 ;  /* 0x00000053ff53423e */ /* 0x000fe400000010ff */
[----:B------:R-:W-:Y:S02]  /*1ae0*/  @P4 F2FP.BF16.PACK_AB R82, RZ, R115 ;  /* 0x00000073ff52423e */ /* 0x000fe400000010ff */
[----:B------:R-:W-:Y:S02]  /*1af0*/  @P4 PRMT R68, R111, 0x7610, R68 ;  /* 0x000076106f444816 */ /* 0x000fe40000000044 */
[----:B------:R-:W-:-:S02]  /*1b00*/  @P4 PRMT R70, R70, 0x5410, R83 ;  /* 0x0000541046464816 */ /* 0x000fc40000000053 */
[-C--:B0-----:R-:W-:Y:S02]  /*1b10*/  @P4 F2FP.BF16.PACK_AB R81, RZ, R77.reuse ;  /* 0x0000004dff51423e */ /* 0x081fe400000010ff */
[----:B------:R-:W-:Y:S02]  /*1b20*/  F2FP.BF16.PACK_AB R77, R112, R77 ;  /* 0x0000004d704d723e */ /* 0x000fe400000010ff */
[----:B------:R-:W-:Y:S01]  /*1b30*/  @P4 PRMT R69, R81, 0x7610, R69 ;  /* 0x0000761051454816 */ /* 0x000fe20000000045 */
[----:B------:R-:W-:Y:S01]  /*1b40*/  HFMA2.MMA R81, -RZ, RZ, 0, 9.5367431640625e-07 ;  /* 0x00000010ff517435 */ /* 0x000fe200000001ff */
[-C--:B------:R-:W-:Y:S02]  /*1b50*/  @P4 F2FP.BF16.PACK_AB R112, RZ, R79.reuse ;  /* 0x0000004fff70423e */ /* 0x080fe400000010ff */
[----:B------:R-:W-:Y:S02]  /*1b60*/  F2FP.BF16.PACK_AB R79, R115, R79 ;  /* 0x0000004f734f723e */ /* 0x000fe400000010ff */
[----:B------:R-:W-:-:S02]  /*1b70*/  @P4 PRMT R71, R112, 0x7610, R71 ;  /* 0x0000761070474816 */ /* 0x000fc40000000047 */
[----:B------:R-:W-:Y:S02]  /*1b80*/  @P4 PRMT R69, R69, 0x5410, R109 ;  /* 0x0000541045454816 */ /* 0x000fe4000000006d */
[----:B------:R-:W-:Y:S01]  /*1b90*/  @P4 PRMT R68, R68, 0x5410, R3 ;  /* 0x0000541044444816 */ /* 0x000fe20000000003 */
[----:B------:R-:W-:Y:S01]  /*1ba0*/  IMAD.WIDE.U32 R80, R2, R81, c[0x0][0x248] ;  /* 0x0000920002507625 */ /* 0x000fe200078e0051 */
[----:B------:R-:W-:-:S04]  /*1bb0*/  @P4 PRMT R71, R71, 0x5410, R82 ;  /* 0x0000541047474816 */ /* 0x000fc80000000052 */
[----:B------:R0:W-:Y:S02]  /*1bc0*/  STG.E.128 [R80.64], R76 ;  /* 0x0000004c50007986 */ /* 0x0001e4000c101d04 */
[----:B0-----:R-:W-:-:S04]  /*1bd0*/  @P4 LEA R76, P0, R2, c[0x0][0x250], 0x4 ;  /* 0x00009400024c4a11 */ /* 0x001fc800078020ff */
[----:B------:R-:W-:-:S05]  /*1be0*/  @P4 LEA.HI.X R77, R2, c[0x0][0x254], RZ, 0x4, P0 ;  /* 0x00009500024d4a11 */ /* 0x000fca00000f24ff */
[----:B------:R0:W-:Y:S04]  /*1bf0*/  @P4 STG.E.128 [R76.64], R68 ;  /* 0x000000444c004986 */ /* 0x0001e8000c101d04 */
.L_x_538:
[----:B------:R-:W-:Y:S05]  /*1c00*/  BSYNC B0 ;  /* 0x0000000000007941 */ /* 0x000fea0003800000 */
.L_x_537:
[----:B------:R-:W-:Y:S02]  /*1c10*/  IADD3 R0, R0, c[0x0][0x160], RZ ;  /* 0x0000580000007a10 */ /* 0x000fe40007ffe0ff */
[----:B------:R-:W-:Y:S02]  /*1c20*/  LOP3.LUT P1, RZ, R104, 0xff, RZ, 0xc0, !PT ;  /* 0x000000ff68ff7812 */ /* 0x000fe4000782c0ff */
[----:B------:R-:W-:Y:S02]  /*1c30*/  ISETP.GE.AND P0, PT, R0, c[0x0][0x164], PT ;  /* 0x0000590000007a0c */ /* 0x000fe40003f06270 */
[----:B------:R-:W-:-:S11]  /*1c40*/  SEL R104, RZ, 0x1, P1 ;  /* 0x00000001ff687807 */ /* 0x000fd60000800000 */
[----:B0----5:R-:W-:Y:S01]  /*1c50*/  @P0 CALL.REL.NOINC `(.L_x_528) ;  /* 0x0000001000000944 */ /* 0x021fe20003c00000 */
[----:B------:R-:W-:Y:S05]  /*1c60*/  BRA `(.L_x_539) ;  /* 0xffffe71000007947 */ /* 0x000fea000383ffff */
.L_x_528:
[----:B0-----:R-:W0:Y:S01]  /*1c70*/  S2UR UR6, SR_CTAID.X ;  /* 0x00000000000679c3 */ /* 0x001e220000002500 */
[----:B-----5:R-:W-:Y:S02]  /*1c80*/  @P2 MOV R5, 0x20 ;  /* 0x0000002000052802 */ /* 0x020fe40000000f00 */
        /* <DEDUP_REMOVED lines=20> */
.L_x_533:
[----:B------:R-:W-:Y:S01]  /*1dd0*/  HFMA2.MMA R79, -RZ, RZ, 0, 9.5367431640625e-07 ;  /* 0x00000010ff4f7435 */ /* 0x000fe200000001ff */
[----:B------:R-:W-:-:S02]  /*1de0*/  MOV R77, R112 ;  /* 0x00000070004d7202 */ /* 0x000fc40000000f00 */
[----:B------:R-:W-:Y:S02]  /*1df0*/  MOV R82, 0x1f ;  /* 0x0000001f00527802 */ /* 0x000fe40000000f00 */
[----:B------:R-:W-:Y:S02]  /*1e00*/  MOV R81, 0xffffffff ;  /* 0xffffffff00517802 */ /* 0x000fe40000000f00 */
[----:B------:R-:W-:Y:S02]  /*1e10*/  MOV R76, 0x1e30 ;  /* 0x00001e30004c7802 */ /* 0x000fe40000000f00 */
[----:B-----5:R-:W-:Y:S05]  /*1e20*/  CALL.REL.NOINC `($__internal_38_$__cuda_sm70_shflsync_down_p) ;  /* 0x0000045000007944 */ /* 0x020fea0003c00000 */
[----:B-1----:R-:W-:Y:S01]  /*1e30*/  MOV R80, R79 ;  /* 0x0000004f00507202 */ /* 0x002fe20000000f00 */
[----:B------:R-:W-:Y:S05]  /*1e40*/  BRA `(.L_x_540) ;  /* 0xfffff0b000007947 */ /* 0x000fea000383ffff */
.L_x_534:
[----:B------:R-:W-:Y:S01]  /*1e50*/  HFMA2.MMA R79, -RZ, RZ, 0, 9.5367431640625e-07 ;  /* 0x00000010ff4f7435 */ /* 0x000fe200000001ff */
[----:B------:R-:W-:Y:S02]  /*1e60*/  MOV R77, R111 ;  /* 0x0000006f004d7202 */ /* 0x000fe40000000f00 */
[----:B------:R-:W-:Y:S02]  /*1e70*/  MOV R82, 0x1f ;  /* 0x0000001f00527802 */ /* 0x000fe40000000f00 */
[----:B------:R-:W-:-:S02]  /*1e80*/  MOV R81, 0xffffffff ;  /* 0xffffffff00517802 */ /* 0x000fc40000000f00 */
[----:B------:R-:W-:Y:S02]  /*1e90*/  MOV R76, 0x1eb0 ;  /* 0x00001eb0004c7802 */ /* 0x000fe40000000f00 */
[----:B01---5:R-:W-:Y:S05]  /*1ea0*/  CALL.REL.NOINC `($__internal_38_$__cuda_sm70_shflsync_down_p) ;  /* 0x000003d000007944 */ /* 0x023fea0003c00000 */
[----:B------:R-:W-:Y:S01]  /*1eb0*/  FADD.FTZ R112, R80, R112 ;  /* 0x0000007050707221 */ /* 0x000fe20000010000 */
[----:B------:R-:W-:Y:S01]  /*1ec0*/  MOV R82, 0x1f ;  /* 0x0000001f00527802 */ /* 0x000fe20000000f00 */
[----:B-1----:R-:W-:Y:S01]  /*1ed0*/  FADD.FTZ R111, R111, R79 ;  /* 0x0000004f6f6f7221 */ /* 0x002fe20000010000 */
[----:B------:R-:W-:Y:S01]  /*1ee0*/  HFMA2.MMA R79, -RZ, RZ, 0, 4.76837158203125e-07 ;  /* 0x00000008ff4f7435 */ /* 0x000fe200000001ff */
[----:B------:R-:W-:Y:S02]  /*1ef0*/  MOV R81, 0xffffffff ;  /* 0xffffffff00517802 */ /* 0x000fe40000000f00 */
[----:B------:R-:W-:Y:S02]  /*1f00*/  MOV R77, R112 ;  /* 0x00000070004d7202 */ /* 0x000fe40000000f00 */
[----:B------:R-:W-:Y:S02]  /*1f10*/  MOV R76, 0x1f30 ;  /* 0x00001f30004c7802 */ /* 0x000fe40000000f00 */
[----:B------:R-:W-:Y:S05]  /*1f20*/  CALL.REL.NOINC `($__internal_38_$__cuda_sm70_shflsync_down_p) ;  /* 0x0000035000007944 */ /* 0x000fea0003c00000 */
[----:B-1----:R-:W-:Y:S01]  /*1f30*/  MOV R80, R79 ;  /* 0x0000004f00507202 */ /* 0x002fe20000000f00 */
[----:B------:R-:W-:Y:S01]  /*1f40*/  HFMA2.MMA R79, -RZ, RZ, 0, 4.76837158203125e-07 ;  /* 0x00000008ff4f7435 */ /* 0x000fe200000001ff */
[----:B------:R-:W-:-:S02]  /*1f50*/  MOV R77, R111 ;  /* 0x0000006f004d7202 */ /* 0x000fc40000000f00 */
[----:B------:R-:W-:Y:S02]  /*1f60*/  MOV R82, 0x1f ;  /* 0x0000001f00527802 */ /* 0x000fe40000000f00 */
[----:B------:R-:W-:Y:S02]  /*1f70*/  MOV R81, 0xffffffff ;  /* 0xffffffff00517802 */ /* 0x000fe40000000f00 */
[----:B------:R-:W-:Y:S02]  /*1f80*/  MOV R76, 0x1fa0 ;  /* 0x00001fa0004c7802 */ /* 0x000fe40000000f00 */
[----:B------:R-:W-:Y:S05]  /*1f90*/  CALL.REL.NOINC `($__internal_38_$__cuda_sm70_shflsync_down_p) ;  /* 0x000002e000007944 */ /* 0x000fea0003c00000 */
[----:B------:R-:W-:Y:S01]  /*1fa0*/  FADD.FTZ R112, R80, R112 ;  /* 0x0000007050707221 */ /* 0x000fe20000010000 */
[----:B------:R-:W-:Y:S01]  /*1fb0*/  MOV R82, 0x1f ;  /* 0x0000001f00527802 */ /* 0x000fe20000000f00 */
[----:B-1----:R-:W-:Y:S01]  /*1fc0*/  FADD.FTZ R111, R111, R79 ;  /* 0x0000004f6f6f7221 */ /* 0x002fe20000010000 */
[----:B------:R-:W-:Y:S01]  /*1fd0*/  HFMA2.MMA R79, -RZ, RZ, 0, 2.384185791015625e-07 ;  /* 0x00000004ff4f7435 */ /* 0x000fe200000001ff */
[----:B------:R-:W-:Y:S02]  /*1fe0*/  MOV R81, 0xffffffff ;  /* 0xffffffff00517802 */ /* 0x000fe40000000f00 */
[----:B------:R-:W-:-:S02]  /*1ff0*/  MOV R77, R112 ;  /* 0x00000070004d7202 */ /* 0x000fc40000000f00 */
[----:B------:R-:W-:Y:S02]  /*2000*/  MOV R76, 0x2020 ;  /* 0x00002020004c7802 */ /* 0x000fe40000000f00 */
[----:B------:R-:W-:Y:S05]  /*2010*/  CALL.REL.NOINC `($__internal_38_$__cuda_sm70_shflsync_down_p) ;  /* 0x0000026000007944 */ /* 0x000fea0003c00000 */
[----:B-1----:R-:W-:Y:S01]  /*2020*/  MOV R80, R79 ;  /* 0x0000004f00507202 */ /* 0x002fe20000000f00 */
[----:B------:R-:W-:Y:S01]  /*2030*/  HFMA2.MMA R79, -RZ, RZ, 0, 2.384185791015625e-07 ;  /* 0x00000004ff4f7435 */ /* 0x000fe200000001ff */
[----:B------:R-:W-:Y:S02]  /*2040*/  MOV R77, R111 ;  /* 0x0000006f004d7202 */ /* 0x000fe40000000f00 */
[----:B------:R-:W-:Y:S02]  /*2050*/  MOV R82, 0x1f ;  /* 0x0000001f00527802 */ /* 0x000fe40000000f00 */
[----:B------:R-:W-:Y:S02]  /*2060*/  MOV R81, 0xffffffff ;  /* 0xffffffff00517802 */ /* 0x000fe40000000f00 */
[----:B------:R-:W-:Y:S02]  /*2070*/  MOV R76, 0x2090 ;  /* 0x00002090004c7802 */ /* 0x000fe40000000f00 */
[----:B------:R-:W-:Y:S05]  /*2080*/  CALL.REL.NOINC `($__internal_38_$__cuda_sm70_shflsync_down_p) ;  /* 0x000001f000007944 */ /* 0x000fea0003c00000 */
[----:B------:R-:W-:Y:S01]  /*2090*/  FADD.FTZ R112, R80, R112 ;  /* 0x0000007050707221 */ /* 0x000fe20000010000 */
[----:B------:R-:W-:Y:S01]  /*20a0*/  MOV R82, 0x1f ;  /* 0x0000001f00527802 */ /* 0x000fe20000000f00 */
[----:B-1----:R-:W-:Y:S01]  /*20b0*/  FADD.FTZ R111, R111, R79 ;  /* 0x0000004f6f6f7221 */ /* 0x002fe20000010000 */
[----:B------:R-:W-:Y:S01]  /*20c0*/  HFMA2.MMA R79, -RZ, RZ, 0, 1.1920928955078125e-07 ;  /* 0x00000002ff4f7435 */ /* 0x000fe200000001ff */
[----:B------:R-:W-:-:S02]  /*20d0*/  MOV R81, 0xffffffff ;  /* 0xffffffff00517802 */ /* 0x000fc40000000f00 */
[----:B------:R-:W-:Y:S02]  /*20e0*/  MOV R77, R112 ;  /* 0x00000070004d7202 */ /* 0x000fe40000000f00 */
[----:B------:R-:W-:Y:S02]  /*20f0*/  MOV R76, 0x2110 ;  /* 0x00002110004c7802 */ /* 0x000fe40000000f00 */
[----:B------:R-:W-:Y:S05]  /*2100*/  CALL.REL.NOINC `($__internal_38_$__cuda_sm70_shflsync_down_p) ;  /* 0x0000017000007944 */ /* 0x000fea0003c00000 */
[----:B-1----:R-:W-:Y:S01]  /*2110*/  MOV R80, R79 ;  /* 0x0000004f00507202 */ /* 0x002fe20000000f00 */
[----:B------:R-:W-:Y:S01]  /*2120*/  HFMA2.MMA R79, -RZ, RZ, 0, 1.1920928955078125e-07 ;  /* 0x00000002ff4f7435 */ /* 0x000fe200000001ff */
[----:B------:R-:W-:Y:S02]  /*2130*/  MOV R77, R111 ;  /* 0x0000006f004d7202 */ /* 0x000fe40000000f00 */
[----:B------:R-:W-:Y:S02]  /*2140*/  MOV R82, 0x1f ;  /* 0x0000001f00527802 */ /* 0x000fe40000000f00 */
[----:B------:R-:W-:Y:S02]  /*2150*/  MOV R81, 0xffffffff ;  /* 0xffffffff00517802 */ /* 0x000fe40000000f00 */
[----:B------:R-:W-:-:S02]  /*2160*/  MOV R76, 0x2180 ;  /* 0x00002180004c7802 */ /* 0x000fc40000000f00 */
[----:B------:R-:W-:Y:S05]  /*2170*/  CALL.REL.NOINC `($__internal_38_$__cuda_sm70_shflsync_down_p) ;  /* 0x0000010000007944 */ /* 0x000fea0003c00000 */
[----:B------:R-:W-:Y:S01]  /*2180*/  FADD.FTZ R112, R80, R112 ;  /* 0x0000007050707221 */ /* 0x000fe20000010000 */
[----:B------:R-:W-:Y:S01]  /*2190*/  MOV R82, 0x1f ;  /* 0x0000001f00527802 */ /* 0x000fe20000000f00 */
[----:B-1----:R-:W-:Y:S01]  /*21a0*/  FADD.FTZ R111, R111, R79 ;  /* 0x0000004f6f6f7221 */ /* 0x002fe20000010000 */
[----:B------:R-:W-:Y:S01]  /*21b0*/  HFMA2.MMA R79, -RZ, RZ, 0, 5.9604644775390625e-08 ;  /* 0x00000001ff4f7435 */ /* 0x000fe200000001ff */
[----:B------:R-:W-:-:S02]  /*21c0*/  MOV R81, 0xffffffff ;  /* 0xffffffff00517802 */ /* 0x000fc40000000f00 */
[----:B------:R-:W-:Y:S02]  /*21d0*/  MOV R77, R112 ;  /* 0x00000070004d7202 */ /* 0x000fe40000000f00 */
[----:B------:R-:W-:Y:S02]  /*21e0*/  MOV R76, 0x2200 ;  /* 0x00002200004c7802 */ /* 0x000fe40000000f00 */
[----:B------:R-:W-:Y:S05]  /*21f0*/  CALL.REL.NOINC `($__internal_38_$__cuda_sm70_shflsync_down_p) ;  /* 0x0000008000007944 */ /* 0x000fea0003c00000 */
[----:B-1----:R-:W-:Y:S01]  /*2200*/  MOV R80, R79 ;  /* 0x0000004f00507202 */ /* 0x002fe20000000f00 */
[----:B------:R-:W-:Y:S01]  /*2210*/  HFMA2.MMA R79, -RZ, RZ, 0, 5.9604644775390625e-08 ;  /* 0x00000001ff4f7435 */ /* 0x000fe200000001ff */
[----:B------:R-:W-:Y:S02]  /*2220*/  MOV R77, R111 ;  /* 0x0000006f004d7202 */ /* 0x000fe40000000f00 */
[----:B------:R-:W-:Y:S02]  /*2230*/  MOV R82, 0x1f ;  /* 0x0000001f00527802 */ /* 0x000fe40000000f00 */
[----:B------:R-:W-:Y:S02]  /*2240*/  MOV R81, 0xffffffff ;  /* 0xffffffff00517802 */ /* 0x000fe40000000f00 */
[----:B------:R-:W-:-:S02]  /*2250*/  MOV R76, 0x2270 ;  /* 0x00002270004c7802 */ /* 0x000fc40000000f00 */
[----:B------:R-:W-:Y:S05]  /*2260*/  CALL.REL.NOINC `($__internal_38_$__cuda_sm70_shflsync_down_p) ;  /* 0x0000001000007944 */ /* 0x000fea0003c00000 */
[----:B-1----:R-:W-:Y:S05]  /*2270*/  BRA `(.L_x_541) ;  /* 0xffffeda000007947 */ /* 0x002fea000383ffff */
        .weak           $__internal_38_$__cuda_sm70_shflsync_down_p
        .type           $__internal_38_$__cuda_sm70_shflsync_down_p,@function
        .size           $__internal_38_$__cuda_sm70_shflsync_down_p,(.L_x_1801 - $__internal_38_$__cuda_sm70_shflsync_down_p)
$__internal_38_$__cuda_sm70_shflsync_down_p:
[----:B------:R-:W-:Y:S04]  /*2280*/  WARPSYNC R81 ;  /* 0x0000005100007348 */ /* 0x000fe80003800000 */
[----:B------:R0:W1:Y:S02]  /*2290*/  SHFL.DOWN PT, R79, R77, R79, R82 ;  /* 0x0800004f4d4f7389 */ /* 0x00006400000e0052 */
[----:B0-----:R-:W-:-:S06]  /*22a0*/  HFMA2.MMA R77, -RZ, RZ, 0, 0 ;  /* 0x00000000ff4d7435 */ /* 0x001fcc00000001ff */
[----:B------:R-:W-:Y:S05]  /*22b0*/  RET.REL.NODEC R76 `(_ZN10layer_norm31ln_parallel_residual_bwd_kernelINS_13Kernel_traitsI13__nv_bfloat16S2_fS2_fjLj4096ELj1ELj1ELj8ELj16ENS_18Kernel_traits_baseILj4096ES2_S2_fS2_fjLj256EEEEELb0ELb1ELb0EEEvNS_9BwdParamsE) ;  /* 0xffffdd404c007950 */ /* 0x000fea0003c3ffff */
.L_x_542:
        /* <DEDUP_REMOVED lines=12> */
.L_x_1801:


//--------------------- .text._ZN10layer_norm31ln_parallel_residual_bwd_kernelINS_13Kernel_traitsI13__nv_bfloat16S2_fS2_fjLj4096ELj1ELj1ELj8ELj16ENS_18Kernel_traits_baseILj4096ES2_S2_fS2_fjLj256EEEEELb0ELb1ELb1EEEvNS_9BwdParamsE --------------------------
	.section	.text._ZN10layer_norm31ln_parallel_residual_bwd_kernelINS_13Kernel_traitsI13__nv_bfloat16S2_fS2_fjLj4096ELj1ELj1ELj8ELj16ENS_18Kernel_traits_baseILj4096ES2_S2_fS2_fjLj256EEEEELb0ELb1ELb1EEEvNS_9BwdParamsE,"ax",@progbits
	.sectioninfo	@"SHI_REGISTERS=128"
	.align	128
        .global         _ZN10layer_norm31ln_parallel_residual_bwd_kernelINS_13Kernel_traitsI13__nv_bfloat16S2_fS2_fjLj4096ELj1ELj1ELj8ELj16ENS_18Kernel_traits_baseILj4096ES2_S2_fS2_fjLj256EEEEELb0ELb1ELb1EEEvNS_9BwdParamsE
        .type           _ZN10layer_norm31ln_parallel_residual_bwd_kernelINS_13Kernel_traitsI13__nv_bfloat16S2_fS2_fjLj4096ELj1ELj1ELj8ELj16ENS_18Kernel_traits_baseILj4096ES2_S2_fS2_fjLj256EEEEELb0ELb1ELb1EEEvNS_9BwdParamsE,@function
        .size           _ZN10layer_norm31ln_parallel_residual_bwd_kernelINS_13Kernel_traitsI13__nv_bfloat16S2_fS2_fjLj4096ELj1ELj1ELj8ELj16ENS_18Kernel_traits_baseILj4096ES2_S2_fS2_fjLj256EEEEELb0ELb1ELb1EEEvNS_9BwdParamsE,(.L_x_1802 - _ZN10layer_norm31ln_parallel_residual_bwd_kernelINS_13Kernel_traitsI13__nv_bfloat16S2_fS2_fjLj4096ELj1ELj1ELj8ELj16ENS_18Kernel_traits_baseILj4096ES2_S2_fS2_fjLj256EEEEELb0ELb1ELb1EEEvNS_9BwdParamsE)
        .other          _ZN10layer_norm31ln_parallel_residual_bwd_kernelINS_13Kernel_traitsI13__nv_bfloat16S2_fS2_fjLj4096ELj1ELj1ELj8ELj16ENS_18Kernel_traits_baseILj4096ES2_S2_fS2_fjLj256EEEEELb0ELb1ELb1EEEvNS_9BwdParamsE,@"STO_CUDA_ENTRY STV_DEFAULT"
_ZN10layer_norm31ln_parallel_residual_bwd_kernelINS_13Kernel_traitsI13__nv_bfloat16S2_fS2_fjLj4096ELj1ELj1ELj8ELj16ENS_18Kernel_traits_baseILj4096ES2_S2_fS2_fjLj256EEEEELb0ELb1ELb1EEEvNS_9BwdParamsE:
.text._ZN10layer_norm31ln_parallel_residual_bwd_kernelINS_13Kernel_traitsI13__nv_bfloat16S2_fS2_fjLj4096ELj1ELj1ELj8ELj16ENS_18Kernel_traits_baseILj4096ES2_S2_fS2_fjLj256EEEEELb0ELb1ELb1EEEvNS_9BwdParamsE:
        /* <DEDUP_REMOVED lines=24> */
.L_x_543:
[----:B------:R-:W-:-:S04]  /*0180*/  SHF.L.U32 R0, R13, 0x4, RZ ;  /* 0x000000040d007819 */ /* 0x000fc800000006ff */
[----:B------:R-:W-:-:S04]  /*0190*/  LOP3.LUT R0, R0, 0xff0, RZ, 0xc0, !PT ;  /* 0x00000ff000007812 */ /* 0x000fc800078ec0ff */
[----:B------:R-:W-:-:S04]  /*01a0*/  IADD3 R2, P0, R0, c[0x0][0x1b0], RZ ;  /* 0x00006c0000027a10 */ /* 0x000fc80007f1e0ff */
[----:B------:R-:W-:-:S05]  /*01b0*/  IADD3.X R3, RZ, c[0x0][0x1b4], RZ, P0, !PT ;  /* 0x00006d00ff037a10 */ /* 0x000fca00007fe4ff */
[----:B------:R0:W2:Y:S04]  /*01c0*/  LDG.E.128 R4, [R2.64] ;  /* 0x0000000402047981 */ /* 0x0000a8000c1e1d00 */
[----:B------:R0:W3:Y:S01]  /*01d0*/  LDG.E.128 R20, [R2.64+0x1000] ;  /* 0x0010000402147981 */ /* 0x0000e2000c1e1d00 */
[----:B------:R-:W-:Y:S01]  /*01e0*/  HFMA2.MMA R88, -RZ, RZ, 0, 5.9604644775390625e-08 ;  /* 0x00000001ff587435 */ /* 0x000fe200000001ff */
[----:B------:R-:W-:Y:S01]  /*01f0*/  MOV R12, RZ ;  /* 0x000000ff000c7202 */ /* 0x000fe20000000f00 */
[----:B------:R-:W-:Y:S01]  /*0200*/  HFMA2.MMA R0, -RZ, RZ, 0, 0 ;  /* 0x00000000ff007435 */ /* 0x000fe200000001ff */
[----:B------:R-:W-:Y:S01]  /*0210*/  CS2R R10, SRZ ;  /* 0x00000000000a7805 */ /* 0x000fe2000001ff00 */
[----:B------:R-:W-:Y:S01]  /*0220*/  HFMA2.MMA R87, -RZ, RZ, 0, 0 ;  /* 0x00000000ff577435 */ /* 0x000fe200000001ff */
[----:B------:R-:W-:Y:S01]  /*0230*/  CS2R R8, SRZ ;  /* 0x0000000000087805 */ /* 0x000fe2000001ff00 */
[----:B------:R-:W-:Y:S01]  /*0240*/  CS2R R80, SRZ ;  /* 0x0000000000507805 */ /* 0x000fe2000001ff00 */
[----:B------:R-:W-:Y:S01]  /*0250*/  CS2R R78, SRZ ;  /* 0x00000000004e7805 */ /* 0x000fe2000001ff00 */
[----:B------:R-:W-:Y:S01]  /*0260*/  MOV R84, RZ ;  /* 0x000000ff00547202 */ /* 0x000fe20000000f00 */
[----:B0-----:R-:W-:Y:S01]  /*0270*/  CS2R R2, SRZ ;  /* 0x0000000000027805 */ /* 0x001fe2000001ff00 */
[----:B------:R-:W-:Y:S01]  /*0280*/  CS2R R82, SRZ ;  /* 0x0000000000527805 */ /* 0x000fe2000001ff00 */
[----:B------:R-:W-:Y:S01]  /*0290*/  CS2R R14, SRZ ;  /* 0x00000000000e7805 */ /* 0x000fe2000001ff00 */
[----:B------:R-:W-:Y:S01]  /*02a0*/  CS2R R16, SRZ ;  /* 0x0000000000107805 */ /* 0x000fe2000001ff00 */
[----:B------:R-:W-:Y:S01]  /*02b0*/  CS2R R18, SRZ ;  /* 0x0000000000127805 */ /* 0x000fe2000001ff00 */
[----:B------:R-:W-:Y:S01]  /*02c0*/  CS2R R72, SRZ ;  /* 0x0000000000487805 */ /* 0x000fe2000001ff00 */
[----:B------:R-:W-:Y:S01]  /*02d0*/  CS2R R74, SRZ ;  /* 0x00000000004a7805 */ /* 0x000fe2000001ff00 */
[----:B------:R-:W-:Y:S01]  /*02e0*/  CS2R R76, SRZ ;  /* 0x00000000004c7805 */ /* 0x000fe2000001ff00 */
        /* <DEDUP_REMOVED lines=18> */
.L_x_548:
[----:B------:R-:W-:Y:S01]  /*0410*/  IMAD R48, R96, c[0x0][0x168], RZ ;  /* 0x00005a0060307a24 */ /* 0x000fe200078e02ff */
[----:B------:R-:W-:Y:S02]  /*0420*/  MOV R107, 0x4 ;  /* 0x00000004006b7802 */ /* 0x000fe40000000f00 */
[----:B------:R-:W-:Y:S02]  /*0430*/  LOP3.LUT R50, R13, 0xff, RZ, 0xc0, !PT ;  /* 0x000000ff0d327812 */ /* 0x000fe400078ec0ff */
[----:B------:R-:W-:Y:S02]  /*0440*/  SHF.R.S32.HI R49, RZ, 0x1f, R48 ;  /* 0x0000001fff317819 */ /* 0x000fe40000011430 */
[----:B------:R-:W-:-:S02]  /*0450*/  MOV R108, 0x20 ;  /* 0x00000020006c7802 */ /* 0x000fc40000000f00 */
[----:B------:R-:W-:Y:S01]  /*0460*/  LEA.HI R105, R49, R48, RZ, 0x3 ;  /* 0x0000003031697211 */ /* 0x000fe200078f18ff */
[----:B------:R-:W-:Y:S01]  /*0470*/  IMAD.WIDE R48, R96, R107, c[0x0][0x1a0] ;  /* 0x0000680060307625 */ /* 0x000fe200078e026b */
[----:B------:R-:W-:Y:S02]  /*0480*/  MOV R68, 0x10 ;  /* 0x0000001000447802 */ /* 0x000fe40000000f00 */
[----:B------:R-:W-:Y:S02]  /*0490*/  LEA.HI.SX32 R105, R105, R50, 0x1d ;  /* 0x0000003269697211 */ /* 0x000fe400078feaff */
[----:B------:R0:W2:Y:S03]  /*04a0*/  LDG.E R118, [R48.64] ;  /* 0x0000000430767981 */ /* 0x0000a6000c1e1900 */
[----:B------:R-:W-:-:S04]  /*04b0*/  IMAD.WIDE.U32 R56, R105, R108, c[0x0][0x188] ;  /* 0x0000620069387625 */ /* 0x000fc800078e006c */
[C---:B------:R-:W-:Y:S01]  /*04c0*/  IMAD.WIDE.U32 R52, R105.reuse, R68, c[0x0][0x208] ;  /* 0x0000820069347625 */ /* 0x040fe200078e0044 */
[----:B0-----:R0:W3:Y:S03]  /*04d0*/  LDG.E.128 R48, [R56.64] ;  /* 0x0000000438307981 */ /* 0x0010e6000c1e1d00 */
[----:B------:R-:W-:Y:S01]  /*04e0*/  IMAD.WIDE R106, R96, R107, c[0x0][0x1a8] ;  /* 0x00006a00606a7625 */ /* 0x000fe200078e026b */
[----:B------:R-:W-:Y:S01]  /*04f0*/  IADD3 R104, R105, 0x100, RZ ;  /* 0x0000010069687810 */ /* 0x000fe20007ffe0ff */
[----:B------:R-:W4:Y:S04]  /*0500*/  LDG.E.128 R52, [R52.64] ;  /* 0x0000000434347981 */ /* 0x000f28000c1e1d00 */
[C---:B------:R-:W-:Y:S01]  /*0510*/  IMAD.WIDE.U32 R64, R104.reuse, R108, c[0x0][0x188] ;  /* 0x0000620068407625 */ /* 0x040fe200078e006c */
[----:B------:R3:W4:Y:S04]  /*0520*/  LDG.E R106, [R106.64] ;  /* 0x000000046a6a7981 */ /* 0x000728000c1e1900 */
[----:B0-----:R-:W4:Y:S04]  /*0530*/  LDG.E.128 R56, [R56.64+0x10] ;  /* 0x0000100438387981 */ /* 0x001f28000c1e1d00 */
[----:B------:R0:W4:Y:S01]  /*0540*/  LDG.E.128 R60, [R64.64] ;  /* 0x00000004403c7981 */ /* 0x000122000c1e1d00 */
[----:B------:R-:W-:-:S06]  /*0550*/  IMAD.WIDE.U32 R68, R104, R68, c[0x0][0x208] ;  /* 0x0000820068447625 */ /* 0x000fcc00078e0044 */
[----:B------:R-:W4:Y:S04]  /*0560*/  LDG.E.128 R68, [R68.64] ;  /* 0x0000000444447981 */ /* 0x000f28000c1e1d00 */
[----:B0-----:R-:W4:Y:S01]  /*0570*/  LDG.E.128 R64, [R64.64+0x10] ;  /* 0x0000100440407981 */ /* 0x001f22000c1e1d00 */
[----:B------:R-:W-:-:S04]  /*0580*/  ISETP.NE.U32.AND P0, PT, RZ, c[0x0][0x218], PT ;  /* 0x00008600ff007a0c */ /* 0x000fc80003f05070 */
[----:B------:R-:W-:Y:S01]  /*0590*/  ISETP.NE.AND.EX P0, PT, RZ, c[0x0][0x21c], PT, P0 ;  /* 0x00008700ff007a0c */ /* 0x000fe20003f05300 */
[----:B------:R-:W-:-:S12]  /*05a0*/  ULDC.U8 UR6, c[0x0][0x1f0] ;  /* 0x00007c0000067ab9 */ /* 0x000fd80000000000 */
[----:B------:R-:W-:-:S04]  /*05b0*/  @P0 IMAD.WIDE.U32 R110, R105, R108, c[0x0][0x218] ;  /* 0x00008600696e0625 */ /* 0x000fc800078e006c */
        /* <DEDUP_REMOVED lines=10> */
[C---:B---3--:R-:W-:Y:S02]  /*0660*/  FADD.FTZ R107, -R118.reuse, R51 ;  /* 0x00000033766b7221 */ /* 0x048fe40000010100 */
[C---:B------:R-:W-:Y:S01]  /*0670*/  FADD.FTZ R49, -R118.reuse, R49 ;  /* 0x0000003176317221 */ /* 0x040fe20000010100 */
[----:B----4-:R-:W-:Y:S01]  /*0680*/  PRMT R51, RZ, 0x5410, R52 ;  /* 0x00005410ff337816 */ /* 0x010fe20000000034 */
[C---:B------:R-:W-:Y:S01]  /*0690*/  FADD.FTZ R48, -R118.reuse, R48 ;  /* 0x0000003076307221 */ /* 0x040fe20000010100 */
[----:B-1----:R-:W-:Y:S01]  /*06a0*/  PRMT R108, RZ, 0x7610, R52 ;  /* 0x00007610ff6c7816 */ /* 0x002fe20000000034 */
[C---:B------:R-:W-:Y:S02]  /*06b0*/  FADD.FTZ R112, -R118.reuse, R57 ;  /* 0x0000003976707221 */ /* 0x040fe40000010100 */
[C---:B0-----:R-:W-:Y:S02]  /*06c0*/  FADD.FTZ R111, -R118.reuse, R56 ;  /* 0x00000038766f7221 */ /* 0x041fe40000010100 */
[----:B------:R-:W-:-:S02]  /*06d0*/  FADD.FTZ R114, -R118, R59 ;  /* 0x0000003b76727221 */ /* 0x000fc40000010100 */
[C---:B------:R-:W-:Y:S02]  /*06e0*/  FMUL.FTZ R57, R106.reuse, R49 ;  /* 0x000000316a397220 */ /* 0x040fe40000410000 */
[----:B------:R-:W-:Y:S02]  /*06f0*/  FMUL.FTZ R56, R106, R48 ;  /* 0x000000306a387220 */ /* 0x000fe40000410000 */
[----:B------:R-:W-:Y:S01]  /*0700*/  FMUL.FTZ R59, R95, R51 ;  /* 0x000000335f3b7220 */ /* 0x000fe20000410000 */
[----:B------:R-:W-:Y:S01]  /*0710*/  PRMT R52, RZ, 0x5410, R53 ;  /* 0x00005410ff347816 */ /* 0x000fe20000000035 */
[----:B------:R-:W-:Y:S02]  /*0720*/  FADD.FTZ R82, R108, R82 ;  /* 0x000000526c527221 */ /* 0x000fe40000010000 */
[----:B------:R-:W-:Y:S02]  /*0730*/  FFMA.FTZ R83, R57, R108, R83 ;  /* 0x0000006c39537223 */ /* 0x000fe40000010053 */
[----:B------:R-:W-:-:S02]  /*0740*/  FADD.FTZ R50, -R118, R50 ;  /* 0x0000003276327221 */ /* 0x000fc40000010100 */
[----:B------:R-:W-:Y:S02]  /*0750*/  FMUL.FTZ R108, R94, R108 ;  /* 0x0000006c5e6c7220 */ /* 0x000fe40000410000 */
[----:B------:R-:W-:Y:S02]  /*0760*/  FADD.FTZ R49, RZ, R59 ;  /* 0x0000003bff317221 */ /* 0x000fe40000010000 */
[----:B------:R-:W-:Y:S01]  /*0770*/  FFMA.FTZ R48, R56, R59, RZ ;  /* 0x0000003b38307223 */ /* 0x000fe200000100ff */
[----:B------:R-:W-:Y:S01]  /*0780*/  PRMT R109, RZ, 0x7610, R53 ;  /* 0x00007610ff6d7816 */ /* 0x000fe20000000035 */
[C---:B------:R-:W-:Y:S02]  /*0790*/  FADD.FTZ R113, -R118.reuse, R58 ;  /* 0x0000003a76717221 */ /* 0x040fe40000010100 */
[----:B------:R-:W-:Y:S02]  /*07a0*/  FADD.FTZ R115, -R118, R60 ;  /* 0x0000003c76737221 */ /* 0x000fe40000010100 */
[----:B------:R-:W-:-:S02]  /*07b0*/  FMUL.FTZ R107, R106, R107 ;  /* 0x0000006b6a6b7220 */ /* 0x000fc40000410000 */
[----:B------:R-:W-:Y:S02]  /*07c0*/  FADD.FTZ R84, R51, R84 ;  /* 0x0000005433547221 */ /* 0x000fe40000010000 */
[----:B------:R-:W-:Y:S02]  /*07d0*/  FFMA.FTZ R87, R56, R51, R87 ;  /* 0x0000003338577223 */ /* 0x000fe40000010057 */
        /* <DEDUP_REMOVED lines=11> */
[----:B------:R-:W-:Y:S02]  /*0890*/  FADD.FTZ R116, -R118, R64 ;  /* 0x0000004076747221 */ /* 0x000fe40000010100 */
[----:B------:R-:W-:-:S02]  /*08a0*/  FMUL.FTZ R111, R106, R111 ;  /* 0x0000006f6a6f7220 */ /* 0x000fc40000410000 */
[----:B------:R-:W-:Y:S02]  /*08b0*/  FMUL.FTZ R64, R91, R53 ;  /* 0x000000355b407220 */ /* 0x000fe40000410000 */
[----:B------:R-:W-:Y:S02]  /*08c0*/  FADD.FTZ R49, R48, R109 ;  /* 0x0000006d30317221 */ /* 0x000fe40000010000 */
[----:B------:R-:W-:Y:S01]  /*08d0*/  FFMA.FTZ R50, R107, R109, R50 ;  /* 0x0000006d6b327223 */ /* 0x000fe20000010032 */
[----:B------:R-:W-:Y:S01]  /*08e0*/  PRMT R110, RZ, 0x5410, R55 ;  /* 0x00005410ff6e7816 */ /* 0x000fe20000000037 */
[----:B------:R-:W-:Y:S02]  /*08f0*/  FADD.FTZ R117, -R118, R66 ;  /* 0x0000004276757221 */ /* 0x000fe40000010100 */
[C---:B------:R-:W-:Y:S02]  /*0900*/  FMUL.FTZ R113, R106.reuse, R113 ;  /* 0x000000716a717220 */ /* 0x040fe40000410000 */
[----:B------:R-:W-:-:S02]  /*0910*/  FMUL.FTZ R112, R106, R112 ;  /* 0x000000706a707220 */ /* 0x000fc40000410000 */
[----:B------:R-:W-:Y:S02]  /*0920*/  FMUL.FTZ R66, R90, R54 ;  /* 0x000000365a427220 */ /* 0x000fe40000410000 */
[----:B------:R-:W-:Y:S02]  /*0930*/  FADD.FTZ R49, R49, R64 ;  /* 0x0000004031317221 */ /* 0x000fe40000010000 */
[----:B------:R-:W-:Y:S01]  /*0940*/  FFMA.FTZ R51, R111, R64, R50 ;  /* 0x000000406f337223 */ /* 0x000fe20000010032 */
[----:B------:R-:W-:Y:S01]  /*0950*/  PRMT R55, RZ, 0x7610, R55 ;  /* 0x00007610ff377816 */ /* 0x000fe20000000037 */
[----:B------:R-:W-:Y:S02]  /*0960*/  FADD.FTZ R4, R110, R4 ;  /* 0x000000046e047221 */ /* 0x000fe40000010000 */
[-C--:B------:R-:W-:Y:S02]  /*0970*/  FFMA.FTZ R74, R113, R110.reuse, R74 ;  /* 0x0000006e714a7223 */ /* 0x080fe4000001004a */
[----:B------:R-:W-:-:S02]  /*0980*/  FMUL.FTZ R110, R85, R110 ;  /* 0x0000006e556e7220 */ /* 0x000fc40000410000 */
[----:B------:R-:W-:Y:S02]  /*0990*/  FADD.FTZ R49, R49, R66 ;  /* 0x0000004231317221 */ /* 0x000fe40000010000 */
[----:B------:R-:W-:Y:S01]  /*09a0*/  FFMA.FTZ R51, R112, R66, R51 ;  /* 0x0000004270337223 */ /* 0x000fe20000010033 */
[----:B------:R-:W-:Y:S01]  /*09b0*/  PRMT R119, RZ, 0x7610, R68 ;  /* 0x00007610ff777816 */ /* 0x000fe20000000044 */
[C---:B------:R-:W-:Y:S02]  /*09c0*/  FADD.FTZ R61, -R118.reuse, R61 ;  /* 0x0000003d763d7221 */ /* 0x040fe40000010100 */
[C---:B------:R-:W-:Y:S02]  /*09d0*/  FADD.FTZ R62, -R118.reuse, R62 ;  /* 0x0000003e763e7221 */ /* 0x040fe40000010100 */
[C---:B------:R-:W-:Y:S02]  /*09e0*/  FADD.FTZ R63, -R118.reuse, R63 ;  /* 0x0000003f763f7221 */ /* 0x040fe40000010100 */
[----:B------:R-:W-:-:S02]  /*09f0*/  FADD.FTZ R65, -R118, R65 ;  /* 0x0000004176417221 */ /* 0x000fc40000010100 */
[----:B------:R-:W-:Y:S01]  /*0a00*/  FADD.FTZ R67, -R118, R67 ;  /* 0x0000004376437221 */ /* 0x000fe20000010100 */
[----:B------:R-:W-:Y:S01]  /*0a10*/  PRMT R118, RZ, 0x5410, R68 ;  /* 0x00005410ff767816 */ /* 0x000fe20000000044 */
[C---:B------:R-:W-:Y:S01]  /*0a20*/  FMUL.FTZ R115, R106.reuse, R115 ;  /* 0x000000736a737220 */ /* 0x040fe20000410000 */
[--C-:B------:R-:W-:Y:S01]  /*0a30*/  PRMT R68, RZ, 0x5410, R69.reuse ;  /* 0x00005410ff447816 */ /* 0x100fe20000000045 */
[----:B------:R-:W-:Y:S01]  /*0a40*/  FMUL.FTZ R114, R106, R114 ;  /* 0x000000726a727220 */ /* 0x000fe20000410000 */
[----:B------:R-:W-:Y:S01]  /*0a50*/  PRMT R121, RZ, 0x7610, R69 ;  /* 0x00007610ff797816 */ /* 0x000fe20000000045 */
[----:B------:R-:W-:Y:S02]  /*0a60*/  FMUL.FTZ R69, R86, R55 ;  /* 0x0000003756457220 */ /* 0x000fe40000410000 */
[----:B------:R-:W-:Y:S02]  /*0a70*/  FADD.FTZ R48, R49, R110 ;  /* 0x0000006e31307221 */ /* 0x000fe40000010000 */
[----:B------:R-:W-:-:S02]  /*0a80*/  FFMA.FTZ R51, R113, R110, R51 ;  /* 0x0000006e71337223 */ /* 0x000fc40000010033 */
[----:B------:R-:W-:Y:S02]  /*0a90*/  FMUL.FTZ R61, R106, R61 ;  /* 0x0000003d6a3d7220 */ /* 0x000fe40000410000 */
[----:B------:R-:W-:Y:S02]  /*0aa0*/  FADD.FTZ R6, R118, R6 ;  /* 0x0000000676067221 */ /* 0x000fe40000010000 */
[-C--:B------:R-:W-:Y:S02]  /*0ab0*/  FFMA.FTZ R72, R115, R118.reuse, R72 ;  /* 0x0000007673487223 */ /* 0x080fe40000010048 */
        /* <DEDUP_REMOVED lines=37> */
[----:B------:R-:W-:Y:S01]  /*0d10*/  FADD.FTZ R12, R70, R12 ;  /* 0x0000000c460c7221 */ /* 0x000fe20000010000 */
[----:B------:R-:W-:Y:S01]  /*0d20*/  SHF.R.U32.HI R48, RZ, 0x5, R13 ;  /* 0x00000005ff307819 */ /* 0x000fe2000001160d */
[----:B------:R-:W-:-:S02]  /*0d30*/  FFMA.FTZ R14, R117, R70, R14 ;  /* 0x00000046750e7223 */ /* 0x000fc4000001000e */
[----:B------:R-:W-:Y:S02]  /*0d40*/  FMUL.FTZ R67, R106, R67 ;  /* 0x000000436a437220 */ /* 0x000fe40000410000 */
[----:B------:R-:W-:Y:S02]  /*0d50*/  FMUL.FTZ R70, R101, R70 ;  /* 0x0000004665467220 */ /* 0x000fe40000410000 */
[----:B------:R-:W-:Y:S02]  /*0d60*/  FADD.FTZ R49, R49, R122 ;  /* 0x0000007a31317221 */ /* 0x000fe40000010000 */
[----:B------:R-:W-:Y:S02]  /*0d70*/  FFMA.FTZ R51, R65, R122, R51 ;  /* 0x0000007a41337223 */ /* 0x000fe40000010033 */
[----:B------:R-:W-:Y:S02]  /*0d80*/  FADD.FTZ R80, R52, R80 ;  /* 0x0000005034507221 */ /* 0x000fe40000010000 */
[----:B------:R-:W-:Y:S01]  /*0d90*/  FFMA.FTZ R81, R58, R52, R81 ;  /* 0x000000343a517223 */ /* 0x000fe20000010051 */
[----:B------:R-:W-:Y:S01]  /*0da0*/  LOP3.LUT R52, R48, 0x7fffff8, RZ, 0xc0, !PT ;  /* 0x07fffff830347812 */ /* 0x000fe200078ec0ff */
[----:B------:R-:W-:-:S02]  /*0db0*/  FADD.FTZ R0, R54, R0 ;  /* 0x0000000036007221 */ /* 0x000fc40000010000 */
[----:B------:R-:W-:Y:S02]  /*0dc0*/  FFMA.FTZ R77, R112, R54, R77 ;  /* 0x00000036704d7223 */ /* 0x000fe4000001004d */
[----:B------:R-:W-:Y:S02]  /*0dd0*/  FADD.FTZ R11, R71, R11 ;  /* 0x0000000b470b7221 */ /* 0x000fe40000010000 */
[-C--:B------:R-:W-:Y:S02]  /*0de0*/  FFMA.FTZ R15, R67, R71.reuse, R15 ;  /* 0x00000047430f7223 */ /* 0x080fe4000001000f */
[----:B------:R-:W-:Y:S02]  /*0df0*/  FMUL.FTZ R71, R103, R71 ;  /* 0x0000004767477220 */ /* 0x000fe40000410000 */
        /* <DEDUP_REMOVED lines=9> */
[----:B------:R-:W-:Y:S01]  /*0e90*/  FFMA.FTZ R51, R67, R71, R54 ;  /* 0x0000004743337223 */ /* 0x000fe20000010036 */
[----:B------:R-:W-:Y:S05]  /*0ea0*/  BRA.DIV ~URZ, `(.L_x_545) ;  /* 0x00000f227f007947 */ /* 0x000fea000b800000 */
[----:B------:R0:W1:Y:S02]  /*0eb0*/  SHFL.DOWN PT, R124, R50, 0x10, 0x1f ;  /* 0x0a001f00327c7f89 */ /* 0x00006400000e0000 */
.L_x_549:
[----:B------:R-:W-:Y:S05]  /*0ec0*/  BRA.DIV ~URZ, `(.L_x_546) ;  /* 0x00000f827f007947 */ /* 0x000fea000b800000 */
        /* <DEDUP_REMOVED lines=17> */
.L_x_550:
[----:B-1----:R-:W-:Y:S01]  /*0fe0*/  FADD.FTZ R49, R53, R124 ;  /* 0x0000007c35317221 */ /* 0x002fe20000010000 */
[----:B------:R-:W-:Y:S01]  /*0ff0*/  @!P0 LOP3.LUT R53, R48, 0x7, RZ, 0xc0, !PT ;  /* 0x0000000730358812 */ /* 0x000fe200078ec0ff */
[----:B--2---:R-:W-:Y:S01]  /*1000*/  FADD.FTZ R48, R51, R50 ;  /* 0x0000003233307221 */ /* 0x004fe20000010000 */
[----:B------:R-:W-:Y:S01]  /*1010*/  ULDC.U8 UR6, c[0x0][0x1f0] ;  /* 0x00007c0000067ab9 */ /* 0x000fe20000000000 */
[----:B------:R-:W-:Y:S02]  /*1020*/  ISETP.NE.U32.AND P1, PT, RZ, c[0x0][0x218], PT ;  /* 0x00008600ff007a0c */ /* 0x000fe40003f25070 */
[----:B------:R-:W-:Y:S02]  /*1030*/  @!P0 IADD3 R53, R52, R53, RZ ;  /* 0x0000003534358210 */ /* 0x000fe40007ffe0ff */
[----:B------:R-:W-:Y:S02]  /*1040*/  ISETP.NE.AND.EX P1, PT, RZ, c[0x0][0x21c], PT, P1 ;  /* 0x00008700ff007a0c */ /* 0x000fe40003f25310 */
[----:B------:R-:W-:Y:S01]  /*1050*/  ISETP.NE.U32.AND P3, PT, RZ, c[0x0][0x250], PT ;  /* 0x00009400ff007a0c */ /* 0x000fe20003f65070 */
[----:B------:R-:W-:Y:S01]  /*1060*/  @!P0 STS.64 [R53.X8+0x4000], R48 ;  /* 0x0040003035008388 */ /* 0x000fe20000008a00 */
[----:B------:R-:W-:Y:S01]  /*1070*/  ISETP.NE.AND P0, PT, RZ, UR6, PT ;  /* 0x00000006ff007c0c */ /* 0x000fe2000bf05270 */
[----:B------:R-:W-:Y:S02]  /*1080*/  WARPSYNC 0xffffffff ;  /* 0xffffffff00007948 */ /* 0x000fe40003800000 */
[----:B------:R-:W-:Y:S01]  /*1090*/  BAR.SYNC.DEFER_BLOCKING 0x0 ;  /* 0x0000000000007b1d */ /* 0x000fe20000010000 */
[----:B------:R-:W-:-:S02]  /*10a0*/  ISETP.NE.U32.AND P2, PT, RZ, c[0x0][0x258], PT ;  /* 0x00009600ff007a0c */ /* 0x000fc40003f45070 */
[----:B------:R-:W-:Y:S02]  /*10b0*/  ISETP.NE.AND.EX P3, PT, RZ, c[0x0][0x254], PT, P3 ;  /* 0x00009500ff007a0c */ /* 0x000fe40003f65330 */
[----:B------:R-:W-:Y:S01]  /*10c0*/  ISETP.NE.AND.EX P2, PT, RZ, c[0x0][0x25c], PT, P2 ;  /* 0x00009700ff007a0c */ /* 0x000fe20003f45320 */
[----:B0-----:R-:W0:Y:S02]  /*10d0*/  LDS.128 R48, [R52.X8+0x4000] ;  /* 0x0040000034307984 */ /* 0x001e240000008c00 */
[----:B0-----:R-:W-:Y:S02]  /*10e0*/  FADD.FTZ R55, RZ, R48 ;  /* 0x00000030ff377221 */ /* 0x001fe40000010000 */
[----:B------:R-:W-:Y:S02]  /*10f0*/  FADD.FTZ R54, RZ, R49 ;  /* 0x00000031ff367221 */ /* 0x000fe40000010000 */
[----:B------:R-:W-:Y:S02]  /*1100*/  FADD.FTZ R55, R50, R55 ;  /* 0x0000003732377221 */ /* 0x000fe40000010000 */
[----:B------:R-:W-:-:S02]  /*1110*/  FADD.FTZ R54, R51, R54 ;  /* 0x0000003633367221 */ /* 0x000fc40000010000 */
[----:B------:R-:W0:Y:S02]  /*1120*/  LDS.128 R48, [R52.X8+0x4010] ;  /* 0x0040100034307984 */ /* 0x000e240000008c00 */
[----:B0-----:R-:W-:Y:S02]  /*1130*/  FADD.FTZ R55, R55, R48 ;  /* 0x0000003037377221 */ /* 0x001fe40000010000 */
[----:B------:R-:W-:Y:S02]  /*1140*/  FADD.FTZ R54, R54, R49 ;  /* 0x0000003136367221 */ /* 0x000fe40000010000 */
[----:B------:R-:W-:Y:S02]  /*1150*/  FADD.FTZ R55, R50, R55 ;  /* 0x0000003732377221 */ /* 0x000fe40000010000 */
[----:B------:R-:W-:Y:S02]  /*1160*/  FADD.FTZ R54, R51, R54 ;  /* 0x0000003633367221 */ /* 0x000fe40000010000 */
[----:B------:R-:W0:Y:S02]  /*1170*/  LDS.128 R48, [R52.X8+0x4020] ;  /* 0x0040200034307984 */ /* 0x000e240000008c00 */
[----:B0-----:R-:W-:-:S02]  /*1180*/  FADD.FTZ R55, R55, R48 ;  /* 0x0000003037377221 */ /* 0x001fc40000010000 */
[----:B------:R-:W-:Y:S02]  /*1190*/  FADD.FTZ R48, R54, R49 ;  /* 0x0000003136307221 */ /* 0x000fe40000010000 */
[----:B------:R-:W-:Y:S02]  /*11a0*/  FADD.FTZ R49, R50, R55 ;  /* 0x0000003732317221 */ /* 0x000fe40000010000 */
[----:B------:R-:W0:Y:S01]  /*11b0*/  LDS.128 R52, [R52.X8+0x4030] ;  /* 0x0040300034347984 */ /* 0x000e220000008c00 */
[----:B------:R-:W-:Y:S02]  /*11c0*/  FADD.FTZ R48, R51, R48 ;  /* 0x0000003033307221 */ /* 0x000fe40000010000 */
        /* <DEDUP_REMOVED lines=24> */
[----:B------:R-:W-:Y:S02]  /*1350*/  FFMA.FTZ R52, R67, R49, R48 ;  /* 0x0000003143347223 */ /* 0x000fe40000010030 */
[----:B------:R-:W-:Y:S01]  /*1360*/  FADD.FTZ R59, R59, -R56 ;  /* 0x800000383b3b7221 */ /* 0x000fe20000010000 */
[----:B------:R-:W-:Y:S01]  /*1370*/  @P0 MOV R56, 0x20 ;  /* 0x0000002000380802 */ /* 0x000fe20000000f00 */
[----:B------:R-:W-:-:S02]  /*1380*/  FADD.FTZ R57, R108, -R57 ;  /* 0x800000396c397221 */ /* 0x000fc40000010000 */
[----:B------:R-:W-:Y:S01]  /*1390*/  FADD.FTZ R51, R60, -R51 ;  /* 0x800000333c337221 */ /* 0x000fe20000010000 */
[----:B------:R-:W-:Y:S01]  /*13a0*/  HFMA2.MMA R60, -RZ, RZ, 0, 9.5367431640625e-07 ;  /* 0x00000010ff3c7435 */ /* 0x000fe200000001ff */
[----:B------:R-:W-:Y:S02]  /*13b0*/  FADD.FTZ R49, R109, -R50 ;  /* 0x800000326d317221 */ /* 0x000fe40000010000 */
[----:B------:R-:W-:Y:S02]  /*13c0*/  FADD.FTZ R111, R64, -R111 ;  /* 0x8000006f406f7221 */ /* 0x000fe40000010000 */
[----:B------:R-:W-:Y:S02]  /*13d0*/  FADD.FTZ R109, R120, -R61 ;  /* 0x8000003d786d7221 */ /* 0x000fe40000010000 */
[C---:B------:R-:W-:Y:S02]  /*13e0*/  FMUL.FTZ R62, R106.reuse, R57 ;  /* 0x000000396a3e7220 */ /* 0x040fe40000410000 */
[----:B------:R-:W-:-:S02]  /*13f0*/  FMUL.FTZ R61, R106, R59 ;  /* 0x0000003b6a3d7220 */ /* 0x000fc40000410000 */
[C---:B------:R-:W-:Y:S02]  /*1400*/  FMUL.FTZ R64, R106.reuse, R49 ;  /* 0x000000316a407220 */ /* 0x040fe40000410000 */
[----:B------:R-:W-:Y:S02]  /*1410*/  FMUL.FTZ R63, R106, R51 ;  /* 0x000000336a3f7220 */ /* 0x000fe40000410000 */
[----:B------:R-:W-:Y:S02]  /*1420*/  FADD.FTZ R53, R66, -R53 ;  /* 0x8000003542357221 */ /* 0x000fe40000010000 */
[----:B------:R-:W-:Y:S02]  /*1430*/  FADD.FTZ R113, R110, -R113 ;  /* 0x800000716e717221 */ /* 0x000fe40000010000 */
[----:B------:R-:W-:Y:S02]  /*1440*/  FADD.FTZ R69, R69, -R114 ;  /* 0x8000007245457221 */ /* 0x000fe40000010000 */
[----:B-----5:R-:W-:-:S02]  /*1450*/  @P1 FADD.FTZ R62, R21, R62 ;  /* 0x0000003e153e1221 */ /* 0x020fc40000010000 */
[----:B------:R-:W-:Y:S02]  /*1460*/  @P1 FADD.FTZ R61, R20, R61 ;  /* 0x0000003d143d1221 */ /* 0x000fe40000010000 */
[----:B------:R-:W-:Y:S01]  /*1470*/  @P1 FADD.FTZ R64, R23, R64 ;  /* 0x0000004017401221 */ /* 0x000fe20000010000 */
[----:B------:R-:W-:Y:S01]  /*1480*/  SEL R49, R62, R37, P2 ;  /* 0x000000253e317207 */ /* 0x000fe20001000000 */
[----:B------:R-:W-:Y:S01]  /*1490*/  @P1 FADD.FTZ R63, R22, R63 ;  /* 0x0000003f163f1221 */ /* 0x000fe20000010000 */
[----:B------:R-:W-:Y:S01]  /*14a0*/  SEL R48, R61, R36, P2 ;  /* 0x000000243d307207 */ /* 0x000fe20001000000 */
[----:B------:R-:W-:Y:S01]  /*14b0*/  FMUL.FTZ R111, R106, R111 ;  /* 0x0000006f6a6f7220 */ /* 0x000fe20000410000 */
[----:B------:R-:W-:Y:S01]  /*14c0*/  SEL R51, R64, R39, P2 ;  /* 0x0000002740337207 */ /* 0x000fe20001000000 */
[C---:B------:R-:W-:Y:S01]  /*14d0*/  FMUL.FTZ R108, R106.reuse, R53 ;  /* 0x000000356a6c7220 */ /* 0x040fe20000410000 */
[----:B------:R-:W-:Y:S01]  /*14e0*/  SEL R50, R63, R38, P2 ;  /* 0x000000263f327207 */ /* 0x000fe20001000000 */
[----:B------:R-:W-:Y:S01]  /*14f0*/  FMUL.FTZ R113, R106, R113 ;  /* 0x000000716a717220 */ /* 0x000fe20000410000 */
[----:B------:R-:W-:Y:S01]  /*1500*/  F2FP.BF16.PACK_AB R53, R64, R63 ;  /* 0x0000003f4035723e */ /* 0x000fe200000010ff */
[----:B------:R-:W-:Y:S01]  /*1510*/  FMUL.FTZ R110, R106, R69 ;  /* 0x000000456a6e7220 */ /* 0x000fe20000410000 */
[----:B------:R-:W-:Y:S01]  /*1520*/  @P3 F2FP.BF16.PACK_AB R63, RZ, R63 ;  /* 0x0000003fff3f323e */ /* 0x000fe200000010ff */
[----:B------:R-:W-:Y:S01]  /*1530*/  @P0 IMAD.WIDE.U32 R56, R105, R56, c[0x0][0x258] ;  /* 0x0000960069380625 */ /* 0x000fe200078e0038 */
[----:B------:R-:W-:-:S02]  /*1540*/  @P3 F2FP.BF16.PACK_AB R64, RZ, R64 ;  /* 0x00000040ff40323e */ /* 0x000fc400000010ff */
[----:B------:R-:W-:Y:S01]  /*1550*/  @P3 PRMT R45, R63, 0x7610, R45 ;  /* 0x000076103f2d3816 */ /* 0x000fe2000000002d */
[----:B------:R-:W-:Y:S01]  /*1560*/  FADD.FTZ R55, R68, -R55 ;  /* 0x8000003744377221 */ /* 0x000fe20000010000 */
[----:B------:R0:W-:Y:S01]  /*1570*/  @P0 STG.E.128 [R56.64], R48 ;  /* 0x0000003038000986 */ /* 0x0001e2000c101d04 */
[----:B------:R-:W-:Y:S01]  /*1580*/  @P1 FADD.FTZ R108, R25, R108 ;  /* 0x0000006c196c1221 */ /* 0x000fe20000010000 */
[----:B------:R-:W-:Y:S01]  /*1590*/  @P3 PRMT R45, R45, 0x5410, R64 ;  /* 0x000054102d2d3816 */ /* 0x000fe20000000040 */
[----:B------:R-:W-:Y:S02]  /*15a0*/  @P1 FADD.FTZ R111, R24, R111 ;  /* 0x0000006f186f1221 */ /* 0x000fe40000010000 */
[----:B------:R-:W-:Y:S02]  /*15b0*/  @P1 FADD.FTZ R110, R27, R110 ;  /* 0x0000006e1b6e1221 */ /* 0x000fe40000010000 */
[----:B------:R-:W-:Y:S02]  /*15c0*/  @P1 FADD.FTZ R113, R26, R113 ;  /* 0x000000711a711221 */ /* 0x000fe40000010000 */
[----:B------:R-:W-:Y:S01]  /*15d0*/  FADD.FTZ R119, R119, -R54 ;  /* 0x8000003677777221 */ /* 0x000fe20000010000 */
[----:B------:R-:W-:Y:S01]  /*15e0*/  F2FP.BF16.PACK_AB R54, R108, R111 ;  /* 0x0000006f6c36723e */ /* 0x000fe200000010ff */
[----:B------:R-:W-:Y:S01]  /*15f0*/  FADD.FTZ R107, R71, -R52 ;  /* 0x80000034476b7221 */ /* 0x000fe20000010000 */
[----:B------:R-:W-:Y:S01]  /*1600*/  F2FP.BF16.PACK_AB R52, R62, R61 ;  /* 0x0000003d3e34723e */ /* 0x000fe200000010ff */
[----:B------:R-:W-:Y:S01]  /*1610*/  FMUL.FTZ R69, R106, R55 ;  /* 0x000000376a457220 */ /* 0x000fe20000410000 */
[----:B------:R-:W-:Y:S01]  /*1620*/  F2FP.BF16.PACK_AB R55, R110, R113 ;  /* 0x000000716e37723e */ /* 0x000fe200000010ff */
[----:B------:R-:W-:Y:S01]  /*1630*/  FADD.FTZ R65, R122, -R65 ;  /* 0x800000417a417221 */ /* 0x000fe20000010000 */
[----:B------:R-:W-:Y:S01]  /*1640*/  @P3 F2FP.BF16.PACK_AB R61, RZ, R61 ;  /* 0x0000003dff3d323e */ /* 0x000fe200000010ff */
[----:B------:R-:W-:Y:S01]  /*1650*/  FADD.FTZ R115, R118, -R115 ;  /* 0x8000007376737221 */ /* 0x000fe20000010000 */
[----:B0-----:R-:W-:Y:S01]  /*1660*/  SEL R48, R111, R40, P2 ;  /* 0x000000286f307207 */ /* 0x001fe20001000000 */
[----:B------:R-:W-:Y:S01]  /*1670*/  FADD.FTZ R121, R121, -R58 ;  /* 0x8000003a79797221 */ /* 0x000fe20000010000 */
[----:B------:R-:W-:Y:S01]  /*1680*/  SEL R50, R113, R42, P2 ;  /* 0x0000002a71327207 */ /* 0x000fe20001000000 */
[----:B------:R-:W-:Y:S01]  /*1690*/  FADD.FTZ R117, R70, -R117 ;  /* 0x8000007546757221 */ /* 0x000fe20000010000 */
[----:B------:R-:W-:Y:S01]  /*16a0*/  @P3 F2FP.BF16.PACK_AB R113, RZ, R113 ;  /* 0x00000071ff71323e */ /* 0x000fe200000010ff */
[----:B------:R-:W-:Y:S01]  /*16b0*/  FMUL.FTZ R70, R106, R65 ;  /* 0x000000416a467220 */ /* 0x000fe20000410000 */
[----:B------:R-:W-:Y:S01]  /*16c0*/  @P3 F2FP.BF16.PACK_AB R111, RZ, R111 ;  /* 0x0000006fff6f323e */ /* 0x000fe200000010ff */
[----:B------:R-:W-:Y:S01]  /*16d0*/  IMAD.WIDE.U32 R58, R105, R60, c[0x0][0x248] ;  /* 0x00009200693a7625 */ /* 0x000fe200078e003c */
[----:B------:R-:W-:-:S02]  /*16e0*/  SEL R49, R108, R41, P2 ;  /* 0x000000296c317207 */ /* 0x000fc40001000000 */
[----:B------:R-:W-:Y:S01]  /*16f0*/  SEL R51, R110, R43, P2 ;  /* 0x0000002b6e337207 */ /* 0x000fe20001000000 */
[C---:B------:R-:W-:Y:S01]  /*1700*/  FMUL.FTZ R67, R106.reuse, R115 ;  /* 0x000000736a437220 */ /* 0x040fe20000410000 */
[----:B------:R-:W-:Y:S01]  /*1710*/  @P3 F2FP.BF16.PACK_AB R110, RZ, R110 ;  /* 0x0000006eff6e323e */ /* 0x000fe200000010ff */
[C---:B------:R-:W-:Y:S01]  /*1720*/  FMUL.FTZ R66, R106.reuse, R119 ;  /* 0x000000776a427220 */ /* 0x040fe20000410000 */
[----:B------:R-:W-:Y:S01]  /*1730*/  @P3 F2FP.BF16.PACK_AB R108, RZ, R108 ;  /* 0x0000006cff6c323e */ /* 0x000fe200000010ff */
[C---:B------:R-:W-:Y:S01]  /*1740*/  FMUL.FTZ R68, R106.reuse, R121 ;  /* 0x000000796a447220 */ /* 0x040fe20000410000 */
[----:B------:R-:W-:Y:S01]  /*1750*/  @P3 F2FP.BF16.PACK_AB R62, RZ, R62 ;  /* 0x0000003eff3e323e */ /* 0x000fe200000010ff */
[C---:B------:R-:W-:Y:S01]  /*1760*/  FMUL.FTZ R71, R106.reuse, R109 ;  /* 0x0000006d6a477220 */ /* 0x040fe20000410000 */
[----:B------:R-:W-:Y:S01]  /*1770*/  @P3 PRMT R47, R113, 0x7610, R47 ;  /* 0x00007610712f3816 */ /* 0x000fe2000000002f */
[C---:B------:R-:W-:Y:S01]  /*1780*/  FMUL.FTZ R65, R106.reuse, R117 ;  /* 0x000000756a417220 */ /* 0x040fe20000410000 */
[----:B------:R-:W-:Y:S01]  /*1790*/  @P3 PRMT R46, R111, 0x7610, R46 ;  /* 0x000076106f2e3816 */ /* 0x000fe2000000002e */
[----:B------:R-:W-:Y:S01]  /*17a0*/  FMUL.FTZ R106, R106, R107 ;  /* 0x0000006b6a6a7220 */ /* 0x000fe20000410000 */
[----:B------:R-:W-:Y:S01]  /*17b0*/  @P3 PRMT R44, R61, 0x7610, R44 ;  /* 0x000076103d2c3816 */ /* 0x000fe2000000002c */
[----:B------:R0:W-:Y:S01]  /*17c0*/  @P0 STG.E.128 [R56.64+0x10], R48 ;  /* 0x0000103038000986 */ /* 0x0001e2000c101d04 */
[----:B------:R-:W-:Y:S01]  /*17d0*/  @P3 PRMT R47, R47, 0x5410, R110 ;  /* 0x000054102f2f3816 */ /* 0x000fe2000000006e */
[----:B------:R-:W-:Y:S01]  /*17e0*/  @P1 FADD.FTZ R67, R28, R67 ;  /* 0x000000431c431221 */ /* 0x000fe20000010000 */
[----:B------:R-:W-:Y:S01]  /*17f0*/  @P3 PRMT R46, R46, 0x5410, R108 ;  /* 0x000054102e2e3816 */ /* 0x000fe2000000006c */
[----:B------:R1:W-:Y:S01]  /*1800*/  STG.E.128 [R58.64], R52 ;  /* 0x000000343a007986 */ /* 0x0003e2000c101d04 */
[----:B------:R-:W-:Y:S01]  /*1810*/  @P3 PRMT R44, R44, 0x5410, R62 ;  /* 0x000054102c2c3816 */ /* 0x000fe2000000003e */
[----:B------:R-:W-:Y:S01]  /*1820*/  @P1 FADD.FTZ R66, R29, R66 ;  /* 0x000000421d421221 */ /* 0x000fe20000010000 */
[----:B------:R-:W-:Y:S01]  /*1830*/  SEL R36, R67, R36, P2 ;  /* 0x0000002443247207 */ /* 0x000fe20001000000 */
[----:B------:R-:W-:-:S02]  /*1840*/  @P1 FADD.FTZ R65, R34, R65 ;  /* 0x0000004122411221 */ /* 0x000fc40000010000 */
        /* <DEDUP_REMOVED lines=8> */
[----:B0-----:R-:W-:Y:S01]  /*18d0*/  @P3 IMAD.WIDE.U32 R48, R105, R60, c[0x0][0x250] ;  /* 0x0000940069303625 */ /* 0x001fe200078e003c */
[----:B------:R-:W-:Y:S02]  /*18e0*/  F2FP.BF16.PACK_AB R51, R106, R65 ;  /* 0x000000416a33723e */ /* 0x000fe400000010ff */
[----:B------:R-:W-:Y:S01]  /*18f0*/  SEL R40, R71, R40, P2 ;  /* 0x0000002847287207 */ /* 0x000fe20001000000 */
[----:B------:R-:W-:Y:S01]  /*1900*/  @P1 FADD.FTZ R70, R33, R70 ;  /* 0x0000004621461221 */ /* 0x000fe20000010000 */
[----:B-1----:R-:W-:Y:S01]  /*1910*/  IADD3 R55, R105, 0x100, RZ ;  /* 0x0000010069377810 */ /* 0x002fe20007ffe0ff */
[----:B------:R0:W-:Y:S01]  /*1920*/  @P3 STG.E.128 [R48.64], R44 ;  /* 0x0000002c30003986 */ /* 0x0001e2000c101d04 */
[----:B------:R-:W-:-:S02]  /*1930*/  @P0 MOV R105, 0x20 ;  /* 0x0000002000690802 */ /* 0x000fc40000000f00 */
[----:B------:R-:W-:Y:S01]  /*1940*/  F2FP.BF16.PACK_AB R50, R70, R71 ;  /* 0x000000474632723e */ /* 0x000fe200000010ff */
[----:B------:R-:W-:Y:S01]  /*1950*/  IMAD.WIDE.U32 R52, R60, R55, c[0x0][0x248] ;  /* 0x000092003c347625 */ /* 0x000fe200078e0037 */
[----:B------:R-:W-:Y:S02]  /*1960*/  @P3 F2FP.BF16.PACK_AB R65, RZ, R65 ;  /* 0x00000041ff41323e */ /* 0x000fe400000010ff */
[----:B------:R-:W-:Y:S01]  /*1970*/  @P3 F2FP.BF16.PACK_AB R71, RZ, R71 ;  /* 0x00000047ff47323e */ /* 0x000fe200000010ff */
[----:B------:R-:W-:Y:S01]  /*1980*/  @P0 IMAD.WIDE.U32 R104, R104, R105, c[0x0][0x258] ;  /* 0x0000960068680625 */ /* 0x000fe200078e0069 */
[----:B------:R-:W-:Y:S02]  /*1990*/  SEL R39, R68, R39, P2 ;  /* 0x0000002744277207 */ /* 0x000fe40001000000 */
[----:B------:R-:W-:Y:S02]  /*19a0*/  SEL R41, R70, R41, P2 ;  /* 0x0000002946297207 */ /* 0x000fe40001000000 */
[----:B------:R-:W-:Y:S01]  /*19b0*/  @P3 F2FP.BF16.PACK_AB R106, RZ, R106 ;  /* 0x0000006aff6a323e */ /* 0x000fe200000010ff */
[----:B------:R-:W-:Y:S01]  /*19c0*/  @P0 STG.E.128 [R104.64], R36 ;  /* 0x0000002468000986 */ /* 0x000fe2000c101d04 */
[----:B------:R-:W-:-:S02]  /*19d0*/  @P3 F2FP.BF16.PACK_AB R70, RZ, R70 ;  /* 0x00000046ff46323e */ /* 0x000fc400000010ff */
[----:B0-----:R-:W-:Y:S01]  /*19e0*/  F2FP.BF16.PACK_AB R49, R68, R69 ;  /* 0x000000454431723e */ /* 0x001fe200000010ff */
[----:B------:R-:W-:Y:S01]  /*19f0*/  @P0 STG.E.128 [R104.64+0x10], R40 ;  /* 0x0000102868000986 */ /* 0x000fe2000c101d04 */
[----:B------:R-:W-:Y:S02]  /*1a00*/  F2FP.BF16.PACK_AB R48, R66, R67 ;  /* 0x000000434230723e */ /* 0x000fe400000010ff */
[----:B------:R-:W-:Y:S02]  /*1a10*/  @P3 F2FP.BF16.PACK_AB R69, RZ, R69 ;  /* 0x00000045ff45323e */ /* 0x000fe400000010ff */
[----:B------:R-:W-:Y:S01]  /*1a20*/  @P3 F2FP.BF16.PACK_AB R67, RZ, R67 ;  /* 0x00000043ff43323e */ /* 0x000fe200000010ff */
[----:B------:R0:W-:Y:S01]  /*1a30*/  STG.E.128 [R52.64], R48 ;  /* 0x0000003034007986 */ /* 0x0001e2000c101d04 */
[----:B------:R-:W-:Y:S02]  /*1a40*/  @P3 F2FP.BF16.PACK_AB R68, RZ, R68 ;  /* 0x00000044ff44323e */ /* 0x000fe400000010ff */
[----:B------:R-:W-:-:S02]  /*1a50*/  @P3 F2FP.BF16.PACK_AB R66, RZ, R66 ;  /* 0x00000042ff42323e */ /* 0x000fc400000010ff */
[----:B------:R-:W-:Y:S02]  /*1a60*/  @P3 PRMT R47, R65, 0x7610, R47 ;  /* 0x00007610412f3816 */ /* 0x000fe4000000002f */
[----:B------:R-:W-:Y:S02]  /*1a70*/  @P3 PRMT R46, R71, 0x7610, R46 ;  /* 0x00007610472e3816 */ /* 0x000fe4000000002e */
[----:B------:R-:W-:Y:S02]  /*1a80*/  @P3 PRMT R45, R69, 0x7610, R45 ;  /* 0x00007610452d3816 */ /* 0x000fe4000000002d */
[----:B------:R-:W-:Y:S02]  /*1a90*/  @P3 PRMT R44, R67, 0x7610, R44 ;  /* 0x00007610432c3816 */ /* 0x000fe4000000002c */
[----:B------:R-:W-:Y:S02]  /*1aa0*/  @P3 PRMT R47, R47, 0x5410, R106 ;  /* 0x000054102f2f3816 */ /* 0x000fe4000000006a */
[----:B------:R-:W-:-:S02]  /*1ab0*/  @P3 PRMT R46, R46, 0x5410, R70 ;  /* 0x000054102e2e3816 */ /* 0x000fc40000000046 */
[----:B------:R-:W-:Y:S01]  /*1ac0*/  @P3 PRMT R45, R45, 0x5410, R68 ;  /* 0x000054102d2d3816 */ /* 0x000fe20000000044 */
[----:B0-----:R-:W-:Y:S01]  /*1ad0*/  @P3 IMAD.WIDE.U32 R48, R60, R55, c[0x0][0x250] ;  /* 0x000094003c303625 */ /* 0x001fe200078e0037 */
[----:B------:R-:W-:Y:S02]  /*1ae0*/  @P3 PRMT R44, R44, 0x5410, R66 ;  /* 0x000054102c2c3816 */ /* 0x000fe40000000042 */
[----:B------:R-:W-:-:S03]  /*1af0*/  LOP3.LUT P0, RZ, R88, 0xff, RZ, 0xc0, !PT ;  /* 0x000000ff58ff7812 */ /* 0x000fc6000780c0ff */
[----:B------:R0:W-:Y:S01]  /*1b00*/  @P3 STG.E.128 [R48.64], R44 ;  /* 0x0000002c30003986 */ /* 0x0001e2000c101d04 */
[----:B------:R-:W-:Y:S01]  /*1b10*/  SEL R88, RZ, 0x1, P0 ;  /* 0x00000001ff587807 */ /* 0x000fe20000000000 */
[----:B0-----:R-:W-:Y:S01]  /*1b20*/  @P4 CALL.REL.NOINC `(.L_x_547) ;  /* 0x0000001000004944 */ /* 0x001fe20003c00000 */
[----:B------:R-:W-:Y:S05]  /*1b30*/  BRA `(.L_x_548) ;  /* 0xffffe8d000007947 */ /* 0x000fea000383ffff */
.L_x_547:
        /* <DEDUP_REMOVED lines=24> */
.L_x_544:
[----:B------:R-:W0:Y:S01]  /*1cc0*/  S2UR UR6, SR_CTAID.X ;  /* 0x00000000000679c3 */ /* 0x000e220000002500 */
[----:B------:R-:W-:Y:S01]  /*1cd0*/  HFMA2.MMA R5, -RZ, RZ, 0, 1.9073486328125e-06 ;  /* 0x00000020ff057435 */ /* 0x000fe200000001ff */
[C---:B0-----:R-:W-:Y:S02]  /*1ce0*/  LEA.HI R0, R13.reuse, UR6, RZ, 0x18 ;  /* 0x000000060d007c11 */ /* 0x041fe4000f8fc0ff */
[----:B------:R-:W-:-:S03]  /*1cf0*/  LOP3.LUT R13, R13, 0xff, RZ, 0xc0, !PT ;  /* 0x000000ff0d0d7812 */ /* 0x000fc600078ec0ff */
        /* <DEDUP_REMOVED lines=13> */
.L_x_545:
[----:B------:R-:W-:Y:S01]  /*1dd0*/  HFMA2.MMA R54, -RZ, RZ, 0, 9.5367431640625e-07 ;  /* 0x00000010ff367435 */ /* 0x000fe200000001ff */
[----:B------:R-:W-:-:S02]  /*1de0*/  MOV R55, R50 ;  /* 0x0000003200377202 */ /* 0x000fc40000000f00 */
[----:B------:R-:W-:Y:S02]  /*1df0*/  MOV R53, 0x1f ;  /* 0x0000001f00357802 */ /* 0x000fe40000000f00 */
[----:B------:R-:W-:Y:S02]  /*1e00*/  MOV R49, 0xffffffff ;  /* 0xffffffff00317802 */ /* 0x000fe40000000f00 */
[----:B------:R-:W-:Y:S02]  /*1e10*/  MOV R123, 0x1e30 ;  /* 0x00001e30007b7802 */ /* 0x000fe40000000f00 */
[----:B-----5:R-:W-:Y:S05]  /*1e20*/  CALL.REL.NOINC `($__internal_39_$__cuda_sm70_shflsync_down_p) ;  /* 0x0000045000007944 */ /* 0x020fea0003c00000 */
[----:B-1----:R-:W-:Y:S01]  /*1e30*/  MOV R124, R53 ;  /* 0x00000035007c7202 */ /* 0x002fe20000000f00 */
[----:B------:R-:W-:Y:S05]  /*1e40*/  BRA `(.L_x_549) ;  /* 0xfffff07000007947 */ /* 0x000fea000383ffff */
.L_x_546:
[----:B------:R-:W-:Y:S01]  /*1e50*/  HFMA2.MMA R54, -RZ, RZ, 0, 9.5367431640625e-07 ;  /* 0x00000010ff367435 */ /* 0x000fe200000001ff */
[----:B------:R-:W-:Y:S02]  /*1e60*/  MOV R55, R51 ;  /* 0x0000003300377202 */ /* 0x000fe40000000f00 */
[----:B------:R-:W-:Y:S02]  /*1e70*/  MOV R53, 0x1f ;  /* 0x0000001f00357802 */ /* 0x000fe40000000f00 */
[----:B------:R-:W-:-:S02]  /*1e80*/  MOV R49, 0xffffffff ;  /* 0xffffffff00317802 */ /* 0x000fc40000000f00 */
[----:B------:R-:W-:Y:S02]  /*1e90*/  MOV R123, 0x1eb0 ;  /* 0x00001eb0007b7802 */ /* 0x000fe40000000f00 */
[----:B01---5:R-:W-:Y:S05]  /*1ea0*/  CALL.REL.NOINC `($__internal_39_$__cuda_sm70_shflsync_down_p) ;  /* 0x000003d000007944 */ /* 0x023fea0003c00000 */
[----:B------:R-:W-:Y:S01]  /*1eb0*/  FADD.FTZ R50, R50, R124 ;  /* 0x0000007c32327221 */ /* 0x000fe20000010000 */
[----:B------:R-:W-:Y:S01]  /*1ec0*/  HFMA2.MMA R54, -RZ, RZ, 0, 4.76837158203125e-07 ;  /* 0x00000008ff367435 */ /* 0x000fe200000001ff */
[----:B-1----:R-:W-:Y:S01]  /*1ed0*/  FADD.FTZ R51, R51, R53 ;  /* 0x0000003533337221 */ /* 0x002fe20000010000 */
[----:B------:R-:W-:Y:S02]  /*1ee0*/  MOV R53, 0x1f ;  /* 0x0000001f00357802 */ /* 0x000fe40000000f00 */
[----:B------:R-:W-:Y:S02]  /*1ef0*/  MOV R49, 0xffffffff ;  /* 0xffffffff00317802 */ /* 0x000fe40000000f00 */
[----:B------:R-:W-:Y:S02]  /*1f00*/  MOV R55, R50 ;  /* 0x0000003200377202 */ /* 0x000fe40000000f00 */
[----:B------:R-:W-:Y:S02]  /*1f10*/  MOV R123, 0x1f30 ;  /* 0x00001f30007b7802 */ /* 0x000fe40000000f00 */
[----:B------:R-:W-:Y:S05]  /*1f20*/  CALL.REL.NOINC `($__internal_39_$__cuda_sm70_shflsync_down_p) ;  /* 0x0000035000007944 */ /* 0x000fea0003c00000 */
[----:B------:R-:W-:Y:S01]  /*1f30*/  HFMA2.MMA R54, -RZ, RZ, 0, 4.76837158203125e-07 ;  /* 0x00000008ff367435 */ /* 0x000fe200000001ff */
[----:B-1----:R-:W-:-:S02]  /*1f40*/  MOV R124, R53 ;  /* 0x00000035007c7202 */ /* 0x002fc40000000f00 */
[----:B------:R-:W-:Y:S02]  /*1f50*/  MOV R55, R51 ;  /* 0x0000003300377202 */ /* 0x000fe40000000f00 */
[----:B------:R-:W-:Y:S02]  /*1f60*/  MOV R53, 0x1f ;  /* 0x0000001f00357802 */ /* 0x000fe40000000f00 */
[----:B------:R-:W-:Y:S02]  /*1f70*/  MOV R49, 0xffffffff ;  /* 0xffffffff00317802 */ /* 0x000fe40000000f00 */
[----:B------:R-:W-:Y:S02]  /*1f80*/  MOV R123, 0x1fa0 ;  /* 0x00001fa0007b7802 */ /* 0x000fe40000000f00 */
[----:B------:R-:W-:Y:S05]  /*1f90*/  CALL.REL.NOINC `($__internal_39_$__cuda_sm70_shflsync_down_p) ;  /* 0x000002e000007944 */ /* 0x000fea0003c00000 */
[----:B------:R-:W-:Y:S01]  /*1fa0*/  FADD.FTZ R50, R124, R50 ;  /* 0x000000327c327221 */ /* 0x000fe20000010000 */
[----:B------:R-:W-:Y:S01]  /*1fb0*/  HFMA2.MMA R54, -RZ, RZ, 0, 2.384185791015625e-07 ;  /* 0x00000004ff367435 */ /* 0x000fe200000001ff */
[----:B-1----:R-:W-:Y:S01]  /*1fc0*/  FADD.FTZ R51, R51, R53 ;  /* 0x0000003533337221 */ /* 0x002fe20000010000 */
[----:B------:R-:W-:Y:S02]  /*1fd0*/  MOV R53, 0x1f ;  /* 0x0000001f00357802 */ /* 0x000fe40000000f00 */
[----:B------:R-:W-:-:S02]  /*1fe0*/  MOV R49, 0xffffffff ;  /* 0xffffffff00317802 */ /* 0x000fc40000000f00 */
[----:B------:R-:W-:Y:S02]  /*1ff0*/  MOV R55, R50 ;  /* 0x0000003200377202 */ /* 0x000fe40000000f00 */
[----:B------:R-:W-:Y:S02]  /*2000*/  MOV R123, 0x2020 ;  /* 0x00002020007b7802 */ /* 0x000fe40000000f00 */
[----:B------:R-:W-:Y:S05]  /*2010*/  CALL.REL.NOINC `($__internal_39_$__cuda_sm70_shflsync_down_p) ;  /* 0x0000026000007944 */ /* 0x000fea0003c00000 */
[----:B------:R-:W-:Y:S01]  /*2020*/  HFMA2.MMA R54, -RZ, RZ, 0, 2.384185791015625e-07 ;  /* 0x00000004ff367435 */ /* 0x000fe200000001ff */
[----:B-1----:R-:W-:Y:S02]  /*2030*/  MOV R124, R53 ;  /* 0x00000035007c7202 */ /* 0x002fe40000000f00 */
[----:B------:R-:W-:Y:S02]  /*2040*/  MOV R55, R51 ;  /* 0x0000003300377202 */ /* 0x000fe40000000f00 */
[----:B------:R-:W-:Y:S02]  /*2050*/  MOV R53, 0x1f ;  /* 0x0000001f00357802 */ /* 0x000fe40000000f00 */
[----:B------:R-:W-:Y:S02]  /*2060*/  MOV R49, 0xffffffff ;  /* 0xffffffff00317802 */ /* 0x000fe40000000f00 */
[----:B------:R-:W-:-:S02]  /*2070*/  MOV R123, 0x2090 ;  /* 0x00002090007b7802 */ /* 0x000fc40000000f00 */
[----:B------:R-:W-:Y:S05]  /*2080*/  CALL.REL.NOINC `($__internal_39_$__cuda_sm70_shflsync_down_p) ;  /* 0x000001f000007944 */ /* 0x000fea0003c00000 */
[----:B------:R-:W-:Y:S01]  /*2090*/  FADD.FTZ R50, R124, R50 ;  /* 0x000000327c327221 */ /* 0x000fe20000010000 */
[----:B------:R-:W-:Y:S01]  /*20a0*/  HFMA2.MMA R54, -RZ, RZ, 0, 1.1920928955078125e-07 ;  /* 0x00000002ff367435 */ /* 0x000fe200000001ff */
[----:B-1----:R-:W-:Y:S01]  /*20b0*/  FADD.FTZ R51, R51, R53 ;  /* 0x0000003533337221 */ /* 0x002fe20000010000 */
[----:B------:R-:W-:-:S02]  /*20c0*/  MOV R53, 0x1f ;  /* 0x0000001f00357802 */ /* 0x000fc40000000f00 */
[----:B------:R-:W-:Y:S02]  /*20d0*/  MOV R49, 0xffffffff ;  /* 0xffffffff00317802 */ /* 0x000fe40000000f00 */
[----:B------:R-:W-:Y:S02]  /*20e0*/  MOV R55, R50 ;  /* 0x0000003200377202 */ /* 0x000fe40000000f00 */
[----:B------:R-:W-:Y:S02]  /*20f0*/  MOV R123, 0x2110 ;  /* 0x00002110007b7802 */ /* 0x000fe40000000f00 */
[----:B------:R-:W-:Y:S05]  /*2100*/  CALL.REL.NOINC `($__internal_39_$__cuda_sm70_shflsync_down_p) ;  /* 0x0000017000007944 */ /* 0x000fea0003c00000 */
[----:B------:R-:W-:Y:S01]  /*2110*/  HFMA2.MMA R54, -RZ, RZ, 0, 1.1920928955078125e-07 ;  /* 0x00000002ff367435 */ /* 0x000fe200000001ff */
[----:B-1----:R-:W-:Y:S02]  /*2120*/  MOV R124, R53 ;  /* 0x00000035007c7202 */ /* 0x002fe40000000f00 */
[----:B------:R-:W-:Y:S02]  /*2130*/  MOV R55, R51 ;  /* 0x0000003300377202 */ /* 0x000fe40000000f00 */
[----:B------:R-:W-:Y:S02]  /*2140*/  MOV R53, 0x1f ;  /* 0x0000001f00357802 */ /* 0x000fe40000000f00 */
[----:B------:R-:W-:-:S02]  /*2150*/  MOV R49, 0xffffffff ;  /* 0xffffffff00317802 */ /* 0x000fc40000000f00 */
[----:B------:R-:W-:Y:S02]  /*2160*/  MOV R123, 0x2180 ;  /* 0x00002180007b7802 */ /* 0x000fe40000000f00 */
[----:B------:R-:W-:Y:S05]  /*2170*/  CALL.REL.NOINC `($__internal_39_$__cuda_sm70_shflsync_down_p) ;  /* 0x0000010000007944 */ /* 0x000fea0003c00000 */
[----:B------:R-:W-:Y:S01]  /*2180*/  FADD.FTZ R50, R124, R50 ;  /* 0x000000327c327221 */ /* 0x000fe20000010000 */
[----:B------:R-:W-:Y:S01]  /*2190*/  HFMA2.MMA R54, -RZ, RZ, 0, 5.9604644775390625e-08 ;  /* 0x00000001ff367435 */ /* 0x000fe200000001ff */
[----:B-1----:R-:W-:Y:S01]  /*21a0*/  FADD.FTZ R124, R51, R53 ;  /* 0x00000035337c7221 */ /* 0x002fe20000010000 */
[----:B------:R-:W-:Y:S02]  /*21b0*/  MOV R53, 0x1f ;  /* 0x0000001f00357802 */ /* 0x000fe40000000f00 */
[----:B------:R-:W-:Y:S02]  /*21c0*/  MOV R49, 0xffffffff ;  /* 0xffffffff00317802 */ /* 0x000fe40000000f00 */
[----:B------:R-:W-:Y:S02]  /*21d0*/  MOV R55, R50 ;  /* 0x0000003200377202 */ /* 0x000fe40000000f00 */
[----:B------:R-:W-:Y:S02]  /*21e0*/  MOV R123, 0x2200 ;  /* 0x00002200007b7802 */ /* 0x000fe40000000f00 */
[----:B------:R-:W-:Y:S05]  /*21f0*/  CALL.REL.NOINC `($__internal_39_$__cuda_sm70_shflsync_down_p) ;  /* 0x0000008000007944 */ /* 0x000fea0003c00000 */
[----:B------:R-:W-:Y:S01]  /*2200*/  HFMA2.MMA R54, -RZ, RZ, 0, 5.9604644775390625e-08 ;  /* 0x00000001ff367435 */ /* 0x000fe200000001ff */
[----:B-1----:R-:W-:-:S02]  /*2210*/  MOV R51, R53 ;  /* 0x0000003500337202 */ /* 0x002fc40000000f00 */
[----:B------:R-:W-:Y:S02]  /*2220*/  MOV R55, R124 ;  /* 0x0000007c00377202 */ /* 0x000fe40000000f00 */
[----:B------:R-:W-:Y:S02]  /*2230*/  MOV R53, 0x1f ;  /* 0x0000001f00357802 */ /* 0x000fe40000000f00 */
[----:B------:R-:W-:Y:S02]  /*2240*/  MOV R49, 0xffffffff ;  /* 0xffffffff00317802 */ /* 0x000fe40000000f00 */
[----:B------:R-:W-:Y:S02]  /*2250*/  MOV R123, 0x2270 ;  /* 0x00002270007b7802 */ /* 0x000fe40000000f00 */
[----:B------:R-:W-:Y:S05]  /*2260*/  CALL.REL.NOINC `($__internal_39_$__cuda_sm70_shflsync_down_p) ;  /* 0x0000001000007944 */ /* 0x000fea0003c00000 */
[----:B-1----:R-:W-:Y:S05]  /*2270*/  BRA `(.L_x_550) ;  /* 0xffffed6000007947 */ /* 0x002fea000383ffff */
        .weak           $__internal_39_$__cuda_sm70_shflsync_down_p
        .type           $__internal_39_$__cuda_sm70_shflsync_down_p,@function
        .size           $__internal_39_$__cuda_sm70_shflsync_down_p,(.L_x_1802 - $__internal_39_$__cuda_sm70_shflsync_down_p)
$__internal_39_$__cuda_sm70_shflsync_down_p:
[----:B------:R-:W-:Y:S04]  /*2280*/  WARPSYNC R49 ;  /* 0x0000003100007348 */ /* 0x000fe80003800000 */
[----:B------:R0:W1:Y:S02]  /*2290*/  SHFL.DOWN PT, R53, R55, R54, R53 ;  /* 0x0800003637357389 */ /* 0x00006400000e0035 */
[----:B0-----:R-:W-:Y:S01]  /*22a0*/  HFMA2.MMA R55, -RZ, RZ, 0, 0 ;  /* 0x00000000ff377435 */ /* 0x001fe200000001ff */
[----:B------:R-:W-:-:S05]  /*22b0*/  MOV R54, R123 ;  /* 0x0000007b00367202 */ /* 0x000fca0000000f00 */
[----:B------:R-:W-:Y:S05]  /*22c0*/  RET.REL.NODEC R54 `(_ZN10layer_norm31ln_parallel_residual_bwd_kernelINS_13Kernel_traitsI13__nv_bfloat16S2_fS2_fjLj4096ELj1ELj1ELj8ELj16ENS_18Kernel_traits_baseILj4096ES2_S2_fS2_fjLj256EEEEELb0ELb1ELb1EEEvNS_9BwdParamsE) ;  /* 0xffffdd3036007950 */ /* 0x000fea0003c3ffff */
.L_x_551:
        /* <DEDUP_REMOVED lines=11> */
.L_x_1802:


//--------------------- .text._ZN10layer_norm31ln_parallel_residual_bwd_kernelINS_13Kernel_traitsI13__nv_bfloat16S2_fS2_fjLj4096ELj1ELj1ELj8ELj16ENS_18Kernel_traits_baseILj4096ES2_S2_fS2_fjLj256EEEEELb1ELb0ELb0EEEvNS_9BwdParamsE --------------------------
	.section	.text._ZN10layer_norm31ln_parallel_residual_bwd_kernelINS_13Kernel_traitsI13__nv_bfloat16S2_fS2_fjLj4096ELj1ELj1ELj8ELj16ENS_18Kernel_traits_baseILj4096ES2_S2_fS2_fjLj256EEEEELb1ELb0ELb0EEEvNS_9BwdParamsE,"ax",@progbits
	.sectioninfo	@"SHI_REGISTERS=196"
	.align	128
        .global         _ZN10layer_norm31ln_parallel_residual_bwd_kernelINS_13Kernel_traitsI13__nv_bfloat16S2_fS2_fjLj4096ELj1ELj1ELj8ELj16ENS_18Kernel_traits_baseILj4096ES2_S2_fS2_fjLj256EEEEELb1ELb0ELb0EEEvNS_9BwdParamsE
        .type           _ZN10layer_norm31ln_parallel_residual_bwd_kernelINS_13Kernel_traitsI13__nv_bfloat16S2_fS2_fjLj4096ELj1ELj1ELj8ELj16ENS_18Kernel_traits_baseILj4096ES2_S2_fS2_fjLj256EEEEELb1ELb0ELb0EEEvNS_9BwdParamsE,@function
        .size           _ZN10layer_norm31ln_parallel_residual_bwd_kernelINS_13Kernel_traitsI13__nv_bfloat16S2_fS2_fjLj4096ELj1ELj1ELj8ELj16ENS_18Kernel_traits_baseILj4096ES2_S2_fS2_fjLj256EEEEELb1ELb0ELb0EEEvNS_9BwdParamsE,(.L_x_1803 - _ZN10layer_norm31ln_parallel_residual_bwd_kernelINS_13Kernel_traitsI13__nv_bfloat16S2_fS2_fjLj4096ELj1ELj1ELj8ELj16ENS_18Kernel_traits_baseILj4096ES2_S2_fS2_fjLj256EEEEELb1ELb0ELb0EEEvNS_9BwdParamsE)
        .other          _ZN10layer_norm31ln_parallel_residual_bwd_kernelINS_13Kernel_traitsI13__nv_bfloat16S2_fS2_fjLj4096ELj1ELj1ELj8ELj16ENS_18Kernel_traits_baseILj4096ES2_S2_fS2_fjLj256EEEEELb1ELb0ELb0EEEvNS_9BwdParamsE,@"STO_CUDA_ENTRY STV_DEFAULT"
_ZN10layer_norm31ln_parallel_residual_bwd_kernelINS_13Kernel_traitsI13__nv_bfloat16S2_fS2_fjLj4096ELj1ELj1ELj8ELj16ENS_18Kernel_traits_baseILj4096ES2_S2_fS2_fjLj256EEEEELb1ELb0ELb0EEEvNS_9BwdParamsE:
.text._ZN10layer_norm31ln_parallel_residual_bwd_kernelINS_13Kernel_traitsI13__nv_bfloat16S2_fS2_fjLj4096ELj1ELj1ELj8ELj16ENS_18Kernel_traits_baseILj4096ES2_S2_fS2_fjLj256EEEEELb1ELb0ELb0EEEvNS_9BwdParamsE:
        /* <DEDUP_REMOVED lines=60> */
[----:B------:R-:W-:Y:S01]  /*03c0*/  HFMA2.MMA R144, -RZ, RZ, 0, 5.9604644775390625e-08 ;  /* 0x00000001ff907435 */ /* 0x000fe200000001ff */
[----:B------:R-:W-:Y:S01]  /*03d0*/  PRMT R145, RZ, 0x7610, R148 ;  /* 0x00007610ff917816 */ /* 0x000fe20000000094 */
[----:B------:R-:W-:Y:S01]  /*03e0*/  IMAD.MOV.U32 R65, RZ, RZ, RZ ;  /* 0x000000ffff417224 */ /* 0x000fe200078e00ff */
[----:B------:R-:W-:-:S02]  /*03f0*/  PRMT R146, RZ, 0x5410, R149 ;  /* 0x00005410ff927816 */ /* 0x000fc40000000095 */
[----:B------:R-:W-:Y:S02]  /*0400*/  PRMT R147, RZ, 0x7610, R149 ;  /* 0x00007610ff937816 */ /* 0x000fe40000000095 */
[--C-:B------:R-:W-:Y:S02]  /*0410*/  PRMT R148, RZ, 0x5410, R150.reuse ;  /* 0x00005410ff947816 */ /* 0x100fe40000000096 */
[----:B------:R-:W-:Y:S02]  /*0420*/  PRMT R149, RZ, 0x7610, R150 ;  /* 0x00007610ff957816 */ /* 0x000fe40000000096 */
        /* <DEDUP_REMOVED lines=25> */
[----:B0-----:R-:W-:Y:S02]  /*05c0*/  PRMT R151, RZ, 0x7610, R151 ;  /* 0x00007610ff977816 */ /* 0x001fe40000000097 */
.L_x_563:
        /* <DEDUP_REMOVED lines=9> */
[----:B------:R-:W-:Y:S01]  /*0660*/  IMAD.MOV.U32 R189, RZ, RZ, RZ ;  /* 0x000000ffffbd7224 */ /* 0x000fe200078e00ff */
[----:B------:R-:W-:-:S02]  /*0670*/  SHF.R.S32.HI R101, RZ, 0x1f, R100 ;  /* 0x0000001fff657819 */ /* 0x000fc40000011464 */
[----:B------:R-:W-:Y:S02]  /*0680*/  LOP3.LUT P2, RZ, R0, 0x1f, RZ, 0xc0, !PT ;  /* 0x0000001f00ff7812 */ /* 0x000fe4000784c0ff */
[----:B------:R-:W-:Y:S02]  /*0690*/  LEA.HI R101, R101, R100, RZ, 0x3 ;  /* 0x0000006465657211 */ /* 0x000fe400078f18ff */
[----:B------:R-:W-:Y:S02]  /*06a0*/  LOP3.LUT P5, RZ, R144, 0xff, RZ, 0xc0, !PT ;  /* 0x000000ff90ff7812 */ /* 0x000fe400078ac0ff */
[----:B------:R-:W-:Y:S02]  /*06b0*/  LEA.HI.SX32 R152, R101, R152, 0x1d ;  /* 0x0000009865987211 */ /* 0x000fe400078feaff */
[----:B------:R-:W-:Y:S02]  /*06c0*/  MOV R191, RZ ;  /* 0x000000ff00bf7202 */ /* 0x000fe40000000f00 */
[----:B------:R-:W-:-:S02]  /*06d0*/  LOP3.LUT R173, R186, 0x7fffff8, RZ, 0xc0, !PT ;  /* 0x07fffff8baad7812 */ /* 0x000fc400078ec0ff */
[----:B------:R-:W-:Y:S01]  /*06e0*/  MOV R190, R152 ;  /* 0x0000009800be7202 */ /* 0x000fe20000000f00 */
[----:B------:R-:W-:Y:S05]  /*06f0*/  @!P3 BRA `(.L_x_554) ;  /* 0x000007c00000b947 */ /* 0x000fea0003800000 */
[----:B0-----:R-:W-:Y:S02]  /*0700*/  MOV R105, 0x10 ;  /* 0x0000001000697802 */ /* 0x001fe40000000f00 */
[----:B------:R-:W-:-:S03]  /*0710*/  LEA R114, P0, R152, c[0x0][0x188], 0x5 ;  /* 0x0000620098727a11 */ /* 0x000fc600078028ff */
[C---:B------:R-:W-:Y:S01]  /*0720*/  IMAD.WIDE.U32 R100, R152.reuse, R105, c[0x0][0x208] ;  /* 0x0000820098647625 */ /* 0x040fe200078e0069 */
[----:B------:R-:W-:-:S03]  /*0730*/  LEA.HI.X R115, R152, c[0x0][0x18c], RZ, 0x5, P0 ;  /* 0x0000630098737a11 */ /* 0x000fc600000f2cff */
[C---:B------:R-:W-:Y:S02]  /*0740*/  IMAD.WIDE.U32 R104, R152.reuse, R105, c[0x0][0x210] ;  /* 0x0000840098687625 */ /* 0x040fe400078e0069 */
[----:B------:R0:W2:Y:S04]  /*0750*/  LDG.E.128 R96, [R114.64] ;  /* 0x0000000472607981 */ /* 0x0000a8000c1e1d00 */
[----:B------:R-:W3:Y:S04]  /*0760*/  LDG.E.128 R104, [R104.64] ;  /* 0x0000000468687981 */ /* 0x000ee8000c1e1d00 */
[----:B------:R-:W4:Y:S04]  /*0770*/  LDG.E.128 R100, [R100.64] ;  /* 0x0000000464647981 */ /* 0x000f28000c1e1d00 */
[----:B------:R0:W4:Y:S01]  /*0780*/  LDG.E.128 R108, [R114.64+0x10] ;  /* 0x00001004726c7981 */ /* 0x000122000c1e1d00 */
[----:B------:R-:W-:Y:S01]  /*0790*/  ISETP.NE.U32.AND P0, PT, RZ, c[0x0][0x250], PT ;  /* 0x00009400ff007a0c */ /* 0x000fe20003f05070 */
[----:B------:R-:W-:-:S03]  /*07a0*/  IMAD.SHL.U32 R176, R152, 0x8, RZ ;  /* 0x0000000898b07824 */ /* 0x000fc600078e00ff */
[----:B------:R-:W-:Y:S02]  /*07b0*/  ISETP.NE.AND.EX P0, PT, RZ, c[0x0][0x254], PT, P0 ;  /* 0x00009500ff007a0c */ /* 0x000fe40003f05300 */
[----:B------:R-:W-:Y:S02]  /*07c0*/  SHF.L.U64.HI R170, R152, 0x3, RZ ;  /* 0x0000000398aa7819 */ /* 0x000fe400000102ff */
[----:B------:R-:W-:Y:S02]  /*07d0*/  IADD3 R174, P6, R176, c[0x0][0x190], RZ ;  /* 0x00006400b0ae7a10 */ /* 0x000fe40007fde0ff */
[----:B------:R-:W-:Y:S02]  /*07e0*/  ISETP.NE.U32.AND P1, PT, RZ, c[0x0][0x218], PT ;  /* 0x00008600ff007a0c */ /* 0x000fe40003f25070 */
[----:B------:R-:W-:Y:S02]  /*07f0*/  IADD3.X R175, R170, c[0x0][0x194], RZ, P6, !PT ;  /* 0x00006500aaaf7a10 */ /* 0x000fe400037fe4ff */
[----:B------:R-:W-:-:S03]  /*0800*/  ISETP.NE.AND.EX P1, PT, RZ, c[0x0][0x21c], PT, P1 ;  /* 0x00008700ff007a0c */ /* 0x000fc60003f25310 */
[----:B------:R-:W-:Y:S01]  /*0810*/  @P0 IADD3 R176, P6, R176, c[0x0][0x198], RZ ;  /* 0x00006600b0b00a10 */ /* 0x000fe20007fde0ff */
[----:B0-----:R0:W5:Y:S03]  /*0820*/  LDG.E.64 R114, [R174.64] ;  /* 0x00000004ae727981 */ /* 0x001166000c1e1b00 */
[----:B------:R-:W-:-:S05]  /*0830*/  @P0 IADD3.X R177, R170, c[0x0][0x19c], RZ, P6, !PT ;  /* 0x00006700aab10a10 */ /* 0x000fca00037fe4ff */
[----:B------:R1:W5:Y:S01]  /*0840*/  @P0 LDG.E.64 R116, [R176.64] ;  /* 0x00000004b0740981 */ /* 0x000362000c1e1b00 */
[----:B------:R-:W-:Y:S02]  /*0850*/  ISETP.NE.AND P0, PT, R192, RZ, PT ;  /* 0x000000ffc000720c */ /* 0x000fe40003f05270 */
[----:B------:R-:W-:Y:S02]  /*0860*/  @P1 LEA R170, P6, R152, c[0x0][0x218], 0x5 ;  /* 0x0000860098aa1a11 */ /* 0x000fe400078c28ff */
[----:B-----5:R-:W-:Y:S02]  /*0870*/  FSEL R172, R184, RZ, !P0 ;  /* 0x000000ffb8ac7208 */ /* 0x020fe40004000000 */
[----:B------:R-:W-:-:S05]  /*0880*/  @P1 LEA.HI.X R171, R152, c[0x0][0x21c], RZ, 0x5, P6 ;  /* 0x0000870098ab1a11 */ /* 0x000fca00030f2cff */
[----:B------:R0:W5:Y:S04]  /*0890*/  @P1 LDG.E.128 R68, [R170.64] ;  /* 0x00000004aa441981 */ /* 0x000168000c1e1d00 */
[----:B------:R0:W5:Y:S01]  /*08a0*/  @P1 LDG.E.128 R72, [R170.64+0x10] ;  /* 0x00001004aa481981 */ /* 0x000162000c1e1d00 */
[--C-:B--2---:R-:W-:Y:S02]  /*08b0*/  FADD.FTZ R180, R98, -R172.reuse ;  /* 0x800000ac62b47221 */ /* 0x104fe40000010000 */
[----:B------:R-:W-:Y:S01]  /*08c0*/  FADD.FTZ R178, R97, -R172 ;  /* 0x800000ac61b27221 */ /* 0x000fe20000010000 */
[----:B---3--:R-:W-:Y:S01]  /*08d0*/  PRMT R98, RZ, 0x5410, R104 ;  /* 0x00005410ff627816 */ /* 0x008fe20000000068 */
[----:B------:R-:W-:Y:S01]  /*08e0*/  FADD.FTZ R96, R96, -R172 ;  /* 0x800000ac60607221 */ /* 0x000fe20000010000 */
[----:B----4-:R-:W-:-:S02]  /*08f0*/  PRMT R185, RZ, 0x5410, R102 ;  /* 0x00005410ffb97816 */ /* 0x010fc40000000066 */
[----:B------:R-:W-:Y:S02]  /*0900*/  PRMT R187, RZ, 0x7610, R102 ;  /* 0x00007610ffbb7816 */ /* 0x000fe40000000066 */
[--C-:B------:R-:W-:Y:S01]  /*0910*/  PRMT R188, RZ, 0x5410, R103.reuse ;  /* 0x00005410ffbc7816 */ /* 0x100fe20000000067 */
[----:B------:R-:W-:Y:S01]  /*0920*/  FADD.FTZ R108, R108, -R172 ;  /* 0x800000ac6c6c7221 */ /* 0x000fe20000010000 */
[----:B------:R-:W-:Y:S02]  /*0930*/  PRMT R191, RZ, 0x7610, R103 ;  /* 0x00007610ffbf7816 */ /* 0x000fe40000000067 */
[--C-:B------:R-:W-:Y:S02]  /*0940*/  PRMT R102, RZ, 0x5410, R106.reuse ;  /* 0x00005410ff667816 */ /* 0x100fe4000000006a */
[----:B------:R-:W-:Y:S01]  /*0950*/  PRMT R103, RZ, 0x7610, R106 ;  /* 0x00007610ff677816 */ /* 0x000fe2000000006a */
[----:B------:R-:W-:Y:S01]  /*0960*/  FADD.FTZ R182, R99, -R172 ;  /* 0x800000ac63b67221 */ /* 0x000fe20000010000 */
[----:B------:R-:W-:Y:S01]  /*0970*/  PRMT R97, RZ, 0x5410, R100 ;  /* 0x00005410ff617816 */ /* 0x000fe20000000064 */
[----:B------:R-:W-:Y:S01]  /*0980*/  FADD.FTZ R106, R109, -R172 ;  /* 0x800000ac6d6a7221 */ /* 0x000fe20000010000 */
[----:B------:R-:W-:Y:S01]  /*0990*/  PRMT R104, RZ, 0x7610, R104 ;  /* 0x00007610ff687816 */ /* 0x000fe20000000068 */
[--C-:B------:R-:W-:Y:S01]  /*09a0*/  FADD.FTZ R110, R110, -R172.reuse ;  /* 0x800000ac6e6e7221 */ /* 0x100fe20000010000 */
[--C-:B------:R-:W-:Y:S01]  /*09b0*/  PRMT R99, RZ, 0x5410, R101.reuse ;  /* 0x00005410ff637816 */ /* 0x100fe20000000065 */
[----:B------:R-:W-:Y:S01]  /*09c0*/  FADD.FTZ R190, R111, -R172 ;  /* 0x800000ac6fbe7221 */ /* 0x000fe20000010000 */
[----:B------:R-:W-:Y:S01]  /*09d0*/  PRMT R181, RZ, 0x7610, R101 ;  /* 0x00007610ffb57816 */ /* 0x000fe20000000065 */
[----:B0-----:R-:W-:Y:S01]  /*09e0*/  FMUL.FTZ R170, R127, R98 ;  /* 0x000000627faa7220 */ /* 0x001fe20000410000 */
[----:B------:R-:W-:Y:S01]  /*09f0*/  PRMT R101, RZ, 0x5410, R105 ;  /* 0x00005410ff657816 */ /* 0x000fe20000000069 */
[C---:B------:R-:W-:Y:S01]  /*0a00*/  FMUL.FTZ R172, R153.reuse, R178 ;  /* 0x000000b299ac7220 */ /* 0x040fe20000410000 */
[----:B------:R-:W-:Y:S01]  /*0a10*/  PRMT R100, RZ, 0x7610, R100 ;  /* 0x00007610ff647816 */ /* 0x000fe20000000064 */
[----:B------:R-:W-:-:S02]  /*0a20*/  FMUL.FTZ R171, R153, R96 ;  /* 0x0000006099ab7220 */ /* 0x000fc40000410000 */
[----:B------:R-:W-:Y:S02]  /*0a30*/  FMUL.FTZ R178, R131, R102 ;  /* 0x0000006683b27220 */ /* 0x000fe40000410000 */
[----:B------:R-:W-:Y:S02]  /*0a40*/  FMUL.FTZ R183, R153, R108 ;  /* 0x0000006c99b77220 */ /* 0x000fe40000410000 */
[----:B------:R-:W-:Y:S02]  /*0a50*/  FMUL.FTZ R96, R132, R103 ;  /* 0x0000006784607220 */ /* 0x000fe40000410000 */
[----:B------:R-:W-:Y:S02]  /*0a60*/  FMUL.FTZ R175, R128, R104 ;  /* 0x0000006880af7220 */ /* 0x000fe40000410000 */
[----:B------:R-:W-:Y:S01]  /*0a70*/  FFMA.FTZ R170, R119, R97, R170 ;  /* 0x0000006177aa7223 */ /* 0x000fe200000100aa */
[----:B------:R-:W-:Y:S01]  /*0a80*/  PRMT R105, RZ, 0x7610, R105 ;  /* 0x00007610ff697816 */ /* 0x000fe20000000069 */
[----:B------:R-:W-:-:S02]  /*0a90*/  FADD.FTZ R44, R44, R185 ;  /* 0x000000b92c2c7221 */ /* 0x000fc40000010000 */
[-C--:B------:R-:W-:Y:S02]  /*0aa0*/  FFMA.FTZ R178, R123, R185.reuse, R178 ;  /* 0x000000b97bb27223 */ /* 0x080fe400000100b2 */
[----:B------:R-:W-:Y:S02]  /*0ab0*/  FFMA.FTZ R60, R183, R185, R60 ;  /* 0x000000b9b73c7223 */ /* 0x000fe4000001003c */
[----:B------:R-:W-:Y:S02]  /*0ac0*/  FADD.FTZ R48, R48, R97 ;  /* 0x0000006130307221 */ /* 0x000fe40000010000 */
[----:B------:R-:W-:Y:S02]  /*0ad0*/  FFMA.FTZ R64, R171, R97, R64 ;  /* 0x00000061ab407223 */ /* 0x000fe40000010040 */
[----:B-1----:R-:W-:Y:S02]  /*0ae0*/  FMUL.FTZ R176, R129, R101 ;  /* 0x0000006581b07220 */ /* 0x002fe40000410000 */
[----:B------:R-:W-:-:S02]  /*0af0*/  FMUL.FTZ R177, R153, R180 ;  /* 0x000000b499b17220 */ /* 0x000fc40000410000 */
[----:B------:R-:W-:Y:S02]  /*0b00*/  FFMA.FTZ R185, R124, R187, R96 ;  /* 0x000000bb7cb97223 */ /* 0x000fe40000010060 */
        /* <DEDUP_REMOVED lines=15> */
[----:B------:R-:W-:Y:S01]  /*0c00*/  FFMA.FTZ R97, R174, R179, R97 ;  /* 0x000000b3ae617223 */ /* 0x000fe20000010061 */
[----:B------:R-:W-:Y:S01]  /*0c10*/  PRMT R107, RZ, 0x7610, R107 ;  /* 0x00007610ff6b7816 */ /* 0x000fe2000000006b */
[----:B------:R-:W-:Y:S02]  /*0c20*/  FMUL.FTZ R180, R153, R106 ;  /* 0x0000006a99b47220 */ /* 0x000fe40000410000 */
[----:B------:R-:W-:-:S02]  /*0c30*/  FMUL.FTZ R182, R133, R189 ;  /* 0x000000bd85b67220 */ /* 0x000fc40000410000 */
[----:B------:R-:W-:Y:S02]  /*0c40*/  FADD.FTZ R96, R99, R178 ;  /* 0x000000b263607221 */ /* 0x000fe40000010000 */
[----:B------:R-:W-:Y:S02]  /*0c50*/  FFMA.FTZ R97, R183, R178, R97 ;  /* 0x000000b2b7617223 */ /* 0x000fe40000010061 */
[----:B------:R-:W-:Y:S02]  /*0c60*/  FADD.FTZ R51, R51, R181 ;  /* 0x000000b533337221 */ /* 0x000fe40000010000 */
[----:B------:R-:W-:Y:S02]  /*0c70*/  FFMA.FTZ R67, R174, R181, R67 ;  /* 0x000000b5ae437223 */ /* 0x000fe40000010043 */
[----:B------:R-:W-:Y:S02]  /*0c80*/  FMUL.FTZ R181, R153, R110 ;  /* 0x0000006e99b57220 */ /* 0x000fe40000410000 */
[----:B------:R-:W-:-:S02]  /*0c90*/  FADD.FTZ R45, R45, R187 ;  /* 0x000000bb2d2d7221 */ /* 0x000fc40000010000 */
[----:B------:R-:W-:Y:S02]  /*0ca0*/  FFMA.FTZ R61, R180, R187, R61 ;  /* 0x000000bbb43d7223 */ /* 0x000fe4000001003d */
        /* <DEDUP_REMOVED lines=33> */
.L_x_554:
[----:B0-----:R-:W-:Y:S05]  /*0ec0*/  BSYNC B0 ;  /* 0x0000000000007941 */ /* 0x001fea0003800000 */
.L_x_553:
[----:B------:R-:W-:Y:S01]  /*0ed0*/  BSSY B0, `(.L_x_555) ;  /* 0x000007d000007945 */ /* 0x000fe20003800000 */
[----:B------:R-:W-:Y:S05]  /*0ee0*/  @!P4 BRA `(.L_x_556) ;  /* 0x000007b00000c947 */ /* 0x000fea0003800000 */
[----:B------:R-:W-:Y:S01]  /*0ef0*/  HFMA2.MMA R101, -RZ, RZ, 0, 9.5367431640625e-07 ;  /* 0x00000010ff657435 */ /* 0x000fe200000001ff */
[----:B------:R-:W-:-:S09]  /*0f00*/  LEA R2, P0, R190, c[0x0][0x188], 0x5 ;  /* 0x00006200be027a11 */ /* 0x000fd200078028ff */
[C---:B------:R-:W-:Y:S01]  /*0f10*/  IMAD.WIDE.U32 R96, R190.reuse, R101, c[0x0][0x208] ;  /* 0x00008200be607625 */ /* 0x040fe200078e0065 */
[----:B------:R-:W-:-:S03]  /*0f20*/  LEA.HI.X R3, R190, c[0x0][0x18c], RZ, 0x5, P0 ;  /* 0x00006300be037a11 */ /* 0x000fc600000f2cff */
[----:B------:R-:W-:Y:S02]  /*0f30*/  IMAD.WIDE.U32 R100, R190, R101, c[0x0][0x210] ;  /* 0x00008400be647625 */ /* 0x000fe400078e0065 */
[----:B------:R-:W2:Y:S04]  /*0f40*/  LDG.E.128 R96, [R96.64] ;  /* 0x0000000460607981 */ /* 0x000ea8000c1e1d00 */
[----:B------:R-:W3:Y:S04]  /*0f50*/  LDG.E.128 R100, [R100.64] ;  /* 0x0000000464647981 */ /* 0x000ee8000c1e1d00 */
[----:B------:R0:W4:Y:S04]  /*0f60*/  LDG.E.128 R104, [R2.64] ;  /* 0x0000000402687981 */ /* 0x000128000c1e1d00 */
[----:B------:R0:W3:Y:S01]  /*0f70*/  LDG.E.128 R108, [R2.64+0x10] ;  /* 0x00001004026c7981 */ /* 0x0000e2000c1e1d00 */
[----:B------:R-:W-:-:S02]  /*0f80*/  ISETP.NE.U32.AND P0, PT, RZ, c[0x0][0x218], PT ;  /* 0x00008600ff007a0c */ /* 0x000fc40003f05070 */
[----:B------:R-:W-:Y:S02]  /*0f90*/  ISETP.NE.U32.AND P1, PT, RZ, c[0x0][0x250], PT ;  /* 0x00009400ff007a0c */ /* 0x000fe40003f25070 */
[----:B------:R-:W-:Y:S02]  /*0fa0*/  ISETP.NE.AND.EX P0, PT, RZ, c[0x0][0x21c], PT, P0 ;  /* 0x00008700ff007a0c */ /* 0x000fe40003f05300 */
[----:B------:R-:W-:Y:S02]  /*0fb0*/  ISETP.NE.AND.EX P1, PT, RZ, c[0x0][0x254], PT, P1 ;  /* 0x00009500ff007a0c */ /* 0x000fe40003f25310 */
[----:B------:R-:W-:Y:S02]  /*0fc0*/  SHF.L.U32 R158, R190, 0x3, RZ ;  /* 0x00000003be9e7819 */ /* 0x000fe400000006ff */
[----:B------:R-:W-:-:S07]  /*0fd0*/  SHF.R.U32.HI R159, RZ, 0x1d, R190 ;  /* 0x0000001dff9f7819 */ /* 0x000fce00000116be */
[----:B------:R-:W-:-:S04]  /*0fe0*/  @P0 LEA R154, P6, R190, c[0x0][0x218], 0x5 ;  /* 0x00008600be9a0a11 */ /* 0x000fc800078c28ff */
[----:B------:R-:W-:Y:S02]  /*0ff0*/  @P0 LEA.HI.X R155, R190, c[0x0][0x21c], RZ, 0x5, P6 ;  /* 0x00008700be9b0a11 */ /* 0x000fe400030f2cff */
[----:B------:R-:W-:-:S03]  /*1000*/  IADD3 R156, P6, R158, c[0x0][0x190], RZ ;  /* 0x000064009e9c7a10 */ /* 0x000fc60007fde0ff */
[----:B------:R1:W5:Y:S01]  /*1010*/  @P0 LDG.E.128 R76, [R154.64] ;  /* 0x000000049a4c0981 */ /* 0x000362000c1e1d00 */
[C---:B------:R-:W-:Y:S02]  /*1020*/  IADD3.X R157, R159.reuse, c[0x0][0x194], RZ, P6, !PT ;  /* 0x000065009f9d7a10 */ /* 0x040fe400037fe4ff */
[----:B------:R-:W-:Y:S01]  /*1030*/  @P1 IADD3 R158, P6, R158, c[0x0][0x198], RZ ;  /* 0x000066009e9e1a10 */ /* 0x000fe20007fde0ff */
[----:B------:R1:W5:Y:S01]  /*1040*/  @P0 LDG.E.128 R80, [R154.64+0x10] ;  /* 0x000010049a500981 */ /* 0x000362000c1e1d00 */
[----:B------:R-:W-:Y:S02]  /*1050*/  ISETP.NE.AND P0, PT, R192, RZ, PT ;  /* 0x000000ffc000720c */ /* 0x000fe40003f05270 */
[----:B------:R-:W-:Y:S01]  /*1060*/  @P1 IADD3.X R159, R159, c[0x0][0x19c], RZ, P6, !PT ;  /* 0x000067009f9f1a10 */ /* 0x000fe200037fe4ff */
[----:B0-----:R0:W5:Y:S04]  /*1070*/  LDG.E.64 R2, [R156.64] ;  /* 0x000000049c027981 */ /* 0x001168000c1e1b00 */
[----:B------:R0:W5:Y:S01]  /*1080*/  @P1 LDG.E.64 R112, [R158.64] ;  /* 0x000000049e701981 */ /* 0x000162000c1e1b00 */
[----:B--2---:R-:W-:-:S02]  /*1090*/  PRMT R169, RZ, 0x5410, R99 ;  /* 0x00005410ffa97816 */ /* 0x004fc40000000063 */
[----:B------:R-:W-:Y:S02]  /*10a0*/  PRMT R190, RZ, 0x7610, R99 ;  /* 0x00007610ffbe7816 */ /* 0x000fe40000000063 */
[----:B-----5:R-:W-:Y:S02]  /*10b0*/  FSEL R99, R184, RZ, !P0 ;  /* 0x000000ffb8637208 */ /* 0x020fe40004000000 */
[--C-:B0-----:R-:W-:Y:S02]  /*10c0*/  PRMT R156, RZ, 0x5410, R96.reuse ;  /* 0x00005410ff9c7816 */ /* 0x101fe40000000060 */
[----:B------:R-:W-:Y:S01]  /*10d0*/  PRMT R158, RZ, 0x7610, R96 ;  /* 0x00007610ff9e7816 */ /* 0x000fe20000000060 */
[----:B----4-:R-:W-:Y:S01]  /*10e0*/  FADD.FTZ R104, -R99, R104 ;  /* 0x0000006863687221 */ /* 0x010fe20000010100 */
[----:B---3--:R-:W-:Y:S02]  /*10f0*/  PRMT R96, RZ, 0x5410, R100 ;  /* 0x00005410ff607816 */ /* 0x008fe40000000064 */
[--C-:B------:R-:W-:Y:S01]  /*1100*/  PRMT R165, RZ, 0x5410, R98.reuse ;  /* 0x00005410ffa57816 */ /* 0x100fe20000000062 */
[----:B-1----:R-:W-:Y:S01]  /*1110*/  FMUL.FTZ R155, R153, R104 ;  /* 0x00000068999b7220 */ /* 0x002fe20000410000 */
[----:B------:R-:W-:Y:S01]  /*1120*/  PRMT R166, RZ, 0x7610, R98 ;  /* 0x00007610ffa67816 */ /* 0x000fe20000000062 */
[----:B------:R-:W-:Y:S01]  /*1130*/  FMUL.FTZ R154, R143, R96 ;  /* 0x000000608f9a7220 */ /* 0x000fe20000410000 */
[----:B------:R-:W-:Y:S01]  /*1140*/  PRMT R100, RZ, 0x7610, R100 ;  /* 0x00007610ff647816 */ /* 0x000fe20000000064 */
[----:B------:R-:W-:Y:S01]  /*1150*/  FADD.FTZ R98, -R99, R105 ;  /* 0x0000006963627221 */ /* 0x000fe20000010100 */
[--C-:B------:R-:W-:Y:S01]  /*1160*/  PRMT R161, RZ, 0x5410, R97.reuse ;  /* 0x00005410ffa17816 */ /* 0x100fe20000000061 */
[----:B------:R-:W-:Y:S01]  /*1170*/  FADD.FTZ R40, R40, R156 ;  /* 0x0000009c28287221 */ /* 0x000fe20000010000 */
[----:B------:R-:W-:Y:S01]  /*1180*/  PRMT R162, RZ, 0x7610, R97 ;  /* 0x00007610ffa27816 */ /* 0x000fe20000000061 */
[-C--:B------:R-:W-:Y:S01]  /*1190*/  FFMA.FTZ R154, R135, R156.reuse, R154 ;  /* 0x0000009c879a7223 */ /* 0x080fe2000001009a */
[--C-:B------:R-:W-:Y:S01]  /*11a0*/  PRMT R97, RZ, 0x5410, R101.reuse ;  /* 0x00005410ff617816 */ /* 0x100fe20000000065 */
[----:B------:R-:W-:Y:S01]  /*11b0*/  FFMA.FTZ R56, R155, R156, R56 ;  /* 0x0000009c9b387223 */ /* 0x000fe20000010038 */
[----:B------:R-:W-:Y:S01]  /*11c0*/  PRMT R164, RZ, 0x7610, R101 ;  /* 0x00007610ffa47816 */ /* 0x000fe20000000065 */
[----:B------:R-:W-:-:S02]  /*11d0*/  FMUL.FTZ R157, R145, R100 ;  /* 0x00000064919d7220 */ /* 0x000fc40000410000 */
[----:B------:R-:W-:Y:S02]  /*11e0*/  FMUL.FTZ R156, R153, R98 ;  /* 0x00000062999c7220 */ /* 0x000fe40000410000 */
[C---:B------:R-:W-:Y:S02]  /*11f0*/  FADD.FTZ R106, -R99.reuse, R106 ;  /* 0x0000006a636a7221 */ /* 0x040fe40000010100 */
[----:B------:R-:W-:Y:S01]  /*1200*/  FADD.FTZ R160, -R99, R107 ;  /* 0x0000006b63a07221 */ /* 0x000fe20000010100 */
[----:B------:R-:W-:Y:S01]  /*1210*/  PRMT R101, RZ, 0x5410, R102 ;  /* 0x00005410ff657816 */ /* 0x000fe20000000066 */
[----:B------:R-:W-:Y:S01]  /*1220*/  FADD.FTZ R41, R41, R158 ;  /* 0x0000009e29297221 */ /* 0x000fe20000010000 */
[----:B------:R-:W-:Y:S01]  /*1230*/  PRMT R168, RZ, 0x7610, R102 ;  /* 0x00007610ffa87816 */ /* 0x000fe20000000066 */
[-C--:B------:R-:W-:Y:S02]  /*1240*/  FFMA.FTZ R157, R136, R158.reuse, R157 ;  /* 0x0000009e889d7223 */ /* 0x080fe4000001009d */
[----:B------:R-:W-:-:S02]  /*1250*/  FFMA.FTZ R57, R156, R158, R57 ;  /* 0x0000009e9c397223 */ /* 0x000fc40000010039 */
[C---:B------:R-:W-:Y:S02]  /*1260*/  FADD.FTZ R108, -R99.reuse, R108 ;  /* 0x0000006c636c7221 */ /* 0x040fe40000010100 */
[C---:B------:R-:W-:Y:S02]  /*1270*/  FADD.FTZ R102, -R99.reuse, R109 ;  /* 0x0000006d63667221 */ /* 0x040fe40000010100 */
[C---:B------:R-:W-:Y:S02]  /*1280*/  FADD.FTZ R110, -R99.reuse, R110 ;  /* 0x0000006e636e7221 */ /* 0x040fe40000010100 */
[----:B------:R-:W-:Y:S02]  /*1290*/  FADD.FTZ R104, -R99, R111 ;  /* 0x0000006f63687221 */ /* 0x000fe40000010100 */
[----:B------:R-:W-:Y:S02]  /*12a0*/  FMUL.FTZ R158, R146, R97 ;  /* 0x00000061929e7220 */ /* 0x000fe40000410000 */
[----:B------:R-:W-:-:S02]  /*12b0*/  FMUL.FTZ R159, R153, R106 ;  /* 0x0000006a999f7220 */ /* 0x000fc40000410000 */
[----:B------:R-:W-:Y:S02]  /*12c0*/  FMUL.FTZ R99, R147, R164 ;  /* 0x000000a493637220 */ /* 0x000fe40000410000 */
[----:B------:R-:W-:Y:S02]  /*12d0*/  FMUL.FTZ R160, R153, R160 ;  /* 0x000000a099a07220 */ /* 0x000fe40000410000 */
[----:B------:R-:W-:Y:S02]  /*12e0*/  FADD.FTZ R42, R42, R161 ;  /* 0x000000a12a2a7221 */ /* 0x000fe40000010000 */
[-C--:B------:R-:W-:Y:S02]  /*12f0*/  FFMA.FTZ R158, R137, R161.reuse, R158 ;  /* 0x000000a1899e7223 */ /* 0x080fe4000001009e */
[----:B------:R-:W-:Y:S02]  /*1300*/  FFMA.FTZ R58, R159, R161, R58 ;  /* 0x000000a19f3a7223 */ /* 0x000fe4000001003a */
[----:B------:R-:W-:-:S02]  /*1310*/  FADD.FTZ R43, R43, R162 ;  /* 0x000000a22b2b7221 */ /* 0x000fc40000010000 */
[-C--:B------:R-:W-:Y:S02]  /*1320*/  FFMA.FTZ R161, R138, R162.reuse, R99 ;  /* 0x000000a28aa17223 */ /* 0x080fe40000010063 */
[----:B------:R-:W-:Y:S02]  /*1330*/  FFMA.FTZ R59, R160, R162, R59 ;  /* 0x000000a2a03b7223 */ /* 0x000fe4000001003b */
[----:B------:R-:W-:Y:S02]  /*1340*/  FADD.FTZ R10, R10, R97 ;  /* 0x000000610a0a7221 */ /* 0x000fe40000010000 */
[----:B------:R-:W-:Y:S02]  /*1350*/  FFMA.FTZ R26, R159, R97, R26 ;  /* 0x000000619f1a7223 */ /* 0x000fe4000001001a */
[----:B------:R-:W-:Y:S02]  /*1360*/  FMUL.FTZ R162, R148, R101 ;  /* 0x0000006594a27220 */ /* 0x000fe40000410000 */
[----:B------:R-:W-:-:S02]  /*1370*/  FMUL.FTZ R163, R153, R108 ;  /* 0x0000006c99a37220 */ /* 0x000fc40000410000 */
[----:B------:R-:W-:Y:S02]  /*1380*/  FADD.FTZ R8, R8, R96 ;  /* 0x0000006008087221 */ /* 0x000fe40000010000 */
[----:B------:R-:W-:Y:S02]  /*1390*/  FFMA.FTZ R24, R155, R96, R24 ;  /* 0x000000609b187223 */ /* 0x000fe40000010018 */
[----:B------:R-:W-:Y:S02]  /*13a0*/  FMUL.FTZ R97, R149, R168 ;  /* 0x000000a895617220 */ /* 0x000fe40000410000 */
[----:B------:R-:W-:Y:S02]  /*13b0*/  FADD.FTZ R96, R191, R154 ;  /* 0x0000009abf607221 */ /* 0x000fe40000010000 */
[----:B------:R-:W-:Y:S02]  /*13c0*/  FFMA.FTZ R189, R155, R154, R189 ;  /* 0x0000009a9bbd7223 */ /* 0x000fe400000100bd */
[----:B------:R-:W-:-:S02]  /*13d0*/  FADD.FTZ R36, R36, R165 ;  /* 0x000000a524247221 */ /* 0x000fc40000010000 */
[-C--:B------:R-:W-:Y:S02]  /*13e0*/  FFMA.FTZ R162, R139, R165.reuse, R162 ;  /* 0x000000a58ba27223 */ /* 0x080fe400000100a2 */
[----:B------:R-:W-:Y:S02]  /*13f0*/  FFMA.FTZ R52, R163, R165, R52 ;  /* 0x000000a5a3347223 */ /* 0x000fe40000010034 */
[----:B------:R-:W-:Y:S02]  /*1400*/  FFMA.FTZ R165, R140, R166, R97 ;  /* 0x000000a68ca57223 */ /* 0x000fe40000010061 */
[----:B------:R-:W-:Y:S02]  /*1410*/  FADD.FTZ R97, R96, R157 ;  /* 0x0000009d60617221 */ /* 0x000fe40000010000 */
[----:B------:R-:W-:Y:S02]  /*1420*/  FFMA.FTZ R189, R156, R157, R189 ;  /* 0x0000009d9cbd7223 */ /* 0x000fe400000100bd */
[----:B------:R-:W-:-:S02]  /*1430*/  FADD.FTZ R96, R97, R158 ;  /* 0x0000009e61607221 */ /* 0x000fc40000010000 */
[----:B------:R-:W-:Y:S01]  /*1440*/  FFMA.FTZ R189, R159, R158, R189 ;  /* 0x0000009e9fbd7223 */ /* 0x000fe200000100bd */
[----:B------:R-:W-:Y:S01]  /*1450*/  PRMT R193, RZ, 0x5410, R103 ;  /* 0x00005410ffc17816 */ /* 0x000fe20000000067 */
[----:B------:R-:W-:Y:S02]  /*1460*/  FADD.FTZ R11, R11, R164 ;  /* 0x000000a40b0b7221 */ /* 0x000fe40000010000 */
[----:B------:R-:W-:Y:S02]  /*1470*/  FFMA.FTZ R27, R160, R164, R27 ;  /* 0x000000a4a01b7223 */ /* 0x000fe4000001001b */
[----:B------:R-:W-:Y:S02]  /*1480*/  FMUL.FTZ R164, R153, R102 ;  /* 0x0000006699a47220 */ /* 0x000fe40000410000 */
[----:B------:R-:W-:Y:S02]  /*1490*/  FADD.FTZ R97, R96, R161 ;  /* 0x000000a160617221 */ /* 0x000fe40000010000 */
[----:B------:R-:W-:Y:S01]  /*14a0*/  FFMA.FTZ R189, R160, R161, R189 ;  /* 0x000000a1a0bd7223 */ /* 0x000fe200000100bd */
[----:B------:R-:W-:Y:S01]  /*14b0*/  PRMT R184, RZ, 0x7610, R103 ;  /* 0x00007610ffb87816 */ /* 0x000fe20000000067 */
        /* <DEDUP_REMOVED lines=30> */
.L_x_556:
[----:B------:R-:W-:Y:S05]  /*16a0*/  BSYNC B0 ;  /* 0x0000000000007941 */ /* 0x000fea0003800000 */
.L_x_555:
[----:B------:R-:W-:Y:S01]  /*16b0*/  @!P5 IADD3 R173, R173, 0x8, RZ ;  /* 0x00000008adadd810 */ /* 0x000fe20007ffe0ff */
[----:B------:R-:W-:Y:S05]  /*16c0*/  BRA.DIV ~URZ, `(.L_x_557) ;  /* 0x000015227f007947 */ /* 0x000fea000b800000 */
[----:B------:R0:W1:Y:S02]  /*16d0*/  SHFL.DOWN PT, R98, R191, 0x10, 0x1f ;  /* 0x0a001f00bf627f89 */ /* 0x00006400000e0000 */
.L_x_566:
        /* <DEDUP_REMOVED lines=18> */
.L_x_567:
[----:B------:R-:W-:Y:S01]  /*1800*/  @!P2 LOP3.LUT R186, R186, 0x7, RZ, 0xc0, !PT ;  /* 0x00000007babaa812 */ /* 0x000fe200078ec0ff */
[----:B---3--:R-:W-:Y:S01]  /*1810*/  FADD.FTZ R190, R190, R101 ;  /* 0x00000065bebe7221 */ /* 0x008fe20000010000 */
[----:B------:R-:W-:Y:S01]  /*1820*/  WARPSYNC 0xffffffff ;  /* 0xffffffff00007948 */ /* 0x000fe20003800000 */
[----:B0-2---:R-:W-:Y:S01]  /*1830*/  FADD.FTZ R191, R96, R103 ;  /* 0x0000006760bf7221 */ /* 0x005fe20000010000 */
[----:B------:R-:W-:Y:S01]  /*1840*/  BSSY B0, `(.L_x_559) ;  /* 0x0000094000007945 */ /* 0x000fe20003800000 */
[----:B------:R-:W-:-:S05]  /*1850*/  @!P2 IMAD.IADD R186, R173, 0x1, R186 ;  /* 0x00000001adbaa824 */ /* 0x000fca00078e02ba */
[----:B------:R-:W-:Y:S04]  /*1860*/  @!P2 STS.64 [R186.X8+0x4000], R190 ;  /* 0x004000beba00a388 */ /* 0x000fe80000008a00 */
[----:B------:R-:W-:Y:S06]  /*1870*/  BAR.SYNC.DEFER_BLOCKING 0x0 ;  /* 0x0000000000007b1d */ /* 0x000fec0000010000 */
[----:B------:R-:W0:Y:S04]  /*1880*/  LDS.128 R96, [R173.X8+0x4000] ;  /* 0x00400000ad607984 */ /* 0x000e280000008c00 */
[----:B-1----:R-:W1:Y:S04]  /*1890*/  LDS.128 R100, [R173.X8+0x4010] ;  /* 0x00401000ad647984 */ /* 0x002e680000008c00 */
[----:B------:R-:W2:Y:S04]  /*18a0*/  LDS.128 R104, [R173.X8+0x4020] ;  /* 0x00402000ad687984 */ /* 0x000ea80000008c00 */
[----:B------:R-:W3:Y:S01]  /*18b0*/  LDS.128 R108, [R173.X8+0x4030] ;  /* 0x00403000ad6c7984 */ /* 0x000ee20000008c00 */
        /* <DEDUP_REMOVED lines=19> */
[----:B------:R-:W-:Y:S01]  /*19f0*/  ISETP.NE.AND P0, PT, R192, RZ, PT ;  /* 0x000000ffc000720c */ /* 0x000fe20003f05270 */
[----:B------:R-:W-:Y:S01]  /*1a00*/  HFMA2.MMA R189, -RZ, RZ, 0, 9.5367431640625e-07 ;  /* 0x00000010ffbd7435 */ /* 0x000fe200000001ff */
[----:B------:R-:W-:-:S02]  /*1a10*/  ISETP.NE.U32.AND P1, PT, RZ, c[0x0][0x218], PT ;  /* 0x00008600ff007a0c */ /* 0x000fc40003f25070 */
[----:B------:R-:W-:Y:S02]  /*1a20*/  FSEL R103, R110, RZ, !P0 ;  /* 0x000000ff6e677208 */ /* 0x000fe40004000000 */
[----:B------:R-:W-:Y:S02]  /*1a30*/  MOV R96, R114 ;  /* 0x0000007200607202 */ /* 0x000fe40000000f00 */
[----:B------:R-:W-:Y:S01]  /*1a40*/  ISETP.NE.AND.EX P1, PT, RZ, c[0x0][0x21c], PT, P1 ;  /* 0x00008700ff007a0c */ /* 0x000fe20003f25310 */
[-CC-:B------:R-:W-:Y:S01]  /*1a50*/  FFMA.FTZ R97, R177, R108.reuse, R103.reuse ;  /* 0x0000006cb1617223 */ /* 0x180fe20000010067 */
[----:B------:R-:W-:Y:S01]  /*1a60*/  LOP3.LUT P6, RZ, R96, 0xff, RZ, 0xc0, !PT ;  /* 0x000000ff60ff7812 */ /* 0x000fe200078cc0ff */
[-C--:B------:R-:W-:Y:S01]  /*1a70*/  FFMA.FTZ R99, R183, R108.reuse, R103 ;  /* 0x0000006cb7637223 */ /* 0x080fe20000010067 */
[----:B------:R-:W-:Y:S01]  /*1a80*/  ISETP.NE.U32.AND P0, PT, RZ, c[0x0][0x258], PT ;  /* 0x00009600ff007a0c */ /* 0x000fe20003f05070 */
[----:B------:R-:W-:Y:S01]  /*1a90*/  FADD.FTZ R96, R176, -R97 ;  /* 0x80000061b0607221 */ /* 0x000fe20000010000 */
[----:B------:R-:W-:Y:S01]  /*1aa0*/  LOP3.LUT P2, RZ, R114, 0xff0000, RZ, 0xc0, !PT ;  /* 0x00ff000072ff7812 */ /* 0x000fe2000784c0ff */
[--C-:B------:R-:W-:Y:S01]  /*1ab0*/  FFMA.FTZ R98, R174, R108, R103.reuse ;  /* 0x0000006cae627223 */ /* 0x100fe20000010067 */
[----:B------:R-:W-:Y:S01]  /*1ac0*/  ISETP.NE.AND.EX P0, PT, RZ, c[0x0][0x25c], PT, P0 ;  /* 0x00009700ff007a0c */ /* 0x000fe20003f05300 */
[----:B-----5:R-:W-:Y:S01]  /*1ad0*/  FMUL.FTZ R97, R153, R96 ;  /* 0x0000006099617220 */ /* 0x020fe20000410000 */
[----:B------:R-:W-:Y:S01]  /*1ae0*/  LOP3.LUT P5, RZ, R115, 0xff, RZ, 0xc0, !PT ;  /* 0x000000ff73ff7812 */ /* 0x000fe200078ac0ff */
[----:B------:R-:W-:-:S02]  /*1af0*/  FFMA.FTZ R100, R180, R108, R103 ;  /* 0x0000006cb4647223 */ /* 0x000fc40000010067 */
[----:B------:R-:W-:Y:S02]  /*1b00*/  FADD.FTZ R96, R178, -R99 ;  /* 0x80000063b2607221 */ /* 0x000fe40000010000 */
[----:B------:R-:W-:Y:S02]  /*1b10*/  FADD.FTZ R98, R179, -R98 ;  /* 0x80000062b3627221 */ /* 0x000fe40000010000 */
[----:B------:R-:W-:Y:S02]  /*1b20*/  FADD.FTZ R100, R185, -R100 ;  /* 0x80000064b9647221 */ /* 0x000fe40000010000 */
[C---:B------:R-:W-:Y:S02]  /*1b30*/  FMUL.FTZ R99, R153.reuse, R96 ;  /* 0x0000006099637220 */ /* 0x040fe40000410000 */
[----:B------:R-:W-:Y:S02]  /*1b40*/  @P1 FADD.FTZ R97, R70, R97 ;  /* 0x0000006146611221 */ /* 0x000fe40000010000 */
[----:B------:R-:W-:-:S02]  /*1b50*/  FMUL.FTZ R98, R153, R98 ;  /* 0x0000006299627220 */ /* 0x000fc40000410000 */
[----:B------:R-:W-:Y:S01]  /*1b60*/  FMUL.FTZ R100, R153, R100 ;  /* 0x0000006499647220 */ /* 0x000fe20000410000 */
[C---:B------:R-:W-:Y:S01]  /*1b70*/  SEL R86, R97.reuse, R86, P0 ;  /* 0x0000005661567207 */ /* 0x040fe20000000000 */
[----:B------:R-:W-:Y:S02]  /*1b80*/  @P1 FADD.FTZ R99, R72, R99 ;  /* 0x0000006348631221 */ /* 0x000fe40000010000 */
[----:B------:R-:W-:Y:S02]  /*1b90*/  FMUL.FTZ R107, R97, c[0x0][0x1e8] ;  /* 0x00007a00616b7a20 */ /* 0x000fe40000410000 */
[----:B------:R-:W-:Y:S01]  /*1ba0*/  @P1 FADD.FTZ R98, R71, R98 ;  /* 0x0000006247621221 */ /* 0x000fe20000010000 */
[----:B------:R-:W-:Y:S01]  /*1bb0*/  SEL R88, R99, R88, P0 ;  /* 0x0000005863587207 */ /* 0x000fe20000000000 */
[----:B------:R-:W-:Y:S01]  /*1bc0*/  @P1 FADD.FTZ R100, R73, R100 ;  /* 0x0000006449641221 */ /* 0x000fe20000010000 */
[----:B------:R-:W-:Y:S01]  /*1bd0*/  FSEL R101, R107, RZ, P2 ;  /* 0x000000ff6b657208 */ /* 0x000fe20001000000 */
[----:B------:R-:W-:Y:S01]  /*1be0*/  FMUL.FTZ R111, R99, c[0x0][0x1e8] ;  /* 0x00007a00636f7a20 */ /* 0x000fe20000410000 */
[C---:B------:R-:W-:Y:S01]  /*1bf0*/  SEL R87, R98.reuse, R87, P0 ;  /* 0x0000005762577207 */ /* 0x040fe20000000000 */
[----:B------:R-:W-:Y:S01]  /*1c00*/  FFMA.FTZ R97, R171, R108, R103 ;  /* 0x0000006cab617223 */ /* 0x000fe20000010067 */
[----:B------:R-:W-:Y:S01]  /*1c10*/  LOP3.LUT P2, RZ, R115, 0xff00, RZ, 0xc0, !PT ;  /* 0x0000ff0073ff7812 */ /* 0x000fe2000784c0ff */
[----:B------:R-:W-:Y:S01]  /*1c20*/  FMUL.FTZ R109, R98, c[0x0][0x1e8] ;  /* 0x00007a00626d7a20 */ /* 0x000fe20000410000 */
[----:B------:R-:W-:Y:S01]  /*1c30*/  FSEL R98, R111, RZ, P5 ;  /* 0x000000ff6f627208 */ /* 0x000fe20002800000 */
[----:B------:R-:W-:Y:S01]  /*1c40*/  FMUL.FTZ R173, R100, c[0x0][0x1e8] ;  /* 0x00007a0064ad7a20 */ /* 0x000fe20000410000 */
[----:B------:R-:W-:Y:S01]  /*1c50*/  LOP3.LUT P5, RZ, R114, 0xff000000, RZ, 0xc0, !PT ;  /* 0xff00000072ff7812 */ /* 0x000fe200078ac0ff */
[----:B------:R-:W-:Y:S01]  /*1c60*/  FADD.FTZ R96, R170, -R97 ;  /* 0x80000061aa607221 */ /* 0x000fe20000010000 */
[----:B------:R-:W-:-:S02]  /*1c70*/  SEL R89, R100, R89, P0 ;  /* 0x0000005964597207 */ /* 0x000fc40000000000 */
[----:B------:R-:W-:Y:S01]  /*1c80*/  FSEL R97, R173, RZ, P2 ;  /* 0x000000ffad617208 */ /* 0x000fe20001000000 */
[----:B------:R-:W-:Y:S01]  /*1c90*/  FMUL.FTZ R99, R153, R96 ;  /* 0x0000006099637220 */ /* 0x000fe20000410000 */
[----:B------:R-:W-:Y:S01]  /*1ca0*/  FSEL R102, R109, RZ, P5 ;  /* 0x000000ff6d667208 */ /* 0x000fe20002800000 */
[----:B------:R-:W-:Y:S01]  /*1cb0*/  FFMA.FTZ R96, R172, R108, R103 ;  /* 0x0000006cac607223 */ /* 0x000fe20000010067 */
[----:B------:R-:W-:Y:S01]  /*1cc0*/  F2FP.BF16.PACK_AB R98, R97, R98 ;  /* 0x000000626162723e */ /* 0x000fe200000010ff */
[----:B------:R-:W-:Y:S01]  /*1cd0*/  @P1 FADD.FTZ R99, R68, R99 ;  /* 0x0000006344631221 */ /* 0x000fe20000010000 */
[----:B------:R-:W-:Y:S01]  /*1ce0*/  F2FP.BF16.PACK_AB R97, R102, R101 ;  /* 0x000000656661723e */ /* 0x000fe200000010ff */
[-CC-:B------:R-:W-:Y:S01]  /*1cf0*/  FFMA.FTZ R101, R181, R108.reuse, R103.reuse ;  /* 0x0000006cb5657223 */ /* 0x180fe20000010067 */
[----:B------:R-:W-:Y:S01]  /*1d00*/  ISETP.NE.U32.AND P2, PT, RZ, c[0x0][0x250], PT ;  /* 0x00009400ff007a0c */ /* 0x000fe20003f45070 */
[----:B------:R-:W-:Y:S01]  /*1d10*/  FFMA.FTZ R102, R188, R108, R103 ;  /* 0x0000006cbc667223 */ /* 0x000fe20000010067 */
[----:B------:R-:W-:Y:S01]  /*1d20*/  SEL R84, R99, R84, P0 ;  /* 0x0000005463547207 */ /* 0x000fe20000000000 */
[----:B------:R-:W-:Y:S01]  /*1d30*/  FADD.FTZ R96, R175, -R96 ;  /* 0x80000060af607221 */ /* 0x000fe20000010000 */
[----:B------:R-:W-:Y:S01]  /*1d40*/  ISETP.NE.AND.EX P2, PT, RZ, c[0x0][0x254], PT, P2 ;  /* 0x00009500ff007a0c */ /* 0x000fe20003f45320 */
[----:B------:R-:W-:Y:S01]  /*1d50*/  FADD.FTZ R100, R182, -R101 ;  /* 0x80000065b6647221 */ /* 0x000fe20000010000 */
[----:B------:R-:W-:Y:S01]  /*1d60*/  LOP3.LUT P5, RZ, R114, 0xff00, RZ, 0xc0, !PT ;  /* 0x0000ff0072ff7812 */ /* 0x000fe200078ac0ff */
[----:B------:R-:W-:-:S02]  /*1d70*/  FADD.FTZ R102, R187, -R102 ;  /* 0x80000066bb667221 */ /* 0x000fc40000010000 */
[----:B------:R-:W-:Y:S02]  /*1d80*/  FMUL.FTZ R105, R99, c[0x0][0x1e8] ;  /* 0x00007a0063697a20 */ /* 0x000fe40000410000 */
[C---:B------:R-:W-:Y:S02]  /*1d90*/  FMUL.FTZ R96, R153.reuse, R96 ;  /* 0x0000006099607220 */ /* 0x040fe40000410000 */
[----:B------:R-:W-:Y:S01]  /*1da0*/  FMUL.FTZ R99, R153, R100 ;  /* 0x0000006499637220 */ /* 0x000fe20000410000 */
[----:B------:R-:W-:Y:S01]  /*1db0*/  FSEL R103, R105, RZ, P6 ;  /* 0x000000ff69677208 */ /* 0x000fe20003000000 */
[----:B------:R-:W-:Y:S01]  /*1dc0*/  FMUL.FTZ R102, R153, R102 ;  /* 0x0000006699667220 */ /* 0x000fe20000410000 */
[----:B------:R-:W-:Y:S01]  /*1dd0*/  LOP3.LUT P6, RZ, R115, 0xff0000, RZ, 0xc0, !PT ;  /* 0x00ff000073ff7812 */ /* 0x000fe200078cc0ff */
[----:B------:R-:W-:Y:S01]  /*1de0*/  @P1 FADD.FTZ R96, R69, R96 ;  /* 0x0000006045601221 */ /* 0x000fe20000010000 */
[----:B------:R-:W-:Y:S01]  /*1df0*/  @P2 MOV R104, R116 ;  /* 0x0000007400682202 */ /* 0x000fe20000000f00 */
[----:B------:R-:W-:-:S02]  /*1e00*/  @P1 FADD.FTZ R99, R74, R99 ;  /* 0x000000634a631221 */ /* 0x000fc40000010000 */
[----:B------:R-:W-:Y:S01]  /*1e10*/  @P1 FADD.FTZ R102, R75, R102 ;  /* 0x000000664b661221 */ /* 0x000fe20000010000 */
[----:B------:R-:W-:Y:S01]  /*1e20*/  LOP3.LUT P1, RZ, R115, 0xff000000, RZ, 0xc0, !PT ;  /* 0xff00000073ff7812 */ /* 0x000fe2000782c0ff */
[----:B------:R-:W-:Y:S01]  /*1e30*/  @P0 IMAD.MOV.U32 R101, RZ, RZ, 0x20 ;  /* 0x00000020ff650424 */ /* 0x000fe200078e00ff */
[----:B------:R-:W-:Y:S01]  /*1e40*/  SEL R85, R96, R85, P0 ;  /* 0x0000005560557207 */ /* 0x000fe20000000000 */
[----:B------:R-:W-:Y:S01]  /*1e50*/  FMUL.FTZ R186, R102, c[0x0][0x1e8] ;  /* 0x00007a0066ba7a20 */ /* 0x000fe20000410000 */
[C---:B------:R-:W-:Y:S01]  /*1e60*/  SEL R90, R99.reuse, R90, P0 ;  /* 0x0000005a635a7207 */ /* 0x040fe20000000000 */
[----:B------:R-:W-:Y:S01]  /*1e70*/  FMUL.FTZ R106, R96, c[0x0][0x1e8] ;  /* 0x00007a00606a7a20 */ /* 0x000fe20000410000 */
[----:B------:R-:W-:Y:S01]  /*1e80*/  SEL R91, R102, R91, P0 ;  /* 0x0000005b665b7207 */ /* 0x000fe20000000000 */
[----:B------:R-:W-:Y:S01]  /*1e90*/  FMUL.FTZ R184, R99, c[0x0][0x1e8] ;  /* 0x00007a0063b87a20 */ /* 0x000fe20000410000 */
[----:B------:R-:W-:Y:S01]  /*1ea0*/  FSEL R102, R186, RZ, P1 ;  /* 0x000000ffba667208 */ /* 0x000fe20000800000 */
[----:B------:R-:W-:Y:S01]  /*1eb0*/  @P0 IMAD.WIDE.U32 R100, R152, R101, c[0x0][0x258] ;  /* 0x0000960098640625 */ /* 0x000fe200078e0065 */
[----:B------:R-:W-:-:S02]  /*1ec0*/  FSEL R96, R106, RZ, P5 ;  /* 0x000000ff6a607208 */ /* 0x000fc40002800000 */
[----:B------:R-:W-:Y:S02]  /*1ed0*/  FSEL R99, R184, RZ, P6 ;  /* 0x000000ffb8637208 */ /* 0x000fe40003000000 */
[----:B------:R-:W-:Y:S01]  /*1ee0*/  @P2 LOP3.LUT P1, RZ, R104, 0xff, RZ, 0xc0, !PT ;  /* 0x000000ff68ff2812 */ /* 0x000fe2000782c0ff */
[----:B------:R-:W-:Y:S01]  /*1ef0*/  @P0 STG.E.128 [R100.64], R84 ;  /* 0x0000005464000986 */ /* 0x000fe2000c101d04 */
[----:B------:R-:W-:Y:S02]  /*1f00*/  @P2 LOP3.LUT P5, RZ, R116, 0xff0000, RZ, 0xc0, !PT ;  /* 0x00ff000074ff2812 */ /* 0x000fe400078ac0ff */
[----:B------:R-:W-:Y:S01]  /*1f10*/  F2FP.BF16.PACK_AB R96, R96, R103 ;  /* 0x000000676060723e */ /* 0x000fe200000010ff */
[----:B------:R0:W-:Y:S01]  /*1f20*/  @P0 STG.E.128 [R100.64+0x10], R88 ;  /* 0x0000105864000986 */ /* 0x0001e2000c101d04 */
[----:B------:R-:W-:Y:S02]  /*1f30*/  @P2 LOP3.LUT P0, RZ, R116, 0xff00, RZ, 0xc0, !PT ;  /* 0x0000ff0074ff2812 */ /* 0x000fe4000780c0ff */
[----:B------:R-:W-:Y:S01]  /*1f40*/  F2FP.BF16.PACK_AB R99, R102, R99 ;  /* 0x000000636663723e */ /* 0x000fe200000010ff */
[----:B------:R-:W-:Y:S01]  /*1f50*/  IMAD.WIDE.U32 R102, R152, R189, c[0x0][0x248] ;  /* 0x0000920098667625 */ /* 0x000fe200078e00bd */
[----:B------:R-:W-:-:S02]  /*1f60*/  @P2 FSEL R104, R105, RZ, P1 ;  /* 0x000000ff69682208 */ /* 0x000fc40000800000 */
[----:B------:R-:W-:Y:S02]  /*1f70*/  @P2 FSEL R105, R106, RZ, P0 ;  /* 0x000000ff6a692208 */ /* 0x000fe40000000000 */
[----:B------:R-:W-:Y:S01]  /*1f80*/  @P2 LOP3.LUT P6, RZ, R116, 0xff000000, RZ, 0xc0, !PT ;  /* 0xff00000074ff2812 */ /* 0x000fe200078cc0ff */
[----:B------:R1:W-:Y:S01]  /*1f90*/  STG.E.128 [R102.64], R96 ;  /* 0x0000006066007986 */ /* 0x0003e2000c101d04 */
[----:B------:R-:W-:Y:S02]  /*1fa0*/  @P2 FSEL R106, R107, RZ, P5 ;  /* 0x000000ff6b6a2208 */ /* 0x000fe40002800000 */
[C---:B------:R-:W-:Y:S02]  /*1fb0*/  @P2 LOP3.LUT P0, RZ, R117.reuse, 0xff, RZ, 0xc0, !PT ;  /* 0x000000ff75ff2812 */ /* 0x040fe4000780c0ff */
[----:B------:R-:W-:Y:S02]  /*1fc0*/  @P2 LOP3.LUT P5, RZ, R117, 0xff0000, RZ, 0xc0, !PT ;  /* 0x00ff000075ff2812 */ /* 0x000fe400078ac0ff */
[----:B------:R-:W-:-:S02]  /*1fd0*/  @P2 FSEL R107, R109, RZ, P6 ;  /* 0x000000ff6d6b2208 */ /* 0x000fc40003000000 */
[C---:B------:R-:W-:Y:S02]  /*1fe0*/  @P2 LOP3.LUT P1, RZ, R117.reuse, 0xff00, RZ, 0xc0, !PT ;  /* 0x0000ff0075ff2812 */ /* 0x040fe4000782c0ff */
[----:B------:R-:W-:Y:S02]  /*1ff0*/  @P2 LOP3.LUT P6, RZ, R117, 0xff000000, RZ, 0xc0, !PT ;  /* 0xff00000075ff2812 */ /* 0x000fe400078cc0ff */
[----:B------:R-:W-:Y:S02]  /*2000*/  @P2 F2FP.BF16.PACK_AB R104, RZ, R104 ;  /* 0x00000068ff68223e */ /* 0x000fe400000010ff */
[----:B------:R-:W-:Y:S02]  /*2010*/  @P2 F2FP.BF16.PACK_AB R106, RZ, R106 ;  /* 0x0000006aff6a223e */ /* 0x000fe400000010ff */
[----:B0-----:R-:W-:Y:S02]  /*2020*/  @P2 FSEL R100, R186, RZ, P6 ;  /* 0x000000ffba642208 */ /* 0x001fe40003000000 */
        /* <DEDUP_REMOVED lines=18> */
[----:B------:R-:W-:-:S02]  /*2150*/  @P2 PRMT R95, R95, 0x5410, R100 ;  /* 0x000054105f5f2816 */ /* 0x000fc40000000064 */
[----:B------:R-:W-:-:S03]  /*2160*/  IADD3 R152, R152, 0x100, RZ ;  /* 0x0000010098987810 */ /* 0x000fc60007ffe0ff */
[----:B------:R0:W-:Y:S04]  /*2170*/  @P2 STG.E.128 [R96.64], R92 ;  /* 0x0000005c60002986 */ /* 0x0001e8000c101d04 */
.L_x_560:
[----:B------:R-:W-:Y:S05]  /*2180*/  BSYNC B0 ;  /* 0x0000000000007941 */ /* 0x000fea0003800000 */
.L_x_559:
[----:B------:R-:W-:Y:S01]  /*2190*/  BSSY B0, `(.L_x_561) ;  /* 0x000007a000007945 */ /* 0x000fe20003800000 */
[----:B------:R-:W-:Y:S05]  /*21a0*/  @!P4 BRA `(.L_x_562) ;  /* 0x000007800000c947 */ /* 0x000fea0003800000 */
[----:B------:R-:W-:Y:S01]  /*21b0*/  ISETP.NE.AND P0, PT, R192, RZ, PT ;  /* 0x000000ffc000720c */ /* 0x000fe20003f05270 */
[----:B------:R-:W-:Y:S01]  /*21c0*/  IMAD.MOV.U32 R173, RZ, RZ, 0x10 ;  /* 0x00000010ffad7424 */ /* 0x000fe200078e00ff */
[----:B------:R-:W-:Y:S02]  /*21d0*/  ISETP.NE.U32.AND P1, PT, RZ, c[0x0][0x218], PT ;  /* 0x00008600ff007a0c */ /* 0x000fe40003f25070 */
[----:B------:R-:W-:Y:S02]  /*21e0*/  FSEL R105, R110, RZ, !P0 ;  /* 0x000000ff6e697208 */ /* 0x000fe40004000000 */
[----:B------:R-:W-:Y:S02]  /*21f0*/  ISETP.NE.AND.EX P1, PT, RZ, c[0x0][0x21c], PT, P1 ;  /* 0x00008700ff007a0c */ /* 0x000fe40003f25310 */
[----:B0-----:R-:W-:Y:S01]  /*2200*/  MOV R96, R2 ;  /* 0x0000000200607202 */ /* 0x001fe20000000f00 */
[-CC-:B------:R-:W-:Y:S01]  /*2210*/  FFMA.FTZ R101, R163, R108.reuse, R105.reuse ;  /* 0x0000006ca3657223 */ /* 0x180fe20000010069 */
[----:B------:R-:W-:Y:S01]  /*2220*/  ISETP.NE.U32.AND P0, PT, RZ, c[0x0][0x258], PT ;  /* 0x00009600ff007a0c */ /* 0x000fe20003f05070 */
[----:B------:R-:W-:Y:S01]  /*2230*/  FFMA.FTZ R106, R164, R108, R105 ;  /* 0x0000006ca46a7223 */ /* 0x000fe20000010069 */
[----:B------:R-:W-:Y:S01]  /*2240*/  LOP3.LUT P6, RZ, R96, 0xff, RZ, 0xc0, !PT ;  /* 0x000000ff60ff7812 */ /* 0x000fe200078cc0ff */
[----:B------:R-:W-:Y:S01]  /*2250*/  FADD.FTZ R104, R162, -R101 ;  /* 0x80000065a2687221 */ /* 0x000fe20000010000 */
[----:B------:R-:W-:Y:S01]  /*2260*/  LOP3.LUT P2, RZ, R3, 0xff, RZ, 0xc0, !PT ;  /* 0x000000ff03ff7812 */ /* 0x000fe2000784c0ff */
[----:B------:R-:W-:Y:S01]  /*2270*/  FADD.FTZ R106, R165, -R106 ;  /* 0x8000006aa56a7221 */ /* 0x000fe20000010000 */
[----:B------:R-:W-:Y:S01]  /*2280*/  ISETP.NE.AND.EX P0, PT, RZ, c[0x0][0x25c], PT, P0 ;  /* 0x00009700ff007a0c */ /* 0x000fe20003f05300 */
[----:B-----5:R-:W-:Y:S01]  /*2290*/  FMUL.FTZ R101, R153, R104 ;  /* 0x0000006899657220 */ /* 0x020fe20000410000 */
[----:B------:R-:W-:Y:S01]  /*22a0*/  LOP3.LUT P5, RZ, R2, 0xff0000, RZ, 0xc0, !PT ;  /* 0x00ff000002ff7812 */ /* 0x000fe200078ac0ff */
[----:B------:R-:W-:-:S02]  /*22b0*/  FFMA.FTZ R97, R155, R108, R105 ;  /* 0x0000006c9b617223 */ /* 0x000fc40000010069 */
[-CC-:B------:R-:W-:Y:S02]  /*22c0*/  FFMA.FTZ R98, R156, R108.reuse, R105.reuse ;  /* 0x0000006c9c627223 */ /* 0x180fe40000010069 */
[----:B------:R-:W-:Y:S02]  /*22d0*/  FFMA.FTZ R99, R159, R108, R105 ;  /* 0x0000006c9f637223 */ /* 0x000fe40000010069 */
[----:B------:R-:W-:Y:S02]  /*22e0*/  @P1 FADD.FTZ R101, R80, R101 ;  /* 0x0000006550651221 */ /* 0x000fe40000010000 */
[----:B------:R-:W-:Y:S02]  /*22f0*/  FMUL.FTZ R106, R153, R106 ;  /* 0x0000006a996a7220 */ /* 0x000fe40000410000 */
[----:B------:R-:W-:Y:S01]  /*2300*/  FADD.FTZ R96, R154, -R97 ;  /* 0x800000619a607221 */ /* 0x000fe20000010000 */
[----:B------:R-:W-:Y:S01]  /*2310*/  SEL R88, R101, R88, P0 ;  /* 0x0000005865587207 */ /* 0x000fe20000000000 */
[----:B------:R-:W-:-:S02]  /*2320*/  FADD.FTZ R98, R157, -R98 ;  /* 0x800000629d627221 */ /* 0x000fc40000010000 */
[----:B------:R-:W-:Y:S02]  /*2330*/  FADD.FTZ R100, R158, -R99 ;  /* 0x800000639e647221 */ /* 0x000fe40000010000 */
[----:B------:R-:W-:Y:S02]  /*2340*/  FMUL.FTZ R109, R101, c[0x0][0x1e8] ;  /* 0x00007a00656d7a20 */ /* 0x000fe40000410000 */
[----:B------:R-:W-:Y:S02]  /*2350*/  FFMA.FTZ R102, R160, R108, R105 ;  /* 0x0000006ca0667223 */ /* 0x000fe40000010069 */
[----:B------:R-:W-:Y:S02]  /*2360*/  @P1 FADD.FTZ R106, R81, R106 ;  /* 0x0000006a516a1221 */ /* 0x000fe40000010000 */
[C---:B------:R-:W-:Y:S02]  /*2370*/  FMUL.FTZ R97, R153.reuse, R96 ;  /* 0x0000006099617220 */ /* 0x040fe40000410000 */
[----:B------:R-:W-:Y:S01]  /*2380*/  FMUL.FTZ R96, R153, R98 ;  /* 0x0000006299607220 */ /* 0x000fe20000410000 */
[----:B------:R-:W-:Y:S01]  /*2390*/  FSEL R98, R109, RZ, P2 ;  /* 0x000000ff6d627208 */ /* 0x000fe20001000000 */
[----:B------:R-:W-:Y:S01]  /*23a0*/  FMUL.FTZ R99, R153, R100 ;  /* 0x0000006499637220 */ /* 0x000fe20000410000 */
[----:B------:R-:W-:Y:S01]  /*23b0*/  LOP3.LUT P2, RZ, R3, 0xff00, RZ, 0xc0, !PT ;  /* 0x0000ff0003ff7812 */ /* 0x000fe2000784c0ff */
[----:B------:R-:W-:Y:S01]  /*23c0*/  FADD.FTZ R102, R161, -R102 ;  /* 0x80000066a1667221 */ /* 0x000fe20000010000 */
[C---:B------:R-:W-:Y:S01]  /*23d0*/  SEL R89, R106.reuse, R89, P0 ;  /* 0x000000596a597207 */ /* 0x040fe20000000000 */
[----:B------:R-:W-:-:S02]  /*23e0*/  FMUL.FTZ R111, R106, c[0x0][0x1e8] ;  /* 0x00007a006a6f7a20 */ /* 0x000fc40000410000 */
[-CC-:B------:R-:W-:Y:S02]  /*23f0*/  FFMA.FTZ R103, R167, R108.reuse, R105.reuse ;  /* 0x0000006ca7677223 */ /* 0x180fe40000010069 */
[----:B------:R-:W-:Y:S01]  /*2400*/  FFMA.FTZ R110, R168, R108, R105 ;  /* 0x0000006ca86e7223 */ /* 0x000fe20000010069 */
[----:B------:R-:W-:Y:S01]  /*2410*/  FSEL R101, R111, RZ, P2 ;  /* 0x000000ff6f657208 */ /* 0x000fe20001000000 */
[----:B------:R-:W-:Y:S01]  /*2420*/  @P1 FADD.FTZ R99, R78, R99 ;  /* 0x000000634e631221 */ /* 0x000fe20000010000 */
[----:B------:R-:W-:Y:S01]  /*2430*/  ISETP.NE.U32.AND P2, PT, RZ, c[0x0][0x250], PT ;  /* 0x00009400ff007a0c */ /* 0x000fe20003f45070 */
[----:B------:R-:W-:Y:S01]  /*2440*/  FMUL.FTZ R102, R153, R102 ;  /* 0x0000006699667220 */ /* 0x000fe20000410000 */
[----:B------:R-:W-:Y:S01]  /*2450*/  F2FP.BF16.PACK_AB R98, R101, R98 ;  /* 0x000000626562723e */ /* 0x000fe200000010ff */
[----:B------:R-:W-:Y:S01]  /*2460*/  FADD.FTZ R108, R166, -R103 ;  /* 0x80000067a66c7221 */ /* 0x000fe20000010000 */
[----:B------:R-:W-:Y:S01]  /*2470*/  ISETP.NE.AND.EX P2, PT, RZ, c[0x0][0x254], PT, P2 ;  /* 0x00009500ff007a0c */ /* 0x000fe20003f45320 */
[----:B------:R-:W-:Y:S01]  /*2480*/  FADD.FTZ R110, R169, -R110 ;  /* 0x8000006ea96e7221 */ /* 0x000fe20000010000 */
[C---:B------:R-:W-:Y:S01]  /*2490*/  SEL R86, R99.reuse, R86, P0 ;  /* 0x0000005663567207 */ /* 0x040fe20000000000 */
[----:B------:R-:W-:Y:S01]  /*24a0*/  FMUL.FTZ R107, R99, c[0x0][0x1e8] ;  /* 0x00007a00636b7a20 */ /* 0x000fe20000410000 */
[----:B------:R-:W-:Y:S01]  /*24b0*/  @P0 MOV R101, 0x20 ;  /* 0x0000002000650802 */ /* 0x000fe20000000f00 */
[----:B------:R-:W-:-:S02]  /*24c0*/  @P1 FADD.FTZ R102, R79, R102 ;  /* 0x000000664f661221 */ /* 0x000fc40000010000 */
[----:B------:R-:W-:Y:S01]  /*24d0*/  FMUL.FTZ R103, R153, R108 ;  /* 0x0000006c99677220 */ /* 0x000fe20000410000 */
[----:B------:R-:W-:Y:S01]  /*24e0*/  FSEL R99, R107, RZ, P5 ;  /* 0x000000ff6b637208 */ /* 0x000fe20002800000 */
[----:B------:R-:W-:Y:S01]  /*24f0*/  FMUL.FTZ R110, R153, R110 ;  /* 0x0000006e996e7220 */ /* 0x000fe20000410000 */
[----:B------:R-:W-:Y:S01]  /*2500*/  LOP3.LUT P5, RZ, R2, 0xff000000, RZ, 0xc0, !PT ;  /* 0xff00000002ff7812 */ /* 0x000fe200078ac0ff */
[C---:B------:R-:W-:Y:S01]  /*2510*/  FMUL.FTZ R108, R102.reuse, c[0x0][0x1e8] ;  /* 0x00007a00666c7a20 */ /* 0x040fe20000410000 */
[----:B------:R-:W-:Y:S01]  /*2520*/  SEL R87, R102, R87, P0 ;  /* 0x0000005766577207 */ /* 0x000fe20000000000 */
[----:B------:R-:W-:Y:S01]  /*2530*/  @P1 FADD.FTZ R97, R76, R97 ;  /* 0x000000614c611221 */ /* 0x000fe20000010000 */
[----:B------:R-:W-:Y:S01]  /*2540*/  @P2 MOV R104, R112 ;  /* 0x0000007000682202 */ /* 0x000fe20000000f00 */
[----:B------:R-:W-:Y:S01]  /*2550*/  @P1 FADD.FTZ R110, R83, R110 ;  /* 0x0000006e536e1221 */ /* 0x000fe20000010000 */
[----:B------:R-:W-:Y:S01]  /*2560*/  FSEL R100, R108, RZ, P5 ;  /* 0x000000ff6c647208 */ /* 0x000fe20002800000 */
[C---:B------:R-:W-:Y:S01]  /*2570*/  FMUL.FTZ R105, R97.reuse, c[0x0][0x1e8] ;  /* 0x00007a0061697a20 */ /* 0x040fe20000410000 */
[----:B------:R-:W-:Y:S01]  /*2580*/  SEL R84, R97, R84, P0 ;  /* 0x0000005461547207 */ /* 0x000fe20000000000 */
[----:B------:R-:W-:Y:S01]  /*2590*/  @P1 FADD.FTZ R96, R77, R96 ;  /* 0x000000604d601221 */ /* 0x000fe20000010000 */
[----:B------:R-:W-:Y:S01]  /*25a0*/  SEL R91, R110, R91, P0 ;  /* 0x0000005b6e5b7207 */ /* 0x000fe20000000000 */
[----:B------:R-:W-:Y:S01]  /*25b0*/  @P1 FADD.FTZ R103, R82, R103 ;  /* 0x0000006752671221 */ /* 0x000fe20000010000 */
[----:B------:R-:W-:Y:S01]  /*25c0*/  F2FP.BF16.PACK_AB R97, R100, R99 ;  /* 0x000000636461723e */ /* 0x000fe200000010ff */
[----:B------:R-:W-:Y:S01]  /*25d0*/  FMUL.FTZ R106, R96, c[0x0][0x1e8] ;  /* 0x00007a00606a7a20 */ /* 0x000fe20000410000 */
[----:B------:R-:W-:Y:S01]  /*25e0*/  LOP3.LUT P5, RZ, R2, 0xff00, RZ, 0xc0, !PT ;  /* 0x0000ff0002ff7812 */ /* 0x000fe200078ac0ff */
[----:B------:R-:W-:Y:S01]  /*25f0*/  FMUL.FTZ R110, R110, c[0x0][0x1e8] ;  /* 0x00007a006e6e7a20 */ /* 0x000fe20000410000 */
[----:B------:R-:W-:Y:S01]  /*2600*/  FSEL R99, R105, RZ, P6 ;  /* 0x000000ff69637208 */ /* 0x000fe20003000000 */
[----:B------:R-:W-:Y:S01]  /*2610*/  FMUL.FTZ R153, R103, c[0x0][0x1e8] ;  /* 0x00007a0067997a20 */ /* 0x000fe20000410000 */
[----:B------:R-:W-:Y:S01]  /*2620*/  LOP3.LUT P1, RZ, R3, 0xff000000, RZ, 0xc0, !PT ;  /* 0xff00000003ff7812 */ /* 0x000fe2000782c0ff */
[----:B------:R-:W-:Y:S01]  /*2630*/  @P0 IMAD.WIDE.U32 R100, R152, R101, c[0x0][0x258] ;  /* 0x0000960098640625 */ /* 0x000fe200078e0065 */
[----:B------:R-:W-:-:S02]  /*2640*/  SEL R85, R96, R85, P0 ;  /* 0x0000005560557207 */ /* 0x000fc40000000000 */
[----:B------:R-:W-:Y:S02]  /*2650*/  SEL R90, R103, R90, P0 ;  /* 0x0000005a675a7207 */ /* 0x000fe40000000000 */
[----:B------:R-:W-:Y:S01]  /*2660*/  LOP3.LUT P6, RZ, R3, 0xff0000, RZ, 0xc0, !PT ;  /* 0x00ff000003ff7812 */ /* 0x000fe200078cc0ff */
[----:B------:R-:W-:Y:S01]  /*2670*/  @P0 STG.E.128 [R100.64], R84 ;  /* 0x0000005464000986 */ /* 0x000fe2000c101d04 */
[----:B------:R-:W-:Y:S02]  /*2680*/  FSEL R96, R106, RZ, P5 ;  /* 0x000000ff6a607208 */ /* 0x000fe40002800000 */
[----:B------:R-:W-:Y:S01]  /*2690*/  FSEL R103, R110, RZ, P1 ;  /* 0x000000ff6e677208 */ /* 0x000fe20000800000 */
[----:B------:R0:W-:Y:S01]  /*26a0*/  @P0 STG.E.128 [R100.64+0x10], R88 ;  /* 0x0000105864000986 */ /* 0x0001e2000c101d04 */
[----:B------:R-:W-:Y:S02]  /*26b0*/  FSEL R102, R153, RZ, P6 ;  /* 0x000000ff99667208 */ /* 0x000fe40003000000 */
[----:B------:R-:W-:-:S02]  /*26c0*/  @P2 LOP3.LUT P1, RZ, R104, 0xff, RZ, 0xc0, !PT ;  /* 0x000000ff68ff2812 */ /* 0x000fc4000782c0ff */
[C---:B------:R-:W-:Y:S02]  /*26d0*/  @P2 LOP3.LUT P0, RZ, R112.reuse, 0xff00, RZ, 0xc0, !PT ;  /* 0x0000ff0070ff2812 */ /* 0x040fe4000780c0ff */
[----:B------:R-:W-:Y:S02]  /*26e0*/  @P2 LOP3.LUT P5, RZ, R112, 0xff0000, RZ, 0xc0, !PT ;  /* 0x00ff000070ff2812 */ /* 0x000fe400078ac0ff */
[----:B------:R-:W-:Y:S02]  /*26f0*/  F2FP.BF16.PACK_AB R96, R96, R99 ;  /* 0x000000636060723e */ /* 0x000fe400000010ff */
[----:B------:R-:W-:Y:S01]  /*2700*/  F2FP.BF16.PACK_AB R99, R103, R102 ;  /* 0x000000666763723e */ /* 0x000fe200000010ff */
[----:B------:R-:W-:Y:S01]  /*2710*/  IMAD.WIDE.U32 R102, R152, R173, c[0x0][0x248] ;  /* 0x0000920098667625 */ /* 0x000fe200078e00ad */
[----:B------:R-:W-:Y:S02]  /*2720*/  @P2 FSEL R104, R105, RZ, P1 ;  /* 0x000000ff69682208 */ /* 0x000fe40000800000 */
[----:B------:R-:W-:-:S02]  /*2730*/  @P2 FSEL R105, R106, RZ, P0 ;  /* 0x000000ff6a692208 */ /* 0x000fc40000000000 */
[----:B------:R-:W-:Y:S01]  /*2740*/  @P2 LOP3.LUT P6, RZ, R112, 0xff000000, RZ, 0xc0, !PT ;  /* 0xff00000070ff2812 */ /* 0x000fe200078cc0ff */
[----:B------:R1:W-:Y:S01]  /*2750*/  STG.E.128 [R102.64], R96 ;  /* 0x0000006066007986 */ /* 0x0003e2000c101d04 */
[----:B------:R-:W-:Y:S02]  /*2760*/  @P2 FSEL R106, R107, RZ, P5 ;  /* 0x000000ff6b6a2208 */ /* 0x000fe40002800000 */
[C---:B------:R-:W-:Y:S02]  /*2770*/  @P2 LOP3.LUT P0, RZ, R113.reuse, 0xff, RZ, 0xc0, !PT ;  /* 0x000000ff71ff2812 */ /* 0x040fe4000780c0ff */
[C---:B------:R-:W-:Y:S02]  /*2780*/  @P2 LOP3.LUT P5, RZ, R113.reuse, 0xff0000, RZ, 0xc0, !PT ;  /* 0x00ff000071ff2812 */ /* 0x040fe400078ac0ff */
[----:B------:R-:W-:Y:S02]  /*2790*/  @P2 FSEL R107, R108, RZ, P6 ;  /* 0x000000ff6c6b2208 */ /* 0x000fe40003000000 */
[----:B------:R-:W-:-:S02]  /*27a0*/  @P2 LOP3.LUT P1, RZ, R113, 0xff00, RZ, 0xc0, !PT ;  /* 0x0000ff0071ff2812 */ /* 0x000fc4000782c0ff */
[----:B------:R-:W-:Y:S02]  /*27b0*/  @P2 LOP3.LUT P6, RZ, R113, 0xff000000, RZ, 0xc0, !PT ;  /* 0xff00000071ff2812 */ /* 0x000fe400078cc0ff */
[----:B------:R-:W-:Y:S02]  /*27c0*/  @P2 F2FP.BF16.PACK_AB R104, RZ, R104 ;  /* 0x00000068ff68223e */ /* 0x000fe400000010ff */
[----:B------:R-:W-:Y:S02]  /*27d0*/  @P2 F2FP.BF16.PACK_AB R106, RZ, R106 ;  /* 0x0000006aff6a223e */ /* 0x000fe400000010ff */
[----:B0-----:R-:W-:Y:S02]  /*27e0*/  @P2 FSEL R100, R110, RZ, P6 ;  /* 0x000000ff6e642208 */ /* 0x001fe40003000000 */
        /* <DEDUP_REMOVED lines=20> */
.L_x_562:
[----:B------:R-:W-:Y:S05]  /*2930*/  BSYNC B0 ;  /* 0x0000000000007941 */ /* 0x000fea0003800000 */
.L_x_561:
[----:B------:R-:W-:Y:S02]  /*2940*/  IADD3 R118, R118, c[0x0][0x160], RZ ;  /* 0x0000580076767a10 */ /* 0x000fe40007ffe0ff */
[----:B------:R-:W-:Y:S02]  /*2950*/  LOP3.LUT P1, RZ, R144, 0xff, RZ, 0xc0, !PT ;  /* 0x000000ff90ff7812 */ /* 0x000fe4000782c0ff */
[----:B------:R-:W-:Y:S02]  /*2960*/  ISETP.GE.AND P0, PT, R118, c[0x0][0x164], PT ;  /* 0x0000590076007a0c */ /* 0x000fe40003f06270 */
[----:B------:R-:W-:-:S11]  /*2970*/  SEL R144, RZ, 0x1, P1 ;  /* 0x00000001ff907807 */ /* 0x000fd60000800000 */
[----:B0----5:R-:W-:Y:S01]  /*2980*/  @P0 CALL.REL.NOINC `(.L_x_552) ;  /* 0x0000001000000944 */ /* 0x021fe20003c00000 */
[----:B------:R-:W-:Y:S05]  /*2990*/  BRA `(.L_x_563) ;  /* 0xffffdc3000007947 */ /* 0x000fea000383ffff */
.L_x_552:
        /* <DEDUP_REMOVED lines=21> */
.L_x_565:
[----:B------:R-:W-:Y:S05]  /*2af0*/  BSYNC B0 ;  /* 0x0000000000007941 */ /* 0x000fea0003800000 */
.L_x_564:
        /* <DEDUP_REMOVED lines=15> */
.L_x_557:
[----:B------:R-:W-:Y:S01]  /*2bf0*/  HFMA2.MMA R102, -RZ, RZ, 0, 1.847743988037109375e-06 ;  /* 0x0000001fff667435 */ /* 0x000fe200000001ff */
[----:B------:R-:W-:Y:S01]  /*2c00*/  MOV R99, R191 ;  /* 0x000000bf00637202 */ /* 0x000fe20000000f00 */
[----:B------:R-:W-:Y:S01]  /*2c10*/  IMAD.MOV.U32 R100, RZ, RZ, 0x10 ;  /* 0x00000010ff647424 */ /* 0x000fe200078e00ff */
[----:B------:R-:W-:-:S02]  /*2c20*/  MOV R105, 0xffffffff ;  /* 0xffffffff00697802 */ /* 0x000fc40000000f00 */
[----:B------:R-:W-:Y:S02]  /*2c30*/  MOV R96, 0x2c50 ;  /* 0x00002c5000607802 */ /* 0x000fe40000000f00 */
[----:B-----5:R-:W-:Y:S05]  /*2c40*/  CALL.REL.NOINC `($__internal_40_$__cuda_sm70_shflsync_down_p) ;  /* 0x0000046000007944 */ /* 0x020fea0003c00000 */
[----:B-1----:R-:W-:Y:S01]  /*2c50*/  IMAD.MOV.U32 R98, RZ, RZ, R100 ;  /* 0x000000ffff627224 */ /* 0x002fe200078e0064 */
[----:B0-----:R-:W-:Y:S05]  /*2c60*/  BRA `(.L_x_566) ;  /* 0xffffea7000007947 */ /* 0x001fea000383ffff */
.L_x_558:
[----:B------:R-:W-:Y:S01]  /*2c70*/  HFMA2.MMA R100, -RZ, RZ, 0, 9.5367431640625e-07 ;  /* 0x00000010ff647435 */ /* 0x000fe200000001ff */
[----:B------:R-:W-:Y:S01]  /*2c80*/  MOV R99, R189 ;  /* 0x000000bd00637202 */ /* 0x000fe20000000f00 */
[----:B------:R-:W-:Y:S01]  /*2c90*/  IMAD.MOV.U32 R102, RZ, RZ, 0x1f ;  /* 0x0000001fff667424 */ /* 0x000fe200078e00ff */
[----:B------:R-:W-:Y:S02]  /*2ca0*/  MOV R105, 0xffffffff ;  /* 0xffffffff00697802 */ /* 0x000fe40000000f00 */
[----:B------:R-:W-:Y:S02]  /*2cb0*/  MOV R96, 0x2cd0 ;  /* 0x00002cd000607802 */ /* 0x000fe40000000f00 */
[----:B01---5:R-:W-:Y:S05]  /*2cc0*/  CALL.REL.NOINC `($__internal_40_$__cuda_sm70_shflsync_down_p) ;  /* 0x000003e000007944 */ /* 0x023fea0003c00000 */
[----:B------:R-:W-:Y:S01]  /*2cd0*/  FADD.FTZ R191, R98, R191 ;  /* 0x000000bf62bf7221 */ /* 0x000fe20000010000 */
[----:B0-----:R-:W-:Y:S01]  /*2ce0*/  MOV R105, 0xffffffff ;  /* 0xffffffff00697802 */ /* 0x001fe20000000f00 */
[----:B-1----:R-:W-:Y:S01]  /*2cf0*/  FADD.FTZ R189, R189, R100 ;  /* 0x00000064bdbd7221 */ /* 0x002fe20000010000 */
[----:B------:R-:W-:Y:S01]  /*2d00*/  HFMA2.MMA R100, -RZ, RZ, 0, 4.76837158203125e-07 ;  /* 0x00000008ff647435 */ /* 0x000fe200000001ff */
[----:B------:R-:W-:Y:S01]  /*2d10*/  IMAD.MOV.U32 R102, RZ, RZ, 0x1f ;  /* 0x0000001fff667424 */ /* 0x000fe200078e00ff */
[----:B------:R-:W-:-:S02]  /*2d20*/  MOV R99, R191 ;  /* 0x000000bf00637202 */ /* 0x000fc40000000f00 */
[----:B------:R-:W-:Y:S02]  /*2d30*/  MOV R96, 0x2d50 ;  /* 0x00002d5000607802 */ /* 0x000fe40000000f00 */
[----:B------:R-:W-:Y:S05]  /*2d40*/  CALL.REL.NOINC `($__internal_40_$__cuda_sm70_shflsync_down_p) ;  /* 0x0000036000007944 */ /* 0x000fea0003c00000 */
[----:B-1----:R-:W-:Y:S01]  /*2d50*/  IMAD.MOV.U32 R98, RZ, RZ, R100 ;  /* 0x000000ffff627224 */ /* 0x002fe200078e0064 */
[----:B------:R-:W-:Y:S01]  /*2d60*/  HFMA2.MMA R100, -RZ, RZ, 0, 4.76837158203125e-07 ;  /* 0x00000008ff647435 */ /* 0x000fe200000001ff */
[----:B0-----:R-:W-:Y:S01]  /*2d70*/  MOV R99, R189 ;  /* 0x000000bd00637202 */ /* 0x001fe20000000f00 */
[----:B------:R-:W-:Y:S01]  /*2d80*/  IMAD.MOV.U32 R102, RZ, RZ, 0x1f ;  /* 0x0000001fff667424 */ /* 0x000fe200078e00ff */
[----:B------:R-:W-:Y:S02]  /*2d90*/  MOV R105, 0xffffffff ;  /* 0xffffffff00697802 */ /* 0x000fe40000000f00 */
[----:B------:R-:W-:Y:S02]  /*2da0*/  MOV R96, 0x2dc0 ;  /* 0x00002dc000607802 */ /* 0x000fe40000000f00 */
[----:B------:R-:W-:Y:S05]  /*2db0*/  CALL.REL.NOINC `($__internal_40_$__cuda_sm70_shflsync_down_p) ;  /* 0x000002f000007944 */ /* 0x000fea0003c00000 */
[----:B------:R-:W-:Y:S01]  /*2dc0*/  FADD.FTZ R191, R98, R191 ;  /* 0x000000bf62bf7221 */ /* 0x000fe20000010000 */
[----:B0-----:R-:W-:Y:S01]  /*2dd0*/  MOV R105, 0xffffffff ;  /* 0xffffffff00697802 */ /* 0x001fe20000000f00 */
[----:B-1----:R-:W-:Y:S01]  /*2de0*/  FADD.FTZ R189, R189, R100 ;  /* 0x00000064bdbd7221 */ /* 0x002fe20000010000 */
[----:B------:R-:W-:Y:S01]  /*2df0*/  HFMA2.MMA R100, -RZ, RZ, 0, 2.384185791015625e-07 ;  /* 0x00000004ff647435 */ /* 0x000fe200000001ff */
[----:B------:R-:W-:Y:S01]  /*2e00*/  IMAD.MOV.U32 R102, RZ, RZ, 0x1f ;  /* 0x0000001fff667424 */ /* 0x000fe200078e00ff */
[----:B------:R-:W-:-:S02]  /*2e10*/  MOV R99, R191 ;  /* 0x000000bf00637202 */ /* 0x000fc40000000f00 */
[----:B------:R-:W-:Y:S02]  /*2e20*/  MOV R96, 0x2e40 ;  /* 0x00002e4000607802 */ /* 0x000fe40000000f00 */
[----:B------:R-:W-:Y:S05]  /*2e30*/  CALL.REL.NOINC `($__internal_40_$__cuda_sm70_shflsync_down_p) ;  /* 0x0000027000007944 */ /* 0x000fea0003c00000 */
[----:B-1----:R-:W-:Y:S01]  /*2e40*/  IMAD.MOV.U32 R98, RZ, RZ, R100 ;  /* 0x000000ffff627224 */ /* 0x002fe200078e0064 */
[----:B------:R-:W-:Y:S01]  /*2e50*/  HFMA2.MMA R100, -RZ, RZ, 0, 2.384185791015625e-07 ;  /* 0x00000004ff647435 */ /* 0x000fe200000001ff */
        /* <DEDUP_REMOVED lines=8> */
[----:B------:R-:W-:Y:S01]  /*2ee0*/  HFMA2.MMA R100, -RZ, RZ, 0, 1.1920928955078125e-07 ;  /* 0x00000002ff647435 */ /* 0x000fe200000001ff */
[----:B------:R-:W-:Y:S01]  /*2ef0*/  IMAD.MOV.U32 R102, RZ, RZ, 0x1f ;  /* 0x0000001fff667424 */ /* 0x000fe200078e00ff */
[----:B------:R-:W-:-:S02]  /*2f00*/  MOV R99, R101 ;  /* 0x0000006500637202 */ /* 0x000fc40000000f00 */
[----:B------:R-:W-:Y:S02]  /*2f10*/  MOV R96, 0x2f30 ;  /* 0x00002f3000607802 */ /* 0x000fe40000000f00 */
[----:B------:R-:W-:Y:S05]  /*2f20*/  CALL.REL.NOINC `($__internal_40_$__cuda_sm70_shflsync_down_p) ;  /* 0x0000018000007944 */ /* 0x000fea0003c00000 */
[----:B-1----:R-:W-:Y:S01]  /*2f30*/  IMAD.MOV.U32 R98, RZ, RZ, R100 ;  /* 0x000000ffff627224 */ /* 0x002fe200078e0064 */
[----:B------:R-:W-:Y:S01]  /*2f40*/  HFMA2.MMA R100, -RZ, RZ, 0, 1.1920928955078125e-07 ;  /* 0x00000002ff647435 */ /* 0x000fe200000001ff */
        /* <DEDUP_REMOVED lines=8> */
[----:B------:R-:W-:Y:S01]  /*2fd0*/  HFMA2.MMA R100, -RZ, RZ, 0, 5.9604644775390625e-08 ;  /* 0x00000001ff647435 */ /* 0x000fe200000001ff */
[----:B------:R-:W-:Y:S01]  /*2fe0*/  IMAD.MOV.U32 R102, RZ, RZ, 0x1f ;  /* 0x0000001fff667424 */ /* 0x000fe200078e00ff */
[----:B------:R-:W-:-:S02]  /*2ff0*/  MOV R99, R101 ;  /* 0x0000006500637202 */ /* 0x000fc40000000f00 */
[----:B------:R-:W-:Y:S02]  /*3000*/  MOV R96, 0x3020 ;  /* 0x0000302000607802 */ /* 0x000fe40000000f00 */
[----:B------:R-:W-:Y:S05]  /*3010*/  CALL.REL.NOINC `($__internal_40_$__cuda_sm70_shflsync_down_p) ;  /* 0x0000009000007944 */ /* 0x000fea0003c00000 */
[----:B-1----:R-:W-:Y:S01]  /*3020*/  IMAD.MOV.U32 R190, RZ, RZ, R100 ;  /* 0x000000ffffbe7224 */ /* 0x002fe200078e0064 */
[----:B------:R-:W-:Y:S01]  /*3030*/  HFMA2.MMA R100, -RZ, RZ, 0, 5.9604644775390625e-08 ;  /* 0x00000001ff647435 */ /* 0x000fe200000001ff */
[----:B0-----:R-:W-:Y:S01]  /*3040*/  MOV R99, R103 ;  /* 0x0000006700637202 */ /* 0x001fe20000000f00 */
[----:B------:R-:W-:Y:S01]  /*3050*/  IMAD.MOV.U32 R102, RZ, RZ, 0x1f ;  /* 0x0000001fff667424 */ /* 0x000fe200078e00ff */
[----:B------:R-:W-:Y:S02]  /*3060*/  MOV R105, 0xffffffff ;  /* 0xffffffff00697802 */ /* 0x000fe40000000f00 */
[----:B------:R-:W-:Y:S02]  /*3070*/  MOV R96, 0x3090 ;  /* 0x0000309000607802 */ /* 0x000fe40000000f00 */
[----:B------:R-:W-:Y:S05]  /*3080*/  CALL.REL.NOINC `($__internal_40_$__cuda_sm70_shflsync_down_p) ;  /* 0x0000002000007944 */ /* 0x000fea0003c00000 */
[----:B-1----:R-:W-:Y:S01]  /*3090*/  MOV R96, R100 ;  /* 0x0000006400607202 */ /* 0x002fe20000000f00 */
[----:B0-----:R-:W-:Y:S05]  /*30a0*/  BRA `(.L_x_567) ;  /* 0xffffe75000007947 */ /* 0x001fea000383ffff */
        .weak           $__internal_40_$__cuda_sm70_shflsync_down_p
        .type           $__internal_40_$__cuda_sm70_shflsync_down_p,@function
        .size           $__internal_40_$__cuda_sm70_shflsync_down_p,(.L_x_1803 - $__internal_40_$__cuda_sm70_shflsync_down_p)
$__internal_40_$__cuda_sm70_shflsync_down_p:
[----:B------:R-:W-:Y:S01]  /*30b0*/  HFMA2.MMA R97, -RZ, RZ, 0, 0 ;  /* 0x00000000ff617435 */ /* 0x000fe200000001ff */
[----:B------:R-:W-:Y:S04]  /*30c0*/  WARPSYNC R105 ;  /* 0x0000006900007348 */ /* 0x000fe80003800000 */
[----:B------:R0:W1:Y:S01]  /*30d0*/  SHFL.DOWN PT, R100, R99, R100, R102 ;  /* 0x0800006463647389 */ /* 0x00006200000e0066 */
[----:B------:R-:W-:Y:S05]  /*30e0*/  RET.REL.NODEC R96 `(_ZN10layer_norm31ln_parallel_residual_bwd_kernelINS_13Kernel_traitsI13__nv_bfloat16S2_fS2_fjLj4096ELj1ELj1ELj8ELj16ENS_18Kernel_traits_baseILj4096ES2_S2_fS2_fjLj256EEEEELb1ELb0ELb0EEEvNS_9BwdParamsE) ;  /* 0xffffcf1060007950 */ /* 0x000fea0003c3ffff */
.L_x_568:
        /* <DEDUP_REMOVED lines=9> */
.L_x_1803:


//--------------------- .text._ZN10layer_norm31ln_parallel_residual_bwd_kernelINS_13Kernel_traitsI13__nv_bfloat16S2_fS2_fjLj4096ELj1ELj1ELj8ELj16ENS_18Kernel_traits_baseILj4096ES2_S2_fS2_fjLj256EEEEELb1ELb0ELb1EEEvNS_9BwdParamsE --------------------------
	.section	.text._ZN10layer_norm31ln_parallel_residual_bwd_kernelINS_13Kernel_traitsI13__nv_bfloat16S2_fS2_fjLj4096ELj1ELj1ELj8ELj16ENS_18Kernel_traits_baseILj4096ES2_S2_fS2_fjLj256EEEEELb1ELb0ELb1EEEvNS_9BwdParamsE,"ax",@progbits
	.sectioninfo	@"SHI_REGISTERS=194"
	.align	128
        .global         _ZN10layer_norm31ln_parallel_residual_bwd_kernelINS_13Kernel_traitsI13__nv_bfloat16S2_fS2_fjLj4096ELj1ELj1ELj8ELj16ENS_18Kernel_traits_baseILj4096ES2_S2_fS2_fjLj256EEEEELb1ELb0ELb1EEEvNS_9BwdParamsE
        .type           _ZN10layer_norm31ln_parallel_residual_bwd_kernelINS_13Kernel_traitsI13__nv_bfloat16S2_fS2_fjLj4096ELj1ELj1ELj8ELj16ENS_18Kernel_traits_baseILj4096ES2_S2_fS2_fjLj256EEEEELb1ELb0ELb1EEEvNS_9BwdParamsE,@function
        .size           _ZN10layer_norm31ln_parallel_residual_bwd_kernelINS_13Kernel_traitsI13__nv_bfloat16S2_fS2_fjLj4096ELj1ELj1ELj8ELj16ENS_18Kernel_traits_baseILj4096ES2_S2_fS2_fjLj256EEEEELb1ELb0ELb1EEEvNS_9BwdParamsE,(.L_x_1804 - _ZN10layer_norm31ln_parallel_residual_bwd_kernelINS_13Kernel_traitsI13__nv_bfloat16S2_fS2_fjLj4096ELj1ELj1ELj8ELj16ENS_18Kernel_traits_baseILj4096ES2_S2_fS2_fjLj256EEEEELb1ELb0ELb1EEEvNS_9BwdParamsE)
        .other          _ZN10layer_norm31ln_parallel_residual_bwd_kernelINS_13Kernel_traitsI13__nv_bfloat16S2_fS2_fjLj4096ELj1ELj1ELj8ELj16ENS_18Kernel_traits_baseILj4096ES2_S2_fS2_fjLj256EEEEELb1ELb0ELb1EEEvNS_9BwdParamsE,@"STO_CUDA_ENTRY STV_DEFAULT"
_ZN10layer_norm31ln_parallel_residual_bwd_kernelINS_13Kernel_traitsI13__nv_bfloat16S2_fS2_fjLj4096ELj1ELj1ELj8ELj16ENS_18Kernel_traits_baseILj4096ES2_S2_fS2_fjLj256EEEEELb1ELb0ELb1EEEvNS_9BwdParamsE:
.text._ZN10layer_norm31ln_parallel_residual_bwd_kernelINS_13Kernel_traitsI13__nv_bfloat16S2_fS2_fjLj4096ELj1ELj1ELj8ELj16ENS_18Kernel_traits_baseILj4096ES2_S2_fS2_fjLj256EEEEELb1ELb0ELb1EEEvNS_9BwdParamsE:
        /* <DEDUP_REMOVED lines=40> */
.L_x_569:
[----:B------:R-:W-:-:S04]  /*0280*/  SHF.L.U32 R0, R125, 0x4, RZ ;  /* 0x000000047d007819 */ /* 0x000fc800000006ff */
[----:B------:R-:W-:-:S04]  /*0290*/  LOP3.LUT R0, R0, 0xff0, RZ, 0xc0, !PT ;  /* 0x00000ff000007812 */ /* 0x000fc800078ec0ff */
[----:B------:R-:W-:-:S04]  /*02a0*/  IADD3 R2, P0, R0, c[0x0][0x1b0], RZ ;  /* 0x00006c0000027a10 */ /* 0x000fc80007f1e0ff */
[----:B------:R-:W-:Y:S02]  /*02b0*/  IADD3.X R3, RZ, c[0x0][0x1b4], RZ, P0, !PT ;  /* 0x00006d00ff037a10 */ /* 0x000fe400007fe4ff */
[----:B------:R-:W-:-:S03]  /*02c0*/  IADD3 R8, P0, R0, c[0x0][0x1b8], RZ ;  /* 0x00006e0000087a10 */ /* 0x000fc60007f1e0ff */
[----:B------:R-:W2:Y:S02]  /*02d0*/  LDG.E.128 R12, [R2.64] ;  /* 0x00000004020c7981 */ /* 0x000ea4000c1e1d00 */
[----:B------:R-:W-:Y:S02]  /*02e0*/  IMAD.X R9, RZ, RZ, c[0x0][0x1bc], P0 ;  /* 0x00006f00ff097624 */ /* 0x000fe400000e06ff */
[----:B------:R-:W3:Y:S04]  /*02f0*/  LDG.E.128 R20, [R2.64+0x1000] ;  /* 0x0010000402147981 */ /* 0x000ee8000c1e1d00 */
[----:B------:R-:W4:Y:S04]  /*0300*/  LDG.E.128 R16, [R8.64] ;  /* 0x0000000408107981 */ /* 0x000f28000c1e1d00 */
[----:B------:R-:W5:Y:S01]  /*0310*/  LDG.E.128 R4, [R8.64+0x1000] ;  /* 0x0010000408047981 */ /* 0x000f62000c1e1d00 */
[----:B------:R-:W-:-:S02]  /*0320*/  HFMA2.MMA R142, -RZ, RZ, 0, 5.9604644775390625e-08 ;  /* 0x00000001ff8e7435 */ /* 0x000fc400000001ff */
[----:B------:R-:W-:Y:S01]  /*0330*/  HFMA2.MMA R140, -RZ, RZ, 0, 0 ;  /* 0x00000000ff8c7435 */ /* 0x000fe200000001ff */
        /* <DEDUP_REMOVED lines=33> */
[--C-:B--2---:R-:W-:Y:S02]  /*0550*/  PRMT R167, RZ, 0x5410, R12.reuse ;  /* 0x00005410ffa77816 */ /* 0x104fe4000000000c */
[----:B------:R-:W-:Y:S02]  /*0560*/  PRMT R166, RZ, 0x7610, R12 ;  /* 0x00007610ffa67816 */ /* 0x000fe4000000000c */
[--C-:B------:R-:W-:Y:S02]  /*0570*/  PRMT R165, RZ, 0x5410, R13.reuse ;  /* 0x00005410ffa57816 */ /* 0x100fe4000000000d */
[----:B------:R-:W-:Y:S02]  /*0580*/  PRMT R164, RZ, 0x7610, R13 ;  /* 0x00007610ffa47816 */ /* 0x000fe4000000000d */
[--C-:B------:R-:W-:Y:S02]  /*0590*/  PRMT R163, RZ, 0x5410, R14.reuse ;  /* 0x00005410ffa37816 */ /* 0x100fe4000000000e */
[----:B------:R-:W-:-:S02]  /*05a0*/  PRMT R162, RZ, 0x7610, R14 ;  /* 0x00007610ffa27816 */ /* 0x000fc4000000000e */
[--C-:B------:R-:W-:Y:S02]  /*05b0*/  PRMT R161, RZ, 0x5410, R15.reuse ;  /* 0x00005410ffa17816 */ /* 0x100fe4000000000f */
[----:B------:R-:W-:Y:S02]  /*05c0*/  PRMT R160, RZ, 0x7610, R15 ;  /* 0x00007610ffa07816 */ /* 0x000fe4000000000f */
[--C-:B----4-:R-:W-:Y:S02]  /*05d0*/  PRMT R159, RZ, 0x5410, R16.reuse ;  /* 0x00005410ff9f7816 */ /* 0x110fe40000000010 */
[----:B------:R-:W-:Y:S02]  /*05e0*/  PRMT R158, RZ, 0x7610, R16 ;  /* 0x00007610ff9e7816 */ /* 0x000fe40000000010 */
[--C-:B------:R-:W-:Y:S02]  /*05f0*/  PRMT R157, RZ, 0x5410, R17.reuse ;  /* 0x00005410ff9d7816 */ /* 0x100fe40000000011 */
[----:B------:R-:W-:-:S02]  /*0600*/  PRMT R156, RZ, 0x7610, R17 ;  /* 0x00007610ff9c7816 */ /* 0x000fc40000000011 */
[--C-:B------:R-:W-:Y:S02]  /*0610*/  PRMT R155, RZ, 0x5410, R18.reuse ;  /* 0x00005410ff9b7816 */ /* 0x100fe40000000012 */
[----:B------:R-:W-:Y:S02]  /*0620*/  PRMT R154, RZ, 0x7610, R18 ;  /* 0x00007610ff9a7816 */ /* 0x000fe40000000012 */
[--C-:B------:R-:W-:Y:S02]  /*0630*/  PRMT R153, RZ, 0x5410, R19.reuse ;  /* 0x00005410ff997816 */ /* 0x100fe40000000013 */
[----:B------:R-:W-:Y:S02]  /*0640*/  PRMT R152, RZ, 0x7610, R19 ;  /* 0x00007610ff987816 */ /* 0x000fe40000000013 */
[--C-:B---3--:R-:W-:Y:S02]  /*0650*/  PRMT R151, RZ, 0x5410, R20.reuse ;  /* 0x00005410ff977816 */ /* 0x108fe40000000014 */
[----:B------:R-:W-:-:S02]  /*0660*/  PRMT R150, RZ, 0x7610, R20 ;  /* 0x00007610ff967816 */ /* 0x000fc40000000014 */
[--C-:B------:R-:W-:Y:S02]  /*0670*/  PRMT R149, RZ, 0x5410, R21.reuse ;  /* 0x00005410ff957816 */ /* 0x100fe40000000015 */
[----:B------:R-:W-:Y:S02]  /*0680*/  PRMT R148, RZ, 0x7610, R21 ;  /* 0x00007610ff947816 */ /* 0x000fe40000000015 */
[--C-:B------:R-:W-:Y:S02]  /*0690*/  PRMT R147, RZ, 0x5410, R22.reuse ;  /* 0x00005410ff937816 */ /* 0x100fe40000000016 */
[----:B------:R-:W-:Y:S02]  /*06a0*/  PRMT R146, RZ, 0x7610, R22 ;  /* 0x00007610ff927816 */ /* 0x000fe40000000016 */
[--C-:B------:R-:W-:Y:S02]  /*06b0*/  PRMT R145, RZ, 0x5410, R23.reuse ;  /* 0x00005410ff917816 */ /* 0x100fe40000000017 */
        /* <DEDUP_REMOVED lines=9> */
.L_x_574:
[C---:B------:R-:W-:Y:S01]  /*0750*/  IMAD R32, R168.reuse, c[0x0][0x168], RZ ;  /* 0x00005a00a8207a24 */ /* 0x040fe200078e02ff */
[----:B------:R-:W-:Y:S02]  /*0760*/  MOV R179, 0x4 ;  /* 0x0000000400b37802 */ /* 0x000fe40000000f00 */
[----:B------:R-:W-:Y:S02]  /*0770*/  LOP3.LUT R34, R125, 0xff, RZ, 0xc0, !PT ;  /* 0x000000ff7d227812 */ /* 0x000fe400078ec0ff */
[----:B------:R-:W-:Y:S01]  /*0780*/  SHF.R.S32.HI R33, RZ, 0x1f, R32 ;  /* 0x0000001fff217819 */ /* 0x000fe20000011420 */
[CC--:B------:R-:W-:Y:S01]  /*0790*/  IMAD.WIDE R48, R168.reuse, R179.reuse, c[0x0][0x1a0] ;  /* 0x00006800a8307625 */ /* 0x0c0fe200078e02b3 */
[----:B------:R-:W-:Y:S02]  /*07a0*/  MOV R72, 0x20 ;  /* 0x0000002000487802 */ /* 0x000fe40000000f00 */
[----:B------:R-:W-:Y:S01]  /*07b0*/  LEA.HI R33, R33, R32, RZ, 0x3 ;  /* 0x0000002021217211 */ /* 0x000fe200078f18ff */
[----:B------:R-:W-:Y:S01]  /*07c0*/  IMAD.MOV.U32 R56, RZ, RZ, 0x10 ;  /* 0x00000010ff387424 */ /* 0x000fe200078e00ff */
[----:B------:R0:W2:Y:S02]  /*07d0*/  LDG.E R187, [R48.64] ;  /* 0x0000000430bb7981 */ /* 0x0000a4000c1e1900 */
[----:B------:R-:W-:Y:S01]  /*07e0*/  LEA.HI.SX32 R175, R33, R34, 0x1d ;  /* 0x0000002221af7211 */ /* 0x000fe200078feaff */
[----:B------:R-:W-:-:S04]  /*07f0*/  IMAD.WIDE R178, R168, R179, c[0x0][0x1a8] ;  /* 0x00006a00a8b27625 */ /* 0x000fc800078e02b3 */
[C---:B------:R-:W-:Y:S02]  /*0800*/  IMAD.WIDE.U32 R68, R175.reuse, R72, c[0x0][0x188] ;  /* 0x00006200af447625 */ /* 0x040fe400078e0048 */
[----:B------:R1:W3:Y:S02]  /*0810*/  LDG.E R178, [R178.64] ;  /* 0x00000004b2b27981 */ /* 0x0002e4000c1e1900 */
[CC--:B------:R-:W-:Y:S02]  /*0820*/  IMAD.WIDE.U32 R40, R175.reuse, R56.reuse, c[0x0][0x210] ;  /* 0x00008400af287625 */ /* 0x0c0fe400078e0038 */
[----:B------:R4:W3:Y:S02]  /*0830*/  LDG.E.128 R32, [R68.64] ;  /* 0x0000000444207981 */ /* 0x0008e4000c1e1d00 */
[C---:B------:R-:W-:Y:S02]  /*0840*/  IMAD.WIDE.U32 R36, R175.reuse, R56, c[0x0][0x208] ;  /* 0x00008200af247625 */ /* 0x040fe400078e0038 */
[----:B------:R-:W3:Y:S01]  /*0850*/  LDG.E.128 R40, [R40.64] ;  /* 0x0000000428287981 */ /* 0x000ee2000c1e1d00 */
[----:B------:R-:W-:-:S03]  /*0860*/  IADD3 R177, R175, 0x100, RZ ;  /* 0x00000100afb17810 */ /* 0x000fc60007ffe0ff */
[----:B------:R-:W3:Y:S04]  /*0870*/  LDG.E.128 R36, [R36.64] ;  /* 0x0000000424247981 */ /* 0x000ee8000c1e1d00 */
[----:B------:R4:W3:Y:S01]  /*0880*/  LDG.E.128 R44, [R68.64+0x10] ;  /* 0x00001004442c7981 */ /* 0x0008e2000c1e1d00 */
[----:B------:R-:W-:-:S04]  /*0890*/  IMAD.WIDE.U32 R52, R177, R56, c[0x0][0x208] ;  /* 0x00008200b1347625 */ /* 0x000fc800078e0038 */
[C---:B------:R-:W-:Y:S02]  /*08a0*/  IMAD.WIDE.U32 R56, R177.reuse, R56, c[0x0][0x210] ;  /* 0x00008400b1387625 */ /* 0x040fe400078e0038 */
[----:B------:R-:W3:Y:S02]  /*08b0*/  LDG.E.128 R52, [R52.64] ;  /* 0x0000000434347981 */ /* 0x000ee4000c1e1d00 */
[----:B------:R-:W-:Y:S02]  /*08c0*/  IMAD.WIDE.U32 R66, R177, R72, c[0x0][0x188] ;  /* 0x00006200b1427625 */ /* 0x000fe400078e0048 */
[----:B------:R-:W3:Y:S04]  /*08d0*/  LDG.E.128 R56, [R56.64] ;  /* 0x0000000438387981 */ /* 0x000ee8000c1e1d00 */
[----:B0-----:R0:W3:Y:S04]  /*08e0*/  LDG.E.128 R48, [R66.64] ;  /* 0x0000000442307981 */ /* 0x0010e8000c1e1d00 */
[----:B------:R0:W3:Y:S01]  /*08f0*/  LDG.E.128 R60, [R66.64+0x10] ;  /* 0x00001004423c7981 */ /* 0x0000e2000c1e1d00 */
[----:B------:R-:W-:-:S04]  /*0900*/  ISETP.NE.U32.AND P0, PT, RZ, c[0x0][0x250], PT ;  /* 0x00009400ff007a0c */ /* 0x000fc80003f05070 */
[----:B------:R-:W-:Y:S02]  /*0910*/  ISETP.NE.AND.EX P0, PT, RZ, c[0x0][0x254], PT, P0 ;  /* 0x00009500ff007a0c */ /* 0x000fe40003f05300 */
[----:B----4-:R-:W-:-:S05]  /*0920*/  MOV R68, 0x8 ;  /* 0x0000000800447802 */ /* 0x010fca0000000f00 */
[----:B0-----:R-:W-:-:S06]  /*0930*/  IMAD.WIDE.U32 R66, R175, R68, c[0x0][0x190] ;  /* 0x00006400af427625 */ /* 0x001fcc00078e0044 */
[-C--:B------:R-:W-:Y:S01]  /*0940*/  @P0 IMAD.WIDE.U32 R76, R175, R68.reuse, c[0x0][0x198] ;  /* 0x00006600af4c0625 */ /* 0x080fe200078e0044 */
[----:B------:R-:W5:Y:S03]  /*0950*/  LDG.E.64 R66, [R66.64] ;  /* 0x0000000442427981 */ /* 0x000f66000c1e1b00 */
[CC--:B------:R-:W-:Y:S01]  /*0960*/  @P0 IMAD.WIDE.U32 R74, R177.reuse, R68.reuse, c[0x0][0x198] ;  /* 0x00006600b14a0625 */ /* 0x0c0fe200078e0044 */
[----:B------:R-:W-:Y:S01]  /*0970*/  ISETP.NE.U32.AND P1, PT, RZ, c[0x0][0x218], PT ;  /* 0x00008600ff007a0c */ /* 0x000fe20003f25070 */
[----:B------:R-:W-:Y:S01]  /*0980*/  ULDC.U8 UR6, c[0x0][0x1f0] ;  /* 0x00007c0000067ab9 */ /* 0x000fe20000000000 */
[----:B------:R0:W5:Y:S01]  /*0990*/  @P0 LDG.E.64 R2, [R76.64] ;  /* 0x000000044c020981 */ /* 0x000162000c1e1b00 */
[----:B------:R-:W-:-:S03]  /*09a0*/  IMAD.WIDE.U32 R68, R177, R68, c[0x0][0x190] ;  /* 0x00006400b1447625 */ /* 0x000fc600078e0044 */
[----:B------:R3:W5:Y:S04]  /*09b0*/  @P0 LDG.E.64 R64, [R74.64] ;  /* 0x000000044a400981 */ /* 0x000768000c1e1b00 */
[----:B------:R-:W5:Y:S01]  /*09c0*/  LDG.E.64 R68, [R68.64] ;  /* 0x0000000444447981 */ /* 0x000f62000c1e1b00 */
[----:B------:R-:W-:-:S13]  /*09d0*/  ISETP.NE.AND.EX P1, PT, RZ, c[0x0][0x21c], PT, P1 ;  /* 0x00008700ff007a0c */ /* 0x000fda0003f25310 */
        /* <DEDUP_REMOVED lines=11> */
[--C-:B---3--:R-:W-:Y:S02]  /*0a90*/  FADD.FTZ R75, R32, -R187.reuse ;  /* 0x800000bb204b7221 */ /* 0x108fe40000010000 */
[--C-:B-1----:R-:W-:Y:S01]  /*0aa0*/  FADD.FTZ R179, R35, -R187.reuse ;  /* 0x800000bb23b37221 */ /* 0x102fe20000010000 */
[--C-:B------:R-:W-:Y:S01]  /*0ab0*/  PRMT R32, RZ, 0x5410, R40.reuse ;  /* 0x00005410ff207816 */ /* 0x100fe20000000028 */
[----:B----4-:R-:W-:Y:S01]  /*0ac0*/  FMUL.FTZ R70, R178, R75 ;  /* 0x0000004bb2467220 */ /* 0x010fe20000410000 */
[----:B------:R-:W-:Y:S01]  /*0ad0*/  PRMT R35, RZ, 0x7610, R40 ;  /* 0x00007610ff237816 */ /* 0x000fe20000000028 */
[----:B------:R-:W-:Y:S01]  /*0ae0*/  FADD.FTZ R33, R33, -R187 ;  /* 0x800000bb21217221 */ /* 0x000fe20000010000 */
[----:B------:R-:W-:Y:S01]  /*0af0*/  PRMT R71, RZ, 0x5410, R36 ;  /* 0x00005410ff477816 */ /* 0x000fe20000000024 */
[----:B------:R-:W-:Y:S01]  /*0b00*/  FADD.FTZ R138, R32, R138 ;  /* 0x0000008a208a7221 */ /* 0x000fe20000010000 */
[--C-:B------:R-:W-:Y:S01]  /*0b10*/  PRMT R180, RZ, 0x5410, R38.reuse ;  /* 0x00005410ffb47816 */ /* 0x100fe20000000026 */
[-C--:B------:R-:W-:Y:S01]  /*0b20*/  FFMA.FTZ R139, R70, R32.reuse, R139 ;  /* 0x00000020468b7223 */ /* 0x080fe2000001008b */
[----:B------:R-:W-:Y:S01]  /*0b30*/  PRMT R183, RZ, 0x7610, R38 ;  /* 0x00007610ffb77816 */ /* 0x000fe20000000026 */
[----:B0-----:R-:W-:Y:S01]  /*0b40*/  FMUL.FTZ R72, R178, R33 ;  /* 0x00000021b2487220 */ /* 0x001fe20000410000 */
[----:B------:R-:W-:Y:S01]  /*0b50*/  PRMT R73, RZ, 0x7610, R36 ;  /* 0x00007610ff497816 */ /* 0x000fe20000000024 */
[----:B------:R-:W-:Y:S01]  /*0b60*/  FMUL.FTZ R32, R159, R32 ;  /* 0x000000209f207220 */ /* 0x000fe20000410000 */
[--C-:B------:R-:W-:Y:S01]  /*0b70*/  PRMT R38, RZ, 0x5410, R42.reuse ;  /* 0x00005410ff267816 */ /* 0x100fe2000000002a */
[----:B------:R-:W-:Y:S01]  /*0b80*/  FADD.FTZ R181, R44, -R187 ;  /* 0x800000bb2cb57221 */ /* 0x000fe20000010000 */
[----:B------:R-:W-:Y:S01]  /*0b90*/  PRMT R42, RZ, 0x7610, R42 ;  /* 0x00007610ff2a7816 */ /* 0x000fe2000000002a */
[----:B------:R-:W-:Y:S01]  /*0ba0*/  FMUL.FTZ R33, R158, R35 ;  /* 0x000000239e217220 */ /* 0x000fe20000410000 */
[----:B------:R-:W-:Y:S01]  /*0bb0*/  PRMT R36, RZ, 0x5410, R41 ;  /* 0x00005410ff247816 */ /* 0x000fe20000000029 */
[----:B------:R-:W-:-:S02]  /*0bc0*/  FADD.FTZ R45, R45, -R187 ;  /* 0x800000bb2d2d7221 */ /* 0x000fc40000010000 */
[----:B------:R-:W-:Y:S02]  /*0bd0*/  FADD.FTZ R77, R34, -R187 ;  /* 0x800000bb224d7221 */ /* 0x000fe40000010000 */
[----:B------:R-:W-:Y:S02]  /*0be0*/  FADD.FTZ R140, R71, R140 ;  /* 0x0000008c478c7221 */ /* 0x000fe40000010000 */
[-C--:B------:R-:W-:Y:S01]  /*0bf0*/  FFMA.FTZ R143, R70, R71.reuse, R143 ;  /* 0x00000047468f7223 */ /* 0x080fe2000001008f */
[----:B------:R-:W-:Y:S01]  /*0c00*/  PRMT R40, RZ, 0x5410, R43 ;  /* 0x00005410ff287816 */ /* 0x000fe2000000002b */
[----:B------:R-:W-:Y:S02]  /*0c10*/  FFMA.FTZ R71, R167, R71, R32 ;  /* 0x00000047a7477223 */ /* 0x000fe40000010020 */
[----:B------:R-:W-:Y:S02]  /*0c20*/  FADD.FTZ R136, R73, R136 ;  /* 0x0000008849887221 */ /* 0x000fe40000010000 */
[----:B------:R-:W-:-:S02]  /*0c30*/  FFMA.FTZ R137, R72, R73, R137 ;  /* 0x0000004948897223 */ /* 0x000fc40000010089 */
[C---:B------:R-:W-:Y:S02]  /*0c40*/  FMUL.FTZ R76, R178.reuse, R179 ;  /* 0x000000b3b24c7220 */ /* 0x040fe40000410000 */
[----:B------:R-:W-:Y:S02]  /*0c50*/  FMUL.FTZ R182, R155, R38 ;  /* 0x000000269bb67220 */ /* 0x000fe40000410000 */
[----:B------:R-:W-:Y:S01]  /*0c60*/  FMUL.FTZ R181, R178, R181 ;  /* 0x000000b5b2b57220 */ /* 0x000fe20000410000 */
[----:B------:R-:W-:Y:S01]  /*0c70*/  PRMT R34, RZ, 0x5410, R37 ;  /* 0x00005410ff227816 */ /* 0x000fe20000000025 */
[----:B------:R-:W-:Y:S01]  /*0c80*/  FFMA.FTZ R73, R166, R73, R33 ;  /* 0x00000049a6497223 */ /* 0x000fe20000010021 */
[----:B------:R-:W-:Y:S01]  /*0c90*/  PRMT R43, RZ, 0x7610, R43 ;  /* 0x00007610ff2b7816 */ /* 0x000fe2000000002b */
[----:B------:R-:W-:Y:S02]  /*0ca0*/  FMUL.FTZ R32, R154, R42 ;  /* 0x0000002a9a207220 */ /* 0x000fe40000410000 */
[----:B------:R-:W-:-:S02]  /*0cb0*/  FMUL.FTZ R179, R178, R45 ;  /* 0x0000002db2b37220 */ /* 0x000fc40000410000 */
[----:B------:R-:W-:Y:S02]  /*0cc0*/  FADD.FTZ R33, R46, -R187 ;  /* 0x800000bb2e217221 */ /* 0x000fe40000010000 */
[----:B------:R-:W-:Y:S02]  /*0cd0*/  FMUL.FTZ R74, R178, R77 ;  /* 0x0000004db24a7220 */ /* 0x000fe40000410000 */
[----:B------:R-:W-:Y:S01]  /*0ce0*/  FMUL.FTZ R75, R157, R36 ;  /* 0x000000249d4b7220 */ /* 0x000fe20000410000 */
[----:B------:R-:W-:Y:S01]  /*0cf0*/  PRMT R185, RZ, 0x5410, R39 ;  /* 0x00005410ffb97816 */ /* 0x000fe20000000027 */
[----:B------:R-:W-:Y:S01]  /*0d00*/  FADD.FTZ R90, R180, R90 ;  /* 0x0000005ab45a7221 */ /* 0x000fe20000010000 */
[----:B------:R-:W-:Y:S01]  /*0d10*/  PRMT R41, RZ, 0x7610, R41 ;  /* 0x00007610ff297816 */ /* 0x000fe20000000029 */
[-C--:B------:R-:W-:Y:S02]  /*0d20*/  FFMA.FTZ R182, R163, R180.reuse, R182 ;  /* 0x000000b4a3b67223 */ /* 0x080fe400000100b6 */
        /* <DEDUP_REMOVED lines=9> */
[----:B------:R-:W-:Y:S01]  /*0dc0*/  FFMA.FTZ R75, R165, R34, R75 ;  /* 0x00000022a54b7223 */ /* 0x000fe2000001004b */
[----:B------:R-:W-:Y:S01]  /*0dd0*/  PRMT R34, RZ, 0x5410, R56 ;  /* 0x00005410ff227816 */ /* 0x000fe20000000038 */
[----:B------:R-:W-:Y:S02]  /*0de0*/  FMUL.FTZ R32, R152, R43 ;  /* 0x0000002b98207220 */ /* 0x000fe40000410000 */
[----:B------:R-:W-:Y:S02]  /*0df0*/  FADD.FTZ R33, -R187, R48 ;  /* 0x00000030bb217221 */ /* 0x000fe40000010100 */
[----:B------:R-:W-:Y:S02]  /*0e00*/  FADD.FTZ R126, R41, R126 ;  /* 0x0000007e297e7221 */ /* 0x000fe40000010000 */
[-C--:B------:R-:W-:Y:S02]  /*0e10*/  FFMA.FTZ R127, R76, R41.reuse, R127 ;  /* 0x000000294c7f7223 */ /* 0x080fe4000001007f */
[----:B------:R-:W-:-:S02]  /*0e20*/  FMUL.FTZ R77, R156, R41 ;  /* 0x000000299c4d7220 */ /* 0x000fc40000410000 */
[----:B------:R-:W-:Y:S02]  /*0e30*/  FADD.FTZ R92, R185, R92 ;  /* 0x0000005cb95c7221 */ /* 0x000fe40000010000 */
[-C--:B------:R-:W-:Y:S02]  /*0e40*/  FFMA.FTZ R186, R161, R185.reuse, R186 ;  /* 0x000000b9a1ba7223 */ /* 0x080fe400000100ba */
[----:B------:R-:W-:Y:S02]  /*0e50*/  FFMA.FTZ R80, R183, R185, R80 ;  /* 0x000000b9b7507223 */ /* 0x000fe40000010050 */
[----:B------:R-:W-:Y:S02]  /*0e60*/  FADD.FTZ R134, R35, R134 ;  /* 0x0000008623867221 */ /* 0x000fe40000010000 */
[----:B------:R-:W-:Y:S01]  /*0e70*/  FFMA.FTZ R135, R72, R35, R135 ;  /* 0x0000002348877223 */ /* 0x000fe20000010087 */
[----:B------:R-:W-:Y:S01]  /*0e80*/  PRMT R35, RZ, 0x7610, R52 ;  /* 0x00007610ff237816 */ /* 0x000fe20000000034 */
[----:B------:R-:W-:Y:S01]  /*0e90*/  FFMA.FTZ R185, R160, R39, R32 ;  /* 0x00000027a0b97223 */ /* 0x000fe20000010020 */
[----:B------:R-:W-:Y:S01]  /*0ea0*/  PRMT R32, RZ, 0x5410, R52 ;  /* 0x00005410ff207816 */ /* 0x000fe20000000034 */
[----:B------:R-:W-:-:S02]  /*0eb0*/  FADD.FTZ R41, -R187, R51 ;  /* 0x00000033bb297221 */ /* 0x000fc40000010100 */
[----:B------:R-:W-:Y:S02]  /*0ec0*/  FMUL.FTZ R51, R178, R33 ;  /* 0x00000021b2337220 */ /* 0x000fe40000410000 */
[-C--:B------:R-:W-:Y:S02]  /*0ed0*/  FMUL.FTZ R52, R141, R34.reuse ;  /* 0x000000228d347220 */ /* 0x080fe40000410000 */
[----:B------:R-:W-:Y:S02]  /*0ee0*/  FADD.FTZ R119, R34, R119 ;  /* 0x0000007722777221 */ /* 0x000fe40000010000 */
[C---:B------:R-:W-:Y:S02]  /*0ef0*/  FFMA.FTZ R106, R51.reuse, R34, R106 ;  /* 0x00000022336a7223 */ /* 0x040fe4000001006a */
[----:B------:R-:W-:Y:S02]  /*0f00*/  FADD.FTZ R94, R32, R94 ;  /* 0x0000005e205e7221 */ /* 0x000fe40000010000 */
[----:B------:R-:W-:-:S02]  /*0f10*/  FFMA.FTZ R82, R51, R32, R82 ;  /* 0x0000002033527223 */ /* 0x000fc40000010052 */
[----:B------:R-:W-:Y:S02]  /*0f20*/  FFMA.FTZ R52, R151, R32, R52 ;  /* 0x0000002097347223 */ /* 0x000fe40000010034 */
[----:B------:R-:W-:Y:S01]  /*0f30*/  FADD.FTZ R34, RZ, R71 ;  /* 0x00000047ff227221 */ /* 0x000fe20000010000 */
[----:B------:R-:W-:Y:S01]  /*0f40*/  PRMT R45, RZ, 0x7610, R58 ;  /* 0x00007610ff2d7816 */ /* 0x000fe2000000003a */
[----:B------:R-:W-:Y:S01]  /*0f50*/  FFMA.FTZ R32, R70, R71, RZ ;  /* 0x0000004746207223 */ /* 0x000fe200000100ff */
[----:B------:R-:W-:Y:S01]  /*0f60*/  PRMT R37, RZ, 0x7610, R37 ;  /* 0x00007610ff257816 */ /* 0x000fe20000000025 */
[----:B------:R-:W-:Y:S01]  /*0f70*/  FADD.FTZ R34, R73, R34 ;  /* 0x0000002249227221 */ /* 0x000fe20000010000 */
[----:B------:R-:W-:Y:S01]  /*0f80*/  PRMT R44, RZ, 0x7610, R54 ;  /* 0x00007610ff2c7816 */ /* 0x000fe20000000036 */
[----:B------:R-:W-:Y:S02]  /*0f90*/  FFMA.FTZ R32, R72, R73, R32 ;  /* 0x0000004948207223 */ /* 0x000fe40000010020 */
[----:B------:R-:W-:Y:S01]  /*0fa0*/  FADD.FTZ R61, -R187, R61 ;  /* 0x0000003dbb3d7221 */ /* 0x000fe20000010100 */
[--C-:B------:R-:W-:Y:S01]  /*0fb0*/  PRMT R48, RZ, 0x5410, R59.reuse ;  /* 0x00005410ff307816 */ /* 0x100fe2000000003b */
[----:B------:R-:W-:Y:S01]  /*0fc0*/  FMUL.FTZ R33, R174, R45 ;  /* 0x0000002dae217220 */ /* 0x000fe20000410000 */
[----:B------:R-:W-:Y:S01]  /*0fd0*/  PRMT R189, RZ, 0x7610, R59 ;  /* 0x00007610ffbd7816 */ /* 0x000fe2000000003b */
[----:B------:R-:W-:-:S02]  /*0fe0*/  FFMA.FTZ R77, R164, R37, R77 ;  /* 0x00000025a44d7223 */ /* 0x000fc4000001004d */
[----:B------:R-:W-:Y:S02]  /*0ff0*/  FADD.FTZ R34, R75, R34 ;  /* 0x000000224b227221 */ /* 0x000fe40000010000 */
[----:B------:R-:W-:Y:S02]  /*1000*/  FADD.FTZ R47, R47, -R187 ;  /* 0x800000bb2f2f7221 */ /* 0x000fe40000010000 */
[----:B------:R-:W-:Y:S02]  /*1010*/  FADD.FTZ R59, -R187, R60 ;  /* 0x0000003cbb3b7221 */ /* 0x000fe40000010100 */
[----:B------:R-:W-:Y:S02]  /*1020*/  FFMA.FTZ R32, R74, R75, R32 ;  /* 0x0000004b4a207223 */ /* 0x000fe40000010020 */
[----:B------:R-:W-:Y:S02]  /*1030*/  FMUL.FTZ R60, R178, R61 ;  /* 0x0000003db23c7220 */ /* 0x000fe40000410000 */
[----:B------:R-:W-:-:S02]  /*1040*/  FFMA.FTZ R61, R146, R44, R33 ;  /* 0x0000002c923d7223 */ /* 0x000fc40000010021 */
[----:B------:R-:W-:Y:S02]  /*1050*/  FADD.FTZ R33, R77, R34 ;  /* 0x000000224d217221 */ /* 0x000fe40000010000 */
[----:B------:R-:W-:Y:S02]  /*1060*/  FADD.FTZ R128, R37, R128 ;  /* 0x0000008025807221 */ /* 0x000fe40000010000 */
[----:B------:R-:W-:Y:S01]  /*1070*/  FFMA.FTZ R129, R76, R37, R129 ;  /* 0x000000254c817223 */ /* 0x000fe20000010081 */
[----:B------:R-:W-:Y:S01]  /*1080*/  PRMT R37, RZ, 0x7610, R56 ;  /* 0x00007610ff257816 */ /* 0x000fe20000000038 */
[----:B------:R-:W-:Y:S02]  /*1090*/  FMUL.FTZ R184, R178, R47 ;  /* 0x0000002fb2b87220 */ /* 0x000fe40000410000 */
[----:B------:R-:W-:Y:S02]  /*10a0*/  FFMA.FTZ R32, R76, R77, R32 ;  /* 0x0000004d4c207223 */ /* 0x000fe40000010020 */
[----:B------:R-:W-:-:S02]  /*10b0*/  FADD.FTZ R49, -R187, R49 ;  /* 0x00000031bb317221 */ /* 0x000fc40000010100 */
[----:B------:R-:W-:Y:S02]  /*10c0*/  FADD.FTZ R33, R182, R33 ;  /* 0x00000021b6217221 */ /* 0x000fe40000010000 */
[----:B------:R-:W-:Y:S02]  /*10d0*/  FADD.FTZ R130, R36, R130 ;  /* 0x0000008224827221 */ /* 0x000fe40000010000 */
[----:B------:R-:W-:Y:S01]  /*10e0*/  FFMA.FTZ R131, R74, R36, R131 ;  /* 0x000000244a837223 */ /* 0x000fe20000010083 */
[----:B------:R-:W-:Y:S01]  /*10f0*/  PRMT R36, RZ, 0x5410, R53 ;  /* 0x00005410ff247816 */ /* 0x000fe20000000035 */
[----:B------:R-:W-:Y:S02]  /*1100*/  FADD.FTZ R91, R39, R91 ;  /* 0x0000005b275b7221 */ /* 0x000fe40000010000 */
[----:B------:R-:W-:Y:S02]  /*1110*/  FFMA.FTZ R79, R184, R39, R79 ;  /* 0x00000027b84f7223 */ /* 0x000fe4000001004f */
[----:B------:R-:W-:-:S02]  /*1120*/  FADD.FTZ R121, R40, R121 ;  /* 0x0000007928797221 */ /* 0x000fc40000010000 */
[----:B------:R-:W-:Y:S01]  /*1130*/  FFMA.FTZ R104, R183, R40, R104 ;  /* 0x00000028b7687223 */ /* 0x000fe20000010068 */
[----:B------:R-:W-:Y:S01]  /*1140*/  PRMT R40, RZ, 0x7610, R53 ;  /* 0x00007610ff287816 */ /* 0x000fe20000000035 */
[----:B------:R-:W-:Y:S02]  /*1150*/  FFMA.FTZ R32, R181, R182, R32 ;  /* 0x000000b6b5207223 */ /* 0x000fe40000010020 */
[----:B------:R-:W-:Y:S02]  /*1160*/  FADD.FTZ R39, -R187, R50 ;  /* 0x00000032bb277221 */ /* 0x000fe40000010100 */
        /* <DEDUP_REMOVED lines=8> */
[----:B------:R-:W-:-:S02]  /*11f0*/  FADD.FTZ R34, R186, R33 ;  /* 0x00000021ba227221 */ /* 0x000fc40000010000 */
[----:B------:R-:W-:Y:S02]  /*1200*/  FFMA.FTZ R32, R183, R186, R32 ;  /* 0x000000bab7207223 */ /* 0x000fe40000010020 */
[----:B------:R-:W-:Y:S02]  /*1210*/  FADD.FTZ R123, R38, R123 ;  /* 0x0000007b267b7221 */ /* 0x000fe40000010000 */
[----:B------:R-:W-:Y:S01]  /*1220*/  FFMA.FTZ R102, R181, R38, R102 ;  /* 0x00000026b5667223 */ /* 0x000fe20000010066 */
[----:B------:R-:W-:Y:S01]  /*1230*/  PRMT R38, RZ, 0x5410, R57 ;  /* 0x00005410ff267816 */ /* 0x000fe20000000039 */
[----:B------:R-:W-:Y:S02]  /*1240*/  FADD.FTZ R187, -R187, R63 ;  /* 0x0000003fbbbb7221 */ /* 0x000fe40000010100 */
[----:B------:R-:W-:Y:S02]  /*1250*/  FMUL.FTZ R63, R178, R35 ;  /* 0x00000023b23f7220 */ /* 0x000fe40000410000 */
[----:B------:R-:W-:-:S02]  /*1260*/  FADD.FTZ R33, R185, R34 ;  /* 0x00000022b9217221 */ /* 0x000fc40000010000 */
[----:B------:R-:W-:Y:S01]  /*1270*/  FFMA.FTZ R35, R184, R185, R32 ;  /* 0x000000b9b8237223 */ /* 0x000fe20000010020 */
[----:B------:R-:W-:Y:S01]  /*1280*/  PRMT R57, RZ, 0x7610, R57 ;  /* 0x00007610ff397816 */ /* 0x000fe20000000039 */
[----:B------:R-:W-:Y:S02]  /*1290*/  FADD.FTZ R124, R42, R124 ;  /* 0x0000007c2a7c7221 */ /* 0x000fe40000010000 */
[----:B------:R-:W-:Y:S01]  /*12a0*/  FFMA.FTZ R101, R179, R42, R101 ;  /* 0x0000002ab3657223 */ /* 0x000fe20000010065 */
[----:B------:R-:W-:Y:S01]  /*12b0*/  PRMT R42, RZ, 0x5410, R54 ;  /* 0x00005410ff2a7816 */ /* 0x000fe20000000036 */
[----:B------:R-:W-:Y:S02]  /*12c0*/  FMUL.FTZ R54, R178, R41 ;  /* 0x00000029b2367220 */ /* 0x000fe40000410000 */
[----:B------:R-:W-:Y:S02]  /*12d0*/  FADD.FTZ R32, R52, R33 ;  /* 0x0000002134207221 */ /* 0x000fe40000010000 */
[----:B------:R-:W-:-:S02]  /*12e0*/  FMUL.FTZ R56, R169, R38 ;  /* 0x00000026a9387220 */ /* 0x000fc40000410000 */
[----:B------:R-:W-:Y:S01]  /*12f0*/  FFMA.FTZ R33, R51, R52, R35 ;  /* 0x0000003433217223 */ /* 0x000fe20000010023 */
[--C-:B------:R-:W-:Y:S01]  /*1300*/  PRMT R46, RZ, 0x5410, R55.reuse ;  /* 0x00005410ff2e7816 */ /* 0x100fe20000000037 */
[----:B------:R-:W-:Y:S01]  /*1310*/  FADD.FTZ R122, R43, R122 ;  /* 0x0000007a2b7a7221 */ /* 0x000fe20000010000 */
[----:B------:R-:W-:Y:S01]  /*1320*/  PRMT R47, RZ, 0x7610, R55 ;  /* 0x00007610ff2f7816 */ /* 0x000fe20000000037 */
[----:B------:R-:W-:Y:S01]  /*1330*/  FFMA.FTZ R103, R184, R43, R103 ;  /* 0x0000002bb8677223 */ /* 0x000fe20000010067 */
[----:B------:R-:W-:Y:S01]  /*1340*/  PRMT R43, RZ, 0x5410, R58 ;  /* 0x00005410ff2b7816 */ /* 0x000fe2000000003a */
[----:B------:R-:W-:Y:S02]  /*1350*/  FADD.FTZ R118, R57, R118 ;  /* 0x0000007639767221 */ /* 0x000fe40000010000 */
[----:B------:R-:W-:Y:S02]  /*1360*/  FFMA.FTZ R107, R54, R57, R107 ;  /* 0x00000039366b7223 */ /* 0x000fe4000001006b */
[----:B------:R-:W-:-:S02]  /*1370*/  FMUL.FTZ R55, R178, R39 ;  /* 0x00000027b2377220 */ /* 0x000fc40000410000 */
[----:B------:R-:W-:Y:S02]  /*1380*/  FMUL.FTZ R57, R171, R57 ;  /* 0x00000039ab397220 */ /* 0x000fe40000410000 */
[----:B------:R-:W-:Y:S02]  /*1390*/  FFMA.FTZ R56, R149, R36, R56 ;  /* 0x0000002495387223 */ /* 0x000fe40000010038 */
[----:B------:R-:W-:Y:S02]  /*13a0*/  FADD.FTZ R35, R32, R53 ;  /* 0x0000003520237221 */ /* 0x000fe40000010000 */
[----:B------:R-:W-:Y:S02]  /*13b0*/  FFMA.FTZ R33, R50, R53, R33 ;  /* 0x0000003532217223 */ /* 0x000fe40000010021 */
[----:B------:R-:W-:Y:S02]  /*13c0*/  FFMA.FTZ R57, R148, R40, R57 ;  /* 0x0000002894397223 */ /* 0x000fe40000010039 */
[----:B------:R-:W-:-:S02]  /*13d0*/  FMUL.FTZ R58, R172, R43 ;  /* 0x0000002bac3a7220 */ /* 0x000fc40000410000 */
[----:B------:R-:W-:Y:S02]  /*13e0*/  FADD.FTZ R32, R35, R56 ;  /* 0x0000003823207221 */ /* 0x000fe40000010000 */
[----:B------:R-:W-:Y:S02]  /*13f0*/  FFMA.FTZ R33, R55, R56, R33 ;  /* 0x0000003837217223 */ /* 0x000fe40000010021 */
[----:B------:R-:W-:Y:S02]  /*1400*/  FMUL.FTZ R59, R178, R59 ;  /* 0x0000003bb23b7220 */ /* 0x000fe40000410000 */
[----:B------:R-:W-:Y:S02]  /*1410*/  FFMA.FTZ R58, R147, R42, R58 ;  /* 0x0000002a933a7223 */ /* 0x000fe4000001003a */
[----:B------:R-:W-:Y:S02]  /*1420*/  FADD.FTZ R35, R32, R57 ;  /* 0x0000003920237221 */ /* 0x000fe40000010000 */
[----:B------:R-:W-:-:S02]  /*1430*/  FFMA.FTZ R33, R54, R57, R33 ;  /* 0x0000003936217223 */ /* 0x000fc40000010021 */
[----:B------:R-:W-:Y:S02]  /*1440*/  FMUL.FTZ R34, R176, R189 ;  /* 0x000000bdb0227220 */ /* 0x000fe40000410000 */
[----:B------:R-:W-:Y:S02]  /*1450*/  FMUL.FTZ R62, R173, R48 ;  /* 0x00000030ad3e7220 */ /* 0x000fe40000410000 */
[----:B------:R-:W-:Y:S02]  /*1460*/  FADD.FTZ R32, R35, R58 ;  /* 0x0000003a23207221 */ /* 0x000fe40000010000 */
[----:B------:R-:W-:Y:S02]  /*1470*/  FFMA.FTZ R33, R59, R58, R33 ;  /* 0x0000003a3b217223 */ /* 0x000fe40000010021 */
[----:B------:R-:W-:Y:S02]  /*1480*/  FMUL.FTZ R188, R178, R187 ;  /* 0x000000bbb2bc7220 */ /* 0x000fe40000410000 */
[----:B------:R-:W-:Y:S01]  /*1490*/  FFMA.FTZ R187, R144, R47, R34 ;  /* 0x0000002f90bb7223 */ /* 0x000fe20000010022 */
[----:B------:R-:W-:Y:S01]  /*14a0*/  SHF.R.U32.HI R34, RZ, 0x5, R125 ;  /* 0x00000005ff227819 */ /* 0x000fe2000001167d */
[----:B------:R-:W-:-:S02]  /*14b0*/  FFMA.FTZ R62, R145, R46, R62 ;  /* 0x0000002e913e7223 */ /* 0x000fc4000001003e */
[----:B------:R-:W-:Y:S02]  /*14c0*/  FADD.FTZ R35, R32, R61 ;  /* 0x0000003d20237221 */ /* 0x000fe40000010000 */
[----:B------:R-:W-:Y:S01]  /*14d0*/  FFMA.FTZ R33, R60, R61, R33 ;  /* 0x0000003d3c217223 */ /* 0x000fe20000010021 */
[----:B------:R-:W-:Y:S01]  /*14e0*/  LOP3.LUT R190, R34, 0x7fffff8, RZ, 0xc0, !PT ;  /* 0x07fffff822be7812 */ /* 0x000fe200078ec0ff */
        /* <DEDUP_REMOVED lines=9> */
[----:B------:R-:W-:Y:S02]  /*1580*/  FADD.FTZ R117, R38, R117 ;  /* 0x0000007526757221 */ /* 0x000fe40000010000 */
[C---:B------:R-:W-:Y:S02]  /*1590*/  FFMA.FTZ R108, R55.reuse, R38, R108 ;  /* 0x00000026376c7223 */ /* 0x040fe4000001006c */
        /* <DEDUP_REMOVED lines=21> */
.L_x_575:
        /* <DEDUP_REMOVED lines=18> */
.L_x_576:
[----:B------:R-:W-:Y:S01]  /*1810*/  @!P1 LOP3.LUT R33, R34, 0x7, RZ, 0xc0, !PT ;  /* 0x0000000722219812 */ /* 0x000fe200078ec0ff */
[----:B-1----:R-:W-:Y:S01]  /*1820*/  FADD.FTZ R49, R32, R39 ;  /* 0x0000002720317221 */ /* 0x002fe20000010000 */
[----:B------:R-:W-:Y:S01]  /*1830*/  ULDC.U8 UR6, c[0x0][0x1f0] ;  /* 0x00007c0000067ab9 */ /* 0x000fe20000000000 */
[----:B--2---:R-:W-:Y:S01]  /*1840*/  FADD.FTZ R48, R48, R37 ;  /* 0x0000002530307221 */ /* 0x004fe20000010000 */
[----:B------:R-:W-:Y:S02]  /*1850*/  @!P1 IADD3 R189, R190, R33, RZ ;  /* 0x00000021bebd9210 */ /* 0x000fe40007ffe0ff */
[----:B------:R-:W-:Y:S01]  /*1860*/  ISETP.NE.AND P2, PT, RZ, UR6, PT ;  /* 0x00000006ff007c0c */ /* 0x000fe2000bf45270 */
[----:B------:R-:W-:Y:S01]  /*1870*/  WARPSYNC 0xffffffff ;  /* 0xffffffff00007948 */ /* 0x000fe20003800000 */
[----:B-----5:R-:W-:Y:S01]  /*1880*/  @P0 LOP3.LUT P3, RZ, R2, 0xff00, RZ, 0xc0, !PT ;  /* 0x0000ff0002ff0812 */ /* 0x020fe2000786c0ff */
[----:B------:R-:W-:Y:S04]  /*1890*/  @!P1 STS.64 [R189.X8+0x4000], R48 ;  /* 0x00400030bd009388 */ /* 0x000fe80000008a00 */
[----:B------:R-:W-:Y:S01]  /*18a0*/  BAR.SYNC.DEFER_BLOCKING 0x0 ;  /* 0x0000000000007b1d */ /* 0x000fe20000010000 */
[----:B------:R-:W-:-:S04]  /*18b0*/  ISETP.NE.U32.AND P1, PT, RZ, c[0x0][0x218], PT ;  /* 0x00008600ff007a0c */ /* 0x000fc80003f25070 */
[----:B------:R-:W-:Y:S01]  /*18c0*/  ISETP.NE.AND.EX P1, PT, RZ, c[0x0][0x21c], PT, P1 ;  /* 0x00008700ff007a0c */ /* 0x000fe20003f25310 */
        /* <DEDUP_REMOVED lines=22> */
[----:B------:R-:W-:Y:S01]  /*1a30*/  MOV R32, R66 ;  /* 0x0000004200207202 */ /* 0x000fe20000000f00 */
[----:B------:R-:W-:Y:S01]  /*1a40*/  @P0 IMAD.MOV.U32 R33, RZ, RZ, R2 ;  /* 0x000000ffff210224 */ /* 0x000fe200078e0002 */
[----:B------:R-:W-:-:S02]  /*1a50*/  FSEL R46, R46, RZ, !P2 ;  /* 0x000000ff2e2e7208 */ /* 0x000fc40005000000 */
[----:B------:R-:W-:Y:S02]  /*1a60*/  LOP3.LUT P6, RZ, R32, 0xff, RZ, 0xc0, !PT ;  /* 0x000000ff20ff7812 */ /* 0x000fe400078cc0ff */
[----:B------:R-:W-:Y:S01]  /*1a70*/  @P0 LOP3.LUT P5, RZ, R33, 0xff, RZ, 0xc0, !PT ;  /* 0x000000ff21ff0812 */ /* 0x000fe200078ac0ff */
[-CC-:B------:R-:W-:Y:S01]  /*1a80*/  FFMA.FTZ R70, R70, R35.reuse, R46.reuse ;  /* 0x0000002346467223 */ /* 0x180fe2000001002e */
[----:B------:R-:W-:Y:S01]  /*1a90*/  LOP3.LUT P2, RZ, R66, 0xff00, RZ, 0xc0, !PT ;  /* 0x0000ff0042ff7812 */ /* 0x000fe2000784c0ff */
[-C--:B------:R-:W-:Y:S02]  /*1aa0*/  FFMA.FTZ R72, R72, R35.reuse, R46 ;  /* 0x0000002348487223 */ /* 0x080fe4000001002e */
[----:B------:R-:W-:Y:S02]  /*1ab0*/  FADD.FTZ R71, R71, -R70 ;  /* 0x8000004647477221 */ /* 0x000fe40000010000 */
[----:B------:R-:W-:Y:S02]  /*1ac0*/  FFMA.FTZ R74, R74, R35, R46 ;  /* 0x000000234a4a7223 */ /* 0x000fe4000001002e */
[----:B------:R-:W-:-:S02]  /*1ad0*/  FADD.FTZ R73, R73, -R72 ;  /* 0x8000004849497221 */ /* 0x000fc40000010000 */
[----:B------:R-:W-:Y:S02]  /*1ae0*/  FMUL.FTZ R33, R178, R71 ;  /* 0x00000047b2217220 */ /* 0x000fe40000410000 */
[-C--:B------:R-:W-:Y:S02]  /*1af0*/  FFMA.FTZ R76, R76, R35.reuse, R46 ;  /* 0x000000234c4c7223 */ /* 0x080fe4000001002e */
[----:B------:R-:W-:Y:S02]  /*1b00*/  FADD.FTZ R75, R75, -R74 ;  /* 0x8000004a4b4b7221 */ /* 0x000fe40000010000 */
[----:B------:R-:W-:Y:S02]  /*1b10*/  FFMA.FTZ R181, R181, R35, R46 ;  /* 0x00000023b5b57223 */ /* 0x000fe4000001002e */
[----:B------:R-:W-:Y:S02]  /*1b20*/  FMUL.FTZ R48, R178, R73 ;  /* 0x00000049b2307220 */ /* 0x000fe40000410000 */
[----:B------:R-:W-:-:S02]  /*1b30*/  @P1 FADD.FTZ R33, R4, R33 ;  /* 0x0000002104211221 */ /* 0x000fc40000010000 */
[----:B------:R-:W-:Y:S02]  /*1b40*/  FADD.FTZ R77, R77, -R76 ;  /* 0x8000004c4d4d7221 */ /* 0x000fe40000010000 */
[----:B------:R-:W-:Y:S02]  /*1b50*/  FMUL.FTZ R75, R178, R75 ;  /* 0x0000004bb24b7220 */ /* 0x000fe40000410000 */
[----:B------:R-:W-:Y:S02]  /*1b60*/  FADD.FTZ R181, R182, -R181 ;  /* 0x800000b5b6b57221 */ /* 0x000fe40000010000 */
[----:B------:R-:W-:Y:S02]  /*1b70*/  @P1 FADD.FTZ R48, R5, R48 ;  /* 0x0000003005301221 */ /* 0x000fe40000010000 */
[----:B------:R-:W-:Y:S02]  /*1b80*/  FMUL.FTZ R49, R33, c[0x0][0x1e8] ;  /* 0x00007a0021317a20 */ /* 0x000fe40000410000 */
[----:B------:R-:W-:-:S02]  /*1b90*/  FMUL.FTZ R72, R178, R77 ;  /* 0x0000004db2487220 */ /* 0x000fc40000410000 */
[----:B------:R-:W-:Y:S01]  /*1ba0*/  @P1 FADD.FTZ R75, R6, R75 ;  /* 0x0000004b064b1221 */ /* 0x000fe20000010000 */
[C---:B------:R-:W-:Y:S01]  /*1bb0*/  FSEL R37, R49.reuse, RZ, P6 ;  /* 0x000000ff31257208 */ /* 0x040fe20003000000 */
[----:B------:R-:W-:Y:S01]  /*1bc0*/  FMUL.FTZ R181, R178, R181 ;  /* 0x000000b5b2b57220 */ /* 0x000fe20000410000 */
[----:B------:R-:W-:Y:S01]  /*1bd0*/  LOP3.LUT P6, RZ, R66, 0xff0000, RZ, 0xc0, !PT ;  /* 0x00ff000042ff7812 */ /* 0x000fe200078cc0ff */
[----:B------:R-:W-:Y:S01]  /*1be0*/  FMUL.FTZ R32, R48, c[0x0][0x1e8] ;  /* 0x00007a0030207a20 */ /* 0x000fe20000410000 */
[----:B------:R-:W-:Y:S01]  /*1bf0*/  @P0 FSEL R49, R49, RZ, P5 ;  /* 0x000000ff31310208 */ /* 0x000fe20002800000 */
[----:B------:R-:W-:Y:S01]  /*1c00*/  @P1 FADD.FTZ R72, R7, R72 ;  /* 0x0000004807481221 */ /* 0x000fe20000010000 */
[----:B------:R-:W-:Y:S01]  /*1c10*/  @P0 LOP3.LUT P5, RZ, R2, 0xff0000, RZ, 0xc0, !PT ;  /* 0x00ff000002ff0812 */ /* 0x000fe200078ac0ff */
[----:B------:R-:W-:Y:S01]  /*1c20*/  FMUL.FTZ R70, R75, c[0x0][0x1e8] ;  /* 0x00007a004b467a20 */ /* 0x000fe20000410000 */
[----:B------:R-:W-:Y:S01]  /*1c30*/  FSEL R44, R32, RZ, P2 ;  /* 0x000000ff202c7208 */ /* 0x000fe20001000000 */
[----:B------:R-:W-:Y:S01]  /*1c40*/  @P1 FADD.FTZ R181, R8, R181 ;  /* 0x000000b508b51221 */ /* 0x000fe20000010000 */
[----:B------:R-:W-:Y:S01]  /*1c50*/  LOP3.LUT P2, RZ, R66, 0xff000000, RZ, 0xc0, !PT ;  /* 0xff00000042ff7812 */ /* 0x000fe2000784c0ff */
[----:B------:R-:W-:Y:S01]  /*1c60*/  FMUL.FTZ R71, R72, c[0x0][0x1e8] ;  /* 0x00007a0048477a20 */ /* 0x000fe20000410000 */
[----:B------:R-:W-:Y:S01]  /*1c70*/  @P0 FSEL R66, R32, RZ, P3 ;  /* 0x000000ff20420208 */ /* 0x000fe20001800000 */
[----:B------:R-:W-:Y:S01]  /*1c80*/  FMUL.FTZ R34, R181, c[0x0][0x1e8] ;  /* 0x00007a00b5227a20 */ /* 0x000fe20000410000 */
[----:B------:R-:W-:Y:S01]  /*1c90*/  FSEL R39, R70, RZ, P6 ;  /* 0x000000ff46277208 */ /* 0x000fe20003000000 */
[-CC-:B------:R-:W-:Y:S01]  /*1ca0*/  FFMA.FTZ R179, R179, R35.reuse, R46.reuse ;  /* 0x00000023b3b37223 */ /* 0x180fe2000001002e */
[----:B------:R-:W-:Y:S01]  /*1cb0*/  @P0 LOP3.LUT P3, RZ, R2, 0xff000000, RZ, 0xc0, !PT ;  /* 0xff00000002ff0812 */ /* 0x000fe2000786c0ff */
[-CC-:B------:R-:W-:Y:S01]  /*1cc0*/  FFMA.FTZ R183, R183, R35.reuse, R46.reuse ;  /* 0x00000023b7b77223 */ /* 0x180fe2000001002e */
[----:B------:R-:W-:Y:S01]  /*1cd0*/  LOP3.LUT P6, RZ, R67, 0xff, RZ, 0xc0, !PT ;  /* 0x000000ff43ff7812 */ /* 0x000fe200078cc0ff */
[----:B------:R-:W-:Y:S01]  /*1ce0*/  FADD.FTZ R179, R180, -R179 ;  /* 0x800000b3b4b37221 */ /* 0x000fe20000010000 */
[----:B------:R-:W-:Y:S01]  /*1cf0*/  @P0 FSEL R70, R70, RZ, P5 ;  /* 0x000000ff46460208 */ /* 0x000fe20002800000 */
[-CC-:B------:R-:W-:Y:S01]  /*1d00*/  FFMA.FTZ R50, R50, R35.reuse, R46.reuse ;  /* 0x0000002332327223 */ /* 0x180fe2000001002e */
[----:B------:R-:W-:Y:S01]  /*1d10*/  @P0 LOP3.LUT P5, RZ, R3, 0xff, RZ, 0xc0, !PT ;  /* 0x000000ff03ff0812 */ /* 0x000fe200078ac0ff */
[----:B------:R-:W-:Y:S01]  /*1d20*/  FADD.FTZ R183, R186, -R183 ;  /* 0x800000b7bab77221 */ /* 0x000fe20000010000 */
[----:B------:R-:W-:Y:S01]  /*1d30*/  FSEL R74, R71, RZ, P2 ;  /* 0x000000ff474a7208 */ /* 0x000fe20001000000 */
[-C--:B------:R-:W-:Y:S01]  /*1d40*/  FFMA.FTZ R184, R184, R35.reuse, R46 ;  /* 0x00000023b8b87223 */ /* 0x080fe2000001002e */
[----:B------:R-:W-:Y:S01]  /*1d50*/  MOV R32, R68 ;  /* 0x0000004400207202 */ /* 0x000fe20000000f00 */
[----:B------:R-:W-:Y:S01]  /*1d60*/  FADD.FTZ R53, R53, -R50 ;  /* 0x8000003235357221 */ /* 0x000fe20000010000 */
[----:B------:R-:W-:Y:S01]  /*1d70*/  @P0 FSEL R71, R71, RZ, P3 ;  /* 0x000000ff47470208 */ /* 0x000fe20001800000 */
[----:B------:R-:W-:Y:S01]  /*1d80*/  FFMA.FTZ R51, R51, R35, R46 ;  /* 0x0000002333337223 */ /* 0x000fe2000001002e */
[----:B------:R-:W-:Y:S01]  /*1d90*/  FSEL R43, R34, RZ, P6 ;  /* 0x000000ff222b7208 */ /* 0x000fe20003000000 */
[----:B------:R-:W-:Y:S01]  /*1da0*/  FMUL.FTZ R183, R178, R183 ;  /* 0x000000b7b2b77220 */ /* 0x000fe20000410000 */
[----:B------:R-:W-:Y:S01]  /*1db0*/  LOP3.LUT P2, RZ, R67, 0xff00, RZ, 0xc0, !PT ;  /* 0x0000ff0043ff7812 */ /* 0x000fe2000784c0ff */
[----:B------:R-:W-:Y:S01]  /*1dc0*/  FADD.FTZ R185, R185, -R184 ;  /* 0x800000b8b9b97221 */ /* 0x000fe20000010000 */
[----:B------:R-:W-:Y:S01]  /*1dd0*/  LOP3.LUT P3, RZ, R67, 0xff0000, RZ, 0xc0, !PT ;  /* 0x00ff000043ff7812 */ /* 0x000fe2000786c0ff */
[-CC-:B------:R-:W-:Y:S01]  /*1de0*/  FFMA.FTZ R55, R55, R35.reuse, R46.reuse ;  /* 0x0000002337377223 */ /* 0x180fe2000001002e */
[----:B------:R-:W-:Y:S01]  /*1df0*/  LOP3.LUT P6, RZ, R67, 0xff000000, RZ, 0xc0, !PT ;  /* 0xff00000043ff7812 */ /* 0x000fe200078cc0ff */
[-CC-:B------:R-:W-:Y:S01]  /*1e00*/  FFMA.FTZ R54, R54, R35.reuse, R46.reuse ;  /* 0x0000002336367223 */ /* 0x180fe2000001002e */
[----:B------:R-:W-:Y:S01]  /*1e10*/  @P0 FSEL R67, R34, RZ, P5 ;  /* 0x000000ff22430208 */ /* 0x000fe20002800000 */
[--C-:B------:R-:W-:Y:S01]  /*1e20*/  FFMA.FTZ R59, R59, R35, R46.reuse ;  /* 0x000000233b3b7223 */ /* 0x100fe2000001002e */
[----:B------:R-:W-:Y:S01]  /*1e30*/  LOP3.LUT P5, RZ, R32, 0xff, RZ, 0xc0, !PT ;  /* 0x000000ff20ff7812 */ /* 0x000fe200078ac0ff */
[----:B------:R-:W-:Y:S01]  /*1e40*/  FMUL.FTZ R32, R178, R179 ;  /* 0x000000b3b2207220 */ /* 0x000fe20000410000 */
[----:B------:R-:W-:Y:S01]  /*1e50*/  @P0 F2FP.BF16.PACK_AB R49, RZ, R49 ;  /* 0x00000031ff31023e */ /* 0x000fe200000010ff */
[----:B------:R-:W-:Y:S01]  /*1e60*/  FFMA.FTZ R60, R60, R35, R46 ;  /* 0x000000233c3c7223 */ /* 0x000fe2000001002e */
[----:B------:R-:W-:Y:S01]  /*1e70*/  @P0 F2FP.BF16.PACK_AB R70, RZ, R70 ;  /* 0x00000046ff46023e */ /* 0x000fe200000010ff */
[----:B------:R-:W-:Y:S01]  /*1e80*/  @P1 FADD.FTZ R32, R9, R32 ;  /* 0x0000002009201221 */ /* 0x000fe20000010000 */
[----:B------:R-:W-:Y:S01]  /*1e90*/  @P0 F2FP.BF16.PACK_AB R67, RZ, R67 ;  /* 0x00000043ff43023e */ /* 0x000fe200000010ff */
[--C-:B------:R-:W-:Y:S01]  /*1ea0*/  FFMA.FTZ R63, R63, R35, R46.reuse ;  /* 0x000000233f3f7223 */ /* 0x100fe2000001002e */
[----:B------:R-:W-:Y:S01]  /*1eb0*/  @P0 F2FP.BF16.PACK_AB R66, RZ, R66 ;  /* 0x00000042ff42023e */ /* 0x000fe200000010ff */
[----:B------:R-:W-:Y:S01]  /*1ec0*/  FMUL.FTZ R50, R32, c[0x0][0x1e8] ;  /* 0x00007a0020327a20 */ /* 0x000fe20000410000 */
[----:B------:R-:W-:Y:S01]  /*1ed0*/  @P0 F2FP.BF16.PACK_AB R71, RZ, R71 ;  /* 0x00000047ff47023e */ /* 0x000fe200000010ff */
[----:B------:R-:W-:Y:S01]  /*1ee0*/  FFMA.FTZ R188, R188, R35, R46 ;  /* 0x00000023bcbc7223 */ /* 0x000fe2000001002e */
[----:B------:R-:W-:Y:S01]  /*1ef0*/  @P0 PRMT R28, R49, 0x7610, R28 ;  /* 0x00007610311c0816 */ /* 0x000fe2000000001c */
[----:B------:R-:W-:Y:S01]  /*1f00*/  FADD.FTZ R51, R52, -R51 ;  /* 0x8000003334337221 */ /* 0x000fe20000010000 */
[----:B------:R-:W-:Y:S01]  /*1f10*/  FSEL R46, R50, RZ, P2 ;  /* 0x000000ff322e7208 */ /* 0x000fe20001000000 */
[----:B------:R-:W-:Y:S01]  /*1f20*/  @P1 FADD.FTZ R183, R10, R183 ;  /* 0x000000b70ab71221 */ /* 0x000fe20000010000 */
[C---:B------:R-:W-:Y:S01]  /*1f30*/  @P0 LOP3.LUT P2, RZ, R3.reuse, 0xff00, RZ, 0xc0, !PT ;  /* 0x0000ff0003ff0812 */ /* 0x040fe2000784c0ff */
[----:B------:R-:W-:Y:S01]  /*1f40*/  FMUL.FTZ R52, R178, R185 ;  /* 0x000000b9b2347220 */ /* 0x000fe20000410000 */
[----:B------:R-:W-:Y:S01]  /*1f50*/  @P0 PRMT R29, R70, 0x7610, R29 ;  /* 0x00007610461d0816 */ /* 0x000fe2000000001d */
[----:B------:R-:W-:Y:S01]  /*1f60*/  FADD.FTZ R59, R58, -R59 ;  /* 0x8000003b3a3b7221 */ /* 0x000fe20000010000 */
[----:B------:R-:W-:Y:S01]  /*1f70*/  @P0 FSEL R50, R50, RZ, P2 ;  /* 0x000000ff32320208 */ /* 0x000fe20001000000 */
[----:B------:R-:W-:Y:S01]  /*1f80*/  FMUL.FTZ R35, R178, R51 ;  /* 0x00000033b2237220 */ /* 0x000fe20000410000 */
[----:B------:R-:W-:Y:S01]  /*1f90*/  @P0 LOP3.LUT P2, RZ, R3, 0xff0000, RZ, 0xc0, !PT ;  /* 0x00ff000003ff0812 */ /* 0x000fe2000784c0ff */
[----:B------:R-:W-:Y:S01]  /*1fa0*/  FMUL.FTZ R51, R183, c[0x0][0x1e8] ;  /* 0x00007a00b7337a20 */ /* 0x000fe20000410000 */
[----:B------:R-:W-:Y:S01]  /*1fb0*/  @P0 F2FP.BF16.PACK_AB R50, RZ, R50 ;  /* 0x00000032ff32023e */ /* 0x000fe200000010ff */
[----:B------:R-:W-:Y:S01]  /*1fc0*/  @P1 FADD.FTZ R52, R11, R52 ;  /* 0x000000340b341221 */ /* 0x000fe20000010000 */
[----:B------:R-:W-:Y:S01]  /*1fd0*/  @P0 PRMT R30, R67, 0x7610, R30 ;  /* 0x00007610431e0816 */ /* 0x000fe2000000001e */
[----:B------:R-:W-:Y:S01]  /*1fe0*/  FADD.FTZ R55, R56, -R55 ;  /* 0x8000003738377221 */ /* 0x000fe20000010000 */
[C---:B------:R-:W-:Y:S01]  /*1ff0*/  FSEL R45, R51.reuse, RZ, P3 ;  /* 0x000000ff332d7208 */ /* 0x040fe20001800000 */
[C---:B------:R-:W-:Y:S01]  /*2000*/  FMUL.FTZ R59, R178.reuse, R59 ;  /* 0x0000003bb23b7220 */ /* 0x040fe20000410000 */
[----:B------:R-:W-:Y:S01]  /*2010*/  @P0 FSEL R51, R51, RZ, P2 ;  /* 0x000000ff33330208 */ /* 0x000fe20001000000 */
[----:B------:R-:W-:Y:S01]  /*2020*/  FMUL.FTZ R56, R178, R53 ;  /* 0x00000035b2387220 */ /* 0x000fe20000410000 */
[----:B------:R-:W-:Y:S01]  /*2030*/  @P0 LOP3.LUT P2, RZ, R3, 0xff000000, RZ, 0xc0, !PT ;  /* 0xff00000003ff0812 */ /* 0x000fe2000784c0ff */
[----:B------:R-:W-:Y:S01]  /*2040*/  FMUL.FTZ R53, R52, c[0x0][0x1e8] ;  /* 0x00007a0034357a20 */ /* 0x000fe20000410000 */
[----:B------:R-:W-:Y:S01]  /*2050*/  ISETP.NE.U32.AND P3, PT, RZ, c[0x0][0x258], PT ;  /* 0x00009600ff007a0c */ /* 0x000fe20003f65070 */
[----:B------:R-:W-:Y:S01]  /*2060*/  @P1 FADD.FTZ R59, R16, R59 ;  /* 0x0000003b103b1221 */ /* 0x000fe20000010000 */
[----:B------:R-:W-:Y:S01]  /*2070*/  @P0 F2FP.BF16.PACK_AB R51, RZ, R51 ;  /* 0x00000033ff33023e */ /* 0x000fe200000010ff */
[----:B------:R-:W-:Y:S01]  /*2080*/  FADD.FTZ R57, R57, -R54 ;  /* 0x8000003639397221 */ /* 0x000fe20000010000 */
[----:B------:R-:W-:Y:S01]  /*2090*/  FSEL R54, R53, RZ, P6 ;  /* 0x000000ff35367208 */ /* 0x000fe20003000000 */
[----:B------:R-:W-:Y:S01]  /*20a0*/  FMUL.FTZ R73, R59, c[0x0][0x1e8] ;  /* 0x00007a003b497a20 */ /* 0x000fe20000410000 */
[----:B------:R-:W-:Y:S01]  /*20b0*/  @P0 FSEL R53, R53, RZ, P2 ;  /* 0x000000ff35350208 */ /* 0x000fe20001000000 */
[----:B------:R-:W-:Y:S01]  /*20c0*/  FMUL.FTZ R55, R178, R55 ;  /* 0x00000037b2377220 */ /* 0x000fe20000410000 */
[----:B------:R-:W-:Y:S01]  /*20d0*/  LOP3.LUT P2, RZ, R69, 0xff, RZ, 0xc0, !PT ;  /* 0x000000ff45ff7812 */ /* 0x000fe2000784c0ff */
[----:B------:R-:W-:Y:S01]  /*20e0*/  FADD.FTZ R61, R61, -R60 ;  /* 0x8000003c3d3d7221 */ /* 0x000fe20000010000 */
[----:B------:R-:W-:Y:S01]  /*20f0*/  LOP3.LUT P6, RZ, R68, 0xff0000, RZ, 0xc0, !PT ;  /* 0x00ff000044ff7812 */ /* 0x000fe200078cc0ff */
[----:B------:R-:W-:Y:S01]  /*2100*/  FADD.FTZ R63, R62, -R63 ;  /* 0x8000003f3e3f7221 */ /* 0x000fe20000010000 */
[----:B------:R-:W-:Y:S01]  /*2110*/  FSEL R76, R73, RZ, P2 ;  /* 0x000000ff494c7208 */ /* 0x000fe20001000000 */
[----:B------:R-:W-:Y:S01]  /*2120*/  @P1 FADD.FTZ R35, R12, R35 ;  /* 0x000000230c231221 */ /* 0x000fe20000010000 */
[----:B------:R-:W-:Y:S01]  /*2130*/  ISETP.NE.U32.AND P2, PT, RZ, c[0x0][0x258], PT ;  /* 0x00009600ff007a0c */ /* 0x000fe20003f45070 */
[----:B------:R-:W-:Y:S01]  /*2140*/  @P1 FADD.FTZ R55, R14, R55 ;  /* 0x000000370e371221 */ /* 0x000fe20000010000 */
[----:B------:R-:W-:Y:S01]  /*2150*/  ISETP.NE.AND.EX P3, PT, RZ, c[0x0][0x25c], PT, P3 ;  /* 0x00009700ff007a0c */ /* 0x000fe20003f65330 */
[C---:B------:R-:W-:Y:S01]  /*2160*/  FMUL.FTZ R34, R178.reuse, R61 ;  /* 0x0000003db2227220 */ /* 0x040fe20000410000 */
[----:B------:R-:W-:Y:S01]  /*2170*/  ISETP.NE.AND.EX P2, PT, RZ, c[0x0][0x25c], PT, P2 ;  /* 0x00009700ff007a0c */ /* 0x000fe20003f45320 */
[----:B------:R-:W-:Y:S01]  /*2180*/  FMUL.FTZ R63, R178, R63 ;  /* 0x0000003fb23f7220 */ /* 0x000fe20000410000 */
[----:B------:R-:W-:Y:S01]  /*2190*/  SEL R41, R32, R25, P3 ;  /* 0x0000001920297207 */ /* 0x000fe20001800000 */
[----:B------:R-:W-:Y:S01]  /*21a0*/  FMUL.FTZ R58, R178, R57 ;  /* 0x00000039b23a7220 */ /* 0x000fe20000410000 */
[----:B------:R-:W-:Y:S01]  /*21b0*/  SEL R36, R33, R20, P3 ;  /* 0x0000001421247207 */ /* 0x000fe20001800000 */
[----:B------:R-:W-:Y:S01]  /*21c0*/  FMUL.FTZ R57, R35, c[0x0][0x1e8] ;  /* 0x00007a0023397a20 */ /* 0x000fe20000410000 */
[----:B------:R-:W-:Y:S01]  /*21d0*/  F2FP.BF16.PACK_AB R32, R44, R37 ;  /* 0x000000252c20723e */ /* 0x000fe200000010ff */
[----:B------:R-:W-:Y:S01]  /*21e0*/  FMUL.FTZ R61, R55, c[0x0][0x1e8] ;  /* 0x00007a00373d7a20 */ /* 0x000fe20000410000 */
[----:B------:R-:W-:Y:S01]  /*21f0*/  F2FP.BF16.PACK_AB R33, R74, R39 ;  /* 0x000000274a21723e */ /* 0x000fe200000010ff */
[----:B------:R-:W-:Y:S01]  /*2200*/  @P1 FADD.FTZ R34, R17, R34 ;  /* 0x0000002211221221 */ /* 0x000fe20000010000 */
[----:B------:R-:W-:Y:S01]  /*2210*/  FSEL R60, R57, RZ, P5 ;  /* 0x000000ff393c7208 */ /* 0x000fe20002800000 */
[----:B------:R-:W-:Y:S01]  /*2220*/  @P1 FADD.FTZ R63, R18, R63 ;  /* 0x0000003f123f1221 */ /* 0x000fe20000010000 */
[----:B------:R-:W-:Y:S01]  /*2230*/  FSEL R62, R61, RZ, P6 ;  /* 0x000000ff3d3e7208 */ /* 0x000fe20003000000 */
[----:B------:R-:W-:Y:S01]  /*2240*/  FMUL.FTZ R77, R34, c[0x0][0x1e8] ;  /* 0x00007a00224d7a20 */ /* 0x000fe20000410000 */
[----:B------:R-:W-:Y:S01]  /*2250*/  LOP3.LUT P5, RZ, R69, 0xff00, RZ, 0xc0, !PT ;  /* 0x0000ff0045ff7812 */ /* 0x000fe200078ac0ff */
[----:B------:R-:W-:Y:S01]  /*2260*/  FMUL.FTZ R180, R63, c[0x0][0x1e8] ;  /* 0x00007a003fb47a20 */ /* 0x000fe20000410000 */
[----:B------:R-:W-:Y:S01]  /*2270*/  LOP3.LUT P6, RZ, R69, 0xff0000, RZ, 0xc0, !PT ;  /* 0x00ff000045ff7812 */ /* 0x000fe200078cc0ff */
[----:B------:R-:W-:Y:S01]  /*2280*/  FADD.FTZ R187, R187, -R188 ;  /* 0x800000bcbbbb7221 */ /* 0x000fe20000010000 */
[----:B------:R-:W-:Y:S01]  /*2290*/  FSEL R179, R77, RZ, P5 ;  /* 0x000000ff4db37208 */ /* 0x000fe20002800000 */
[----:B------:R-:W-:Y:S01]  /*22a0*/  @P1 FADD.FTZ R56, R13, R56 ;  /* 0x000000380d381221 */ /* 0x000fe20000010000 */
[----:B------:R-:W-:Y:S01]  /*22b0*/  FSEL R182, R180, RZ, P6 ;  /* 0x000000ffb4b67208 */ /* 0x000fe20003000000 */
[----:B------:R-:W-:Y:S01]  /*22c0*/  FMUL.FTZ R178, R178, R187 ;  /* 0x000000bbb2b27220 */ /* 0x000fe20000410000 */
[C---:B------:R-:W-:Y:S01]  /*22d0*/  LOP3.LUT P5, RZ, R68.reuse, 0xff00, RZ, 0xc0, !PT ;  /* 0x0000ff0044ff7812 */ /* 0x040fe200078ac0ff */
[----:B------:R-:W-:Y:S01]  /*22e0*/  @P1 FADD.FTZ R58, R15, R58 ;  /* 0x0000003a0f3a1221 */ /* 0x000fe20000010000 */
[----:B------:R-:W-:Y:S01]  /*22f0*/  LOP3.LUT P6, RZ, R68, 0xff000000, RZ, 0xc0, !PT ;  /* 0xff00000044ff7812 */ /* 0x000fe200078cc0ff */
[----:B------:R-:W-:Y:S01]  /*2300*/  HFMA2.MMA R68, -RZ, RZ, 0, 9.5367431640625e-07 ;  /* 0x00000010ff447435 */ /* 0x000fe200000001ff */
[----:B------:R-:W-:Y:S01]  /*2310*/  SEL R25, R34, R25, P3 ;  /* 0x0000001922197207 */ /* 0x000fe20001800000 */
[----:B------:R-:W-:Y:S01]  /*2320*/  @P1 FADD.FTZ R178, R19, R178 ;  /* 0x000000b213b21221 */ /* 0x000fe20000010000 */
[----:B------:R-:W-:-:S02]  /*2330*/  F2FP.BF16.PACK_AB R34, R46, R43 ;  /* 0x0000002b2e22723e */ /* 0x000fc400000010ff */
[----:B------:R-:W-:Y:S02]  /*2340*/  @P2 MOV R46, 0x20 ;  /* 0x00000020002e2802 */ /* 0x000fe40000000f00 */
[----:B------:R-:W-:Y:S02]  /*2350*/  SEL R37, R48, R21, P3 ;  /* 0x0000001530257207 */ /* 0x000fe40001800000 */
[----:B------:R-:W-:Y:S01]  /*2360*/  SEL R38, R75, R22, P3 ;  /* 0x000000164b267207 */ /* 0x000fe20001800000 */
[----:B------:R-:W-:Y:S01]  /*2370*/  @P2 IMAD.WIDE.U32 R46, R175, R46, c[0x0][0x258] ;  /* 0x00009600af2e2625 */ /* 0x000fe200078e002e */
[----:B------:R-:W-:Y:S02]  /*2380*/  SEL R39, R72, R23, P3 ;  /* 0x0000001748277207 */ /* 0x000fe40001800000 */
[C---:B------:R-:W-:Y:S01]  /*2390*/  SEL R21, R56.reuse, R21, P3 ;  /* 0x0000001538157207 */ /* 0x040fe20001800000 */
[----:B------:R-:W-:Y:S01]  /*23a0*/  FMUL.FTZ R56, R56, c[0x0][0x1e8] ;  /* 0x00007a0038387a20 */ /* 0x000fe20000410000 */
[----:B------:R-:W-:Y:S01]  /*23b0*/  SEL R20, R35, R20, P3 ;  /* 0x0000001423147207 */ /* 0x000fe20001800000 */
[----:B------:R0:W-:Y:S01]  /*23c0*/  @P2 STG.E.128 [R46.64], R36 ;  /* 0x000000242e002986 */ /* 0x0001e2000c101d04 */
[----:B------:R-:W-:-:S02]  /*23d0*/  SEL R40, R181, R24, P3 ;  /* 0x00000018b5287207 */ /* 0x000fc40001800000 */
[----:B------:R-:W-:Y:S02]  /*23e0*/  SEL R42, R183, R26, P3 ;  /* 0x0000001ab72a7207 */ /* 0x000fe40001800000 */
[----:B------:R-:W-:Y:S01]  /*23f0*/  F2FP.BF16.PACK_AB R35, R54, R45 ;  /* 0x0000002d3623723e */ /* 0x000fe200000010ff */
[----:B------:R-:W-:Y:S01]  /*2400*/  IMAD.WIDE.U32 R44, R175, R68, c[0x0][0x248] ;  /* 0x00009200af2c7625 */ /* 0x000fe200078e0044 */
[----:B------:R-:W-:Y:S02]  /*2410*/  SEL R43, R52, R27, P3 ;  /* 0x0000001b342b7207 */ /* 0x000fe40001800000 */
[C---:B------:R-:W-:Y:S01]  /*2420*/  SEL R23, R58.reuse, R23, P3 ;  /* 0x000000173a177207 */ /* 0x040fe20001800000 */
[----:B------:R-:W-:Y:S01]  /*2430*/  FMUL.FTZ R58, R58, c[0x0][0x1e8] ;  /* 0x00007a003a3a7a20 */ /* 0x000fe20000410000 */
[C---:B------:R-:W-:Y:S01]  /*2440*/  SEL R27, R178.reuse, R27, P3 ;  /* 0x0000001bb21b7207 */ /* 0x040fe20001800000 */
[----:B------:R-:W-:Y:S01]  /*2450*/  @P2 STG.E.128 [R46.64+0x10], R40 ;  /* 0x000010282e002986 */ /* 0x000fe2000c101d04 */
[----:B------:R-:W-:Y:S01]  /*2460*/  @P0 F2FP.BF16.PACK_AB R53, RZ, R53 ;  /* 0x00000035ff35023e */ /* 0x000fe200000010ff */
[----:B------:R-:W-:Y:S01]  /*2470*/  FMUL.FTZ R178, R178, c[0x0][0x1e8] ;  /* 0x00007a00b2b27a20 */ /* 0x000fe20000410000 */
[----:B------:R-:W-:Y:S01]  /*2480*/  @P0 PRMT R31, R51, 0x7610, R31 ;  /* 0x00007610331f0816 */ /* 0x000fe2000000001f */
[----:B------:R-:W-:Y:S01]  /*2490*/  @P0 IMAD.MOV.U32 R54, RZ, RZ, R64 ;  /* 0x000000ffff360224 */ /* 0x000fe200078e0040 */
[----:B------:R-:W-:Y:S01]  /*24a0*/  LOP3.LUT P1, RZ, R69, 0xff000000, RZ, 0xc0, !PT ;  /* 0xff00000045ff7812 */ /* 0x000fe2000782c0ff */
[----:B------:R1:W-:Y:S01]  /*24b0*/  STG.E.128 [R44.64], R32 ;  /* 0x000000202c007986 */ /* 0x0003e2000c101d04 */
[----:B0-----:R-:W-:-:S02]  /*24c0*/  FSEL R37, R56, RZ, P5 ;  /* 0x000000ff38257208 */ /* 0x001fc40002800000 */
[----:B------:R-:W-:Y:S02]  /*24d0*/  @P2 MOV R38, 0x20 ;  /* 0x0000002000262802 */ /* 0x000fe40000000f00 */
[----:B------:R-:W-:Y:S02]  /*24e0*/  @P0 PRMT R28, R28, 0x5410, R66 ;  /* 0x000054101c1c0816 */ /* 0x000fe40000000042 */
[----:B------:R-:W-:Y:S01]  /*24f0*/  @P0 PRMT R29, R29, 0x5410, R71 ;  /* 0x000054101d1d0816 */ /* 0x000fe20000000047 */
[----:B------:R-:W-:Y:S01]  /*2500*/  @P2 IMAD.WIDE.U32 R38, R177, R38, c[0x0][0x258] ;  /* 0x00009600b1262625 */ /* 0x000fe200078e0026 */
[----:B------:R-:W-:Y:S02]  /*2510*/  @P0 PRMT R30, R30, 0x5410, R50 ;  /* 0x000054101e1e0816 */ /* 0x000fe40000000032 */
[----:B------:R-:W-:Y:S02]  /*2520*/  @P0 PRMT R31, R31, 0x5410, R53 ;  /* 0x000054101f1f0816 */ /* 0x000fe40000000035 */
[----:B------:R-:W-:-:S02]  /*2530*/  SEL R22, R55, R22, P3 ;  /* 0x0000001637167207 */ /* 0x000fc40001800000 */
[----:B------:R-:W-:Y:S02]  /*2540*/  SEL R24, R59, R24, P3 ;  /* 0x000000183b187207 */ /* 0x000fe40001800000 */
[----:B------:R-:W-:Y:S02]  /*2550*/  SEL R26, R63, R26, P3 ;  /* 0x0000001a3f1a7207 */ /* 0x000fe40001800000 */
[----:B-1----:R-:W-:Y:S01]  /*2560*/  F2FP.BF16.PACK_AB R32, R37, R60 ;  /* 0x0000003c2520723e */ /* 0x002fe200000010ff */
[C---:B------:R-:W-:Y:S01]  /*2570*/  @P0 IMAD.WIDE.U32 R36, R175.reuse, R68, c[0x0][0x250] ;  /* 0x00009400af240625 */ /* 0x040fe200078e0044 */
[----:B------:R-:W-:Y:S02]  /*2580*/  IADD3 R47, R175, 0x100, RZ ;  /* 0x00000100af2f7810 */ /* 0x000fe40007ffe0ff */
[----:B------:R-:W-:Y:S02]  /*2590*/  FSEL R35, R178, RZ, P1 ;  /* 0x000000ffb2237208 */ /* 0x000fe40000800000 */
[----:B------:R-:W-:Y:S01]  /*25a0*/  FSEL R33, R58, RZ, P6 ;  /* 0x000000ff3a217208 */ /* 0x000fe20003000000 */
[----:B------:R-:W-:Y:S01]  /*25b0*/  @P0 STG.E.128 [R36.64], R28 ;  /* 0x0000001c24000986 */ /* 0x000fe2000c101d04 */
[----:B------:R-:W-:Y:S01]  /*25c0*/  @P0 LOP3.LUT P3, RZ, R54, 0xff, RZ, 0xc0, !PT ;  /* 0x000000ff36ff0812 */ /* 0x000fe2000786c0ff */
[----:B------:R-:W-:Y:S01]  /*25d0*/  IMAD.WIDE.U32 R40, R68, R47, c[0x0][0x248] ;  /* 0x0000920044287625 */ /* 0x000fe200078e002f */
[----:B------:R-:W-:Y:S01]  /*25e0*/  @P0 LOP3.LUT P1, RZ, R64, 0xff00, RZ, 0xc0, !PT ;  /* 0x0000ff0040ff0812 */ /* 0x000fe2000782c0ff */
[----:B------:R-:W-:Y:S01]  /*25f0*/  @P2 STG.E.128 [R38.64], R20 ;  /* 0x0000001426002986 */ /* 0x000fe2000c101d04 */
[----:B------:R-:W-:-:S02]  /*2600*/  F2FP.BF16.PACK_AB R35, R35, R182 ;  /* 0x000000b62323723e */ /* 0x000fc400000010ff */
[----:B------:R-:W-:Y:S01]  /*2610*/  F2FP.BF16.PACK_AB R34, R179, R76 ;  /* 0x0000004cb322723e */ /* 0x000fe200000010ff */
[----:B------:R-:W-:Y:S01]  /*2620*/  @P2 STG.E.128 [R38.64+0x10], R24 ;  /* 0x0000101826002986 */ /* 0x000fe2000c101d04 */
[----:B------:R-:W-:Y:S02]  /*2630*/  F2FP.BF16.PACK_AB R33, R33, R62 ;  /* 0x0000003e2121723e */ /* 0x000fe400000010ff */
[C---:B------:R-:W-:Y:S02]  /*2640*/  @P0 LOP3.LUT P2, RZ, R64.reuse, 0xff0000, RZ, 0xc0, !PT ;  /* 0x00ff000040ff0812 */ /* 0x040fe4000784c0ff */
[----:B------:R-:W-:Y:S01]  /*2650*/  @P0 LOP3.LUT P5, RZ, R64, 0xff000000, RZ, 0xc0, !PT ;  /* 0xff00000040ff0812 */ /* 0x000fe200078ac0ff */
[----:B------:R0:W-:Y:S01]  /*2660*/  STG.E.128 [R40.64], R32 ;  /* 0x0000002028007986 */ /* 0x0001e2000c101d04 */
[----:B------:R-:W-:Y:S02]  /*2670*/  @P0 FSEL R42, R57, RZ, P3 ;  /* 0x000000ff392a0208 */ /* 0x000fe40001800000 */
[----:B------:R-:W-:-:S02]  /*2680*/  @P0 FSEL R43, R56, RZ, P1 ;  /* 0x000000ff382b0208 */ /* 0x000fc40000800000 */
[C---:B------:R-:W-:Y:S02]  /*2690*/  @P0 LOP3.LUT P1, RZ, R65.reuse, 0xff, RZ, 0xc0, !PT ;  /* 0x000000ff41ff0812 */ /* 0x040fe4000782c0ff */
[----:B------:R-:W-:Y:S02]  /*26a0*/  @P0 LOP3.LUT P3, RZ, R65, 0xff0000, RZ, 0xc0, !PT ;  /* 0x00ff000041ff0812 */ /* 0x000fe4000786c0ff */
[----:B------:R-:W-:Y:S02]  /*26b0*/  @P0 FSEL R44, R61, RZ, P2 ;  /* 0x000000ff3d2c0208 */ /* 0x000fe40001000000 */
[----:B------:R-:W-:Y:S02]  /*26c0*/  @P0 FSEL R45, R58, RZ, P5 ;  /* 0x000000ff3a2d0208 */ /* 0x000fe40002800000 */
[C---:B------:R-:W-:Y:S02]  /*26d0*/  @P0 LOP3.LUT P2, RZ, R65.reuse, 0xff00, RZ, 0xc0, !PT ;  /* 0x0000ff0041ff0812 */ /* 0x040fe4000784c0ff */
[----:B------:R-:W-:-:S02]  /*26e0*/  @P0 LOP3.LUT P5, RZ, R65, 0xff000000, RZ, 0xc0, !PT ;  /* 0xff00000041ff0812 */ /* 0x000fc400078ac0ff */
[----:B------:R-:W-:Y:S02]  /*26f0*/  @P0 F2FP.BF16.PACK_AB R42, RZ, R42 ;  /* 0x0000002aff2a023e */ /* 0x000fe400000010ff */
[----:B0-----:R-:W-:Y:S02]  /*2700*/  @P0 FSEL R32, R73, RZ, P1 ;  /* 0x000000ff49200208 */ /* 0x001fe40000800000 */
[----:B------:R-:W-:Y:S02]  /*2710*/  @P0 FSEL R35, R180, RZ, P3 ;  /* 0x000000ffb4230208 */ /* 0x000fe40001800000 */
[----:B------:R-:W-:Y:S02]  /*2720*/  @P0 F2FP.BF16.PACK_AB R44, RZ, R44 ;  /* 0x0000002cff2c023e */ /* 0x000fe400000010ff */
[----:B------:R-:W-:Y:S02]  /*2730*/  @P0 FSEL R33, R77, RZ, P2 ;  /* 0x000000ff4d210208 */ /* 0x000fe40001000000 */
[----:B------:R-:W-:-:S02]  /*2740*/  @P0 FSEL R36, R178, RZ, P5 ;  /* 0x000000ffb2240208 */ /* 0x000fc40002800000 */
[----:B------:R-:W-:Y:S02]  /*2750*/  @P0 F2FP.BF16.PACK_AB R32, RZ, R32 ;  /* 0x00000020ff20023e */ /* 0x000fe400000010ff */
[----:B------:R-:W-:Y:S02]  /*2760*/  @P0 F2FP.BF16.PACK_AB R35, RZ, R35 ;  /* 0x00000023ff23023e */ /* 0x000fe400000010ff */
[----:B------:R-:W-:Y:S02]  /*2770*/  @P0 F2FP.BF16.PACK_AB R43, RZ, R43 ;  /* 0x0000002bff2b023e */ /* 0x000fe400000010ff */
[----:B------:R-:W-:Y:S02]  /*2780*/  @P0 F2FP.BF16.PACK_AB R45, RZ, R45 ;  /* 0x0000002dff2d023e */ /* 0x000fe400000010ff */
[----:B------:R-:W-:Y:S02]  /*2790*/  @P0 F2FP.BF16.PACK_AB R34, RZ, R33 ;  /* 0x00000021ff22023e */ /* 0x000fe400000010ff */
[----:B------:R-:W-:-:S02]  /*27a0*/  @P0 F2FP.BF16.PACK_AB R36, RZ, R36 ;  /* 0x00000024ff24023e */ /* 0x000fc400000010ff */
[----:B------:R-:W-:Y:S02]  /*27b0*/  @P0 PRMT R28, R42, 0x7610, R28 ;  /* 0x000076102a1c0816 */ /* 0x000fe4000000001c */
[----:B------:R-:W-:Y:S02]  /*27c0*/  @P0 PRMT R29, R44, 0x7610, R29 ;  /* 0x000076102c1d0816 */ /* 0x000fe4000000001d */
[----:B------:R-:W-:Y:S01]  /*27d0*/  @P0 PRMT R30, R32, 0x7610, R30 ;  /* 0x00007610201e0816 */ /* 0x000fe2000000001e */
[----:B------:R-:W-:Y:S01]  /*27e0*/  @P0 IMAD.WIDE.U32 R32, R68, R47, c[0x0][0x250] ;  /* 0x0000940044200625 */ /* 0x000fe200078e002f */
[----:B------:R-:W-:Y:S02]  /*27f0*/  @P0 PRMT R31, R35, 0x7610, R31 ;  /* 0x00007610231f0816 */ /* 0x000fe4000000001f */
[----:B------:R-:W-:Y:S02]  /*2800*/  @P0 PRMT R28, R28, 0x5410, R43 ;  /* 0x000054101c1c0816 */ /* 0x000fe4000000002b */
[----:B------:R-:W-:-:S02]  /*2810*/  @P0 PRMT R29, R29, 0x5410, R45 ;  /* 0x000054101d1d0816 */ /* 0x000fc4000000002d */
[----:B------:R-:W-:Y:S02]  /*2820*/  @P0 PRMT R30, R30, 0x5410, R34 ;  /* 0x000054101e1e0816 */ /* 0x000fe40000000022 */
[----:B------:R-:W-:-:S05]  /*2830*/  @P0 PRMT R31, R31, 0x5410, R36 ;  /* 0x000054101f1f0816 */ /* 0x000fca0000000024 */
[----:B------:R0:W-:Y:S01]  /*2840*/  @P0 STG.E.128 [R32.64], R28 ;  /* 0x0000001c20000986 */ /* 0x0001e2000c101d04 */
[----:B------:R-:W-:-:S04]  /*2850*/  LOP3.LUT P0, RZ, R142, 0xff, RZ, 0xc0, !PT ;  /* 0x000000ff8eff7812 */ /* 0x000fc8000780c0ff */
[----:B------:R-:W-:Y:S01]  /*2860*/  SEL R142, RZ, 0x1, P0 ;  /* 0x00000001ff8e7807 */ /* 0x000fe20000000000 */
[----:B0-----:R-:W-:Y:S01]  /*2870*/  @P4 CALL.REL.NOINC `(.L_x_573) ;  /* 0x0000001000004944 */ /* 0x001fe20003c00000 */
[----:B------:R-:W-:Y:S05]  /*2880*/  BRA `(.L_x_574) ;  /* 0xffffdec000007947 */ /* 0x000fea000383ffff */
.L_x_573:
        /* <DEDUP_REMOVED lines=51> */
.L_x_570:
[----:B------:R-:W0:Y:S01]  /*2bc0*/  S2UR UR6, SR_CTAID.X ;  /* 0x00000000000679c3 */ /* 0x000e220000002500 */
[----:B------:R-:W-:Y:S01]  /*2bd0*/  HFMA2.MMA R37, -RZ, RZ, 0, 1.9073486328125e-06 ;  /* 0x00000020ff257435 */ /* 0x000fe200000001ff */
        /* <DEDUP_REMOVED lines=25> */
.L_x_571:
[----:B------:R-:W-:Y:S01]  /*2d70*/  HFMA2.MMA R41, -RZ, RZ, 0, 9.5367431640625e-07 ;  /* 0x00000010ff297435 */ /* 0x000fe200000001ff */
[----:B------:R-:W-:Y:S01]  /*2d80*/  MOV R36, R40 ;  /* 0x0000002800247202 */ /* 0x000fe20000000f00 */
[----:B------:R-:W-:Y:S01]  /*2d90*/  IMAD.MOV.U32 R38, RZ, RZ, 0x1f ;  /* 0x0000001fff267424 */ /* 0x000fe200078e00ff */
[----:B------:R-:W-:-:S02]  /*2da0*/  MOV R43, 0xffffffff ;  /* 0xffffffff002b7802 */ /* 0x000fc40000000f00 */
[----:B------:R-:W-:Y:S02]  /*2db0*/  MOV R32, 0x2dd0 ;  /* 0x00002dd000207802 */ /* 0x000fe40000000f00 */
[----:B-----5:R-:W-:Y:S05]  /*2dc0*/  CALL.REL.NOINC `($__internal_41_$__cuda_sm70_shflsync_down_p) ;  /* 0x0000046000007944 */ /* 0x020fea0003c00000 */
[----:B-1----:R-:W-:Y:S01]  /*2dd0*/  MOV R35, R36 ;  /* 0x0000002400237202 */ /* 0x002fe20000000f00 */
[----:B0-----:R-:W-:Y:S05]  /*2de0*/  BRA `(.L_x_575) ;  /* 0xffffe90000007947 */ /* 0x001fea000383ffff */
.L_x_572:
[----:B------:R-:W-:Y:S01]  /*2df0*/  HFMA2.MMA R41, -RZ, RZ, 0, 9.5367431640625e-07 ;  /* 0x00000010ff297435 */ /* 0x000fe200000001ff */
[----:B------:R-:W-:Y:S01]  /*2e00*/  MOV R36, R37 ;  /* 0x0000002500247202 */ /* 0x000fe20000000f00 */
[----:B------:R-:W-:Y:S01]  /*2e10*/  IMAD.MOV.U32 R38, RZ, RZ, 0x1f ;  /* 0x0000001fff267424 */ /* 0x000fe200078e00ff */
[----:B------:R-:W-:Y:S02]  /*2e20*/  MOV R43, 0xffffffff ;  /* 0xffffffff002b7802 */ /* 0x000fe40000000f00 */
[----:B------:R-:W-:Y:S02]  /*2e30*/  MOV R32, 0x2e50 ;  /* 0x00002e5000207802 */ /* 0x000fe40000000f00 */
[----:B01---5:R-:W-:Y:S05]  /*2e40*/  CALL.REL.NOINC `($__internal_41_$__cuda_sm70_shflsync_down_p) ;  /* 0x000003e000007944 */ /* 0x023fea0003c00000 */
[----:B------:R-:W-:Y:S01]  /*2e50*/  FADD.FTZ R40, R40, R35 ;  /* 0x0000002328287221 */ /* 0x000fe20000010000 */
[----:B0-----:R-:W-:Y:S01]  /*2e60*/  HFMA2.MMA R41, -RZ, RZ, 0, 4.76837158203125e-07 ;  /* 0x00000008ff297435 */ /* 0x001fe200000001ff */
[----:B-1----:R-:W-:Y:S01]  /*2e70*/  FADD.FTZ R37, R37, R36 ;  /* 0x0000002425257221 */ /* 0x002fe20000010000 */
[----:B------:R-:W-:Y:S01]  /*2e80*/  MOV R38, 0x1f ;  /* 0x0000001f00267802 */ /* 0x000fe20000000f00 */
[----:B------:R-:W-:Y:S01]  /*2e90*/  IMAD.MOV.U32 R36, RZ, RZ, R40 ;  /* 0x000000ffff247224 */ /* 0x000fe200078e0028 */
[----:B------:R-:W-:-:S02]  /*2ea0*/  MOV R43, 0xffffffff ;  /* 0xffffffff002b7802 */ /* 0x000fc40000000f00 */
[----:B------:R-:W-:Y:S02]  /*2eb0*/  MOV R32, 0x2ed0 ;  /* 0x00002ed000207802 */ /* 0x000fe40000000f00 */
[----:B------:R-:W-:Y:S05]  /*2ec0*/  CALL.REL.NOINC `($__internal_41_$__cuda_sm70_shflsync_down_p) ;  /* 0x0000036000007944 */ /* 0x000fea0003c00000 */
[----:B0-----:R-:W-:Y:S01]  /*2ed0*/  HFMA2.MMA R41, -RZ, RZ, 0, 4.76837158203125e-07 ;  /* 0x00000008ff297435 */ /* 0x001fe200000001ff */
[----:B-1----:R-:W-:Y:S01]  /*2ee0*/  MOV R35, R36 ;  /* 0x0000002400237202 */ /* 0x002fe20000000f00 */
[----:B------:R-:W-:Y:S01]  /*2ef0*/  IMAD.MOV.U32 R43, RZ, RZ, -0x1 ;  /* 0xffffffffff2b7424 */ /* 0x000fe200078e00ff */
[----:B------:R-:W-:Y:S02]  /*2f00*/  MOV R36, R37 ;  /* 0x0000002500247202 */ /* 0x000fe40000000f00 */
[----:B------:R-:W-:Y:S02]  /*2f10*/  MOV R38, 0x1f ;  /* 0x0000001f00267802 */ /* 0x000fe40000000f00 */
[----:B------:R-:W-:Y:S02]  /*2f20*/  MOV R32, 0x2f40 ;  /* 0x00002f4000207802 */ /* 0x000fe40000000f00 */
[----:B------:R-:W-:Y:S05]  /*2f30*/  CALL.REL.NOINC `($__internal_41_$__cuda_sm70_shflsync_down_p) ;  /* 0x000002f000007944 */ /* 0x000fea0003c00000 */
[----:B------:R-:W-:Y:S01]  /*2f40*/  FADD.FTZ R40, R35, R40 ;  /* 0x0000002823287221 */ /* 0x000fe20000010000 */
[----:B0-----:R-:W-:Y:S01]  /*2f50*/  HFMA2.MMA R41, -RZ, RZ, 0, 2.384185791015625e-07 ;  /* 0x00000004ff297435 */ /* 0x001fe200000001ff */
[----:B-1----:R-:W-:Y:S01]  /*2f60*/  FADD.FTZ R37, R37, R36 ;  /* 0x0000002425257221 */ /* 0x002fe20000010000 */
[----:B------:R-:W-:-:S02]  /*2f70*/  MOV R38, 0x1f ;  /* 0x0000001f00267802 */ /* 0x000fc40000000f00 */
[----:B------:R-:W-:Y:S02]  /*2f80*/  MOV R43, 0xffffffff ;  /* 0xffffffff002b7802 */ /* 0x000fe40000000f00 */
[----:B------:R-:W-:Y:S02]  /*2f90*/  MOV R36, R40 ;  /* 0x0000002800247202 */ /* 0x000fe40000000f00 */
[----:B------:R-:W-:Y:S02]  /*2fa0*/  MOV R32, 0x2fc0 ;  /* 0x00002fc000207802 */ /* 0x000fe40000000f00 */
[----:B------:R-:W-:Y:S05]  /*2fb0*/  CALL.REL.NOINC `($__internal_41_$__cuda_sm70_shflsync_down_p) ;  /* 0x0000027000007944 */ /* 0x000fea0003c00000 */
[----:B0-----:R-:W-:Y:S01]  /*2fc0*/  HFMA2.MMA R41, -RZ, RZ, 0, 2.384185791015625e-07 ;  /* 0x00000004ff297435 */ /* 0x001fe200000001ff */
[----:B-1----:R-:W-:Y:S01]  /*2fd0*/  IMAD.MOV.U32 R35, RZ, RZ, R36 ;  /* 0x000000ffff237224 */ /* 0x002fe200078e0024 */
[----:B------:R-:W-:Y:S02]  /*2fe0*/  MOV R36, R37 ;  /* 0x0000002500247202 */ /* 0x000fe40000000f00 */
[----:B------:R-:W-:Y:S02]  /*2ff0*/  MOV R38, 0x1f ;  /* 0x0000001f00267802 */ /* 0x000fe40000000f00 */
[----:B------:R-:W-:-:S02]  /*3000*/  MOV R43, 0xffffffff ;  /* 0xffffffff002b7802 */ /* 0x000fc40000000f00 */
[----:B------:R-:W-:Y:S02]  /*3010*/  MOV R32, 0x3030 ;  /* 0x0000303000207802 */ /* 0x000fe40000000f00 */
[----:B------:R-:W-:Y:S05]  /*3020*/  CALL.REL.NOINC `($__internal_41_$__cuda_sm70_shflsync_down_p) ;  /* 0x0000020000007944 */ /* 0x000fea0003c00000 */
[----:B------:R-:W-:Y:S01]  /*3030*/  FADD.FTZ R40, R35, R40 ;  /* 0x0000002823287221 */ /* 0x000fe20000010000 */
[----:B0-----:R-:W-:Y:S01]  /*3040*/  HFMA2.MMA R38, -RZ, RZ, 0, 1.847743988037109375e-06 ;  /* 0x0000001fff267435 */ /* 0x001fe200000001ff */
[----:B-1----:R-:W-:Y:S01]  /*3050*/  FADD.FTZ R39, R37, R36 ;  /* 0x0000002425277221 */ /* 0x002fe20000010000 */
[----:B------:R-:W-:Y:S01]  /*3060*/  MOV R43, 0xffffffff ;  /* 0xffffffff002b7802 */ /* 0x000fe20000000f00 */
[----:B------:R-:W-:Y:S01]  /*3070*/  IMAD.MOV.U32 R41, RZ, RZ, 0x2 ;  /* 0x00000002ff297424 */ /* 0x000fe200078e00ff */
[----:B------:R-:W-:Y:S02]  /*3080*/  MOV R36, R40 ;  /* 0x0000002800247202 */ /* 0x000fe40000000f00 */
[----:B------:R-:W-:Y:S02]  /*3090*/  MOV R32, 0x30b0 ;  /* 0x000030b000207802 */ /* 0x000fe40000000f00 */
[----:B------:R-:W-:Y:S05]  /*30a0*/  CALL.REL.NOINC `($__internal_41_$__cuda_sm70_shflsync_down_p) ;  /* 0x0000018000007944 */ /* 0x000fea0003c00000 */
[----:B0-----:R-:W-:Y:S01]  /*30b0*/  HFMA2.MMA R41, -RZ, RZ, 0, 1.1920928955078125e-07 ;  /* 0x00000002ff297435 */ /* 0x001fe200000001ff */
[----:B-1----:R-:W-:Y:S01]  /*30c0*/  MOV R35, R36 ;  /* 0x0000002400237202 */ /* 0x002fe20000000f00 */
[----:B------:R-:W-:Y:S01]  /*30d0*/  IMAD.MOV.U32 R36, RZ, RZ, R39 ;  /* 0x000000ffff247224 */ /* 0x000fe200078e0027 */
[----:B------:R-:W-:-:S02]  /*30e0*/  MOV R38, 0x1f ;  /* 0x0000001f00267802 */ /* 0x000fc40000000f00 */
[----:B------:R-:W-:Y:S02]  /*30f0*/  MOV R43, 0xffffffff ;  /* 0xffffffff002b7802 */ /* 0x000fe40000000f00 */
[----:B------:R-:W-:Y:S02]  /*3100*/  MOV R32, 0x3120 ;  /* 0x0000312000207802 */ /* 0x000fe40000000f00 */
[----:B------:R-:W-:Y:S05]  /*3110*/  CALL.REL.NOINC `($__internal_41_$__cuda_sm70_shflsync_down_p) ;  /* 0x0000011000007944 */ /* 0x000fea0003c00000 */
[----:B------:R-:W-:Y:S01]  /*3120*/  FADD.FTZ R37, R35, R40 ;  /* 0x0000002823257221 */ /* 0x000fe20000010000 */
[----:B0-----:R-:W-:Y:S01]  /*3130*/  HFMA2.MMA R41, -RZ, RZ, 0, 5.9604644775390625e-08 ;  /* 0x00000001ff297435 */ /* 0x001fe200000001ff */
[----:B-1----:R-:W-:Y:S01]  /*3140*/  FADD.FTZ R39, R39, R36 ;  /* 0x0000002427277221 */ /* 0x002fe20000010000 */
[----:B------:R-:W-:Y:S01]  /*3150*/  MOV R43, 0xffffffff ;  /* 0xffffffff002b7802 */ /* 0x000fe20000000f00 */
[----:B------:R-:W-:Y:S01]  /*3160*/  IMAD.MOV.U32 R38, RZ, RZ, 0x1f ;  /* 0x0000001fff267424 */ /* 0x000fe200078e00ff */
[----:B------:R-:W-:Y:S02]  /*3170*/  MOV R36, R37 ;  /* 0x0000002500247202 */ /* 0x000fe40000000f00 */
[----:B------:R-:W-:Y:S02]  /*3180*/  MOV R32, 0x31a0 ;  /* 0x000031a000207802 */ /* 0x000fe40000000f00 */
[----:B------:R-:W-:Y:S05]  /*3190*/  CALL.REL.NOINC `($__internal_41_$__cuda_sm70_shflsync_down_p) ;  /* 0x0000009000007944 */ /* 0x000fea0003c00000 */
[----:B0-----:R-:W-:Y:S01]  /*31a0*/  HFMA2.MMA R38, -RZ, RZ, 0, 1.847743988037109375e-06 ;  /* 0x0000001fff267435 */ /* 0x001fe200000001ff */
[----:B-1----:R-:W-:Y:S01]  /*31b0*/  MOV R48, R36 ;  /* 0x0000002400307202 */ /* 0x002fe20000000f00 */
[----:B------:R-:W-:Y:S01]  /*31c0*/  IMAD.MOV.U32 R41, RZ, RZ, 0x1 ;  /* 0x00000001ff297424 */ /* 0x000fe200078e00ff */
[----:B------:R-:W-:-:S02]  /*31d0*/  MOV R36, R39 ;  /* 0x0000002700247202 */ /* 0x000fc40000000f00 */
[----:B------:R-:W-:Y:S02]  /*31e0*/  MOV R43, 0xffffffff ;  /* 0xffffffff002b7802 */ /* 0x000fe40000000f00 */
[----:B------:R-:W-:Y:S02]  /*31f0*/  MOV R32, 0x3210 ;  /* 0x0000321000207802 */ /* 0x000fe40000000f00 */
[----:B------:R-:W-:Y:S05]  /*3200*/  CALL.REL.NOINC `($__internal_41_$__cuda_sm70_shflsync_down_p) ;  /* 0x0000002000007944 */ /* 0x000fea0003c00000 */
[----:B-1----:R-:W-:Y:S01]  /*3210*/  MOV R32, R36 ;  /* 0x0000002400207202 */ /* 0x002fe20000000f00 */
[----:B0-----:R-:W-:Y:S05]  /*3220*/  BRA `(.L_x_576) ;  /* 0xffffe5e000007947 */ /* 0x001fea000383ffff */
        .weak           $__internal_41_$__cuda_sm70_shflsync_down_p
        .type           $__internal_41_$__cuda_sm70_shflsync_down_p,@function
        .size           $__internal_41_$__cuda_sm70_shflsync_down_p,(.L_x_1804 - $__internal_41_$__cuda_sm70_shflsync_down_p)
$__internal_41_$__cuda_sm70_shflsync_down_p:
[----:B------:R-:W-:Y:S01]  /*3230*/  HFMA2.MMA R33, -RZ, RZ, 0, 0 ;  /* 0x00000000ff217435 */ /* 0x000fe200000001ff */
[----:B------:R-:W-:Y:S04]  /*3240*/  WARPSYNC R43 ;  /* 0x0000002b00007348 */ /* 0x000fe80003800000 */
[----:B------:R0:W1:Y:S01]  /*3250*/  SHFL.DOWN PT, R36, R36, R41, R38 ;  /* 0x0800002924247389 */ /* 0x00006200000e0026 */
[----:B------:R-:W-:Y:S05]  /*3260*/  RET.REL.NODEC R32 `(_ZN10layer_norm31ln_parallel_residual_bwd_kernelINS_13Kernel_traitsI13__nv_bfloat16S2_fS2_fjLj4096ELj1ELj1ELj8ELj16ENS_18Kernel_traits_baseILj4096ES2_S2_fS2_fjLj256EEEEELb1ELb0ELb1EEEvNS_9BwdParamsE) ;  /* 0xffffcd9020007950 */ /* 0x000fea0003c3ffff */
.L_x_577:
        /* <DEDUP_REMOVED lines=9> */
.L_x_1804:


//--------------------- .text._ZN10layer_norm22ln_bwd_finalize_kernelINS_22Kernel_traits_finalizeILj4096E13__nv_bfloat16S2_fS2_fjLb0ELj1024ELj4ENS_18Kernel_traits_baseILj4096ES2_S2_fS2_fjLj1024EEEEELb0ELb0EEEvNS_9BwdParamsE --------------------------
	.section	.text._ZN10layer_norm22ln_bwd_finalize_kernelINS_22Kernel_traits_finalizeILj4096E13__nv_bfloat16S2_fS2_fjLb0ELj1024ELj4ENS_18Kernel_traits_baseILj4096ES2_S2_fS2_fjLj1024EEEEELb0ELb0EEEvNS_9BwdParamsE,"ax",@progbits
	.sectioninfo	@"SHI_REGISTERS=30"
	.align	128
        .global         _ZN10layer_norm22ln_bwd_finalize_kernelINS_22Kernel_traits_finalizeILj4096E13__nv_bfloat16S2_fS2_fjLb0ELj1024ELj4ENS_18Kernel_traits_baseILj4096ES2_S2_fS2_fjLj1024EEEEELb0ELb0EEEvNS_9BwdParamsE
        .type           _ZN10layer_norm22ln_bwd_finalize_kernelINS_22Kernel_traits_finalizeILj4096E13__nv_bfloat16S2_fS2_fjLb0ELj1024ELj4ENS_18Kernel_traits_baseILj4096ES2_S2_fS2_fjLj1024EEEEELb0ELb0EEEvNS_9BwdParamsE,@function
        .size           _ZN10layer_norm22ln_bwd_finalize_kernelINS_22Kernel_traits_finalizeILj4096E13__nv_bfloat16S2_fS2_fjLb0ELj1024ELj4ENS_18Kernel_traits_baseILj4096ES2_S2_fS2_fjLj1024EEEEELb0ELb0EEEvNS_9BwdParamsE,(.L_x_1805 - _ZN10layer_norm22ln_bwd_finalize_kernelINS_22Kernel_traits_finalizeILj4096E13__nv_bfloat16S2_fS2_fjLb0ELj1024ELj4ENS_18Kernel_traits_baseILj4096ES2_S2_fS2_fjLj1024EEEEELb0ELb0EEEvNS_9BwdParamsE)
        .other          _ZN10layer_norm22ln_bwd_finalize_kernelINS_22Kernel_traits_finalizeILj4096E13__nv_bfloat16S2_fS2_fjLb0ELj1024ELj4ENS_18Kernel_traits_baseILj4096ES2_S2_fS2_fjLj1024EEEEELb0ELb0EEEvNS_9BwdParamsE,@"STO_CUDA_ENTRY STV_DEFAULT"
_ZN10layer_norm22ln_bwd_finalize_kernelINS_22Kernel_traits_finalizeILj4096E13__nv_bfloat16S2_fS2_fjLb0ELj1024ELj4ENS_18Kernel_traits_baseILj4096ES2_S2_fS2_fjLj1024EEEEELb0ELb0EEEvNS_9BwdParamsE:
.text._ZN10layer_norm22ln_bwd_finalize_kernelINS_22Kernel_traits_finalizeILj4096E13__nv_bfloat16S2_fS2_fjLb0ELj1024ELj4ENS_18Kernel_traits_baseILj4096ES2_S2_fS2_fjLj1024EEEEELb0ELb0EEEvNS_9BwdParamsE:
        /* <DEDUP_REMOVED lines=19> */
.L_x_591:
        /* <DEDUP_REMOVED lines=28> */
.L_x_582:
        /* <DEDUP_REMOVED lines=35> */
.L_x_581:
[----:B------:R-:W-:Y:S05]  /*0520*/  BSYNC B1 ;  /* 0x0000000000017941 */ /* 0x000fea0003800000 */
.L_x_580:
        /* <DEDUP_REMOVED lines=23> */
.L_x_584:
[----:B------:R-:W-:Y:S05]  /*06a0*/  BSYNC B1 ;  /* 0x0000000000017941 */ /* 0x000fea0003800000 */
.L_x_583:
        /* <DEDUP_REMOVED lines=11> */
.L_x_585:
[----:B------:R-:W-:Y:S05]  /*0760*/  BSYNC B1 ;  /* 0x0000000000017941 */ /* 0x000fea0003800000 */
.L_x_579:
[----:B------:R-:W-:Y:S05]  /*0770*/  BSYNC B0 ;  /* 0x0000000000007941 */ /* 0x000fea0003800000 */
.L_x_578:
        /* <DEDUP_REMOVED lines=11> */
.L_x_592:
        /* <DEDUP_REMOVED lines=18> */
.L_x_593:
[----:B---3--:R-:W-:Y:S02]  /*0950*/  FADD.FTZ R4, R4, R9 ;  /* 0x0000000904047221 */ /* 0x008fe40000010000 */
[----:B-12---:R-:W-:-:S03]  /*0960*/  FADD.FTZ R6, R5, R6 ;  /* 0x0000000605067221 */ /* 0x006fc60000010000 */
[----:B------:R1:W-:Y:S04]  /*0970*/  @!P1 STS [R17.X4+0x2000], R4 ;  /* 0x0020000411009388 */ /* 0x0003e80000004800 */
[----:B------:R1:W-:Y:S02]  /*0980*/  @!P1 STS [R17.X4+0x2080], R6 ;  /* 0x0020800611009388 */ /* 0x0003e40000004800 */
.L_x_586:
        /* <DEDUP_REMOVED lines=17> */
.L_x_590:
[----:B------:R-:W-:Y:S05]  /*0aa0*/  BSYNC B0 ;  /* 0x0000000000007941 */ /* 0x000fea0003800000 */
.L_x_589:
[C---:B------:R-:W-:Y:S02]  /*0ab0*/  ISETP.GT.U32.AND P1, PT, R18.reuse, -0x1001, PT ;  /* 0xffffefff1200780c */ /* 0x040fe40003f24070 */
[----:B------:R-:W-:Y:S02]  /*0ac0*/  IADD3 R18, R18, 0x1000, RZ ;  /* 0x0000100012127810 */ /* 0x000fe40007ffe0ff */
[----:B------:R-:W-:-:S09]  /*0ad0*/  IADD3 R19, R19, 0x800, RZ ;  /* 0x0000080013137810 */ /* 0x000fd20007ffe0ff */
[----:B01----:R-:W-:Y:S05]  /*0ae0*/  @P1 BRA `(.L_x_591) ;  /* 0xfffff64000001947 */ /* 0x003fea000383ffff */
[----:B------:R-:W-:Y:S05]  /*0af0*/  EXIT ;  /* 0x000000000000794d */ /* 0x000fea0003800000 */
.L_x_587:
[----:B--2---:R-:W-:Y:S01]  /*0b00*/  IMAD.MOV.U32 R9, RZ, RZ, R5 ;  /* 0x000000ffff097224 */ /* 0x004fe200078e0005 */
[----:B------:R-:W-:Y:S01]  /*0b10*/  MOV R8, 0x1 ;  /* 0x0000000100087802 */ /* 0x000fe20000000f00 */
[----:B------:R-:W-:Y:S01]  /*0b20*/  IMAD.MOV.U32 R7, RZ, RZ, 0x1f ;  /* 0x0000001fff077424 */ /* 0x000fe200078e00ff */
[----:B------:R-:W-:Y:S02]  /*0b30*/  MOV R10, 0xffffffff ;  /* 0xffffffff000a7802 */ /* 0x000fe40000000f00 */
[----:B------:R-:W-:Y:S02]  /*0b40*/  MOV R2, 0xb60 ;  /* 0x00000b6000027802 */ /* 0x000fe40000000f00 */
[----:B01----:R-:W-:Y:S05]  /*0b50*/  CALL.REL.NOINC `($__internal_42_$__cuda_sm70_shflsync_bfly_p) ;  /* 0x000003b000007944 */ /* 0x003fea0003c00000 */
[----:B-1----:R-:W-:Y:S01]  /*0b60*/  IMAD.MOV.U32 R2, RZ, RZ, R7 ;  /* 0x000000ffff027224 */ /* 0x002fe200078e0007 */
[----:B0-----:R-:W-:Y:S05]  /*0b70*/  BRA `(.L_x_592) ;  /* 0xfffffcb000007947 */ /* 0x001fea000383ffff */
.L_x_588:
[----:B------:R-:W-:Y:S01]  /*0b80*/  HFMA2.MMA R8, -RZ, RZ, 0, 1.1920928955078125e-07 ;  /* 0x00000002ff087435 */ /* 0x000fe200000001ff */
[----:B------:R-:W-:Y:S01]  /*0b90*/  IMAD.MOV.U32 R7, RZ, RZ, 0x1f ;  /* 0x0000001fff077424 */ /* 0x000fe200078e00ff */
[----:B------:R-:W-:Y:S02]  /*0ba0*/  MOV R10, 0xffffffff ;  /* 0xffffffff000a7802 */ /* 0x000fe40000000f00 */
[----:B------:R-:W-:-:S02]  /*0bb0*/  MOV R2, 0xbd0 ;  /* 0x00000bd000027802 */ /* 0x000fc40000000f00 */
[----:B012---:R-:W-:Y:S05]  /*0bc0*/  CALL.REL.NOINC `($__internal_42_$__cuda_sm70_shflsync_bfly_p) ;  /* 0x0000034000007944 */ /* 0x007fea0003c00000 */
[----:B01----:R-:W-:Y:S01]  /*0bd0*/  FADD.FTZ R9, R9, R7 ;  /* 0x0000000709097221 */ /* 0x003fe20000010000 */
[----:B------:R-:W-:Y:S01]  /*0be0*/  HFMA2.MMA R7, -RZ, RZ, 0, 1.847743988037109375e-06 ;  /* 0x0000001fff077435 */ /* 0x000fe200000001ff */
[----:B------:R-:W-:Y:S01]  /*0bf0*/  IMAD.MOV.U32 R8, RZ, RZ, 0x4 ;  /* 0x00000004ff087424 */ /* 0x000fe200078e00ff */
[----:B------:R-:W-:Y:S01]  /*0c00*/  MOV R2, 0xc30 ;  /* 0x00000c3000027802 */ /* 0x000fe20000000f00 */
[----:B------:R-:W-:-:S03]  /*0c10*/  IMAD.MOV.U32 R10, RZ, RZ, -0x1 ;  /* 0xffffffffff0a7424 */ /* 0x000fc600078e00ff */
[----:B------:R-:W-:Y:S05]  /*0c20*/  CALL.REL.NOINC `($__internal_42_$__cuda_sm70_shflsync_bfly_p) ;  /* 0x000002e000007944 */ /* 0x000fea0003c00000 */
[----:B01----:R-:W-:Y:S01]  /*0c30*/  FADD.FTZ R9, R9, R7 ;  /* 0x0000000709097221 */ /* 0x003fe20000010000 */
[----:B------:R-:W-:Y:S01]  /*0c40*/  HFMA2.MMA R7, -RZ, RZ, 0, 1.847743988037109375e-06 ;  /* 0x0000001fff077435 */ /* 0x000fe200000001ff */
[----:B------:R-:W-:Y:S01]  /*0c50*/  MOV R8, 0x8 ;  /* 0x0000000800087802 */ /* 0x000fe20000000f00 */
[----:B------:R-:W-:Y:S01]  /*0c60*/  IMAD.MOV.U32 R10, RZ, RZ, -0x1 ;  /* 0xffffffffff0a7424 */ /* 0x000fe200078e00ff */
[----:B------:R-:W-:-:S03]  /*0c70*/  MOV R2, 0xc90 ;  /* 0x00000c9000027802 */ /* 0x000fc60000000f00 */
[----:B------:R-:W-:Y:S05]  /*0c80*/  CALL.REL.NOINC `($__internal_42_$__cuda_sm70_shflsync_bfly_p) ;  /* 0x0000028000007944 */ /* 0x000fea0003c00000 */
[----:B-1----:R-:W-:Y:S01]  /*0c90*/  FADD.FTZ R6, R9, R7 ;  /* 0x0000000709067221 */ /* 0x002fe20000010000 */
[----:B------:R-:W-:Y:S01]  /*0ca0*/  HFMA2.MMA R7, -RZ, RZ, 0, 1.847743988037109375e-06 ;  /* 0x0000001fff077435 */ /* 0x000fe200000001ff */
[----:B0-----:R-:W-:Y:S01]  /*0cb0*/  MOV R8, 0x10 ;  /* 0x0000001000087802 */ /* 0x001fe20000000f00 */
[----:B------:R-:W-:Y:S01]  /*0cc0*/  IMAD.MOV.U32 R10, RZ, RZ, -0x1 ;  /* 0xffffffffff0a7424 */ /* 0x000fe200078e00ff */
[----:B------:R-:W-:-:S02]  /*0cd0*/  MOV R2, 0xd00 ;  /* 0x00000d0000027802 */ /* 0x000fc40000000f00 */
[----:B------:R-:W-:Y:S02]  /*0ce0*/  MOV R9, R6 ;  /* 0x0000000600097202 */ /* 0x000fe40000000f00 */
[----:B------:R-:W-:Y:S05]  /*0cf0*/  CALL.REL.NOINC `($__internal_42_$__cuda_sm70_shflsync_bfly_p) ;  /* 0x0000021000007944 */ /* 0x000fea0003c00000 */
[----:B0-----:R-:W-:Y:S01]  /*0d00*/  HFMA2.MMA R8, -RZ, RZ, 0, 5.9604644775390625e-08 ;  /* 0x00000001ff087435 */ /* 0x001fe200000001ff */
[----:B-1----:R-:W-:Y:S01]  /*0d10*/  MOV R5, R7 ;  /* 0x0000000700057202 */ /* 0x002fe20000000f00 */
[----:B------:R-:W-:Y:S01]  /*0d20*/  IMAD.MOV.U32 R9, RZ, RZ, R4 ;  /* 0x000000ffff097224 */ /* 0x000fe200078e0004 */
[----:B------:R-:W-:Y:S01]  /*0d30*/  MOV R7, 0x1f ;  /* 0x0000001f00077802 */ /* 0x000fe20000000f00 */
[----:B------:R-:W-:Y:S01]  /*0d40*/  IMAD.MOV.U32 R10, RZ, RZ, -0x1 ;  /* 0xffffffffff0a7424 */ /* 0x000fe200078e00ff */
[----:B------:R-:W-:Y:S02]  /*0d50*/  MOV R2, 0xd70 ;  /* 0x00000d7000027802 */ /* 0x000fe40000000f00 */
[----:B------:R-:W-:Y:S05]  /*0d60*/  CALL.REL.NOINC `($__internal_42_$__cuda_sm70_shflsync_bfly_p) ;  /* 0x000001a000007944 */ /* 0x000fea0003c00000 */
[----:B0-----:R-:W-:Y:S01]  /*0d70*/  HFMA2.MMA R8, -RZ, RZ, 0, 1.1920928955078125e-07 ;  /* 0x00000002ff087435 */ /* 0x001fe200000001ff */
[----:B-1----:R-:W-:Y:S01]  /*0d80*/  FADD.FTZ R9, R4, R7 ;  /* 0x0000000704097221 */ /* 0x002fe20000010000 */
[----:B------:R-:W-:Y:S01]  /*0d90*/  MOV R7, 0x1f ;  /* 0x0000001f00077802 */ /* 0x000fe20000000f00 */
[----:B------:R-:W-:Y:S01]  /*0da0*/  IMAD.MOV.U32 R10, RZ, RZ, -0x1 ;  /* 0xffffffffff0a7424 */ /* 0x000fe200078e00ff */
[----:B------:R-:W-:Y:S02]  /*0db0*/  MOV R2, 0xdd0 ;  /* 0x00000dd000027802 */ /* 0x000fe40000000f00 */
[----:B------:R-:W-:Y:S05]  /*0dc0*/  CALL.REL.NOINC `($__internal_42_$__cuda_sm70_shflsync_bfly_p) ;  /* 0x0000014000007944 */ /* 0x000fea0003c00000 */
[----:B0-----:R-:W-:Y:S01]  /*0dd0*/  HFMA2.MMA R8, -RZ, RZ, 0, 2.384185791015625e-07 ;  /* 0x00000004ff087435 */ /* 0x001fe200000001ff */
[----:B-1----:R-:W-:Y:S01]  /*0de0*/  FADD.FTZ R9, R9, R7 ;  /* 0x0000000709097221 */ /* 0x002fe20000010000 */
[----:B------:R-:W-:Y:S01]  /*0df0*/  MOV R7, 0x1f ;  /* 0x0000001f00077802 */ /* 0x000fe20000000f00 */
[----:B------:R-:W-:Y:S01]  /*0e00*/  IMAD.MOV.U32 R10, RZ, RZ, -0x1 ;  /* 0xffffffffff0a7424 */ /* 0x000fe200078e00ff */
[----:B------:R-:W-:-:S02]  /*0e10*/  MOV R2, 0xe30 ;  /* 0x00000e3000027802 */ /* 0x000fc40000000f00 */
[----:B------:R-:W-:Y:S05]  /*0e20*/  CALL.REL.NOINC `($__internal_42_$__cuda_sm70_shflsync_bfly_p) ;  /* 0x000000e000007944 */ /* 0x000fea0003c00000 */
[----:B0-----:R-:W-:Y:S01]  /*0e30*/  HFMA2.MMA R8, -RZ, RZ, 0, 4.76837158203125e-07 ;  /* 0x00000008ff087435 */ /* 0x001fe200000001ff */
[----:B-1----:R-:W-:Y:S01]  /*0e40*/  FADD.FTZ R9, R9, R7 ;  /* 0x0000000709097221 */ /* 0x002fe20000010000 */
[----:B------:R-:W-:Y:S01]  /*0e50*/  MOV R7, 0x1f ;  /* 0x0000001f00077802 */ /* 0x000fe20000000f00 */
[----:B------:R-:W-:Y:S01]  /*0e60*/  IMAD.MOV.U32 R10, RZ, RZ, -0x1 ;  /* 0xffffffffff0a7424 */ /* 0x000fe200078e00ff */
[----:B------:R-:W-:-:S02]  /*0e70*/  MOV R2, 0xe90 ;  /* 0x00000e9000027802 */ /* 0x000fc40000000f00 */
[----:B------:R-:W-:Y:S05]  /*0e80*/  CALL.REL.NOINC `($__internal_42_$__cuda_sm70_shflsync_bfly_p) ;  /* 0x0000008000007944 */ /* 0x000fea0003c00000 */
[----:B0-----:R-:W-:Y:S01]  /*0e90*/  HFMA2.MMA R8, -RZ, RZ, 0, 9.5367431640625e-07 ;  /* 0x00000010ff087435 */ /* 0x001fe200000001ff */
[----:B-1----:R-:W-:Y:S01]  /*0ea0*/  FADD.FTZ R9, R9, R7 ;  /* 0x0000000709097221 */ /* 0x002fe20000010000 */
[----:B------:R-:W-:Y:S01]  /*0eb0*/  MOV R7, 0x1f ;  /* 0x0000001f00077802 */ /* 0x000fe20000000f00 */
[----:B------:R-:W-:Y:S01]  /*0ec0*/  IMAD.MOV.U32 R10, RZ, RZ, -0x1 ;  /* 0xffffffffff0a7424 */ /* 0x000fe200078e00ff */
[----:B------:R-:W-:-:S02]  /*0ed0*/  MOV R2, 0xef0 ;  /* 0x00000ef000027802 */ /* 0x000fc40000000f00 */
[----:B------:R-:W-:Y:S05]  /*0ee0*/  CALL.REL.NOINC `($__internal_42_$__cuda_sm70_shflsync_bfly_p) ;  /* 0x0000002000007944 */ /* 0x000fea0003c00000 */
[----:B-1----:R-:W-:Y:S01]  /*0ef0*/  MOV R4, R7 ;  /* 0x0000000700047202 */ /* 0x002fe20000000f00 */
[----:B0-----:R-:W-:Y:S05]  /*0f00*/  BRA `(.L_x_593) ;  /* 0xfffffa4000007947 */ /* 0x001fea000383ffff */
        .weak           $__internal_42_$__cuda_sm70_shflsync_bfly_p
        .type           $__internal_42_$__cuda_sm70_shflsync_bfly_p,@function
        .size           $__internal_42_$__cuda_sm70_shflsync_bfly_p,(.L_x_1805 - $__internal_42_$__cuda_sm70_shflsync_bfly_p)
$__internal_42_$__cuda_sm70_shflsync_bfly_p:
[----:B------:R-:W-:Y:S01]  /*0f10*/  HFMA2.MMA R3, -RZ, RZ, 0, 0 ;  /* 0x00000000ff037435 */ /* 0x000fe200000001ff */
[----:B------:R-:W-:Y:S04]  /*0f20*/  WARPSYNC R10 ;  /* 0x0000000a00007348 */ /* 0x000fe80003800000 */
[----:B------:R0:W1:Y:S01]  /*0f30*/  SHFL.BFLY PT, R7, R9, R8, R7 ;  /* 0x0c00000809077389 */ /* 0x00006200000e0007 */
[----:B------:R-:W-:Y:S05]  /*0f40*/  RET.REL.NODEC R2 `(_ZN10layer_norm22ln_bwd_finalize_kernelINS_22Kernel_traits_finalizeILj4096E13__nv_bfloat16S2_fS2_fjLb0ELj1024ELj4ENS_18Kernel_traits_baseILj4096ES2_S2_fS2_fjLj1024EEEEELb0ELb0EEEvNS_9BwdParamsE) ;  /* 0xfffff0b002007950 */ /* 0x000fea0003c3ffff */
.L_x_594:
        /* <DEDUP_REMOVED lines=11> */
.L_x_1805:


//--------------------- .text._ZN10layer_norm40ln_parallel_residual_bwd_finalize_kernelINS_22Kernel_traits_finalizeILj4096E13__nv_bfloat16S2_fS2_fjLb0ELj1024ELj4ENS_18Kernel_traits_baseILj4096ES2_S2_fS2_fjLj1024EEEEELb0EEEvNS_9BwdParamsE --------------------------
	.section	.text._ZN10layer_norm40ln_parallel_residual_bwd_finalize_kernelINS_22Kernel_traits_finalizeILj4096E13__nv_bfloat16S2_fS2_fjLb0ELj1024ELj4ENS_18Kernel_traits_baseILj4096ES2_S2_fS2_fjLj1024EEEEELb0EEEvNS_9BwdParamsE,"ax",@progbits
	.sectioninfo	@"SHI_REGISTERS=32"
	.align	128
        .global         _ZN10layer_norm40ln_parallel_residual_bwd_finalize_kernelINS_22Kernel_traits_finalizeILj4096E13__nv_bfloat16S2_fS2_fjLb0ELj1024ELj4ENS_18Kernel_traits_baseILj4096ES2_S2_fS2_fjLj1024EEEEELb0EEEvNS_9BwdParamsE
        .type           _ZN10layer_norm40ln_parallel_residual_bwd_finalize_kernelINS_22Kernel_traits_finalizeILj4096E13__nv_bfloat16S2_fS2_fjLb0ELj1024ELj4ENS_18Kernel_traits_baseILj4096ES2_S2_fS2_fjLj1024EEEEELb0EEEvNS_9BwdParamsE,@function
        .size           _ZN10layer_norm40ln_parallel_residual_bwd_finalize_kernelINS_22Kernel_traits_finalizeILj4096E13__nv_bfloat16S2_fS2_fjLb0ELj1024ELj4ENS_18Kernel_traits_baseILj4096ES2_S2_fS2_fjLj1024EEEEELb0EEEvNS_9BwdParamsE,(.L_x_1806 - _ZN10layer_norm40ln_parallel_residual_bwd_finalize_kernelINS_22Kernel_traits_finalizeILj4096E13__nv_bfloat16S2_fS2_fjLb0ELj1024ELj4ENS_18Kernel_traits_baseILj4096ES2_S2_fS2_fjLj1024EEEEELb0EEEvNS_9BwdParamsE)
        .other          _ZN10layer_norm40ln_parallel_residual_bwd_finalize_kernelINS_22Kernel_traits_finalizeILj4096E13__nv_bfloat16S2_fS2_fjLb0ELj1024ELj4ENS_18Kernel_traits_baseILj4096ES2_S2_fS2_fjLj1024EEEEELb0EEEvNS_9BwdParamsE,@"STO_CUDA_ENTRY STV_DEFAULT"
_ZN10layer_norm40ln_parallel_residual_bwd_finalize_kernelINS_22Kernel_traits_finalizeILj4096E13__nv_bfloat16S2_fS2_fjLb0ELj1024ELj4ENS_18Kernel_traits_baseILj4096ES2_S2_fS2_fjLj1024EEEEELb0EEEvNS_9BwdParamsE:
.text._ZN10layer_norm40ln_parallel_residual_bwd_finalize_kernelINS_22Kernel_traits_finalizeILj4096E13__nv_bfloat16S2_fS2_fjLb0ELj1024ELj4ENS_18Kernel_traits_baseILj4096ES2_S2_fS2_fjLj1024EEEEELb0EEEvNS_9BwdParamsE:
        /* <DEDUP_REMOVED lines=19> */
.L_x_609:
        /* <DEDUP_REMOVED lines=36> */
.L_x_599:
        /* <DEDUP_REMOVED lines=59> */
.L_x_598:
[----:B------:R-:W-:Y:S05]  /*0720*/  BSYNC B1 ;  /* 0x0000000000017941 */ /* 0x000fea0003800000 */
.L_x_597:
        /* <DEDUP_REMOVED lines=35> */
.L_x_601:
[----:B------:R-:W-:Y:S05]  /*0960*/  BSYNC B1 ;  /* 0x0000000000017941 */ /* 0x000fea0003800000 */
.L_x_600:
        /* <DEDUP_REMOVED lines=17> */
.L_x_602:
[----:B------:R-:W-:Y:S05]  /*0a80*/  BSYNC B1 ;  /* 0x0000000000017941 */ /* 0x000fea0003800000 */
.L_x_596:
[----:B------:R-:W-:Y:S05]  /*0a90*/  BSYNC B0 ;  /* 0x0000000000007941 */ /* 0x000fea0003800000 */
.L_x_595:
        /* <DEDUP_REMOVED lines=14> */
.L_x_610:
        /* <DEDUP_REMOVED lines=36> */
.L_x_611:
        /* <DEDUP_REMOVED lines=11> */
.L_x_603:
        /* <DEDUP_REMOVED lines=25> */
.L_x_607:
[----:B------:R-:W-:Y:S05]  /*1000*/  BSYNC B0 ;  /* 0x0000000000007941 */ /* 0x000fea0003800000 */
.L_x_606:
[C---:B------:R-:W-:Y:S02]  /*1010*/  ISETP.GT.U32.AND P1, PT, R4.reuse, -0x1001, PT ;  /* 0xffffefff0400780c */ /* 0x040fe40003f24070 */
[----:B------:R-:W-:-:S02]  /*1020*/  IADD3 R4, R4, 0x1000, RZ ;  /* 0x0000100004047810 */ /* 0x000fc40007ffe0ff */
[----:B------:R-:W-:-:S09]  /*1030*/  IADD3 R5, R5, 0x800, RZ ;  /* 0x0000080005057810 */ /* 0x000fd20007ffe0ff */
[----:B0-----:R-:W-:Y:S01]  /*1040*/  @!P1 CALL.REL.NOINC `(.L_x_608) ;  /* 0x0000001000009944 */ /* 0x001fe20003c00000 */
[----:B------:R-:W-:Y:S05]  /*1050*/  BRA `(.L_x_609) ;  /* 0xfffff0d000007947 */ /* 0x000fea000383ffff */
.L_x_608:
[----:B------:R-:W-:Y:S05]  /*1060*/  EXIT ;  /* 0x000000000000794d */ /* 0x000fea0003800000 */
.L_x_604:
[----:B------:R-:W-:Y:S01]  /*1070*/  HFMA2.MMA R17, -RZ, RZ, 0, 1.847743988037109375e-06 ;  /* 0x0000001fff117435 */ /* 0x000fe200000001ff */
[----:B----4-:R-:W-:Y:S01]  /*1080*/  IMAD.MOV.U32 R19, RZ, RZ, R12 ;  /* 0x000000ffff137224 */ /* 0x010fe200078e000c */
[----:B------:R-:W-:Y:S02]  /*1090*/  MOV R16, 0x1 ;  /* 0x0000000100107802 */ /* 0x000fe40000000f00 */
[----:B------:R-:W-:Y:S02]  /*10a0*/  MOV R14, 0xffffffff ;  /* 0xffffffff000e7802 */ /* 0x000fe40000000f00 */
[----:B------:R-:W-:Y:S02]  /*10b0*/  MOV R8, 0x10d0 ;  /* 0x000010d000087802 */ /* 0x000fe40000000f00 */
[----:B0123--:R-:W-:Y:S05]  /*10c0*/  CALL.REL.NOINC `($__internal_43_$__cuda_sm70_shflsync_bfly_p) ;  /* 0x000007b000007944 */ /* 0x00ffea0003c00000 */
[----:B01----:R-:W-:Y:S05]  /*10d0*/  BRA `(.L_x_610) ;  /* 0xfffffaa000007947 */ /* 0x003fea000383ffff */
.L_x_605:
[----:B------:R-:W-:Y:S01]  /*10e0*/  HFMA2.MMA R16, -RZ, RZ, 0, 1.1920928955078125e-07 ;  /* 0x00000002ff107435 */ /* 0x000fe200000001ff */
[----:B------:R-:W-:Y:S01]  /*10f0*/  IMAD.MOV.U32 R19, RZ, RZ, R12 ;  /* 0x000000ffff137224 */ /* 0x000fe200078e000c */
[----:B------:R-:W-:Y:S02]  /*1100*/  MOV R17, 0x1f ;  /* 0x0000001f00117802 */ /* 0x000fe40000000f00 */
[----:B------:R-:W-:-:S02]  /*1110*/  MOV R14, 0xffffffff ;  /* 0xffffffff000e7802 */ /* 0x000fc40000000f00 */
[----:B------:R-:W-:Y:S02]  /*1120*/  MOV R8, 0x1140 ;  /* 0x0000114000087802 */ /* 0x000fe40000000f00 */
[----:B-123--:R-:W-:Y:S05]  /*1130*/  CALL.REL.NOINC `($__internal_43_$__cuda_sm70_shflsync_bfly_p) ;  /* 0x0000074000007944 */ /* 0x00efea0003c00000 */
[----:B0-----:R-:W-:Y:S01]  /*1140*/  HFMA2.MMA R17, -RZ, RZ, 0, 1.847743988037109375e-06 ;  /* 0x0000001fff117435 */ /* 0x001fe200000001ff */
[----:B-1----:R-:W-:Y:S01]  /*1150*/  FADD.FTZ R19, R12, R14 ;  /* 0x0000000e0c137221 */ /* 0x002fe20000010000 */
[----:B------:R-:W-:Y:S01]  /*1160*/  MOV R14, 0xffffffff ;  /* 0xffffffff000e7802 */ /* 0x000fe20000000f00 */
[----:B------:R-:W-:Y:S01]  /*1170*/  IMAD.MOV.U32 R16, RZ, RZ, 0x4 ;  /* 0x00000004ff107424 */ /* 0x000fe200078e00ff */
[----:B------:R-:W-:Y:S02]  /*1180*/  MOV R8, 0x11a0 ;  /* 0x000011a000087802 */ /* 0x000fe40000000f00 */
[----:B------:R-:W-:Y:S05]  /*1190*/  CALL.REL.NOINC `($__internal_43_$__cuda_sm70_shflsync_bfly_p) ;  /* 0x000006e000007944 */ /* 0x000fea0003c00000 */
[----:B0-----:R-:W-:Y:S01]  /*11a0*/  HFMA2.MMA R16, -RZ, RZ, 0, 4.76837158203125e-07 ;  /* 0x00000008ff107435 */ /* 0x001fe200000001ff */
[----:B-1----:R-:W-:Y:S01]  /*11b0*/  FADD.FTZ R19, R19, R14 ;  /* 0x0000000e13137221 */ /* 0x002fe20000010000 */
[----:B------:R-:W-:Y:S01]  /*11c0*/  MOV R14, 0xffffffff ;  /* 0xffffffff000e7802 */ /* 0x000fe20000000f00 */
[----:B------:R-:W-:Y:S01]  /*11d0*/  IMAD.MOV.U32 R17, RZ, RZ, 0x1f ;  /* 0x0000001fff117424 */ /* 0x000fe200078e00ff */
[----:B------:R-:W-:Y:S02]  /*11e0*/  MOV R8, 0x1200 ;  /* 0x0000120000087802 */ /* 0x000fe40000000f00 */
[----:B------:R-:W-:Y:S05]  /*11f0*/  CALL.REL.NOINC `($__internal_43_$__cuda_sm70_shflsync_bfly_p) ;  /* 0x0000068000007944 */ /* 0x000fea0003c00000 */
[----:B-1----:R-:W-:Y:S01]  /*1200*/  FADD.FTZ R12, R19, R14 ;  /* 0x0000000e130c7221 */ /* 0x002fe20000010000 */
[----:B0-----:R-:W-:Y:S01]  /*1210*/  HFMA2.MMA R16, -RZ, RZ, 0, 9.5367431640625e-07 ;  /* 0x00000010ff107435 */ /* 0x001fe200000001ff */
[----:B------:R-:W-:Y:S01]  /*1220*/  MOV R17, 0x1f ;  /* 0x0000001f00117802 */ /* 0x000fe20000000f00 */
[----:B------:R-:W-:Y:S01]  /*1230*/  IMAD.MOV.U32 R14, RZ, RZ, -0x1 ;  /* 0xffffffffff0e7424 */ /* 0x000fe200078e00ff */
[----:B------:R-:W-:-:S02]  /*1240*/  MOV R8, 0x1270 ;  /* 0x0000127000087802 */ /* 0x000fc40000000f00 */
[----:B------:R-:W-:Y:S02]  /*1250*/  MOV R19, R12 ;  /* 0x0000000c00137202 */ /* 0x000fe40000000f00 */
[----:B------:R-:W-:Y:S05]  /*1260*/  CALL.REL.NOINC `($__internal_43_$__cuda_sm70_shflsync_bfly_p) ;  /* 0x0000061000007944 */ /* 0x000fea0003c00000 */
[----:B0-----:R-:W-:Y:S01]  /*1270*/  HFMA2.MMA R17, -RZ, RZ, 0, 1.847743988037109375e-06 ;  /* 0x0000001fff117435 */ /* 0x001fe200000001ff */
[----:B-1----:R-:W-:Y:S01]  /*1280*/  MOV R15, R14 ;  /* 0x0000000e000f7202 */ /* 0x002fe20000000f00 */
[----:B------:R-:W-:Y:S01]  /*1290*/  IMAD.MOV.U32 R16, RZ, RZ, 0x1 ;  /* 0x00000001ff107424 */ /* 0x000fe200078e00ff */
[----:B------:R-:W-:Y:S02]  /*12a0*/  MOV R19, R13 ;  /* 0x0000000d00137202 */ /* 0x000fe40000000f00 */
[----:B------:R-:W-:Y:S02]  /*12b0*/  MOV R14, 0xffffffff ;  /* 0xffffffff000e7802 */ /* 0x000fe40000000f00 */
[----:B------:R-:W-:Y:S02]  /*12c0*/  MOV R8, 0x12e0 ;  /* 0x000012e000087802 */ /* 0x000fe40000000f00 */
[----:B------:R-:W-:Y:S05]  /*12d0*/  CALL.REL.NOINC `($__internal_43_$__cuda_sm70_shflsync_bfly_p) ;  /* 0x000005a000007944 */ /* 0x000fea0003c00000 */
[----:B0-----:R-:W-:Y:S01]  /*12e0*/  HFMA2.MMA R16, -RZ, RZ, 0, 1.1920928955078125e-07 ;  /* 0x00000002ff107435 */ /* 0x001fe200000001ff */
[----:B-1----:R-:W-:Y:S01]  /*12f0*/  FADD.FTZ R19, R13, R14 ;  /* 0x0000000e0d137221 */ /* 0x002fe20000010000 */
[----:B------:R-:W-:Y:S01]  /*1300*/  MOV R14, 0xffffffff ;  /* 0xffffffff000e7802 */ /* 0x000fe20000000f00 */
[----:B------:R-:W-:Y:S01]  /*1310*/  IMAD.MOV.U32 R17, RZ, RZ, 0x1f ;  /* 0x0000001fff117424 */ /* 0x000fe200078e00ff */
[----:B------:R-:W-:-:S02]  /*1320*/  MOV R8, 0x1340 ;  /* 0x0000134000087802 */ /* 0x000fc40000000f00 */
[----:B------:R-:W-:Y:S05]  /*1330*/  CALL.REL.NOINC `($__internal_43_$__cuda_sm70_shflsync_bfly_p) ;  /* 0x0000054000007944 */ /* 0x000fea0003c00000 */
[----:B0-----:R-:W-:Y:S01]  /*1340*/  HFMA2.MMA R16, -RZ, RZ, 0, 2.384185791015625e-07 ;  /* 0x00000004ff107435 */ /* 0x001fe200000001ff */
[----:B-1----:R-:W-:Y:S01]  /*1350*/  FADD.FTZ R19, R19, R14 ;  /* 0x0000000e13137221 */ /* 0x002fe20000010000 */
[----:B------:R-:W-:Y:S01]  /*1360*/  MOV R17, 0x1f ;  /* 0x0000001f00117802 */ /* 0x000fe20000000f00 */
[----:B------:R-:W-:Y:S01]  /*1370*/  IMAD.MOV.U32 R14, RZ, RZ, -0x1 ;  /* 0xffffffffff0e7424 */ /* 0x000fe200078e00ff */
[----:B------:R-:W-:-:S02]  /*1380*/  MOV R8, 0x13a0 ;  /* 0x000013a000087802 */ /* 0x000fc40000000f00 */
[----:B------:R-:W-:Y:S05]  /*1390*/  CALL.REL.NOINC `($__internal_43_$__cuda_sm70_shflsync_bfly_p) ;  /* 0x000004e000007944 */ /* 0x000fea0003c00000 */
[----:B0-----:R-:W-:Y:S01]  /*13a0*/  HFMA2.MMA R16, -RZ, RZ, 0, 4.76837158203125e-07 ;  /* 0x00000008ff107435 */ /* 0x001fe200000001ff */
[----:B-1----:R-:W-:Y:S01]  /*13b0*/  FADD.FTZ R19, R19, R14 ;  /* 0x0000000e13137221 */ /* 0x002fe20000010000 */
[----:B------:R-:W-:-:S02]  /*13c0*/  MOV R17, 0x1f ;  /* 0x0000001f00117802 */ /* 0x000fc40000000f00 */
[----:B------:R-:W-:Y:S02]  /*13d0*/  MOV R14, 0xffffffff ;  /* 0xffffffff000e7802 */ /* 0x000fe40000000f00 */
[----:B------:R-:W-:Y:S02]  /*13e0*/  MOV R8, 0x1400 ;  /* 0x0000140000087802 */ /* 0x000fe40000000f00 */
[----:B------:R-:W-:Y:S05]  /*13f0*/  CALL.REL.NOINC `($__internal_43_$__cuda_sm70_shflsync_bfly_p) ;  /* 0x0000048000007944 */ /* 0x000fea0003c00000 */
[----:B-1----:R-:W-:Y:S01]  /*1400*/  FADD.FTZ R13, R19, R14 ;  /* 0x0000000e130d7221 */ /* 0x002fe20000010000 */
[----:B0-----:R-:W-:Y:S01]  /*1410*/  HFMA2.MMA R17, -RZ, RZ, 0, 1.847743988037109375e-06 ;  /* 0x0000001fff117435 */ /* 0x001fe200000001ff */
[----:B------:R-:W-:Y:S01]  /*1420*/  IMAD.MOV.U32 R16, RZ, RZ, 0x10 ;  /* 0x00000010ff107424 */ /* 0x000fe200078e00ff */
[----:B------:R-:W-:Y:S02]  /*1430*/  MOV R14, 0xffffffff ;  /* 0xffffffff000e7802 */ /* 0x000fe40000000f00 */
[----:B------:R-:W-:Y:S02]  /*1440*/  MOV R19, R13 ;  /* 0x0000000d00137202 */ /* 0x000fe40000000f00 */
[----:B------:R-:W-:Y:S02]  /*1450*/  MOV R8, 0x1470 ;  /* 0x0000147000087802 */ /* 0x000fe40000000f00 */
[----:B------:R-:W-:Y:S05]  /*1460*/  CALL.REL.NOINC `($__internal_43_$__cuda_sm70_shflsync_bfly_p) ;  /* 0x0000041000007944 */ /* 0x000fea0003c00000 */
[----:B0-----:R-:W-:Y:S01]  /*1470*/  HFMA2.MMA R16, -RZ, RZ, 0, 5.9604644775390625e-08 ;  /* 0x00000001ff107435 */ /* 0x001fe200000001ff */
[----:B-1----:R-:W-:Y:S01]  /*1480*/  IMAD.MOV.U32 R18, RZ, RZ, R14 ;  /* 0x000000ffff127224 */ /* 0x002fe200078e000e */
[----:B------:R-:W-:Y:S01]  /*1490*/  MOV R19, R11 ;  /* 0x0000000b00137202 */ /* 0x000fe20000000f00 */
[----:B------:R-:W-:Y:S01]  /*14a0*/  IMAD.MOV.U32 R14, RZ, RZ, -0x1 ;  /* 0xffffffffff0e7424 */ /* 0x000fe200078e00ff */
[----:B------:R-:W-:-:S02]  /*14b0*/  MOV R17, 0x1f ;  /* 0x0000001f00117802 */ /* 0x000fc40000000f00 */
[----:B------:R-:W-:Y:S02]  /*14c0*/  MOV R8, 0x14e0 ;  /* 0x000014e000087802 */ /* 0x000fe40000000f00 */
[----:B------:R-:W-:Y:S05]  /*14d0*/  CALL.REL.NOINC `($__internal_43_$__cuda_sm70_shflsync_bfly_p) ;  /* 0x000003a000007944 */ /* 0x000fea0003c00000 */
[----:B0-----:R-:W-:Y:S01]  /*14e0*/  HFMA2.MMA R16, -RZ, RZ, 0, 1.1920928955078125e-07 ;  /* 0x00000002ff107435 */ /* 0x001fe200000001ff */
[----:B-1----:R-:W-:Y:S01]  /*14f0*/  FADD.FTZ R19, R11, R14 ;  /* 0x0000000e0b137221 */ /* 0x002fe20000010000 */
[----:B------:R-:W-:Y:S02]  /*1500*/  MOV R17, 0x1f ;  /* 0x0000001f00117802 */ /* 0x000fe40000000f00 */
[----:B------:R-:W-:Y:S02]  /*1510*/  MOV R14, 0xffffffff ;  /* 0xffffffff000e7802 */ /* 0x000fe40000000f00 */
[----:B------:R-:W-:Y:S02]  /*1520*/  MOV R8, 0x1540 ;  /* 0x0000154000087802 */ /* 0x000fe40000000f00 */
[----:B------:R-:W-:Y:S05]  /*1530*/  CALL.REL.NOINC `($__internal_43_$__cuda_sm70_shflsync_bfly_p) ;  /* 0x0000034000007944 */ /* 0x000fea0003c00000 */
[----:B0-----:R-:W-:Y:S01]  /*1540*/  HFMA2.MMA R17, -RZ, RZ, 0, 1.847743988037109375e-06 ;  /* 0x0000001fff117435 */ /* 0x001fe200000001ff */
[----:B-1----:R-:W-:Y:S01]  /*1550*/  FADD.FTZ R19, R19, R14 ;  /* 0x0000000e13137221 */ /* 0x002fe20000010000 */
[----:B------:R-:W-:Y:S01]  /*1560*/  MOV R14, 0xffffffff ;  /* 0xffffffff000e7802 */ /* 0x000fe20000000f00 */
[----:B------:R-:W-:Y:S01]  /*1570*/  IMAD.MOV.U32 R16, RZ, RZ, 0x4 ;  /* 0x00000004ff107424 */ /* 0x000fe200078e00ff */
[----:B------:R-:W-:-:S02]  /*1580*/  MOV R8, 0x15a0 ;  /* 0x000015a000087802 */ /* 0x000fc40000000f00 */
[----:B------:R-:W-:Y:S05]  /*1590*/  CALL.REL.NOINC `($__internal_43_$__cuda_sm70_shflsync_bfly_p) ;  /* 0x000002e000007944 */ /* 0x000fea0003c00000 */
[----:B0-----:R-:W-:Y:S01]  /*15a0*/  HFMA2.MMA R16, -RZ, RZ, 0, 4.76837158203125e-07 ;  /* 0x00000008ff107435 */ /* 0x001fe200000001ff */
[----:B-1----:R-:W-:Y:S01]  /*15b0*/  FADD.FTZ R19, R19, R14 ;  /* 0x0000000e13137221 */ /* 0x002fe20000010000 */
[----:B------:R-:W-:Y:S01]  /*15c0*/  MOV R14, 0xffffffff ;  /* 0xffffffff000e7802 */ /* 0x000fe20000000f00 */
[----:B------:R-:W-:Y:S01]  /*15d0*/  IMAD.MOV.U32 R17, RZ, RZ, 0x1f ;  /* 0x0000001fff117424 */ /* 0x000fe200078e00ff */
[----:B------:R-:W-:-:S02]  /*15e0*/  MOV R8, 0x1600 ;  /* 0x0000160000087802 */ /* 0x000fc40000000f00 */
        /* <DEDUP_REMOVED lines=33> */
[----:B0-----:R-:W-:Y:S01]  /*1800*/  HFMA2.MMA R17, -RZ, RZ, 0, 1.847743988037109375e-06 ;  /* 0x0000001fff117435 */ /* 0x001fe200000001ff */
[----:B-1----:R-:W-:Y:S01]  /*1810*/  FADD.FTZ R19, R19, R14 ;  /* 0x0000000e13137221 */ /* 0x002fe20000010000 */
[----:B------:R-:W-:Y:S01]  /*1820*/  MOV R14, 0xffffffff ;  /* 0xffffffff000e7802 */ /* 0x000fe20000000f00 */
[----:B------:R-:W-:Y:S01]  /*1830*/  IMAD.MOV.U32 R16, RZ, RZ, 0x10 ;  /* 0x00000010ff107424 */ /* 0x000fe200078e00ff */
[----:B------:R-:W-:Y:S02]  /*1840*/  MOV R8, 0x1860 ;  /* 0x0000186000087802 */ /* 0x000fe40000000f00 */
[----:B------:R-:W-:Y:S05]  /*1850*/  CALL.REL.NOINC `($__internal_43_$__cuda_sm70_shflsync_bfly_p) ;  /* 0x0000002000007944 */ /* 0x000fea0003c00000 */
[----:B-1----:R-:W-:Y:S01]  /*1860*/  MOV R8, R14 ;  /* 0x0000000e00087202 */ /* 0x002fe20000000f00 */
[----:B0-----:R-:W-:Y:S05]  /*1870*/  BRA `(.L_x_611) ;  /* 0xfffff54000007947 */ /* 0x001fea000383ffff */
        .weak           $__internal_43_$__cuda_sm70_shflsync_bfly_p
        .type           $__internal_43_$__cuda_sm70_shflsync_bfly_p,@function
        .size           $__internal_43_$__cuda_sm70_shflsync_bfly_p,(.L_x_1806 - $__internal_43_$__cuda_sm70_shflsync_bfly_p)
$__internal_43_$__cuda_sm70_shflsync_bfly_p:
[----:B------:R-:W-:Y:S01]  /*1880*/  HFMA2.MMA R9, -RZ, RZ, 0, 0 ;  /* 0x00000000ff097435 */ /* 0x000fe200000001ff */
[----:B------:R-:W-:Y:S04]  /*1890*/  WARPSYNC R14 ;  /* 0x0000000e00007348 */ /* 0x000fe80003800000 */
[----:B------:R0:W1:Y:S01]  /*18a0*/  SHFL.BFLY PT, R14, R19, R16, R17 ;  /* 0x0c000010130e7389 */ /* 0x00006200000e0011 */
[----:B------:R-:W-:Y:S05]  /*18b0*/  RET.REL.NODEC R8 `(_ZN10layer_norm40ln_parallel_residual_bwd_finalize_kernelINS_22Kernel_traits_finalizeILj4096E13__nv_bfloat16S2_fS2_fjLb0ELj1024ELj4ENS_18Kernel_traits_baseILj4096ES2_S2_fS2_fjLj1024EEEEELb0EEEvNS_9BwdParamsE) ;  /* 0xffffe74008007950 */ /* 0x000fea0003c3ffff */
.L_x_612:
        /* <DEDUP_REMOVED lines=12> */
.L_x_1806:


//--------------------- .text._ZN10layer_norm31ln_parallel_residual_bwd_kernelINS_13Kernel_traitsI13__nv_bfloat16S2_fS2_fjLj4096ELj1ELj1ELj8ELj16ENS_18Kernel_traits_baseILj4096ES2_S2_fS2_fjLj256EEEEELb1ELb1ELb0EEEvNS_9BwdParamsE --------------------------
	.section	.text._ZN10layer_norm31ln_parallel_residual_bwd_kernelINS_13Kernel_traitsI13__nv_bfloat16S2_fS2_fjLj4096ELj1ELj1ELj8ELj16ENS_18Kernel_traits_baseILj4096ES2_S2_fS2_fjLj256EEEEELb1ELb1ELb0EEEvNS_9BwdParamsE,"ax",@progbits
	.sectioninfo	@"SHI_REGISTERS=150"
	.align	128
        .global         _ZN10layer_norm31ln_parallel_residual_bwd_kernelINS_13Kernel_traitsI13__nv_bfloat16S2_fS2_fjLj4096ELj1ELj1ELj8ELj16ENS_18Kernel_traits_baseILj4096ES2_S2_fS2_fjLj256EEEEELb1ELb1ELb0EEEvNS_9BwdParamsE
        .type           _ZN10layer_norm31ln_parallel_residual_bwd_kernelINS_13Kernel_traitsI13__nv_bfloat16S2_fS2_fjLj4096ELj1ELj1ELj8ELj16ENS_18Kernel_traits_baseILj4096ES2_S2_fS2_fjLj256EEEEELb1ELb1ELb0EEEvNS_9BwdParamsE,@function
        .size           _ZN10layer_norm31ln_parallel_residual_bwd_kernelINS_13Kernel_traitsI13__nv_bfloat16S2_fS2_fjLj4096ELj1ELj1ELj8ELj16ENS_18Kernel_traits_baseILj4096ES2_S2_fS2_fjLj256EEEEELb1ELb1ELb0EEEvNS_9BwdParamsE,(.L_x_1807 - _ZN10layer_norm31ln_parallel_residual_bwd_kernelINS_13Kernel_traitsI13__nv_bfloat16S2_fS2_fjLj4096ELj1ELj1ELj8ELj16ENS_18Kernel_traits_baseILj4096ES2_S2_fS2_fjLj256EEEEELb1ELb1ELb0EEEvNS_9BwdParamsE)
        .other          _ZN10layer_norm31ln_parallel_residual_bwd_kernelINS_13Kernel_traitsI13__nv_bfloat16S2_fS2_fjLj4096ELj1ELj1ELj8ELj16ENS_18Kernel_traits_baseILj4096ES2_S2_fS2_fjLj256EEEEELb1ELb1ELb0EEEvNS_9BwdParamsE,@"STO_CUDA_ENTRY STV_DEFAULT"
_ZN10layer_norm31ln_parallel_residual_bwd_kernelINS_13Kernel_traitsI13__nv_bfloat16S2_fS2_fjLj4096ELj1ELj1ELj8ELj16ENS_18Kernel_traits_baseILj4096ES2_S2_fS2_fjLj256EEEEELb1ELb1ELb0EEEvNS_9BwdParamsE:
.text._ZN10layer_norm31ln_parallel_residual_bwd_kernelINS_13Kernel_traitsI13__nv_bfloat16S2_fS2_fjLj4096ELj1ELj1ELj8ELj16ENS_18Kernel_traits_baseILj4096ES2_S2_fS2_fjLj256EEEEELb1ELb1ELb0EEEvNS_9BwdParamsE:
        /* <DEDUP_REMOVED lines=39> */
[--C-:B-----5:R-:W-:Y:S01]  /*0270*/  PRMT R95, RZ, 0x5410, R100.reuse ;  /* 0x00005410ff5f7816 */ /* 0x120fe20000000064 */
[----:B------:R-:W-:Y:S01]  /*0280*/  HFMA2.MMA R96, -RZ, RZ, 0, 5.9604644775390625e-08 ;  /* 0x00000001ff607435 */ /* 0x000fe200000001ff */
[----:B------:R-:W-:Y:S01]  /*0290*/  PRMT R97, RZ, 0x7610, R100 ;  /* 0x00007610ff617816 */ /* 0x000fe20000000064 */
[----:B------:R-:W-:Y:S01]  /*02a0*/  IMAD.MOV.U32 R49, RZ, RZ, RZ ;  /* 0x000000ffff317224 */ /* 0x000fe200078e00ff */
[--C-:B------:R-:W-:Y:S02]  /*02b0*/  PRMT R98, RZ, 0x5410, R101.reuse ;  /* 0x00005410ff627816 */ /* 0x100fe40000000065 */
[----:B------:R-:W-:Y:S02]  /*02c0*/  PRMT R99, RZ, 0x7610, R101 ;  /* 0x00007610ff637816 */ /* 0x000fe40000000065 */
[--C-:B------:R-:W-:Y:S02]  /*02d0*/  PRMT R100, RZ, 0x5410, R102.reuse ;  /* 0x00005410ff647816 */ /* 0x100fe40000000066 */
        /* <DEDUP_REMOVED lines=10> */
[----:B0-----:R-:W-:Y:S02]  /*0380*/  PRMT R103, RZ, 0x7610, R103 ;  /* 0x00007610ff677816 */ /* 0x001fe40000000067 */
.L_x_624:
[----:B------:R-:W-:-:S05]  /*0390*/  MOV R67, 0x4 ;  /* 0x0000000400437802 */ /* 0x000fca0000000f00 */
[----:B------:R-:W-:-:S04]  /*03a0*/  IMAD.WIDE R64, R86, R67, c[0x0][0x1a0] ;  /* 0x0000680056407625 */ /* 0x000fc800078e0243 */
[C---:B------:R-:W-:Y:S02]  /*03b0*/  IMAD.WIDE R66, R86.reuse, R67, c[0x0][0x1a8] ;  /* 0x00006a0056427625 */ /* 0x040fe400078e0243 */
[----:B------:R0:W2:Y:S04]  /*03c0*/  LDG.E R64, [R64.64] ;  /* 0x0000000440407981 */ /* 0x0000a8000c1e1900 */
[----:B------:R1:W5:Y:S01]  /*03d0*/  LDG.E R105, [R66.64] ;  /* 0x0000000442697981 */ /* 0x000362000c1e1900 */
[----:B------:R-:W-:Y:S01]  /*03e0*/  IMAD R68, R86, c[0x0][0x168], RZ ;  /* 0x00005a0056447a24 */ /* 0x000fe200078e02ff */
[C---:B------:R-:W-:Y:S01]  /*03f0*/  LOP3.LUT R104, R0.reuse, 0xff, RZ, 0xc0, !PT ;  /* 0x000000ff00687812 */ /* 0x040fe200078ec0ff */
[----:B------:R-:W-:Y:S01]  /*0400*/  BSSY B0, `(.L_x_614) ;  /* 0x0000067000007945 */ /* 0x000fe20003800000 */
[----:B------:R-:W-:Y:S01]  /*0410*/  LOP3.LUT P0, RZ, R0, 0x1f, RZ, 0xc0, !PT ;  /* 0x0000001f00ff7812 */ /* 0x000fe2000780c0ff */
[----:B------:R-:W-:Y:S01]  /*0420*/  IMAD.MOV.U32 R77, RZ, RZ, RZ ;  /* 0x000000ffff4d7224 */ /* 0x000fe200078e00ff */
[----:B------:R-:W-:-:S02]  /*0430*/  SHF.R.S32.HI R69, RZ, 0x1f, R68 ;  /* 0x0000001fff457819 */ /* 0x000fc40000011444 */
[----:B------:R-:W-:Y:S02]  /*0440*/  SHF.R.U32.HI R76, RZ, 0x5, R0 ;  /* 0x00000005ff4c7819 */ /* 0x000fe40000011600 */
[----:B------:R-:W-:Y:S02]  /*0450*/  LEA.HI R69, R69, R68, RZ, 0x3 ;  /* 0x0000004445457211 */ /* 0x000fe400078f18ff */
[----:B------:R-:W-:Y:S02]  /*0460*/  ISETP.NE.AND P5, PT, R140, RZ, PT ;  /* 0x000000ff8c00720c */ /* 0x000fe40003fa5270 */
[----:B------:R-:W-:Y:S02]  /*0470*/  LEA.HI.SX32 R104, R69, R104, 0x1d ;  /* 0x0000006845687211 */ /* 0x000fe400078feaff */
[----:B------:R-:W-:Y:S02]  /*0480*/  LOP3.LUT P4, RZ, R96, 0xff, RZ, 0xc0, !PT ;  /* 0x000000ff60ff7812 */ /* 0x000fe4000788c0ff */
[----:B0-----:R-:W-:Y:S01]  /*0490*/  P2R R65, PR, RZ, 0x1 ;  /* 0x00000001ff417803 */ /* 0x001fe20000000000 */
[----:B------:R-:W-:Y:S01]  /*04a0*/  IMAD.MOV.U32 R68, RZ, RZ, R104 ;  /* 0x000000ffff447224 */ /* 0x000fe200078e0068 */
[----:B------:R-:W-:-:S02]  /*04b0*/  MOV R139, RZ ;  /* 0x000000ff008b7202 */ /* 0x000fc40000000f00 */
[----:B------:R-:W-:Y:S02]  /*04c0*/  LOP3.LUT R122, R76, 0x7fffff8, RZ, 0xc0, !PT ;  /* 0x07fffff84c7a7812 */ /* 0x000fe400078ec0ff */
[----:B--2---:R-:W-:Y:S01]  /*04d0*/  FSEL R141, R64, RZ, !P5 ;  /* 0x000000ff408d7208 */ /* 0x004fe20006800000 */
[----:B------:R-:W-:Y:S05]  /*04e0*/  @!P3 BRA `(.L_x_615) ;  /* 0x000005800000b947 */ /* 0x000fea0003800000 */
[C---:B-1----:R-:W-:Y:S02]  /*04f0*/  LEA R78, P0, R104.reuse, c[0x0][0x188], 0x5 ;  /* 0x00006200684e7a11 */ /* 0x042fe400078028ff */
[----:B------:R-:W-:Y:S02]  /*0500*/  MOV R73, 0x10 ;  /* 0x0000001000497802 */ /* 0x000fe40000000f00 */
[----:B------:R-:W-:-:S03]  /*0510*/  LEA.HI.X R79, R104, c[0x0][0x18c], RZ, 0x5, P0 ;  /* 0x00006300684f7a11 */ /* 0x000fc600000f2cff */
[C---:B------:R-:W-:Y:S02]  /*0520*/  IMAD.WIDE.U32 R72, R104.reuse, R73, c[0x0][0x208] ;  /* 0x0000820068487625 */ /* 0x040fe400078e0049 */
[----:B------:R0:W2:Y:S04]  /*0530*/  LDG.E.128 R64, [R78.64] ;  /* 0x000000044e407981 */ /* 0x0000a8000c1e1d00 */
[----:B------:R-:W3:Y:S04]  /*0540*/  LDG.E.128 R72, [R72.64] ;  /* 0x0000000448487981 */ /* 0x000ee8000c1e1d00 */
[----:B------:R0:W4:Y:S01]  /*0550*/  LDG.E.128 R68, [R78.64+0x10] ;  /* 0x000010044e447981 */ /* 0x000122000c1e1d00 */
        /* <DEDUP_REMOVED lines=12> */
[----:B0-----:R-:W-:-:S04]  /*0620*/  @P1 LEA R78, P0, R104, c[0x0][0x218], 0x5 ;  /* 0x00008600684e1a11 */ /* 0x001fc800078028ff */
[----:B------:R-:W-:-:S05]  /*0630*/  @P1 LEA.HI.X R79, R104, c[0x0][0x21c], RZ, 0x5, P0 ;  /* 0x00008700684f1a11 */ /* 0x000fca00000f2cff */
[----:B------:R0:W5:Y:S04]  /*0640*/  @P1 LDG.E.128 R16, [R78.64] ;  /* 0x000000044e101981 */ /* 0x000168000c1e1d00 */
[----:B------:R0:W5:Y:S01]  /*0650*/  @P1 LDG.E.128 R12, [R78.64+0x10] ;  /* 0x000010044e0c1981 */ /* 0x000162000c1e1d00 */
[----:B--2---:R-:W-:Y:S01]  /*0660*/  FADD.FTZ R64, -R141, R64 ;  /* 0x000000408d407221 */ /* 0x004fe20000010100 */
[----:B---3--:R-:W-:-:S03]  /*0670*/  PRMT R112, RZ, 0x5410, R72 ;  /* 0x00005410ff707816 */ /* 0x008fc60000000048 */
[----:B-----5:R-:W-:Y:S01]  /*0680*/  FMUL.FTZ R107, R105, R64 ;  /* 0x00000040696b7220 */ /* 0x020fe20000410000 */
[----:B------:R-:W-:Y:S01]  /*0690*/  PRMT R72, RZ, 0x7610, R72 ;  /* 0x00007610ff487816 */ /* 0x000fe20000000048 */
[----:B------:R-:W-:Y:S02]  /*06a0*/  FADD.FTZ R66, -R141, R66 ;  /* 0x000000428d427221 */ /* 0x000fe40000010100 */
[----:B------:R-:W-:Y:S02]  /*06b0*/  FADD.FTZ R32, R32, R112 ;  /* 0x0000007020207221 */ /* 0x000fe40000010000 */
[-C--:B------:R-:W-:Y:S02]  /*06c0*/  FFMA.FTZ R48, R107, R112.reuse, R48 ;  /* 0x000000706b307223 */ /* 0x080fe40000010030 */
[----:B------:R-:W-:Y:S02]  /*06d0*/  FADD.FTZ R108, -R141, R65 ;  /* 0x000000418d6c7221 */ /* 0x000fe40000010100 */
[----:B------:R-:W-:Y:S01]  /*06e0*/  FMUL.FTZ R112, R87, R112 ;  /* 0x0000007057707220 */ /* 0x000fe20000410000 */
[----:B-1----:R-:W-:Y:S01]  /*06f0*/  PRMT R118, RZ, 0x5410, R73 ;  /* 0x00005410ff767816 */ /* 0x002fe20000000049 */
[----:B------:R-:W-:-:S02]  /*0700*/  FMUL.FTZ R111, R105, R66 ;  /* 0x00000042696f7220 */ /* 0x000fc40000410000 */
[----:B------:R-:W-:Y:S02]  /*0710*/  FMUL.FTZ R108, R105, R108 ;  /* 0x0000006c696c7220 */ /* 0x000fe40000410000 */
[----:B------:R-:W-:Y:S02]  /*0720*/  FMUL.FTZ R115, R88, R72 ;  /* 0x0000004858737220 */ /* 0x000fe40000410000 */
[----:B------:R-:W-:Y:S02]  /*0730*/  FADD.FTZ R64, RZ, R112 ;  /* 0x00000070ff407221 */ /* 0x000fe40000010000 */
[----:B------:R-:W-:Y:S01]  /*0740*/  FFMA.FTZ R65, R107, R112, RZ ;  /* 0x000000706b417223 */ /* 0x000fe200000100ff */
[----:B------:R-:W-:Y:S01]  /*0750*/  PRMT R73, RZ, 0x7610, R73 ;  /* 0x00007610ff497816 */ /* 0x000fe20000000049 */
[C---:B------:R-:W-:Y:S02]  /*0760*/  FADD.FTZ R116, -R141.reuse, R67 ;  /* 0x000000438d747221 */ /* 0x040fe40000010100 */
[----:B----4-:R-:W-:-:S02]  /*0770*/  FADD.FTZ R68, -R141, R68 ;  /* 0x000000448d447221 */ /* 0x010fc40000010100 */
[----:B------:R-:W-:Y:S02]  /*0780*/  FADD.FTZ R34, R34, R118 ;  /* 0x0000007622227221 */ /* 0x000fe40000010000 */
[-C--:B------:R-:W-:Y:S02]  /*0790*/  FFMA.FTZ R50, R111, R118.reuse, R50 ;  /* 0x000000766f327223 */ /* 0x080fe40000010032 */
[----:B------:R-:W-:Y:S02]  /*07a0*/  FMUL.FTZ R118, R89, R118 ;  /* 0x0000007659767220 */ /* 0x000fe40000410000 */
        /* <DEDUP_REMOVED lines=25> */
[----:B0-----:R-:W-:Y:S02]  /*0940*/  FADD.FTZ R78, -R141, R71 ;  /* 0x000000478d4e7221 */ /* 0x001fe40000010100 */
[----:B------:R-:W-:Y:S02]  /*0950*/  FMUL.FTZ R136, R93, R136 ;  /* 0x000000885d887220 */ /* 0x000fe40000410000 */
[----:B------:R-:W-:Y:S02]  /*0960*/  FADD.FTZ R67, R64, R129 ;  /* 0x0000008140437221 */ /* 0x000fe40000010000 */
[----:B------:R-:W-:Y:S02]  /*0970*/  FFMA.FTZ R65, R128, R129, R65 ;  /* 0x0000008180417223 */ /* 0x000fe40000010041 */
[----:B------:R-:W-:Y:S02]  /*0980*/  FMUL.FTZ R134, R94, R142 ;  /* 0x0000008e5e867220 */ /* 0x000fe40000410000 */
[----:B------:R-:W-:-:S02]  /*0990*/  FMUL.FTZ R137, R105, R78 ;  /* 0x0000004e69897220 */ /* 0x000fc40000410000 */
[----:B------:R-:W-:Y:S02]  /*09a0*/  FADD.FTZ R67, R67, R136 ;  /* 0x0000008843437221 */ /* 0x000fe40000010000 */
[----:B------:R-:W-:Y:S01]  /*09b0*/  FFMA.FTZ R65, R131, R136, R65 ;  /* 0x0000008883417223 */ /* 0x000fe20000010041 */
[----:B------:R-:W-:Y:S01]  /*09c0*/  IADD3 R68, R104, 0x100, RZ ;  /* 0x0000010068447810 */ /* 0x000fe20007ffe0ff */
        /* <DEDUP_REMOVED lines=10> */
.L_x_615:
[----:B-1----:R-:W-:Y:S05]  /*0a70*/  BSYNC B0 ;  /* 0x0000000000007941 */ /* 0x002fea0003800000 */
.L_x_614:
        /* <DEDUP_REMOVED lines=9> */
[----:B------:R-:W-:-:S04]  /*0b10*/  IADD3 R84, P1, R126, c[0x0][0x190], RZ ;  /* 0x000064007e547a10 */ /* 0x000fc80007f3e0ff */
[----:B------:R-:W-:Y:S02]  /*0b20*/  IADD3.X R85, R64, c[0x0][0x194], RZ, P1, !PT ;  /* 0x0000650040557a10 */ /* 0x000fe40000ffe4ff */
[----:B------:R-:W-:-:S04]  /*0b30*/  @P0 IADD3 R126, P1, R126, c[0x0][0x198], RZ ;  /* 0x000066007e7e0a10 */ /* 0x000fc80007f3e0ff */
[----:B------:R-:W-:Y:S01]  /*0b40*/  @P0 IADD3.X R127, R64, c[0x0][0x19c], RZ, P1, !PT ;  /* 0x00006700407f0a10 */ /* 0x000fe20000ffe4ff */
[C---:B------:R-:W-:Y:S01]  /*0b50*/  IMAD.WIDE.U32 R72, R68.reuse, R73, c[0x0][0x208] ;  /* 0x0000820044487625 */ /* 0x040fe200078e0049 */
[----:B------:R-:W-:Y:S01]  /*0b60*/  ISETP.NE.U32.AND P1, PT, RZ, c[0x0][0x218], PT ;  /* 0x00008600ff007a0c */ /* 0x000fe20003f25070 */
[----:B------:R-:W2:Y:S03]  /*0b70*/  LDG.E.128 R64, [R120.64] ;  /* 0x0000000478407981 */ /* 0x000ea6000c1e1d00 */
[----:B------:R-:W-:Y:S01]  /*0b80*/  ISETP.NE.AND.EX P1, PT, RZ, c[0x0][0x21c], PT, P1 ;  /* 0x00008700ff007a0c */ /* 0x000fe20003f25310 */
[----:B------:R-:W3:Y:S04]  /*0b90*/  LDG.E.128 R72, [R72.64] ;  /* 0x0000000448487981 */ /* 0x000ee8000c1e1d00 */
[----:B------:R-:W5:Y:S04]  /*0ba0*/  LDG.E.64 R84, [R84.64] ;  /* 0x0000000454547981 */ /* 0x000f68000c1e1b00 */
[----:B------:R0:W5:Y:S04]  /*0bb0*/  @P0 LDG.E.64 R80, [R126.64] ;  /* 0x000000047e500981 */ /* 0x000168000c1e1b00 */
[----:B------:R-:W-:-:S04]  /*0bc0*/  @P1 LEA R78, P6, R68, c[0x0][0x218], 0x5 ;  /* 0x00008600444e1a11 */ /* 0x000fc800078c28ff */
[----:B------:R-:W-:Y:S02]  /*0bd0*/  @P1 LEA.HI.X R79, R68, c[0x0][0x21c], RZ, 0x5, P6 ;  /* 0x00008700444f1a11 */ /* 0x000fe400030f2cff */
[----:B------:R-:W4:Y:S04]  /*0be0*/  LDG.E.128 R68, [R120.64+0x10] ;  /* 0x0000100478447981 */ /* 0x000f28000c1e1d00 */
        /* <DEDUP_REMOVED lines=11> */
[----:B------:R-:W-:Y:S01]  /*0ca0*/  PRMT R65, RZ, 0x5410, R73 ;  /* 0x00005410ff417816 */ /* 0x000fe20000000049 */
[----:B------:R-:W-:-:S02]  /*0cb0*/  FMUL.FTZ R113, R105, R66 ;  /* 0x0000004269717220 */ /* 0x000fc40000410000 */
[----:B------:R-:W-:Y:S02]  /*0cc0*/  FMUL.FTZ R106, R105, R106 ;  /* 0x0000006a696a7220 */ /* 0x000fe40000410000 */
[----:B------:R-:W-:Y:S02]  /*0cd0*/  FMUL.FTZ R117, R97, R72 ;  /* 0x0000004861757220 */ /* 0x000fe40000410000 */
[----:B------:R-:W-:Y:S02]  /*0ce0*/  FADD.FTZ R64, R77, R110 ;  /* 0x0000006e4d407221 */ /* 0x000fe40000010000 */
[----:B------:R-:W-:Y:S02]  /*0cf0*/  FFMA.FTZ R139, R109, R110, R139 ;  /* 0x0000006e6d8b7223 */ /* 0x000fe4000001008b */
[----:B----4-:R-:W-:Y:S01]  /*0d00*/  FADD.FTZ R130, -R141, R68 ;  /* 0x000000448d827221 */ /* 0x010fe20000010100 */
[----:B------:R-:W-:Y:S01]  /*0d10*/  PRMT R68, RZ, 0x7610, R73 ;  /* 0x00007610ff447816 */ /* 0x000fe20000000049 */
[----:B------:R-:W-:-:S02]  /*0d20*/  FADD.FTZ R26, R26, R65 ;  /* 0x000000411a1a7221 */ /* 0x000fc40000010000 */
[-C--:B------:R-:W-:Y:S02]  /*0d30*/  FFMA.FTZ R42, R113, R65.reuse, R42 ;  /* 0x00000041712a7223 */ /* 0x080fe4000001002a */
[----:B------:R-:W-:Y:S02]  /*0d40*/  FMUL.FTZ R120, R98, R65 ;  /* 0x0000004162787220 */ /* 0x000fe40000410000 */
[----:B------:R-:W-:Y:S02]  /*0d50*/  FADD.FTZ R114, -R141, R67 ;  /* 0x000000438d727221 */ /* 0x000fe40000010100 */
[----:B------:R-:W-:Y:S02]  /*0d60*/  FADD.FTZ R65, R64, R117 ;  /* 0x0000007540417221 */ /* 0x000fe40000010000 */
[----:B------:R-:W-:Y:S01]  /*0d70*/  FFMA.FTZ R139, R106, R117, R139 ;  /* 0x000000756a8b7223 */ /* 0x000fe2000001008b */
[----:B------:R-:W-:Y:S01]  /*0d80*/  PRMT R67, RZ, 0x5410, R74 ;  /* 0x00005410ff437816 */ /* 0x000fe2000000004a */
[----:B------:R-:W-:-:S02]  /*0d90*/  FMUL.FTZ R114, R105, R114 ;  /* 0x0000007269727220 */ /* 0x000fc40000410000 */
[----:B------:R-:W-:Y:S02]  /*0da0*/  FMUL.FTZ R121, R99, R68 ;  /* 0x0000004463797220 */ /* 0x000fe40000410000 */
[----:B------:R-:W-:Y:S02]  /*0db0*/  FADD.FTZ R64, R65, R120 ;  /* 0x0000007841407221 */ /* 0x000fe40000010000 */
[----:B------:R-:W-:Y:S01]  /*0dc0*/  FFMA.FTZ R139, R113, R120, R139 ;  /* 0x00000078718b7223 */ /* 0x000fe2000001008b */
[----:B------:R-:W-:Y:S01]  /*0dd0*/  PRMT R74, RZ, 0x7610, R74 ;  /* 0x00007610ff4a7816 */ /* 0x000fe2000000004a */
[----:B------:R-:W-:Y:S02]  /*0de0*/  FADD.FTZ R132, -R141, R69 ;  /* 0x000000458d847221 */ /* 0x000fe40000010100 */
[----:B------:R-:W-:Y:S02]  /*0df0*/  FMUL.FTZ R125, R105, R130 ;  /* 0x00000082697d7220 */ /* 0x000fe40000410000 */
[----:B0-----:R-:W-:-:S02]  /*0e00*/  FMUL.FTZ R126, R100, R67 ;  /* 0x00000043647e7220 */ /* 0x001fc40000410000 */
[----:B------:R-:W-:Y:S02]  /*0e10*/  FADD.FTZ R65, R64, R121 ;  /* 0x0000007940417221 */ /* 0x000fe40000010000 */
[----:B------:R-:W-:Y:S01]  /*0e20*/  FFMA.FTZ R139, R114, R121, R139 ;  /* 0x00000079728b7223 */ /* 0x000fe2000001008b */
[----:B------:R-:W-:Y:S01]  /*0e30*/  PRMT R69, RZ, 0x5410, R75 ;  /* 0x00005410ff457816 */ /* 0x000fe2000000004b */
[----:B------:R-:W-:Y:S02]  /*0e40*/  FADD.FTZ R70, -R141, R70 ;  /* 0x000000468d467221 */ /* 0x000fe40000010100 */
[----:B------:R-:W-:Y:S02]  /*0e50*/  FMUL.FTZ R130, R105, R132 ;  /* 0x0000008469827220 */ /* 0x000fe40000410000 */
[----:B------:R-:W-:Y:S02]  /*0e60*/  FMUL.FTZ R127, R101, R74 ;  /* 0x0000004a657f7220 */ /* 0x000fe40000410000 */
[----:B------:R-:W-:-:S02]  /*0e70*/  FADD.FTZ R64, R65, R126 ;  /* 0x0000007e41407221 */ /* 0x000fc40000010000 */
[----:B------:R-:W-:Y:S01]  /*0e80*/  FFMA.FTZ R139, R125, R126, R139 ;  /* 0x0000007e7d8b7223 */ /* 0x000fe2000001008b */
[----:B-1----:R-:W-:Y:S01]  /*0e90*/  PRMT R78, RZ, 0x7610, R75 ;  /* 0x00007610ff4e7816 */ /* 0x002fe2000000004b */
[----:B------:R-:W-:Y:S02]  /*0ea0*/  FADD.FTZ R138, -R141, R71 ;  /* 0x000000478d8a7221 */ /* 0x000fe40000010100 */
        /* <DEDUP_REMOVED lines=22> */
.L_x_617:
[----:B------:R-:W-:Y:S05]  /*1010*/  BSYNC B0 ;  /* 0x0000000000007941 */ /* 0x000fea0003800000 */
.L_x_616:
[----:B------:R-:W-:Y:S01]  /*1020*/  @!P4 IADD3 R122, R122, 0x8, RZ ;  /* 0x000000087a7ac810 */ /* 0x000fe20007ffe0ff */
[----:B------:R-:W-:Y:S05]  /*1030*/  BRA.DIV ~URZ, `(.L_x_618) ;  /* 0x000014227f007947 */ /* 0x000fea000b800000 */
[----:B------:R0:W1:Y:S02]  /*1040*/  SHFL.DOWN PT, R66, R77, 0x10, 0x1f ;  /* 0x0a001f004d427f89 */ /* 0x00006400000e0000 */
.L_x_625:
        /* <DEDUP_REMOVED lines=18> */
.L_x_626:
        /* <DEDUP_REMOVED lines=12> */
[----:B0-----:R-:W0:Y:S01]  /*1230*/  LDS.128 R76, [R122.X8+0x4030] ;  /* 0x004030007a4c7984 */ /* 0x001e220000008c00 */
        /* <DEDUP_REMOVED lines=12> */
[----:B0-----:R-:W-:-:S02]  /*1300*/  FADD.FTZ R141, R141, R76 ;  /* 0x0000004c8d8d7221 */ /* 0x001fc40000010000 */
[----:B------:R-:W-:Y:S02]  /*1310*/  FADD.FTZ R64, R64, R77 ;  /* 0x0000004d40407221 */ /* 0x000fe40000010000 */
[----:B------:R-:W-:Y:S02]  /*1320*/  FADD.FTZ R78, R78, R141 ;  /* 0x0000008d4e4e7221 */ /* 0x000fe40000010000 */
[----:B------:R-:W-:Y:S02]  /*1330*/  FADD.FTZ R64, R79, R64 ;  /* 0x000000404f407221 */ /* 0x000fe40000010000 */
[----:B------:R-:W-:Y:S02]  /*1340*/  FMUL.FTZ R78, R78, c[0x0][0x1e0] ;  /* 0x000078004e4e7a20 */ /* 0x000fe40000410000 */
[----:B------:R-:W-:Y:S01]  /*1350*/  FMUL.FTZ R76, R64, c[0x0][0x1e0] ;  /* 0x00007800404c7a20 */ /* 0x000fe20000410000 */
[----:B------:R-:W-:Y:S05]  /*1360*/  @!P3 BRA `(.L_x_621) ;  /* 0x000007800000b947 */ /* 0x000fea0003800000 */
[----:B------:R-:W-:Y:S02]  /*1370*/  FSEL R73, R78, RZ, !P5 ;  /* 0x000000ff4e497208 */ /* 0x000fe40006800000 */
[----:B------:R-:W-:-:S02]  /*1380*/  ISETP.NE.U32.AND P1, PT, RZ, c[0x0][0x218], PT ;  /* 0x00008600ff007a0c */ /* 0x000fc40003f25070 */
[----:B------:R-:W-:Y:S01]  /*1390*/  ISETP.NE.U32.AND P0, PT, RZ, c[0x0][0x250], PT ;  /* 0x00009400ff007a0c */ /* 0x000fe20003f05070 */
[-CC-:B------:R-:W-:Y:S01]  /*13a0*/  FFMA.FTZ R65, R107, R76.reuse, R73.reuse ;  /* 0x0000004c6b417223 */ /* 0x180fe20000010049 */
[----:B------:R-:W-:Y:S01]  /*13b0*/  ISETP.NE.AND.EX P1, PT, RZ, c[0x0][0x21c], PT, P1 ;  /* 0x00008700ff007a0c */ /* 0x000fe20003f25310 */
[-C--:B------:R-:W-:Y:S01]  /*13c0*/  FFMA.FTZ R66, R108, R76.reuse, R73 ;  /* 0x0000004c6c427223 */ /* 0x080fe20000010049 */
[----:B------:R-:W-:Y:S01]  /*13d0*/  LOP3.LUT P4, RZ, R82, 0xff00, RZ, 0xc0, !PT ;  /* 0x0000ff0052ff7812 */ /* 0x000fe2000788c0ff */
[----:B------:R-:W-:Y:S01]  /*13e0*/  FADD.FTZ R64, R112, -R65 ;  /* 0x8000004170407221 */ /* 0x000fe20000010000 */
[----:B------:R-:W-:Y:S01]  /*13f0*/  ISETP.NE.AND.EX P0, PT, RZ, c[0x0][0x254], PT, P0 ;  /* 0x00009500ff007a0c */ /* 0x000fe20003f05300 */
[----:B------:R-:W-:Y:S02]  /*1400*/  FFMA.FTZ R67, R111, R76, R73 ;  /* 0x0000004c6f437223 */ /* 0x000fe40000010049 */
[----:B-----5:R-:W-:Y:S02]  /*1410*/  FMUL.FTZ R65, R105, R64 ;  /* 0x0000004069417220 */ /* 0x020fe40000410000 */
[----:B------:R-:W-:-:S02]  /*1420*/  IMAD.MOV.U32 R64, RZ, RZ, R82 ;  /* 0x000000ffff407224 */ /* 0x000fc400078e0052 */
[----:B------:R-:W-:Y:S02]  /*1430*/  FADD.FTZ R66, R115, -R66 ;  /* 0x8000004273427221 */ /* 0x000fe40000010000 */
[----:B------:R-:W-:Y:S01]  /*1440*/  FFMA.FTZ R68, R116, R76, R73 ;  /* 0x0000004c74447223 */ /* 0x000fe20000010049 */
[----:B------:R-:W-:Y:S01]  /*1450*/  LOP3.LUT P6, RZ, R64, 0xff, RZ, 0xc0, !PT ;  /* 0x000000ff40ff7812 */ /* 0x000fe200078cc0ff */
[----:B------:R-:W-:Y:S02]  /*1460*/  FADD.FTZ R64, R118, -R67 ;  /* 0x8000004376407221 */ /* 0x000fe40000010000 */
[----:B------:R-:W-:Y:S02]  /*1470*/  FMUL.FTZ R66, R105, R66 ;  /* 0x0000004269427220 */ /* 0x000fe40000410000 */
[----:B------:R-:W-:Y:S02]  /*1480*/  FFMA.FTZ R69, R123, R76, R73 ;  /* 0x0000004c7b457223 */ /* 0x000fe40000010049 */
[----:B------:R-:W-:-:S02]  /*1490*/  FADD.FTZ R68, R119, -R68 ;  /* 0x8000004477447221 */ /* 0x000fc40000010000 */
[----:B------:R-:W-:Y:S02]  /*14a0*/  @P1 FADD.FTZ R65, R16, R65 ;  /* 0x0000004110411221 */ /* 0x000fe40000010000 */
[----:B------:R-:W-:Y:S02]  /*14b0*/  FMUL.FTZ R67, R105, R64 ;  /* 0x0000004069437220 */ /* 0x000fe40000410000 */
[----:B------:R-:W-:Y:S02]  /*14c0*/  @P1 FADD.FTZ R66, R17, R66 ;  /* 0x0000004211421221 */ /* 0x000fe40000010000 */
[----:B------:R-:W-:Y:S02]  /*14d0*/  FADD.FTZ R70, R124, -R69 ;  /* 0x800000457c467221 */ /* 0x000fe40000010000 */
[----:B------:R-:W-:Y:S02]  /*14e0*/  FFMA.FTZ R64, R128, R76, R73 ;  /* 0x0000004c80407223 */ /* 0x000fe40000010049 */
[----:B------:R-:W-:-:S02]  /*14f0*/  FMUL.FTZ R68, R105, R68 ;  /* 0x0000004469447220 */ /* 0x000fc40000410000 */
[----:B------:R-:W-:Y:S02]  /*1500*/  FMUL.FTZ R74, R65, c[0x0][0x1e8] ;  /* 0x00007a00414a7a20 */ /* 0x000fe40000410000 */
[----:B------:R-:W-:Y:S02]  /*1510*/  @P1 FADD.FTZ R67, R18, R67 ;  /* 0x0000004312431221 */ /* 0x000fe40000010000 */
[----:B------:R-:W-:Y:S01]  /*1520*/  FMUL.FTZ R77, R66, c[0x0][0x1e8] ;  /* 0x00007a00424d7a20 */ /* 0x000fe20000410000 */
[----:B------:R-:W-:Y:S01]  /*1530*/  FSEL R75, R74, RZ, P6 ;  /* 0x000000ff4a4b7208 */ /* 0x000fe20003000000 */
[----:B------:R-:W-:Y:S01]  /*1540*/  FMUL.FTZ R69, R105, R70 ;  /* 0x0000004669457220 */ /* 0x000fe20000410000 */
[C---:B------:R-:W-:Y:S01]  /*1550*/  LOP3.LUT P6, RZ, R82.reuse, 0xff0000, RZ, 0xc0, !PT ;  /* 0x00ff000052ff7812 */ /* 0x040fe200078cc0ff */
[----:B------:R-:W-:Y:S01]  /*1560*/  FADD.FTZ R64, R129, -R64 ;  /* 0x8000004081407221 */ /* 0x000fe20000010000 */
[----:B------:R-:W-:Y:S01]  /*1570*/  FSEL R122, R77, RZ, P4 ;  /* 0x000000ff4d7a7208 */ /* 0x000fe20002000000 */
[----:B------:R-:W-:Y:S01]  /*1580*/  @P1 FADD.FTZ R68, R19, R68 ;  /* 0x0000004413441221 */ /* 0x000fe20000010000 */
[----:B------:R-:W-:Y:S01]  /*1590*/  LOP3.LUT P4, RZ, R82, 0xff000000, RZ, 0xc0, !PT ;  /* 0xff00000052ff7812 */ /* 0x000fe2000788c0ff */
[----:B------:R-:W-:-:S02]  /*15a0*/  FMUL.FTZ R79, R67, c[0x0][0x1e8] ;  /* 0x00007a00434f7a20 */ /* 0x000fc40000410000 */
[----:B------:R-:W-:Y:S02]  /*15b0*/  @P1 FADD.FTZ R69, R12, R69 ;  /* 0x000000450c451221 */ /* 0x000fe40000010000 */
[----:B------:R-:W-:Y:S01]  /*15c0*/  FMUL.FTZ R141, R68, c[0x0][0x1e8] ;  /* 0x00007a00448d7a20 */ /* 0x000fe20000410000 */
[----:B------:R-:W-:Y:S01]  /*15d0*/  FSEL R139, R79, RZ, P6 ;  /* 0x000000ff4f8b7208 */ /* 0x000fe20003000000 */
[----:B------:R-:W-:Y:S01]  /*15e0*/  FMUL.FTZ R70, R105, R64 ;  /* 0x0000004069467220 */ /* 0x000fe20000410000 */
[----:B------:R-:W-:Y:S01]  /*15f0*/  LOP3.LUT P6, RZ, R83, 0xff, RZ, 0xc0, !PT ;  /* 0x000000ff53ff7812 */ /* 0x000fe200078cc0ff */
[----:B------:R-:W-:Y:S01]  /*1600*/  FMUL.FTZ R143, R69, c[0x0][0x1e8] ;  /* 0x00007a00458f7a20 */ /* 0x000fe20000410000 */
[----:B------:R-:W-:Y:S01]  /*1610*/  FSEL R142, R141, RZ, P4 ;  /* 0x000000ff8d8e7208 */ /* 0x000fe20002000000 */
[----:B------:R-:W-:Y:S01]  /*1620*/  @P1 FADD.FTZ R70, R13, R70 ;  /* 0x000000460d461221 */ /* 0x000fe20000010000 */
[----:B------:R-:W-:Y:S01]  /*1630*/  ISETP.NE.U32.AND P4, PT, RZ, c[0x0][0x258], PT ;  /* 0x00009600ff007a0c */ /* 0x000fe20003f85070 */
[-CC-:B------:R-:W-:Y:S01]  /*1640*/  FFMA.FTZ R71, R131, R76.reuse, R73.reuse ;  /* 0x0000004c83477223 */ /* 0x180fe20000010049 */
[----:B------:R-:W-:Y:S01]  /*1650*/  FSEL R144, R143, RZ, P6 ;  /* 0x000000ff8f907208 */ /* 0x000fe20003000000 */
[----:B------:R-:W-:Y:S01]  /*1660*/  FMUL.FTZ R145, R70, c[0x0][0x1e8] ;  /* 0x00007a0046917a20 */ /* 0x000fe20000410000 */
[----:B------:R-:W-:Y:S01]  /*1670*/  LOP3.LUT P6, RZ, R83, 0xff00, RZ, 0xc0, !PT ;  /* 0x0000ff0053ff7812 */ /* 0x000fe200078cc0ff */
[----:B------:R-:W-:Y:S01]  /*1680*/  FFMA.FTZ R73, R137, R76, R73 ;  /* 0x0000004c89497223 */ /* 0x000fe20000010049 */
[----:B------:R-:W-:Y:S01]  /*1690*/  ISETP.NE.AND.EX P4, PT, RZ, c[0x0][0x25c], PT, P4 ;  /* 0x00009700ff007a0c */ /* 0x000fe20003f85340 */
[----:B------:R-:W-:Y:S01]  /*16a0*/  FADD.FTZ R72, R136, -R71 ;  /* 0x8000004788487221 */ /* 0x000fe20000010000 */
[----:B------:R-:W-:-:S02]  /*16b0*/  @P0 MOV R64, R2 ;  /* 0x0000000200400202 */ /* 0x000fc40000000f00 */
[----:B------:R-:W-:Y:S02]  /*16c0*/  FSEL R71, R145, RZ, P6 ;  /* 0x000000ff91477208 */ /* 0x000fe40003000000 */
[----:B------:R-:W-:Y:S01]  /*16d0*/  @P0 LOP3.LUT P6, RZ, R64, 0xff, RZ, 0xc0, !PT ;  /* 0x000000ff40ff0812 */ /* 0x000fe200078cc0ff */
[----:B------:R-:W-:Y:S01]  /*16e0*/  FADD.FTZ R64, R134, -R73 ;  /* 0x8000004986407221 */ /* 0x000fe20000010000 */
[----:B------:R-:W-:Y:S01]  /*16f0*/  SEL R52, R65, R52, P4 ;  /* 0x0000003441347207 */ /* 0x000fe20002000000 */
[C---:B------:R-:W-:Y:S01]  /*1700*/  FMUL.FTZ R65, R105.reuse, R72 ;  /* 0x0000004869417220 */ /* 0x040fe20000410000 */
[----:B------:R-:W-:Y:S01]  /*1710*/  SEL R53, R66, R53, P4 ;  /* 0x0000003542357207 */ /* 0x000fe20002000000 */
[----:B------:R-:W-:Y:S01]  /*1720*/  FMUL.FTZ R64, R105, R64 ;  /* 0x0000004069407220 */ /* 0x000fe20000410000 */
[----:B------:R-:W-:Y:S01]  /*1730*/  SEL R54, R67, R54, P4 ;  /* 0x0000003643367207 */ /* 0x000fe20002000000 */
[----:B------:R-:W-:Y:S01]  /*1740*/  @P1 FADD.FTZ R65, R14, R65 ;  /* 0x000000410e411221 */ /* 0x000fe20000010000 */
[----:B------:R-:W-:Y:S01]  /*1750*/  F2FP.BF16.PACK_AB R66, R71, R144 ;  /* 0x000000904742723e */ /* 0x000fe200000010ff */
[----:B------:R-:W-:Y:S01]  /*1760*/  @P1 FADD.FTZ R64, R15, R64 ;  /* 0x000000400f401221 */ /* 0x000fe20000010000 */
[----:B------:R-:W-:Y:S01]  /*1770*/  LOP3.LUT P1, RZ, R83, 0xff0000, RZ, 0xc0, !PT ;  /* 0x00ff000053ff7812 */ /* 0x000fe2000782c0ff */
[----:B------:R-:W-:Y:S01]  /*1780*/  FMUL.FTZ R146, R65, c[0x0][0x1e8] ;  /* 0x00007a0041927a20 */ /* 0x000fe20000410000 */
[----:B------:R-:W-:Y:S01]  /*1790*/  HFMA2.MMA R71, -RZ, RZ, 0, 9.5367431640625e-07 ;  /* 0x00000010ff477435 */ /* 0x000fe200000001ff */
[----:B------:R-:W-:Y:S01]  /*17a0*/  FMUL.FTZ R147, R64, c[0x0][0x1e8] ;  /* 0x00007a0040937a20 */ /* 0x000fe20000410000 */
[----:B------:R-:W-:-:S02]  /*17b0*/  @P0 FSEL R72, R74, RZ, P6 ;  /* 0x000000ff4a480208 */ /* 0x000fc40003000000 */
[----:B------:R-:W-:Y:S02]  /*17c0*/  FSEL R67, R146, RZ, P1 ;  /* 0x000000ff92437208 */ /* 0x000fe40000800000 */
[----:B------:R-:W-:Y:S02]  /*17d0*/  LOP3.LUT P1, RZ, R83, 0xff000000, RZ, 0xc0, !PT ;  /* 0xff00000053ff7812 */ /* 0x000fe4000782c0ff */
[----:B------:R-:W-:Y:S02]  /*17e0*/  @P0 LOP3.LUT P6, RZ, R2, 0xff0000, RZ, 0xc0, !PT ;  /* 0x00ff000002ff0812 */ /* 0x000fe400078cc0ff */
[----:B------:R-:W-:Y:S02]  /*17f0*/  SEL R55, R68, R55, P4 ;  /* 0x0000003744377207 */ /* 0x000fe40002000000 */
[----:B------:R-:W-:Y:S01]  /*1800*/  SEL R56, R69, R56, P4 ;  /* 0x0000003845387207 */ /* 0x000fe20002000000 */
[----:B------:R-:W-:Y:S01]  /*1810*/  @P4 IMAD.MOV.U32 R69, RZ, RZ, 0x20 ;  /* 0x00000020ff454424 */ /* 0x000fe200078e00ff */
[----:B------:R-:W-:-:S02]  /*1820*/  FSEL R68, R147, RZ, P1 ;  /* 0x000000ff93447208 */ /* 0x000fc40000800000 */
[C---:B------:R-:W-:Y:S02]  /*1830*/  @P0 LOP3.LUT P1, RZ, R2.reuse, 0xff00, RZ, 0xc0, !PT ;  /* 0x0000ff0002ff0812 */ /* 0x040fe4000782c0ff */
[----:B------:R-:W-:Y:S02]  /*1840*/  @P0 FSEL R74, R79, RZ, P6 ;  /* 0x000000ff4f4a0208 */ /* 0x000fe40003000000 */
[----:B------:R-:W-:Y:S02]  /*1850*/  @P0 LOP3.LUT P6, RZ, R2, 0xff000000, RZ, 0xc0, !PT ;  /* 0xff00000002ff0812 */ /* 0x000fe400078cc0ff */
[----:B------:R-:W-:Y:S01]  /*1860*/  F2FP.BF16.PACK_AB R67, R68, R67 ;  /* 0x000000434443723e */ /* 0x000fe200000010ff */
[----:B------:R-:W-:Y:S01]  /*1870*/  @P4 IMAD.WIDE.U32 R68, R104, R69, c[0x0][0x258] ;  /* 0x0000960068444625 */ /* 0x000fe200078e0045 */
[----:B------:R-:W-:Y:S02]  /*1880*/  SEL R57, R70, R57, P4 ;  /* 0x0000003946397207 */ /* 0x000fe40002000000 */
[----:B------:R-:W-:Y:S01]  /*1890*/  SEL R58, R65, R58, P4 ;  /* 0x0000003a413a7207 */ /* 0x000fe20002000000 */
[----:B------:R-:W-:Y:S01]  /*18a0*/  IMAD.WIDE.U32 R70, R104, R71, c[0x0][0x248] ;  /* 0x0000920068467625 */ /* 0x000fe200078e0047 */
[----:B------:R-:W-:Y:S01]  /*18b0*/  SEL R59, R64, R59, P4 ;  /* 0x0000003b403b7207 */ /* 0x000fe20002000000 */
[----:B------:R-:W-:Y:S01]  /*18c0*/  @P4 STG.E.128 [R68.64], R52 ;  /* 0x0000003444004986 */ /* 0x000fe2000c101d04 */
[----:B------:R-:W-:-:S02]  /*18d0*/  F2FP.BF16.PACK_AB R65, R142, R139 ;  /* 0x0000008b8e41723e */ /* 0x000fc400000010ff */
[----:B------:R-:W-:Y:S01]  /*18e0*/  F2FP.BF16.PACK_AB R64, R122, R75 ;  /* 0x0000004b7a40723e */ /* 0x000fe200000010ff */
[----:B------:R0:W-:Y:S01]  /*18f0*/  @P4 STG.E.128 [R68.64+0x10], R56 ;  /* 0x0000103844004986 */ /* 0x0001e2000c101d04 */
[----:B------:R-:W-:Y:S02]  /*1900*/  @P0 FSEL R73, R77, RZ, P1 ;  /* 0x000000ff4d490208 */ /* 0x000fe40000800000 */
[----:B------:R-:W-:Y:S01]  /*1910*/  @P0 LOP3.LUT P1, RZ, R3, 0xff, RZ, 0xc0, !PT ;  /* 0x000000ff03ff0812 */ /* 0x000fe2000782c0ff */
[----:B------:R1:W-:Y:S01]  /*1920*/  STG.E.128 [R70.64], R64 ;  /* 0x0000004046007986 */ /* 0x0003e2000c101d04 */
[----:B------:R-:W-:Y:S02]  /*1930*/  @P0 FSEL R75, R141, RZ, P6 ;  /* 0x000000ff8d4b0208 */ /* 0x000fe40003000000 */
[C---:B------:R-:W-:Y:S02]  /*1940*/  @P0 LOP3.LUT P6, RZ, R3.reuse, 0xff0000, RZ, 0xc0, !PT ;  /* 0x00ff000003ff0812 */ /* 0x040fe400078cc0ff */
[----:B------:R-:W-:-:S02]  /*1950*/  @P0 LOP3.LUT P4, RZ, R3, 0xff00, RZ, 0xc0, !PT ;  /* 0x0000ff0003ff0812 */ /* 0x000fc4000788c0ff */
[----:B------:R-:W-:Y:S02]  /*1960*/  @P0 F2FP.BF16.PACK_AB R72, RZ, R72 ;  /* 0x00000048ff48023e */ /* 0x000fe400000010ff */
[----:B------:R-:W-:Y:S02]  /*1970*/  @P0 F2FP.BF16.PACK_AB R74, RZ, R74 ;  /* 0x0000004aff4a023e */ /* 0x000fe400000010ff */
[----:B------:R-:W-:Y:S02]  /*1980*/  @P0 F2FP.BF16.PACK_AB R73, RZ, R73 ;  /* 0x00000049ff49023e */ /* 0x000fe400000010ff */
[----:B------:R-:W-:Y:S02]  /*1990*/  @P0 F2FP.BF16.PACK_AB R75, RZ, R75 ;  /* 0x0000004bff4b023e */ /* 0x000fe400000010ff */
[----:B0-----:R-:W-:Y:S02]  /*19a0*/  @P0 FSEL R68, R143, RZ, P1 ;  /* 0x000000ff8f440208 */ /* 0x001fe40000800000 */
[----:B------:R-:W-:-:S02]  /*19b0*/  @P0 LOP3.LUT P1, RZ, R3, 0xff000000, RZ, 0xc0, !PT ;  /* 0xff00000003ff0812 */ /* 0x000fc4000782c0ff */
[----:B-1----:R-:W-:Y:S02]  /*19c0*/  @P0 FSEL R65, R146, RZ, P6 ;  /* 0x000000ff92410208 */ /* 0x002fe40003000000 */
[----:B------:R-:W-:Y:S02]  /*19d0*/  @P0 FSEL R64, R145, RZ, P4 ;  /* 0x000000ff91400208 */ /* 0x000fe40002000000 */
[----:B------:R-:W-:Y:S02]  /*19e0*/  @P0 FSEL R67, R147, RZ, P1 ;  /* 0x000000ff93430208 */ /* 0x000fe40000800000 */
        /* <DEDUP_REMOVED lines=16> */
.L_x_621:
[----:B------:R-:W-:Y:S05]  /*1af0*/  BSYNC B0 ;  /* 0x0000000000007941 */ /* 0x000fea0003800000 */
.L_x_620:
[----:B------:R-:W-:Y:S01]  /*1b00*/  BSSY B0, `(.L_x_622) ;  /* 0x0000079000007945 */ /* 0x000fe20003800000 */
[----:B------:R-:W-:Y:S05]  /*1b10*/  @!P2 BRA `(.L_x_623) ;  /* 0x000007700000a947 */ /* 0x000fea0003800000 */
[----:B------:R-:W-:Y:S01]  /*1b20*/  FSEL R73, R78, RZ, !P5 ;  /* 0x000000ff4e497208 */ /* 0x000fe20006800000 */
[----:B0-----:R-:W-:Y:S01]  /*1b30*/  IMAD.MOV.U32 R64, RZ, RZ, R84 ;  /* 0x000000ffff407224 */ /* 0x001fe200078e0054 */
[----:B------:R-:W-:Y:S02]  /*1b40*/  ISETP.NE.U32.AND P1, PT, RZ, c[0x0][0x218], PT ;  /* 0x00008600ff007a0c */ /* 0x000fe40003f25070 */
[----:B------:R-:W-:Y:S01]  /*1b50*/  ISETP.NE.U32.AND P0, PT, RZ, c[0x0][0x258], PT ;  /* 0x00009600ff007a0c */ /* 0x000fe20003f05070 */
[-CC-:B------:R-:W-:Y:S01]  /*1b60*/  FFMA.FTZ R69, R125, R76.reuse, R73.reuse ;  /* 0x0000004c7d457223 */ /* 0x180fe20000010049 */
[----:B------:R-:W-:Y:S01]  /*1b70*/  ISETP.NE.AND.EX P1, PT, RZ, c[0x0][0x21c], PT, P1 ;  /* 0x00008700ff007a0c */ /* 0x000fe20003f25310 */
        /* <DEDUP_REMOVED lines=8> */
[-CC-:B------:R-:W-:Y:S01]  /*1c00*/  FFMA.FTZ R65, R109, R76.reuse, R73.reuse ;  /* 0x0000004c6d417223 */ /* 0x180fe20000010049 */
[----:B------:R-:W-:Y:S01]  /*1c10*/  MOV R139, 0x10 ;  /* 0x00000010008b7802 */ /* 0x000fe20000000f00 */
[----:B------:R-:W-:-:S02]  /*1c20*/  FFMA.FTZ R66, R106, R76, R73 ;  /* 0x0000004c6a427223 */ /* 0x000fc40000010049 */
[----:B------:R-:W-:Y:S02]  /*1c30*/  FFMA.FTZ R67, R113, R76, R73 ;  /* 0x0000004c71437223 */ /* 0x000fe40000010049 */
[----:B------:R-:W-:Y:S02]  /*1c40*/  @P1 FADD.FTZ R69, R4, R69 ;  /* 0x0000004504451221 */ /* 0x000fe40000010000 */
[----:B------:R-:W-:Y:S02]  /*1c50*/  FMUL.FTZ R74, R105, R74 ;  /* 0x0000004a694a7220 */ /* 0x000fe40000410000 */
[----:B------:R-:W-:Y:S01]  /*1c60*/  FADD.FTZ R64, R110, -R65 ;  /* 0x800000416e407221 */ /* 0x000fe20000010000 */
[----:B------:R-:W-:Y:S01]  /*1c70*/  SEL R56, R69, R56, P0 ;  /* 0x0000003845387207 */ /* 0x000fe20000000000 */
[----:B------:R-:W-:Y:S02]  /*1c80*/  FADD.FTZ R66, R117, -R66 ;  /* 0x8000004275427221 */ /* 0x000fe40000010000 */
[----:B------:R-:W-:-:S02]  /*1c90*/  FADD.FTZ R68, R120, -R67 ;  /* 0x8000004378447221 */ /* 0x000fc40000010000 */
        /* <DEDUP_REMOVED lines=22> */
[----:B------:R-:W-:-:S02]  /*1e00*/  FMUL.FTZ R75, R67, c[0x0][0x1e8] ;  /* 0x00007a00434b7a20 */ /* 0x000fc40000410000 */
[----:B------:R-:W-:Y:S02]  /*1e10*/  @P1 FADD.FTZ R70, R11, R70 ;  /* 0x000000460b461221 */ /* 0x000fe40000010000 */
        /* <DEDUP_REMOVED lines=16> */
[----:B------:R-:W-:Y:S01]  /*1f20*/  @P0 IMAD.MOV.U32 R69, RZ, RZ, 0x20 ;  /* 0x00000020ff450424 */ /* 0x000fe200078e00ff */
[----:B------:R-:W-:Y:S01]  /*1f30*/  LOP3.LUT P5, RZ, R84, 0xff00, RZ, 0xc0, !PT ;  /* 0x0000ff0054ff7812 */ /* 0x000fe200078ac0ff */
[----:B------:R-:W-:Y:S01]  /*1f40*/  FMUL.FTZ R74, R64, c[0x0][0x1e8] ;  /* 0x00007a00404a7a20 */ /* 0x000fe20000410000 */
[----:B------:R-:W-:Y:S01]  /*1f50*/  FSEL R67, R73, RZ, P6 ;  /* 0x000000ff49437208 */ /* 0x000fe20003000000 */
[----:B------:R-:W-:Y:S01]  /*1f60*/  FMUL.FTZ R78, R78, c[0x0][0x1e8] ;  /* 0x00007a004e4e7a20 */ /* 0x000fe20000410000 */
[----:B------:R-:W-:Y:S01]  /*1f70*/  LOP3.LUT P1, RZ, R85, 0xff000000, RZ, 0xc0, !PT ;  /* 0xff00000055ff7812 */ /* 0x000fe2000782c0ff */
[C---:B------:R-:W-:Y:S01]  /*1f80*/  FMUL.FTZ R105, R71.reuse, c[0x0][0x1e8] ;  /* 0x00007a0047697a20 */ /* 0x040fe20000410000 */
[----:B------:R-:W-:Y:S01]  /*1f90*/  SEL R53, R64, R53, P0 ;  /* 0x0000003540357207 */ /* 0x000fe20000000000 */
[----:B------:R-:W-:Y:S01]  /*1fa0*/  @P0 IMAD.WIDE.U32 R68, R104, R69, c[0x0][0x258] ;  /* 0x0000960068440625 */ /* 0x000fe200078e0045 */
[----:B------:R-:W-:-:S02]  /*1fb0*/  SEL R58, R71, R58, P0 ;  /* 0x0000003a473a7207 */ /* 0x000fc40000000000 */
[----:B------:R-:W-:Y:S02]  /*1fc0*/  LOP3.LUT P6, RZ, R85, 0xff0000, RZ, 0xc0, !PT ;  /* 0x00ff000055ff7812 */ /* 0x000fe400078cc0ff */
[----:B------:R-:W-:Y:S01]  /*1fd0*/  FSEL R64, R74, RZ, P5 ;  /* 0x000000ff4a407208 */ /* 0x000fe20002800000 */
[----:B------:R-:W-:Y:S01]  /*1fe0*/  @P0 STG.E.128 [R68.64], R52 ;  /* 0x0000003444000986 */ /* 0x000fe2000c101d04 */
[----:B------:R-:W-:Y:S02]  /*1ff0*/  FSEL R71, R78, RZ, P1 ;  /* 0x000000ff4e477208 */ /* 0x000fe40000800000 */
[----:B------:R-:W-:Y:S01]  /*2000*/  FSEL R70, R105, RZ, P6 ;  /* 0x000000ff69467208 */ /* 0x000fe20003000000 */
[----:B------:R0:W-:Y:S01]  /*2010*/  @P0 STG.E.128 [R68.64+0x10], R56 ;  /* 0x0000103844000986 */ /* 0x0001e2000c101d04 */
[----:B------:R-:W-:Y:S02]  /*2020*/  @P4 LOP3.LUT P1, RZ, R72, 0xff, RZ, 0xc0, !PT ;  /* 0x000000ff48ff4812 */ /* 0x000fe4000782c0ff */
[----:B------:R-:W-:-:S02]  /*2030*/  @P4 LOP3.LUT P0, RZ, R80, 0xff00, RZ, 0xc0, !PT ;  /* 0x0000ff0050ff4812 */ /* 0x000fc4000780c0ff */
[----:B------:R-:W-:Y:S02]  /*2040*/  @P4 LOP3.LUT P5, RZ, R80, 0xff0000, RZ, 0xc0, !PT ;  /* 0x00ff000050ff4812 */ /* 0x000fe400078ac0ff */
[----:B------:R-:W-:Y:S02]  /*2050*/  F2FP.BF16.PACK_AB R64, R64, R67 ;  /* 0x000000434040723e */ /* 0x000fe400000010ff */
[----:B------:R-:W-:Y:S01]  /*2060*/  F2FP.BF16.PACK_AB R67, R71, R70 ;  /* 0x000000464743723e */ /* 0x000fe200000010ff */
[----:B------:R-:W-:Y:S01]  /*2070*/  IMAD.WIDE.U32 R70, R104, R139, c[0x0][0x248] ;  /* 0x0000920068467625 */ /* 0x000fe200078e008b */
[----:B------:R-:W-:Y:S02]  /*2080*/  @P4 FSEL R72, R73, RZ, P1 ;  /* 0x000000ff49484208 */ /* 0x000fe40000800000 */
[----:B------:R-:W-:Y:S02]  /*2090*/  @P4 FSEL R73, R74, RZ, P0 ;  /* 0x000000ff4a494208 */ /* 0x000fe40000000000 */
[----:B------:R-:W-:Y:S01]  /*20a0*/  @P4 LOP3.LUT P6, RZ, R80, 0xff000000, RZ, 0xc0, !PT ;  /* 0xff00000050ff4812 */ /* 0x000fe200078cc0ff */
[----:B------:R1:W-:Y:S01]  /*20b0*/  STG.E.128 [R70.64], R64 ;  /* 0x0000004046007986 */ /* 0x0003e2000c101d04 */
[----:B------:R-:W-:-:S02]  /*20c0*/  @P4 FSEL R74, R75, RZ, P5 ;  /* 0x000000ff4b4a4208 */ /* 0x000fc40002800000 */
[C---:B------:R-:W-:Y:S02]  /*20d0*/  @P4 LOP3.LUT P0, RZ, R81.reuse, 0xff, RZ, 0xc0, !PT ;  /* 0x000000ff51ff4812 */ /* 0x040fe4000780c0ff */
[C---:B------:R-:W-:Y:S02]  /*20e0*/  @P4 LOP3.LUT P5, RZ, R81.reuse, 0xff0000, RZ, 0xc0, !PT ;  /* 0x00ff000051ff4812 */ /* 0x040fe400078ac0ff */
[----:B------:R-:W-:Y:S02]  /*20f0*/  @P4 FSEL R75, R76, RZ, P6 ;  /* 0x000000ff4c4b4208 */ /* 0x000fe40003000000 */
[C---:B------:R-:W-:Y:S02]  /*2100*/  @P4 LOP3.LUT P1, RZ, R81.reuse, 0xff00, RZ, 0xc0, !PT ;  /* 0x0000ff0051ff4812 */ /* 0x040fe4000782c0ff */
[----:B------:R-:W-:Y:S02]  /*2110*/  @P4 LOP3.LUT P6, RZ, R81, 0xff000000, RZ, 0xc0, !PT ;  /* 0xff00000051ff4812 */ /* 0x000fe400078cc0ff */
[----:B------:R-:W-:-:S02]  /*2120*/  @P4 F2FP.BF16.PACK_AB R72, RZ, R72 ;  /* 0x00000048ff48423e */ /* 0x000fc400000010ff */
[----:B------:R-:W-:Y:S02]  /*2130*/  @P4 F2FP.BF16.PACK_AB R74, RZ, R74 ;  /* 0x0000004aff4a423e */ /* 0x000fe400000010ff */
[----:B0-----:R-:W-:Y:S02]  /*2140*/  @P4 FSEL R68, R78, RZ, P6 ;  /* 0x000000ff4e444208 */ /* 0x001fe40003000000 */
[----:B-1----:R-:W-:Y:S02]  /*2150*/  @P4 FSEL R64, R77, RZ, P0 ;  /* 0x000000ff4d404208 */ /* 0x002fe40000000000 */
        /* <DEDUP_REMOVED lines=9> */
[----:B------:R-:W-:Y:S02]  /*21f0*/  @P4 LEA R64, P0, R104, c[0x0][0x250], 0x4 ;  /* 0x0000940068404a11 */ /* 0x000fe400078020ff */
[----:B------:R-:W-:Y:S02]  /*2200*/  @P4 PRMT R61, R74, 0x7610, R61 ;  /* 0x000076104a3d4816 */ /* 0x000fe4000000003d */
[----:B------:R-:W-:Y:S02]  /*2210*/  @P4 PRMT R62, R65, 0x7610, R62 ;  /* 0x00007610413e4816 */ /* 0x000fe4000000003e */
[----:B------:R-:W-:Y:S02]  /*2220*/  @P4 PRMT R63, R67, 0x7610, R63 ;  /* 0x00007610433f4816 */ /* 0x000fe4000000003f */
[----:B------:R-:W-:Y:S02]  /*2230*/  @P4 LEA.HI.X R65, R104, c[0x0][0x254], RZ, 0x4, P0 ;  /* 0x0000950068414a11 */ /* 0x000fe400000f24ff */
[----:B------:R-:W-:-:S02]  /*2240*/  @P4 PRMT R60, R60, 0x5410, R73 ;  /* 0x000054103c3c4816 */ /* 0x000fc40000000049 */
[----:B------:R-:W-:Y:S02]  /*2250*/  @P4 PRMT R61, R61, 0x5410, R75 ;  /* 0x000054103d3d4816 */ /* 0x000fe4000000004b */
[----:B------:R-:W-:Y:S02]  /*2260*/  @P4 PRMT R62, R62, 0x5410, R66 ;  /* 0x000054103e3e4816 */ /* 0x000fe40000000042 */
[----:B------:R-:W-:-:S05]  /*2270*/  @P4 PRMT R63, R63, 0x5410, R68 ;  /* 0x000054103f3f4816 */ /* 0x000fca0000000044 */
[----:B------:R0:W-:Y:S02]  /*2280*/  @P4 STG.E.128 [R64.64], R60 ;  /* 0x0000003c40004986 */ /* 0x0001e4000c101d04 */
.L_x_623:
[----:B------:R-:W-:Y:S05]  /*2290*/  BSYNC B0 ;  /* 0x0000000000007941 */ /* 0x000fea0003800000 */
.L_x_622:
[----:B------:R-:W-:Y:S02]  /*22a0*/  IADD3 R86, R86, c[0x0][0x160], RZ ;  /* 0x0000580056567a10 */ /* 0x000fe40007ffe0ff */
[----:B------:R-:W-:Y:S02]  /*22b0*/  LOP3.LUT P1, RZ, R96, 0xff, RZ, 0xc0, !PT ;  /* 0x000000ff60ff7812 */ /* 0x000fe4000782c0ff */
[----:B------:R-:W-:Y:S02]  /*22c0*/  ISETP.GE.AND P0, PT, R86, c[0x0][0x164], PT ;  /* 0x0000590056007a0c */ /* 0x000fe40003f06270 */
[----:B------:R-:W-:-:S11]  /*22d0*/  SEL R96, RZ, 0x1, P1 ;  /* 0x00000001ff607807 */ /* 0x000fd60000800000 */
[----:B0----5:R-:W-:Y:S01]  /*22e0*/  @P0 CALL.REL.NOINC `(.L_x_613) ;  /* 0x0000001000000944 */ /* 0x021fe20003c00000 */
[----:B------:R-:W-:Y:S05]  /*22f0*/  BRA `(.L_x_624) ;  /* 0xffffe09000007947 */ /* 0x000fea000383ffff */
.L_x_613:
[----:B0-----:R-:W0:Y:S01]  /*2300*/  S2UR UR6, SR_CTAID.X ;  /* 0x00000000000679c3 */ /* 0x001e220000002500 */
        /* <DEDUP_REMOVED lines=21> */
.L_x_618:
[----:B------:R-:W-:Y:S01]  /*2460*/  IMAD.MOV.U32 R67, RZ, RZ, R77 ;  /* 0x000000ffff437224 */ /* 0x000fe200078e004d */
[----:B------:R-:W-:Y:S01]  /*2470*/  MOV R68, 0x10 ;  /* 0x0000001000447802 */ /* 0x000fe20000000f00 */
[----:B------:R-:W-:Y:S01]  /*2480*/  IMAD.MOV.U32 R72, RZ, RZ, 0x1f ;  /* 0x0000001fff487424 */ /* 0x000fe200078e00ff */
[----:B------:R-:W-:-:S02]  /*2490*/  MOV R73, 0xffffffff ;  /* 0xffffffff00497802 */ /* 0x000fc40000000f00 */
[----:B------:R-:W-:Y:S02]  /*24a0*/  MOV R64, 0x24c0 ;  /* 0x000024c000407802 */ /* 0x000fe40000000f00 */
[----:B-----5:R-:W-:Y:S05]  /*24b0*/  CALL.REL.NOINC `($__internal_44_$__cuda_sm70_shflsync_down_p) ;  /* 0x0000046000007944 */ /* 0x020fea0003c00000 */
[----:B-1----:R-:W-:Y:S01]  /*24c0*/  IMAD.MOV.U32 R66, RZ, RZ, R68 ;  /* 0x000000ffff427224 */ /* 0x002fe200078e0044 */
[----:B0-----:R-:W-:Y:S05]  /*24d0*/  BRA `(.L_x_625) ;  /* 0xffffeb7000007947 */ /* 0x001fea000383ffff */
.L_x_619:
[----:B------:R-:W-:Y:S01]  /*24e0*/  HFMA2.MMA R72, -RZ, RZ, 0, 1.847743988037109375e-06 ;  /* 0x0000001fff487435 */ /* 0x000fe200000001ff */
[----:B------:R-:W-:Y:S01]  /*24f0*/  MOV R67, R139 ;  /* 0x0000008b00437202 */ /* 0x000fe20000000f00 */
[----:B------:R-:W-:Y:S01]  /*2500*/  IMAD.MOV.U32 R68, RZ, RZ, 0x10 ;  /* 0x00000010ff447424 */ /* 0x000fe200078e00ff */
[----:B------:R-:W-:Y:S01]  /*2510*/  MOV R64, 0x2540 ;  /* 0x0000254000407802 */ /* 0x000fe20000000f00 */
[----:B------:R-:W-:Y:S02]  /*2520*/  IMAD.MOV.U32 R73, RZ, RZ, -0x1 ;  /* 0xffffffffff497424 */ /* 0x000fe400078e00ff */
[----:B01---5:R-:W-:Y:S05]  /*2530*/  CALL.REL.NOINC `($__internal_44_$__cuda_sm70_shflsync_down_p) ;  /* 0x000003e000007944 */ /* 0x023fea0003c00000 */
[----:B------:R-:W-:Y:S01]  /*2540*/  FADD.FTZ R77, R66, R77 ;  /* 0x0000004d424d7221 */ /* 0x000fe20000010000 */
[----:B0-----:R-:W-:Y:S01]  /*2550*/  MOV R73, 0xffffffff ;  /* 0xffffffff00497802 */ /* 0x001fe20000000f00 */
[----:B-1----:R-:W-:Y:S01]  /*2560*/  FADD.FTZ R139, R139, R68 ;  /* 0x000000448b8b7221 */ /* 0x002fe20000010000 */
[----:B------:R-:W-:Y:S01]  /*2570*/  MOV R68, 0x8 ;  /* 0x0000000800447802 */ /* 0x000fe20000000f00 */
[----:B------:R-:W-:Y:S01]  /*2580*/  IMAD.MOV.U32 R72, RZ, RZ, 0x1f ;  /* 0x0000001fff487424 */ /* 0x000fe200078e00ff */
[----:B------:R-:W-:Y:S01]  /*2590*/  MOV R64, 0x25c0 ;  /* 0x000025c000407802 */ /* 0x000fe20000000f00 */
[----:B------:R-:W-:-:S02]  /*25a0*/  IMAD.MOV.U32 R67, RZ, RZ, R77 ;  /* 0x000000ffff437224 */ /* 0x000fc400078e004d */
[----:B------:R-:W-:Y:S05]  /*25b0*/  CALL.REL.NOINC `($__internal_44_$__cuda_sm70_shflsync_down_p) ;  /* 0x0000036000007944 */ /* 0x000fea0003c00000 */
[----:B-1----:R-:W-:Y:S01]  /*25c0*/  MOV R66, R68 ;  /* 0x0000004400427202 */ /* 0x002fe20000000f00 */
[----:B------:R-:W-:Y:S01]  /*25d0*/  HFMA2.MMA R68, -RZ, RZ, 0, 4.76837158203125e-07 ;  /* 0x00000008ff447435 */ /* 0x000fe200000001ff */
[----:B0-----:R-:W-:Y:S01]  /*25e0*/  IMAD.MOV.U32 R67, RZ, RZ, R139 ;  /* 0x000000ffff437224 */ /* 0x001fe200078e008b */
[----:B------:R-:W-:Y:S01]  /*25f0*/  MOV R73, 0xffffffff ;  /* 0xffffffff00497802 */ /* 0x000fe20000000f00 */
[----:B------:R-:W-:Y:S01]  /*2600*/  IMAD.MOV.U32 R72, RZ, RZ, 0x1f ;  /* 0x0000001fff487424 */ /* 0x000fe200078e00ff */
[----:B------:R-:W-:-:S02]  /*2610*/  MOV R64, 0x2630 ;  /* 0x0000263000407802 */ /* 0x000fc40000000f00 */
[----:B------:R-:W-:Y:S05]  /*2620*/  CALL.REL.NOINC `($__internal_44_$__cuda_sm70_shflsync_down_p) ;  /* 0x000002f000007944 */ /* 0x000fea0003c00000 */
[----:B------:R-:W-:Y:S01]  /*2630*/  FADD.FTZ R77, R66, R77 ;  /* 0x0000004d424d7221 */ /* 0x000fe20000010000 */
[----:B0-----:R-:W-:Y:S01]  /*2640*/  HFMA2.MMA R72, -RZ, RZ, 0, 1.847743988037109375e-06 ;  /* 0x0000001fff487435 */ /* 0x001fe200000001ff */
[----:B-1----:R-:W-:Y:S01]  /*2650*/  FADD.FTZ R139, R139, R68 ;  /* 0x000000448b8b7221 */ /* 0x002fe20000010000 */
[----:B------:R-:W-:Y:S01]  /*2660*/  MOV R64, 0x26b0 ;  /* 0x000026b000407802 */ /* 0x000fe20000000f00 */
[----:B------:R-:W-:Y:S01]  /*2670*/  IMAD.MOV.U32 R68, RZ, RZ, 0x4 ;  /* 0x00000004ff447424 */ /* 0x000fe200078e00ff */
[----:B------:R-:W-:Y:S01]  /*2680*/  MOV R67, R77 ;  /* 0x0000004d00437202 */ /* 0x000fe20000000f00 */
[----:B------:R-:W-:-:S02]  /*2690*/  IMAD.MOV.U32 R73, RZ, RZ, -0x1 ;  /* 0xffffffffff497424 */ /* 0x000fc400078e00ff */
[----:B------:R-:W-:Y:S05]  /*26a0*/  CALL.REL.NOINC `($__internal_44_$__cuda_sm70_shflsync_down_p) ;  /* 0x0000027000007944 */ /* 0x000fea0003c00000 */
[----:B0-----:R-:W-:Y:S01]  /*26b0*/  HFMA2.MMA R72, -RZ, RZ, 0, 1.847743988037109375e-06 ;  /* 0x0000001fff487435 */ /* 0x001fe200000001ff */
[----:B-1----:R-:W-:Y:S01]  /*26c0*/  IMAD.MOV.U32 R66, RZ, RZ, R68 ;  /* 0x000000ffff427224 */ /* 0x002fe200078e0044 */
[----:B------:R-:W-:Y:S01]  /*26d0*/  MOV R67, R139 ;  /* 0x0000008b00437202 */ /* 0x000fe20000000f00 */
[----:B------:R-:W-:Y:S01]  /*26e0*/  IMAD.MOV.U32 R68, RZ, RZ, 0x4 ;  /* 0x00000004ff447424 */ /* 0x000fe200078e00ff */
[----:B------:R-:W-:Y:S01]  /*26f0*/  MOV R64, 0x2720 ;  /* 0x0000272000407802 */ /* 0x000fe20000000f00 */
[----:B------:R-:W-:-:S02]  /*2700*/  IMAD.MOV.U32 R73, RZ, RZ, -0x1 ;  /* 0xffffffffff497424 */ /* 0x000fc400078e00ff */
[----:B------:R-:W-:Y:S05]  /*2710*/  CALL.REL.NOINC `($__internal_44_$__cuda_sm70_shflsync_down_p) ;  /* 0x0000020000007944 */ /* 0x000fea0003c00000 */
        /* <DEDUP_REMOVED lines=9> */
[----:B------:R-:W-:Y:S01]  /*27b0*/  HFMA2.MMA R68, -RZ, RZ, 0, 1.1920928955078125e-07 ;  /* 0x00000002ff447435 */ /* 0x000fe200000001ff */
        /* <DEDUP_REMOVED lines=13> */
[----:B-1----:R-:W-:Y:S01]  /*2890*/  MOV R70, R68 ;  /* 0x0000004400467202 */ /* 0x002fe20000000f00 */
[----:B------:R-:W-:Y:S01]  /*28a0*/  HFMA2.MMA R68, -RZ, RZ, 0, 5.9604644775390625e-08 ;  /* 0x00000001ff447435 */ /* 0x000fe200000001ff */
[----:B0-----:R-:W-:Y:S01]  /*28b0*/  IMAD.MOV.U32 R67, RZ, RZ, R71 ;  /* 0x000000ffff437224 */ /* 0x001fe200078e0047 */
[----:B------:R-:W-:Y:S01]  /*28c0*/  MOV R72, 0x1f ;  /* 0x0000001f00487802 */ /* 0x000fe20000000f00 */
[----:B------:R-:W-:Y:S01]  /*28d0*/  IMAD.MOV.U32 R73, RZ, RZ, -0x1 ;  /* 0xffffffffff497424 */ /* 0x000fe200078e00ff */
[----:B------:R-:W-:-:S02]  /*28e0*/  MOV R64, 0x2900 ;  /* 0x0000290000407802 */ /* 0x000fc40000000f00 */
[----:B------:R-:W-:Y:S05]  /*28f0*/  CALL.REL.NOINC `($__internal_44_$__cuda_sm70_shflsync_down_p) ;  /* 0x0000002000007944 */ /* 0x000fea0003c00000 */
[----:B-1----:R-:W-:Y:S01]  /*2900*/  MOV R64, R68 ;  /* 0x0000004400407202 */ /* 0x002fe20000000f00 */
[----:B0-----:R-:W-:Y:S05]  /*2910*/  BRA `(.L_x_626) ;  /* 0xffffe85000007947 */ /* 0x001fea000383ffff */
        .weak           $__internal_44_$__cuda_sm70_shflsync_down_p
        .type           $__internal_44_$__cuda_sm70_shflsync_down_p,@function
        .size           $__internal_44_$__cuda_sm70_shflsync_down_p,(.L_x_1807 - $__internal_44_$__cuda_sm70_shflsync_down_p)
$__internal_44_$__cuda_sm70_shflsync_down_p:
[----:B------:R-:W-:Y:S01]  /*2920*/  HFMA2.MMA R65, -RZ, RZ, 0, 0 ;  /* 0x00000000ff417435 */ /* 0x000fe200000001ff */
[----:B------:R-:W-:Y:S04]  /*2930*/  WARPSYNC R73 ;  /* 0x0000004900007348 */ /* 0x000fe80003800000 */
[----:B------:R0:W1:Y:S01]  /*2940*/  SHFL.DOWN PT, R68, R67, R68, R72 ;  /* 0x0800004443447389 */ /* 0x00006200000e0048 */
[----:B------:R-:W-:Y:S05]  /*2950*/  RET.REL.NODEC R64 `(_ZN10layer_norm31ln_parallel_residual_bwd_kernelINS_13Kernel_traitsI13__nv_bfloat16S2_fS2_fjLj4096ELj1ELj1ELj8ELj16ENS_18Kernel_traits_baseILj4096ES2_S2_fS2_fjLj256EEEEELb1ELb1ELb0EEEvNS_9BwdParamsE) ;  /* 0xffffd6a040007950 */ /* 0x000fea0003c3ffff */
.L_x_627:
        /* <DEDUP_REMOVED lines=10> */
.L_x_1807:


//--------------------- .text._ZN10layer_norm22ln_bwd_finalize_kernelINS_22Kernel_traits_finalizeILj4096E13__nv_bfloat16S2_fS2_fjLb0ELj1024ELj4ENS_18Kernel_traits_baseILj4096ES2_S2_fS2_fjLj1024EEEEELb0ELb1EEEvNS_9BwdParamsE --------------------------
	.section	.text._ZN10layer_norm22ln_bwd_finalize_kernelINS_22Kernel_traits_finalizeILj4096E13__nv_bfloat16S2_fS2_fjLb0ELj1024ELj4ENS_18Kernel_traits_baseILj4096ES2_S2_fS2_fjLj1024EEEEELb0ELb1EEEvNS_9BwdParamsE,"ax",@progbits
	.sectioninfo	@"SHI_REGISTERS=32"
	.align	128
        .global         _ZN10layer_norm22ln_bwd_finalize_kernelINS_22Kernel_traits_finalizeILj4096E13__nv_bfloat16S2_fS2_fjLb0ELj1024ELj4ENS_18Kernel_traits_baseILj4096ES2_S2_fS2_fjLj1024EEEEELb0ELb1EEEvNS_9BwdParamsE
        .type           _ZN10layer_norm22ln_bwd_finalize_kernelINS_22Kernel_traits_finalizeILj4096E13__nv_bfloat16S2_fS2_fjLb0ELj1024ELj4ENS_18Kernel_traits_baseILj4096ES2_S2_fS2_fjLj1024EEEEELb0ELb1EEEvNS_9BwdParamsE,@function
        .size           _ZN10layer_norm22ln_bwd_finalize_kernelINS_22Kernel_traits_finalizeILj4096E13__nv_bfloat16S2_fS2_fjLb0ELj1024ELj4ENS_18Kernel_traits_baseILj4096ES2_S2_fS2_fjLj1024EEEEELb0ELb1EEEvNS_9BwdParamsE,(.L_x_1808 - _ZN10layer_norm22ln_bwd_finalize_kernelINS_22Kernel_traits_finalizeILj4096E13__nv_bfloat16S2_fS2_fjLb0ELj1024ELj4ENS_18Kernel_traits_baseILj4096ES2_S2_fS2_fjLj1024EEEEELb0ELb1EEEvNS_9BwdParamsE)
        .other          _ZN10layer_norm22ln_bwd_finalize_kernelINS_22Kernel_traits_finalizeILj4096E13__nv_bfloat16S2_fS2_fjLb0ELj1024ELj4ENS_18Kernel_traits_baseILj4096ES2_S2_fS2_fjLj1024EEEEELb0ELb1EEEvNS_9BwdParamsE,@"STO_CUDA_ENTRY STV_DEFAULT"
_ZN10layer_norm22ln_bwd_finalize_kernelINS_22Kernel_traits_finalizeILj4096E13__nv_bfloat16S2_fS2_fjLb0ELj1024ELj4ENS_18Kernel_traits_baseILj4096ES2_S2_fS2_fjLj1024EEEEELb0ELb1EEEvNS_9BwdParamsE:
.text._ZN10layer_norm22ln_bwd_finalize_kernelINS_22Kernel_traits_finalizeILj4096E13__nv_bfloat16S2_fS2_fjLb0ELj1024ELj4ENS_18Kernel_traits_baseILj4096ES2_S2_fS2_fjLj1024EEEEELb0ELb1EEEvNS_9BwdParamsE:
        /* <DEDUP_REMOVED lines=19> */
.L_x_640:
        /* <DEDUP_REMOVED lines=27> */
.L_x_632:
        /* <DEDUP_REMOVED lines=35> */
.L_x_631:
[----:B------:R-:W-:Y:S05]  /*0510*/  BSYNC B1 ;  /* 0x0000000000017941 */ /* 0x000fea0003800000 */
.L_x_630:
        /* <DEDUP_REMOVED lines=23> */
.L_x_634:
[----:B------:R-:W-:Y:S05]  /*0690*/  BSYNC B1 ;  /* 0x0000000000017941 */ /* 0x000fea0003800000 */
.L_x_633:
        /* <DEDUP_REMOVED lines=10> */
.L_x_629:
[----:B------:R-:W-:Y:S05]  /*0740*/  BSYNC B0 ;  /* 0x0000000000007941 */ /* 0x000fea0003800000 */
.L_x_628:
        /* <DEDUP_REMOVED lines=11> */
.L_x_641:
        /* <DEDUP_REMOVED lines=18> */
.L_x_642:
[----:B------:R-:W-:Y:S01]  /*0920*/  @!P1 SHF.R.U32.HI R2, RZ, 0x3, R0 ;  /* 0x00000003ff029819 */ /* 0x000fe20000011600 */
[----:B---3--:R-:W-:Y:S02]  /*0930*/  FADD.FTZ R5, R5, R10 ;  /* 0x0000000a05057221 */ /* 0x008fe40000010000 */
[----:B--2---:R-:W-:Y:S01]  /*0940*/  FADD.FTZ R7, R7, R4 ;  /* 0x0000000407077221 */ /* 0x004fe20000010000 */
[----:B------:R-:W-:-:S05]  /*0950*/  @!P1 LOP3.LUT R2, R2, 0x1ffffffc, RZ, 0xc0, !PT ;  /* 0x1ffffffc02029812 */ /* 0x000fca00078ec0ff */
[----:B------:R2:W-:Y:S04]  /*0960*/  @!P1 STS [R2+0x2000], R5 ;  /* 0x0020000502009388 */ /* 0x0005e80000000800 */
[----:B------:R2:W-:Y:S02]  /*0970*/  @!P1 STS [R2+0x2080], R7 ;  /* 0x0020800702009388 */ /* 0x0005e40000000800 */
.L_x_635:
        /* <DEDUP_REMOVED lines=13> */
.L_x_639:
[----:B------:R-:W-:Y:S05]  /*0a50*/  BSYNC B0 ;  /* 0x0000000000007941 */ /* 0x000fea0003800000 */
.L_x_638:
[C---:B------:R-:W-:Y:S02]  /*0a60*/  ISETP.GT.U32.AND P1, PT, R18.reuse, -0x1001, PT ;  /* 0xffffefff1200780c */ /* 0x040fe40003f24070 */
[----:B------:R-:W-:Y:S02]  /*0a70*/  IADD3 R18, R18, 0x1000, RZ ;  /* 0x0000100012127810 */ /* 0x000fe40007ffe0ff */
[----:B------:R-:W-:-:S09]  /*0a80*/  IADD3 R19, R19, 0x800, RZ ;  /* 0x0000080013137810 */ /* 0x000fd20007ffe0ff */
[----:B012---:R-:W-:Y:S05]  /*0a90*/  @P1 BRA `(.L_x_640) ;  /* 0xfffff69000001947 */ /* 0x007fea000383ffff */
[----:B------:R-:W-:Y:S05]  /*0aa0*/  EXIT ;  /* 0x000000000000794d */ /* 0x000fea0003800000 */
.L_x_636:
[----:B--2---:R-:W-:Y:S01]  /*0ab0*/  IMAD.MOV.U32 R10, RZ, RZ, R4 ;  /* 0x000000ffff0a7224 */ /* 0x004fe200078e0004 */
[----:B------:R-:W-:Y:S01]  /*0ac0*/  MOV R9, 0x1 ;  /* 0x0000000100097802 */ /* 0x000fe20000000f00 */
[----:B------:R-:W-:Y:S01]  /*0ad0*/  IMAD.MOV.U32 R6, RZ, RZ, 0x1f ;  /* 0x0000001fff067424 */ /* 0x000fe200078e00ff */
[----:B------:R-:W-:Y:S02]  /*0ae0*/  MOV R11, 0xffffffff ;  /* 0xffffffff000b7802 */ /* 0x000fe40000000f00 */
[----:B------:R-:W-:Y:S02]  /*0af0*/  MOV R2, 0xb10 ;  /* 0x00000b1000027802 */ /* 0x000fe40000000f00 */
[----:B01----:R-:W-:Y:S05]  /*0b00*/  CALL.REL.NOINC `($__internal_45_$__cuda_sm70_shflsync_bfly_p) ;  /* 0x000003c000007944 */ /* 0x003fea0003c00000 */
[----:B-1----:R-:W-:Y:S01]  /*0b10*/  IMAD.MOV.U32 R3, RZ, RZ, R6 ;  /* 0x000000ffff037224 */ /* 0x002fe200078e0006 */
[----:B0-----:R-:W-:Y:S05]  /*0b20*/  BRA `(.L_x_641) ;  /* 0xfffffcd000007947 */ /* 0x001fea000383ffff */
.L_x_637:
[----:B------:R-:W-:Y:S01]  /*0b30*/  HFMA2.MMA R6, -RZ, RZ, 0, 1.847743988037109375e-06 ;  /* 0x0000001fff067435 */ /* 0x000fe200000001ff */
[----:B------:R-:W-:Y:S01]  /*0b40*/  MOV R10, R13 ;  /* 0x0000000d000a7202 */ /* 0x000fe20000000f00 */
[----:B------:R-:W-:Y:S01]  /*0b50*/  IMAD.MOV.U32 R9, RZ, RZ, 0x2 ;  /* 0x00000002ff097424 */ /* 0x000fe200078e00ff */
[----:B------:R-:W-:Y:S01]  /*0b60*/  MOV R2, 0xb90 ;  /* 0x00000b9000027802 */ /* 0x000fe20000000f00 */
[----:B------:R-:W-:-:S02]  /*0b70*/  IMAD.MOV.U32 R11, RZ, RZ, -0x1 ;  /* 0xffffffffff0b7424 */ /* 0x000fc400078e00ff */
[----:B012---:R-:W-:Y:S05]  /*0b80*/  CALL.REL.NOINC `($__internal_45_$__cuda_sm70_shflsync_bfly_p) ;  /* 0x0000034000007944 */ /* 0x007fea0003c00000 */
[----:B01----:R-:W-:Y:S01]  /*0b90*/  FADD.FTZ R10, R13, R6 ;  /* 0x000000060d0a7221 */ /* 0x003fe20000010000 */
[----:B------:R-:W-:Y:S01]  /*0ba0*/  HFMA2.MMA R6, -RZ, RZ, 0, 1.847743988037109375e-06 ;  /* 0x0000001fff067435 */ /* 0x000fe200000001ff */
[----:B------:R-:W-:Y:S01]  /*0bb0*/  MOV R9, 0x4 ;  /* 0x0000000400097802 */ /* 0x000fe20000000f00 */
[----:B------:R-:W-:Y:S01]  /*0bc0*/  IMAD.MOV.U32 R11, RZ, RZ, -0x1 ;  /* 0xffffffffff0b7424 */ /* 0x000fe200078e00ff */
[----:B------:R-:W-:-:S03]  /*0bd0*/  MOV R2, 0xbf0 ;  /* 0x00000bf000027802 */ /* 0x000fc60000000f00 */
[----:B------:R-:W-:Y:S05]  /*0be0*/  CALL.REL.NOINC `($__internal_45_$__cuda_sm70_shflsync_bfly_p) ;  /* 0x000002e000007944 */ /* 0x000fea0003c00000 */
[----:B01----:R-:W-:Y:S01]  /*0bf0*/  FADD.FTZ R10, R10, R6 ;  /* 0x000000060a0a7221 */ /* 0x003fe20000010000 */
[----:B------:R-:W-:Y:S01]  /*0c00*/  HFMA2.MMA R6, -RZ, RZ, 0, 1.847743988037109375e-06 ;  /* 0x0000001fff067435 */ /* 0x000fe200000001ff */
[----:B------:R-:W-:Y:S01]  /*0c10*/  MOV R9, 0x8 ;  /* 0x0000000800097802 */ /* 0x000fe20000000f00 */
[----:B------:R-:W-:Y:S01]  /*0c20*/  IMAD.MOV.U32 R11, RZ, RZ, -0x1 ;  /* 0xffffffffff0b7424 */ /* 0x000fe200078e00ff */
[----:B------:R-:W-:-:S03]  /*0c30*/  MOV R2, 0xc50 ;  /* 0x00000c5000027802 */ /* 0x000fc60000000f00 */
[----:B------:R-:W-:Y:S05]  /*0c40*/  CALL.REL.NOINC `($__internal_45_$__cuda_sm70_shflsync_bfly_p) ;  /* 0x0000028000007944 */ /* 0x000fea0003c00000 */
[----:B-1----:R-:W-:Y:S01]  /*0c50*/  FADD.FTZ R4, R10, R6 ;  /* 0x000000060a047221 */ /* 0x002fe20000010000 */
[----:B------:R-:W-:Y:S01]  /*0c60*/  HFMA2.MMA R6, -RZ, RZ, 0, 1.847743988037109375e-06 ;  /* 0x0000001fff067435 */ /* 0x000fe200000001ff */
[----:B0-----:R-:W-:Y:S01]  /*0c70*/  MOV R9, 0x10 ;  /* 0x0000001000097802 */ /* 0x001fe20000000f00 */
[----:B------:R-:W-:Y:S01]  /*0c80*/  IMAD.MOV.U32 R11, RZ, RZ, -0x1 ;  /* 0xffffffffff0b7424 */ /* 0x000fe200078e00ff */
[----:B------:R-:W-:-:S02]  /*0c90*/  MOV R2, 0xcc0 ;  /* 0x00000cc000027802 */ /* 0x000fc40000000f00 */
[----:B------:R-:W-:Y:S02]  /*0ca0*/  MOV R10, R4 ;  /* 0x00000004000a7202 */ /* 0x000fe40000000f00 */
[----:B------:R-:W-:Y:S05]  /*0cb0*/  CALL.REL.NOINC `($__internal_45_$__cuda_sm70_shflsync_bfly_p) ;  /* 0x0000021000007944 */ /* 0x000fea0003c00000 */
[----:B0-----:R-:W-:Y:S01]  /*0cc0*/  HFMA2.MMA R9, -RZ, RZ, 0, 5.9604644775390625e-08 ;  /* 0x00000001ff097435 */ /* 0x001fe200000001ff */
[----:B-1----:R-:W-:Y:S01]  /*0cd0*/  MOV R7, R6 ;  /* 0x0000000600077202 */ /* 0x002fe20000000f00 */
[----:B------:R-:W-:Y:S01]  /*0ce0*/  IMAD.MOV.U32 R10, RZ, RZ, R5 ;  /* 0x000000ffff0a7224 */ /* 0x000fe200078e0005 */
[----:B------:R-:W-:Y:S01]  /*0cf0*/  MOV R6, 0x1f ;  /* 0x0000001f00067802 */ /* 0x000fe20000000f00 */
[----:B------:R-:W-:Y:S01]  /*0d00*/  IMAD.MOV.U32 R11, RZ, RZ, -0x1 ;  /* 0xffffffffff0b7424 */ /* 0x000fe200078e00ff */
[----:B------:R-:W-:Y:S02]  /*0d10*/  MOV R2, 0xd30 ;  /* 0x00000d3000027802 */ /* 0x000fe40000000f00 */
[----:B------:R-:W-:Y:S05]  /*0d20*/  CALL.REL.NOINC `($__internal_45_$__cuda_sm70_shflsync_bfly_p) ;  /* 0x000001a000007944 */ /* 0x000fea0003c00000 */
[----:B0-----:R-:W-:Y:S01]  /*0d30*/  HFMA2.MMA R9, -RZ, RZ, 0, 1.1920928955078125e-07 ;  /* 0x00000002ff097435 */ /* 0x001fe200000001ff */
[----:B-1----:R-:W-:Y:S01]  /*0d40*/  FADD.FTZ R10, R5, R6 ;  /* 0x00000006050a7221 */ /* 0x002fe20000010000 */
[----:B------:R-:W-:Y:S01]  /*0d50*/  MOV R6, 0x1f ;  /* 0x0000001f00067802 */ /* 0x000fe20000000f00 */
[----:B------:R-:W-:Y:S01]  /*0d60*/  IMAD.MOV.U32 R11, RZ, RZ, -0x1 ;  /* 0xffffffffff0b7424 */ /* 0x000fe200078e00ff */
[----:B------:R-:W-:Y:S02]  /*0d70*/  MOV R2, 0xd90 ;  /* 0x00000d9000027802 */ /* 0x000fe40000000f00 */
[----:B------:R-:W-:Y:S05]  /*0d80*/  CALL.REL.NOINC `($__internal_45_$__cuda_sm70_shflsync_bfly_p) ;  /* 0x0000014000007944 */ /* 0x000fea0003c00000 */
[----:B0-----:R-:W-:Y:S01]  /*0d90*/  HFMA2.MMA R9, -RZ, RZ, 0, 2.384185791015625e-07 ;  /* 0x00000004ff097435 */ /* 0x001fe200000001ff */
[----:B-1----:R-:W-:Y:S01]  /*0da0*/  FADD.FTZ R10, R10, R6 ;  /* 0x000000060a0a7221 */ /* 0x002fe20000010000 */
[----:B------:R-:W-:Y:S01]  /*0db0*/  MOV R6, 0x1f ;  /* 0x0000001f00067802 */ /* 0x000fe20000000f00 */
[----:B------:R-:W-:Y:S01]  /*0dc0*/  IMAD.MOV.U32 R11, RZ, RZ, -0x1 ;  /* 0xffffffffff0b7424 */ /* 0x000fe200078e00ff */
[----:B------:R-:W-:-:S02]  /*0dd0*/  MOV R2, 0xdf0 ;  /* 0x00000df000027802 */ /* 0x000fc40000000f00 */
[----:B------:R-:W-:Y:S05]  /*0de0*/  CALL.REL.NOINC `($__internal_45_$__cuda_sm70_shflsync_bfly_p) ;  /* 0x000000e000007944 */ /* 0x000fea0003c00000 */
[----:B0-----:R-:W-:Y:S01]  /*0df0*/  HFMA2.MMA R9, -RZ, RZ, 0, 4.76837158203125e-07 ;  /* 0x00000008ff097435 */ /* 0x001fe200000001ff */
[----:B-1----:R-:W-:Y:S01]  /*0e00*/  FADD.FTZ R10, R10, R6 ;  /* 0x000000060a0a7221 */ /* 0x002fe20000010000 */
[----:B------:R-:W-:Y:S01]  /*0e10*/  MOV R6, 0x1f ;  /* 0x0000001f00067802 */ /* 0x000fe20000000f00 */
[----:B------:R-:W-:Y:S01]  /*0e20*/  IMAD.MOV.U32 R11, RZ, RZ, -0x1 ;  /* 0xffffffffff0b7424 */ /* 0x000fe200078e00ff */
[----:B------:R-:W-:-:S02]  /*0e30*/  MOV R2, 0xe50 ;  /* 0x00000e5000027802 */ /* 0x000fc40000000f00 */
[----:B------:R-:W-:Y:S05]  /*0e40*/  CALL.REL.NOINC `($__internal_45_$__cuda_sm70_shflsync_bfly_p) ;  /* 0x0000008000007944 */ /* 0x000fea0003c00000 */
[----:B0-----:R-:W-:Y:S01]  /*0e50*/  HFMA2.MMA R9, -RZ, RZ, 0, 9.5367431640625e-07 ;  /* 0x00000010ff097435 */ /* 0x001fe200000001ff */
[----:B-1----:R-:W-:Y:S01]  /*0e60*/  FADD.FTZ R10, R10, R6 ;  /* 0x000000060a0a7221 */ /* 0x002fe20000010000 */
[----:B------:R-:W-:Y:S01]  /*0e70*/  MOV R6, 0x1f ;  /* 0x0000001f00067802 */ /* 0x000fe20000000f00 */
[----:B------:R-:W-:Y:S01]  /*0e80*/  IMAD.MOV.U32 R11, RZ, RZ, -0x1 ;  /* 0xffffffffff0b7424 */ /* 0x000fe200078e00ff */
[----:B------:R-:W-:-:S02]  /*0e90*/  MOV R2, 0xeb0 ;  /* 0x00000eb000027802 */ /* 0x000fc40000000f00 */
[----:B------:R-:W-:Y:S05]  /*0ea0*/  CALL.REL.NOINC `($__internal_45_$__cuda_sm70_shflsync_bfly_p) ;  /* 0x0000002000007944 */ /* 0x000fea0003c00000 */
[----:B-1----:R-:W-:Y:S01]  /*0eb0*/  MOV R5, R6 ;  /* 0x0000000600057202 */ /* 0x002fe20000000f00 */
[----:B0-----:R-:W-:Y:S05]  /*0ec0*/  BRA `(.L_x_642) ;  /* 0xfffffa5000007947 */ /* 0x001fea000383ffff */
        .weak           $__internal_45_$__cuda_sm70_shflsync_bfly_p
        .type           $__internal_45_$__cuda_sm70_shflsync_bfly_p,@function
        .size           $__internal_45_$__cuda_sm70_shflsync_bfly_p,(.L_x_1808 - $__internal_45_$__cuda_sm70_shflsync_bfly_p)
$__internal_45_$__cuda_sm70_shflsync_bfly_p:
[----:B------:R-:W-:Y:S01]  /*0ed0*/  HFMA2.MMA R3, -RZ, RZ, 0, 0 ;  /* 0x00000000ff037435 */ /* 0x000fe200000001ff */
[----:B------:R-:W-:Y:S04]  /*0ee0*/  WARPSYNC R11 ;  /* 0x0000000b00007348 */ /* 0x000fe80003800000 */
[----:B------:R0:W1:Y:S01]  /*0ef0*/  SHFL.BFLY PT, R6, R10, R9, R6 ;  /* 0x0c0000090a067389 */ /* 0x00006200000e0006 */
[----:B------:R-:W-:Y:S05]  /*0f00*/  RET.REL.NODEC R2 `(_ZN10layer_norm22ln_bwd_finalize_kernelINS_22Kernel_traits_finalizeILj4096E13__nv_bfloat16S2_fS2_fjLb0ELj1024ELj4ENS_18Kernel_traits_baseILj4096ES2_S2_fS2_fjLj1024EEEEELb0ELb1EEEvNS_9BwdParamsE) ;  /* 0xfffff0f002007950 */ /* 0x000fea0003c3ffff */
.L_x_643:
        /* <DEDUP_REMOVED lines=15> */
.L_x_1808:


//--------------------- .text._ZN10layer_norm40ln_parallel_residual_bwd_finalize_kernelINS_22Kernel_traits_finalizeILj4096E13__nv_bfloat16S2_fS2_fjLb0ELj1024ELj4ENS_18Kernel_traits_baseILj4096ES2_S2_fS2_fjLj1024EEEEELb1EEEvNS_9BwdParamsE --------------------------
	.section	.text._ZN10layer_norm40ln_parallel_residual_bwd_finalize_kernelINS_22Kernel_traits_finalizeILj4096E13__nv_bfloat16S2_fS2_fjLb0ELj1024ELj4ENS_18Kernel_traits_baseILj4096ES2_S2_fS2_fjLj1024EEEEELb1EEEvNS_9BwdParamsE,"ax",@progbits
	.sectioninfo	@"SHI_REGISTERS=32"
	.align	128
        .global         _ZN10layer_norm40ln_parallel_residual_bwd_finalize_kernelINS_22Kernel_traits_finalizeILj4096E13__nv_bfloat16S2_fS2_fjLb0ELj1024ELj4ENS_18Kernel_traits_baseILj4096ES2_S2_fS2_fjLj1024EEEEELb1EEEvNS_9BwdParamsE
        .type           _ZN10layer_norm40ln_parallel_residual_bwd_finalize_kernelINS_22Kernel_traits_finalizeILj4096E13__nv_bfloat16S2_fS2_fjLb0ELj1024ELj4ENS_18Kernel_traits_baseILj4096ES2_S2_fS2_fjLj1024EEEEELb1EEEvNS_9BwdParamsE,@function
        .size           _ZN10layer_norm40ln_parallel_residual_bwd_finalize_kernelINS_22Kernel_traits_finalizeILj4096E13__nv_bfloat16S2_fS2_fjLb0ELj1024ELj4ENS_18Kernel_traits_baseILj4096ES2_S2_fS2_fjLj1024EEEEELb1EEEvNS_9BwdParamsE,(.L_x_1809 - _ZN10layer_norm40ln_parallel_residual_bwd_finalize_kernelINS_22Kernel_traits_finalizeILj4096E13__nv_bfloat16S2_fS2_fjLb0ELj1024ELj4ENS_18Kernel_traits_baseILj4096ES2_S2_fS2_fjLj1024EEEEELb1EEEvNS_9BwdParamsE)
        .other          _ZN10layer_norm40ln_parallel_residual_bwd_finalize_kernelINS_22Kernel_traits_finalizeILj4096E13__nv_bfloat16S2_fS2_fjLb0ELj1024ELj4ENS_18Kernel_traits_baseILj4096ES2_S2_fS2_fjLj1024EEEEELb1EEEvNS_9BwdParamsE,@"STO_CUDA_ENTRY STV_DEFAULT"
_ZN10layer_norm40ln_parallel_residual_bwd_finalize_kernelINS_22Kernel_traits_finalizeILj4096E13__nv_bfloat16S2_fS2_fjLb0ELj1024ELj4ENS_18Kernel_traits_baseILj4096ES2_S2_fS2_fjLj1024EEEEELb1EEEvNS_9BwdParamsE:
.text._ZN10layer_norm40ln_parallel_residual_bwd_finalize_kernelINS_22Kernel_traits_finalizeILj4096E13__nv_bfloat16S2_fS2_fjLb0ELj1024ELj4ENS_18Kernel_traits_baseILj4096ES2_S2_fS2_fjLj1024EEEEELb1EEEvNS_9BwdParamsE:
        /* <DEDUP_REMOVED lines=19> */
.L_x_657:
        /* <DEDUP_REMOVED lines=37> */
.L_x_648:
        /* <DEDUP_REMOVED lines=59> */
.L_x_647:
[----:B------:R-:W-:Y:S05]  /*0730*/  BSYNC B1 ;  /* 0x0000000000017941 */ /* 0x000fea0003800000 */
.L_x_646:
        /* <DEDUP_REMOVED lines=35> */
.L_x_650:
[----:B------:R-:W-:Y:S05]  /*0970*/  BSYNC B1 ;  /* 0x0000000000017941 */ /* 0x000fea0003800000 */
.L_x_649:
        /* <DEDUP_REMOVED lines=16> */
.L_x_645:
[----:B------:R-:W-:Y:S05]  /*0a80*/  BSYNC B0 ;  /* 0x0000000000007941 */ /* 0x000fea0003800000 */
.L_x_644:
        /* <DEDUP_REMOVED lines=14> */
.L_x_658:
        /* <DEDUP_REMOVED lines=36> */
.L_x_659:
        /* <DEDUP_REMOVED lines=11> */
.L_x_651:
        /* <DEDUP_REMOVED lines=23> */
.L_x_655:
[----:B------:R-:W-:Y:S05]  /*0fd0*/  BSYNC B0 ;  /* 0x0000000000007941 */ /* 0x000fea0003800000 */
.L_x_654:
[C---:B------:R-:W-:Y:S02]  /*0fe0*/  ISETP.GT.U32.AND P1, PT, R4.reuse, -0x1001, PT ;  /* 0xffffefff0400780c */ /* 0x040fe40003f24070 */
[----:B------:R-:W-:-:S02]  /*0ff0*/  IADD3 R4, R4, 0x1000, RZ ;  /* 0x0000100004047810 */ /* 0x000fc40007ffe0ff */
[----:B------:R-:W-:-:S09]  /*1000*/  IADD3 R5, R5, 0x800, RZ ;  /* 0x0000080005057810 */ /* 0x000fd20007ffe0ff */
[----:B0-----:R-:W-:Y:S01]  /*1010*/  @!P1 CALL.REL.NOINC `(.L_x_656) ;  /* 0x0000001000009944 */ /* 0x001fe20003c00000 */
[----:B------:R-:W-:Y:S05]  /*1020*/  BRA `(.L_x_657) ;  /* 0xfffff10000007947 */ /* 0x000fea000383ffff */
.L_x_656:
[----:B------:R-:W-:Y:S05]  /*1030*/  EXIT ;  /* 0x000000000000794d */ /* 0x000fea0003800000 */
.L_x_652:
[----:B------:R-:W-:Y:S01]  /*1040*/  HFMA2.MMA R17, -RZ, RZ, 0, 1.847743988037109375e-06 ;  /* 0x0000001fff117435 */ /* 0x000fe200000001ff */
[----:B----4-:R-:W-:Y:S01]  /*1050*/  MOV R19, R12 ;  /* 0x0000000c00137202 */ /* 0x010fe20000000f00 */
[----:B------:R-:W-:Y:S01]  /*1060*/  IMAD.MOV.U32 R16, RZ, RZ, 0x1 ;  /* 0x00000001ff107424 */ /* 0x000fe200078e00ff */
[----:B------:R-:W-:Y:S02]  /*1070*/  MOV R14, 0xffffffff ;  /* 0xffffffff000e7802 */ /* 0x000fe40000000f00 */
[----:B------:R-:W-:Y:S02]  /*1080*/  MOV R8, 0x10a0 ;  /* 0x000010a000087802 */ /* 0x000fe40000000f00 */
[----:B0123--:R-:W-:Y:S05]  /*1090*/  CALL.REL.NOINC `($__internal_46_$__cuda_sm70_shflsync_bfly_p) ;  /* 0x000007b000007944 */ /* 0x00ffea0003c00000 */
[----:B01----:R-:W-:Y:S05]  /*10a0*/  BRA `(.L_x_658) ;  /* 0xfffffac000007947 */ /* 0x003fea000383ffff */
.L_x_653:
[----:B------:R-:W-:Y:S01]  /*10b0*/  HFMA2.MMA R17, -RZ, RZ, 0, 1.847743988037109375e-06 ;  /* 0x0000001fff117435 */ /* 0x000fe200000001ff */
[----:B------:R-:W-:Y:S01]  /*10c0*/  MOV R19, R12 ;  /* 0x0000000c00137202 */ /* 0x000fe20000000f00 */
[----:B------:R-:W-:Y:S01]  /*10d0*/  IMAD.MOV.U32 R16, RZ, RZ, 0x2 ;  /* 0x00000002ff107424 */ /* 0x000fe200078e00ff */
[----:B------:R-:W-:Y:S02]  /*10e0*/  MOV R14, 0xffffffff ;  /* 0xffffffff000e7802 */ /* 0x000fe40000000f00 */
[----:B------:R-:W-:-:S02]  /*10f0*/  MOV R8, 0x1110 ;  /* 0x0000111000087802 */ /* 0x000fc40000000f00 */
[----:B-123--:R-:W-:Y:S05]  /*1100*/  CALL.REL.NOINC `($__internal_46_$__cuda_sm70_shflsync_bfly_p) ;  /* 0x0000074000007944 */ /* 0x00efea0003c00000 */
[----:B0-----:R-:W-:Y:S01]  /*1110*/  HFMA2.MMA R16, -RZ, RZ, 0, 2.384185791015625e-07 ;  /* 0x00000004ff107435 */ /* 0x001fe200000001ff */
[----:B-1----:R-:W-:Y:S01]  /*1120*/  FADD.FTZ R19, R12, R14 ;  /* 0x0000000e0c137221 */ /* 0x002fe20000010000 */
[----:B------:R-:W-:Y:S01]  /*1130*/  MOV R14, 0xffffffff ;  /* 0xffffffff000e7802 */ /* 0x000fe20000000f00 */
[----:B------:R-:W-:Y:S01]  /*1140*/  IMAD.MOV.U32 R17, RZ, RZ, 0x1f ;  /* 0x0000001fff117424 */ /* 0x000fe200078e00ff */
[----:B------:R-:W-:-:S02]  /*1150*/  MOV R8, 0x1170 ;  /* 0x0000117000087802 */ /* 0x000fc40000000f00 */
[----:B------:R-:W-:Y:S05]  /*1160*/  CALL.REL.NOINC `($__internal_46_$__cuda_sm70_shflsync_bfly_p) ;  /* 0x000006e000007944 */ /* 0x000fea0003c00000 */
[----:B0-----:R-:W-:Y:S01]  /*1170*/  HFMA2.MMA R16, -RZ, RZ, 0, 4.76837158203125e-07 ;  /* 0x00000008ff107435 */ /* 0x001fe200000001ff */
[----:B-1----:R-:W-:Y:S01]  /*1180*/  FADD.FTZ R19, R19, R14 ;  /* 0x0000000e13137221 */ /* 0x002fe20000010000 */
[----:B------:R-:W-:Y:S01]  /*1190*/  MOV R17, 0x1f ;  /* 0x0000001f00117802 */ /* 0x000fe20000000f00 */
[----:B------:R-:W-:Y:S01]  /*11a0*/  IMAD.MOV.U32 R14, RZ, RZ, -0x1 ;  /* 0xffffffffff0e7424 */ /* 0x000fe200078e00ff */
[----:B------:R-:W-:-:S02]  /*11b0*/  MOV R8, 0x11d0 ;  /* 0x000011d000087802 */ /* 0x000fc40000000f00 */
[----:B------:R-:W-:Y:S05]  /*11c0*/  CALL.REL.NOINC `($__internal_46_$__cuda_sm70_shflsync_bfly_p) ;  /* 0x0000068000007944 */ /* 0x000fea0003c00000 */
[----:B-1----:R-:W-:Y:S01]  /*11d0*/  FADD.FTZ R12, R19, R14 ;  /* 0x0000000e130c7221 */ /* 0x002fe20000010000 */
[----:B0-----:R-:W-:Y:S01]  /*11e0*/  HFMA2.MMA R16, -RZ, RZ, 0, 9.5367431640625e-07 ;  /* 0x00000010ff107435 */ /* 0x001fe200000001ff */
[----:B------:R-:W-:-:S02]  /*11f0*/  MOV R17, 0x1f ;  /* 0x0000001f00117802 */ /* 0x000fc40000000f00 */
[----:B------:R-:W-:Y:S01]  /*1200*/  MOV R14, 0xffffffff ;  /* 0xffffffff000e7802 */ /* 0x000fe20000000f00 */
[----:B------:R-:W-:Y:S01]  /*1210*/  IMAD.MOV.U32 R19, RZ, RZ, R12 ;  /* 0x000000ffff137224 */ /* 0x000fe200078e000c */
[----:B------:R-:W-:Y:S02]  /*1220*/  MOV R8, 0x1240 ;  /* 0x0000124000087802 */ /* 0x000fe40000000f00 */
[----:B------:R-:W-:Y:S05]  /*1230*/  CALL.REL.NOINC `($__internal_46_$__cuda_sm70_shflsync_bfly_p) ;  /* 0x0000061000007944 */ /* 0x000fea0003c00000 */
[----:B0-----:R-:W-:Y:S01]  /*1240*/  HFMA2.MMA R16, -RZ, RZ, 0, 5.9604644775390625e-08 ;  /* 0x00000001ff107435 */ /* 0x001fe200000001ff */
[----:B-1----:R-:W-:Y:S01]  /*1250*/  MOV R15, R14 ;  /* 0x0000000e000f7202 */ /* 0x002fe20000000f00 */
[----:B------:R-:W-:Y:S01]  /*1260*/  IMAD.MOV.U32 R17, RZ, RZ, 0x1f ;  /* 0x0000001fff117424 */ /* 0x000fe200078e00ff */
[----:B------:R-:W-:Y:S02]  /*1270*/  MOV R19, R13 ;  /* 0x0000000d00137202 */ /* 0x000fe40000000f00 */
[----:B------:R-:W-:Y:S02]  /*1280*/  MOV R14, 0xffffffff ;  /* 0xffffffff000e7802 */ /* 0x000fe40000000f00 */
[----:B------:R-:W-:Y:S02]  /*1290*/  MOV R8, 0x12b0 ;  /* 0x000012b000087802 */ /* 0x000fe40000000f00 */
[----:B------:R-:W-:Y:S05]  /*12a0*/  CALL.REL.NOINC `($__internal_46_$__cuda_sm70_shflsync_bfly_p) ;  /* 0x000005a000007944 */ /* 0x000fea0003c00000 */
[----:B0-----:R-:W-:Y:S01]  /*12b0*/  HFMA2.MMA R16, -RZ, RZ, 0, 1.1920928955078125e-07 ;  /* 0x00000002ff107435 */ /* 0x001fe200000001ff */
[----:B-1----:R-:W-:Y:S01]  /*12c0*/  FADD.FTZ R19, R13, R14 ;  /* 0x0000000e0d137221 */ /* 0x002fe20000010000 */
[----:B------:R-:W-:Y:S01]  /*12d0*/  MOV R17, 0x1f ;  /* 0x0000001f00117802 */ /* 0x000fe20000000f00 */
[----:B------:R-:W-:Y:S01]  /*12e0*/  IMAD.MOV.U32 R14, RZ, RZ, -0x1 ;  /* 0xffffffffff0e7424 */ /* 0x000fe200078e00ff */
[----:B------:R-:W-:-:S02]  /*12f0*/  MOV R8, 0x1310 ;  /* 0x0000131000087802 */ /* 0x000fc40000000f00 */
[----:B------:R-:W-:Y:S05]  /*1300*/  CALL.REL.NOINC `($__internal_46_$__cuda_sm70_shflsync_bfly_p) ;  /* 0x0000054000007944 */ /* 0x000fea0003c00000 */
[----:B0-----:R-:W-:Y:S01]  /*1310*/  HFMA2.MMA R16, -RZ, RZ, 0, 2.384185791015625e-07 ;  /* 0x00000004ff107435 */ /* 0x001fe200000001ff */
[----:B-1----:R-:W-:Y:S01]  /*1320*/  FADD.FTZ R19, R19, R14 ;  /* 0x0000000e13137221 */ /* 0x002fe20000010000 */
[----:B------:R-:W-:-:S02]  /*1330*/  MOV R17, 0x1f ;  /* 0x0000001f00117802 */ /* 0x000fc40000000f00 */
[----:B------:R-:W-:Y:S02]  /*1340*/  MOV R14, 0xffffffff ;  /* 0xffffffff000e7802 */ /* 0x000fe40000000f00 */
[----:B------:R-:W-:Y:S02]  /*1350*/  MOV R8, 0x1370 ;  /* 0x0000137000087802 */ /* 0x000fe40000000f00 */
[----:B------:R-:W-:Y:S05]  /*1360*/  CALL.REL.NOINC `($__internal_46_$__cuda_sm70_shflsync_bfly_p) ;  /* 0x000004e000007944 */ /* 0x000fea0003c00000 */
[----:B0-----:R-:W-:Y:S01]  /*1370*/  HFMA2.MMA R17, -RZ, RZ, 0, 1.847743988037109375e-06 ;  /* 0x0000001fff117435 */ /* 0x001fe200000001ff */
[----:B-1----:R-:W-:Y:S01]  /*1380*/  FADD.FTZ R19, R19, R14 ;  /* 0x0000000e13137221 */ /* 0x002fe20000010000 */
[----:B------:R-:W-:Y:S01]  /*1390*/  MOV R14, 0xffffffff ;  /* 0xffffffff000e7802 */ /* 0x000fe20000000f00 */
[----:B------:R-:W-:Y:S01]  /*13a0*/  IMAD.MOV.U32 R16, RZ, RZ, 0x8 ;  /* 0x00000008ff107424 */ /* 0x000fe200078e00ff */
[----:B------:R-:W-:Y:S02]  /*13b0*/  MOV R8, 0x13d0 ;  /* 0x000013d000087802 */ /* 0x000fe40000000f00 */
[----:B------:R-:W-:Y:S05]  /*13c0*/  CALL.REL.NOINC `($__internal_46_$__cuda_sm70_shflsync_bfly_p) ;  /* 0x0000048000007944 */ /* 0x000fea0003c00000 */
[----:B-1----:R-:W-:Y:S01]  /*13d0*/  FADD.FTZ R13, R19, R14 ;  /* 0x0000000e130d7221 */ /* 0x002fe20000010000 */
[----:B0-----:R-:W-:Y:S01]  /*13e0*/  HFMA2.MMA R16, -RZ, RZ, 0, 9.5367431640625e-07 ;  /* 0x00000010ff107435 */ /* 0x001fe200000001ff */
[----:B------:R-:W-:Y:S01]  /*13f0*/  IMAD.MOV.U32 R17, RZ, RZ, 0x1f ;  /* 0x0000001fff117424 */ /* 0x000fe200078e00ff */
[----:B------:R-:W-:Y:S02]  /*1400*/  MOV R14, 0xffffffff ;  /* 0xffffffff000e7802 */ /* 0x000fe40000000f00 */
[----:B------:R-:W-:-:S02]  /*1410*/  MOV R19, R13 ;  /* 0x0000000d00137202 */ /* 0x000fc40000000f00 */
[----:B------:R-:W-:Y:S02]  /*1420*/  MOV R8, 0x1440 ;  /* 0x0000144000087802 */ /* 0x000fe40000000f00 */
[----:B------:R-:W-:Y:S05]  /*1430*/  CALL.REL.NOINC `($__internal_46_$__cuda_sm70_shflsync_bfly_p) ;  /* 0x0000041000007944 */ /* 0x000fea0003c00000 */
[----:B0-----:R-:W-:Y:S01]  /*1440*/  HFMA2.MMA R16, -RZ, RZ, 0, 5.9604644775390625e-08 ;  /* 0x00000001ff107435 */ /* 0x001fe200000001ff */
[----:B-1----:R-:W-:Y:S01]  /*1450*/  MOV R18, R14 ;  /* 0x0000000e00127202 */ /* 0x002fe20000000f00 */
[----:B------:R-:W-:Y:S01]  /*1460*/  IMAD.MOV.U32 R19, RZ, RZ, R11 ;  /* 0x000000ffff137224 */ /* 0x000fe200078e000b */
[----:B------:R-:W-:Y:S02]  /*1470*/  MOV R17, 0x1f ;  /* 0x0000001f00117802 */ /* 0x000fe40000000f00 */
[----:B------:R-:W-:Y:S02]  /*1480*/  MOV R14, 0xffffffff ;  /* 0xffffffff000e7802 */ /* 0x000fe40000000f00 */
[----:B------:R-:W-:Y:S02]  /*1490*/  MOV R8, 0x14b0 ;  /* 0x000014b000087802 */ /* 0x000fe40000000f00 */
[----:B------:R-:W-:Y:S05]  /*14a0*/  CALL.REL.NOINC `($__internal_46_$__cuda_sm70_shflsync_bfly_p) ;  /* 0x000003a000007944 */ /* 0x000fea0003c00000 */
[----:B0-----:R-:W-:Y:S01]  /*14b0*/  HFMA2.MMA R17, -RZ, RZ, 0, 1.847743988037109375e-06 ;  /* 0x0000001fff117435 */ /* 0x001fe200000001ff */
[----:B-1----:R-:W-:Y:S01]  /*14c0*/  FADD.FTZ R19, R11, R14 ;  /* 0x0000000e0b137221 */ /* 0x002fe20000010000 */
[----:B------:R-:W-:Y:S01]  /*14d0*/  MOV R14, 0xffffffff ;  /* 0xffffffff000e7802 */ /* 0x000fe20000000f00 */
[----:B------:R-:W-:Y:S01]  /*14e0*/  IMAD.MOV.U32 R16, RZ, RZ, 0x2 ;  /* 0x00000002ff107424 */ /* 0x000fe200078e00ff */
[----:B------:R-:W-:-:S02]  /*14f0*/  MOV R8, 0x1510 ;  /* 0x0000151000087802 */ /* 0x000fc40000000f00 */
[----:B------:R-:W-:Y:S05]  /*1500*/  CALL.REL.NOINC `($__internal_46_$__cuda_sm70_shflsync_bfly_p) ;  /* 0x0000034000007944 */ /* 0x000fea0003c00000 */
        /* <DEDUP_REMOVED lines=44> */
[----:B0-----:R-:W-:Y:S01]  /*17d0*/  HFMA2.MMA R16, -RZ, RZ, 0, 9.5367431640625e-07 ;  /* 0x00000010ff107435 */ /* 0x001fe200000001ff */
[----:B-1----:R-:W-:Y:S01]  /*17e0*/  FADD.FTZ R19, R19, R14 ;  /* 0x0000000e13137221 */ /* 0x002fe20000010000 */
[----:B------:R-:W-:Y:S01]  /*17f0*/  MOV R14, 0xffffffff ;  /* 0xffffffff000e7802 */ /* 0x000fe20000000f00 */
[----:B------:R-:W-:Y:S01]  /*1800*/  IMAD.MOV.U32 R17, RZ, RZ, 0x1f ;  /* 0x0000001fff117424 */ /* 0x000fe200078e00ff */
[----:B------:R-:W-:-:S02]  /*1810*/  MOV R8, 0x1830 ;  /* 0x0000183000087802 */ /* 0x000fc40000000f00 */
[----:B------:R-:W-:Y:S05]  /*1820*/  CALL.REL.NOINC `($__internal_46_$__cuda_sm70_shflsync_bfly_p) ;  /* 0x0000002000007944 */ /* 0x000fea0003c00000 */
[----:B-1----:R-:W-:Y:S01]  /*1830*/  MOV R8, R14 ;  /* 0x0000000e00087202 */ /* 0x002fe20000000f00 */
[----:B0-----:R-:W-:Y:S05]  /*1840*/  BRA `(.L_x_659) ;  /* 0xfffff56000007947 */ /* 0x001fea000383ffff */
        .weak           $__internal_46_$__cuda_sm70_shflsync_bfly_p
        .type           $__internal_46_$__cuda_sm70_shflsync_bfly_p,@function
        .size           $__internal_46_$__cuda_sm70_shflsync_bfly_p,(.L_x_1809 - $__internal_46_$__cuda_sm70_shflsync_bfly_p)
$__internal_46_$__cuda_sm70_shflsync_bfly_p:
[----:B------:R-:W-:Y:S01]  /*1850*/  HFMA2.MMA R9, -RZ, RZ, 0, 0 ;  /* 0x00000000ff097435 */ /* 0x000fe200000001ff */
[----:B------:R-:W-:Y:S04]  /*1860*/  WARPSYNC R14 ;  /* 0x0000000e00007348 */ /* 0x000fe80003800000 */
[----:B------:R0:W1:Y:S01]  /*1870*/  SHFL.BFLY PT, R14, R19, R16, R17 ;  /* 0x0c000010130e7389 */ /* 0x00006200000e0011 */
[----:B------:R-:W-:Y:S05]  /*1880*/  RET.REL.NODEC R8 `(_ZN10layer_norm40ln_parallel_residual_bwd_finalize_kernelINS_22Kernel_traits_finalizeILj4096E13__nv_bfloat16S2_fS2_fjLb0ELj1024ELj4ENS_18Kernel_traits_baseILj4096ES2_S2_fS2_fjLj1024EEEEELb1EEEvNS_9BwdParamsE) ;  /* 0xffffe77008007950 */ /* 0x000fea0003c3ffff */
.L_x_660:
        /* <DEDUP_REMOVED lines=15> */
.L_x_1809:


//--------------------- .text._ZN10layer_norm31ln_parallel_residual_bwd_kernelINS_13Kernel_traitsI13__nv_bfloat16S2_fS2_fjLj4096ELj1ELj1ELj8ELj16ENS_18Kernel_traits_baseILj4096ES2_S2_fS2_fjLj256EEEEELb1ELb1ELb1EEEvNS_9BwdParamsE --------------------------
	.section	.text._ZN10layer_norm31ln_parallel_residual_bwd_kernelINS_13Kernel_traitsI13__nv_bfloat16S2_fS2_fjLj4096ELj1ELj1ELj8ELj16ENS_18Kernel_traits_baseILj4096ES2_S2_fS2_fjLj256EEEEELb1ELb1ELb1EEEvNS_9BwdParamsE,"ax",@progbits
	.sectioninfo	@"SHI_REGISTERS=150"
	.align	128
        .global         _ZN10layer_norm31ln_parallel_residual_bwd_kernelINS_13Kernel_traitsI13__nv_bfloat16S2_fS2_fjLj4096ELj1ELj1ELj8ELj16ENS_18Kernel_traits_baseILj4096ES2_S2_fS2_fjLj256EEEEELb1ELb1ELb1EEEvNS_9BwdParamsE
        .type           _ZN10layer_norm31ln_parallel_residual_bwd_kernelINS_13Kernel_traitsI13__nv_bfloat16S2_fS2_fjLj4096ELj1ELj1ELj8ELj16ENS_18Kernel_traits_baseILj4096ES2_S2_fS2_fjLj256EEEEELb1ELb1ELb1EEEvNS_9BwdParamsE,@function
        .size           _ZN10layer_norm31ln_parallel_residual_bwd_kernelINS_13Kernel_traitsI13__nv_bfloat16S2_fS2_fjLj4096ELj1ELj1ELj8ELj16ENS_18Kernel_traits_baseILj4096ES2_S2_fS2_fjLj256EEEEELb1ELb1ELb1EEEvNS_9BwdParamsE,(.L_x_1810 - _ZN10layer_norm31ln_parallel_residual_bwd_kernelINS_13Kernel_traitsI13__nv_bfloat16S2_fS2_fjLj4096ELj1ELj1ELj8ELj16ENS_18Kernel_traits_baseILj4096ES2_S2_fS2_fjLj256EEEEELb1ELb1ELb1EEEvNS_9BwdParamsE)
        .other          _ZN10layer_norm31ln_parallel_residual_bwd_kernelINS_13Kernel_traitsI13__nv_bfloat16S2_fS2_fjLj4096ELj1ELj1ELj8ELj16ENS_18Kernel_traits_baseILj4096ES2_S2_fS2_fjLj256EEEEELb1ELb1ELb1EEEvNS_9BwdParamsE,@"STO_CUDA_ENTRY STV_DEFAULT"
_ZN10layer_norm31ln_parallel_residual_bwd_kernelINS_13Kernel_traitsI13__nv_bfloat16S2_fS2_fjLj4096ELj1ELj1ELj8ELj16ENS_18Kernel_traits_baseILj4096ES2_S2_fS2_fjLj256EEEEELb1ELb1ELb1EEEvNS_9BwdParamsE:
.text._ZN10layer_norm31ln_parallel_residual_bwd_kernelINS_13Kernel_traitsI13__nv_bfloat16S2_fS2_fjLj4096ELj1ELj1ELj8ELj16ENS_18Kernel_traits_baseILj4096ES2_S2_fS2_fjLj256EEEEELb1ELb1ELb1EEEvNS_9BwdParamsE:
        /* <DEDUP_REMOVED lines=24> */
.L_x_661:
[----:B------:R-:W-:-:S04]  /*0180*/  SHF.L.U32 R2, R62, 0x4, RZ ;  /* 0x000000043e027819 */ /* 0x000fc800000006ff */
[----:B------:R-:W-:-:S04]  /*0190*/  LOP3.LUT R2, R2, 0xff0, RZ, 0xc0, !PT ;  /* 0x00000ff002027812 */ /* 0x000fc800078ec0ff */
[----:B------:R-:W-:-:S04]  /*01a0*/  IADD3 R2, P0, R2, c[0x0][0x1b0], RZ ;  /* 0x00006c0002027a10 */ /* 0x000fc80007f1e0ff */
[----:B------:R-:W-:-:S05]  /*01b0*/  IADD3.X R3, RZ, c[0x0][0x1b4], RZ, P0, !PT ;  /* 0x00006d00ff037a10 */ /* 0x000fca00007fe4ff */
[----:B------:R-:W2:Y:S04]  /*01c0*/  LDG.E.128 R68, [R2.64] ;  /* 0x0000000402447981 */ /* 0x000ea8000c1e1d00 */
[----:B------:R-:W3:Y:S01]  /*01d0*/  LDG.E.128 R108, [R2.64+0x1000] ;  /* 0x00100004026c7981 */ /* 0x000ee2000c1e1d00 */
        /* <DEDUP_REMOVED lines=21> */
[----:B------:R-:W-:Y:S01]  /*0330*/  PRMT R68, RZ, 0x7610, R70 ;  /* 0x00007610ff447816 */ /* 0x000fe20000000046 */
[----:B------:R-:W-:Y:S01]  /*0340*/  HFMA2.MMA R70, -RZ, RZ, 0, 0 ;  /* 0x00000000ff467435 */ /* 0x000fe200000001ff */
[--C-:B---3--:R-:W-:Y:S02]  /*0350*/  PRMT R100, RZ, 0x5410, R108.reuse ;  /* 0x00005410ff647816 */ /* 0x108fe4000000006c */
        /* <DEDUP_REMOVED lines=9> */
[----:B------:R-:W-:Y:S02]  /*03f0*/  PRMT R71, RZ, 0x7610, R71 ;  /* 0x00007610ff477816 */ /* 0x000fe40000000047 */
[----:B------:R-:W-:Y:S02]  /*0400*/  PRMT R111, RZ, 0x7610, R111 ;  /* 0x00007610ff6f7816 */ /* 0x000fe4000000006f */
.L_x_666:
[----:B------:R-:W-:Y:S01]  /*0410*/  IMAD R32, R0, c[0x0][0x168], RZ ;  /* 0x00005a0000207a24 */ /* 0x000fe200078e02ff */
[----:B------:R-:W-:Y:S02]  /*0420*/  MOV R115, 0x4 ;  /* 0x0000000400737802 */ /* 0x000fe40000000f00 */
[----:B------:R-:W-:Y:S02]  /*0430*/  LOP3.LUT R112, R62, 0xff, RZ, 0xc0, !PT ;  /* 0x000000ff3e707812 */ /* 0x000fe400078ec0ff */
[----:B------:R-:W-:Y:S01]  /*0440*/  SHF.R.S32.HI R33, RZ, 0x1f, R32 ;  /* 0x0000001fff217819 */ /* 0x000fe20000011420 */
[----:B------:R-:W-:Y:S01]  /*0450*/  IMAD.WIDE R48, R0, R115, c[0x0][0x1a0] ;  /* 0x0000680000307625 */ /* 0x000fe200078e0273 */
[----:B------:R-:W-:-:S02]  /*0460*/  MOV R118, 0x20 ;  /* 0x0000002000767802 */ /* 0x000fc40000000f00 */
[----:B------:R-:W-:Y:S02]  /*0470*/  LEA.HI R33, R33, R32, RZ, 0x3 ;  /* 0x0000002021217211 */ /* 0x000fe400078f18ff */
[----:B------:R-:W-:Y:S01]  /*0480*/  MOV R52, 0x10 ;  /* 0x0000001000347802 */ /* 0x000fe20000000f00 */
[----:B------:R0:W2:Y:S01]  /*0490*/  LDG.E R124, [R48.64] ;  /* 0x00000004307c7981 */ /* 0x0000a2000c1e1900 */
[----:B------:R-:W-:-:S05]  /*04a0*/  LEA.HI.SX32 R112, R33, R112, 0x1d ;  /* 0x0000007021707211 */ /* 0x000fca00078feaff */
[----:B------:R-:W-:-:S04]  /*04b0*/  IMAD.WIDE.U32 R58, R112, R118, c[0x0][0x188] ;  /* 0x00006200703a7625 */ /* 0x000fc800078e0076 */
[----:B------:R-:W-:Y:S01]  /*04c0*/  IMAD.WIDE.U32 R36, R112, R52, c[0x0][0x208] ;  /* 0x0000820070247625 */ /* 0x000fe200078e0034 */
[----:B------:R1:W3:Y:S03]  /*04d0*/  LDG.E.128 R32, [R58.64] ;  /* 0x000000043a207981 */ /* 0x0002e6000c1e1d00 */
[----:B------:R-:W-:Y:S01]  /*04e0*/  IMAD.WIDE R114, R0, R115, c[0x0][0x1a8] ;  /* 0x00006a0000727625 */ /* 0x000fe200078e0273 */
[----:B------:R-:W-:Y:S01]  /*04f0*/  IADD3 R113, R112, 0x100, RZ ;  /* 0x0000010070717810 */ /* 0x000fe20007ffe0ff */
[----:B------:R-:W4:Y:S04]  /*0500*/  LDG.E.128 R36, [R36.64] ;  /* 0x0000000424247981 */ /* 0x000f28000c1e1d00 */
[----:B------:R3:W4:Y:S01]  /*0510*/  LDG.E R114, [R114.64] ;  /* 0x0000000472727981 */ /* 0x000722000c1e1900 */
[----:B------:R-:W-:-:S03]  /*0520*/  IMAD.WIDE.U32 R116, R113, R118, c[0x0][0x188] ;  /* 0x0000620071747625 */ /* 0x000fc600078e0076 */
[----:B------:R1:W4:Y:S01]  /*0530*/  LDG.E.128 R40, [R58.64+0x10] ;  /* 0x000010043a287981 */ /* 0x000322000c1e1d00 */
[----:B------:R-:W-:-:S03]  /*0540*/  IMAD.WIDE.U32 R52, R113, R52, c[0x0][0x208] ;  /* 0x0000820071347625 */ /* 0x000fc600078e0034 */
[----:B------:R1:W4:Y:S04]  /*0550*/  LDG.E.128 R44, [R116.64] ;  /* 0x00000004742c7981 */ /* 0x000328000c1e1d00 */
[----:B0-----:R0:W4:Y:S04]  /*0560*/  LDG.E.128 R48, [R116.64+0x10] ;  /* 0x0000100474307981 */ /* 0x001128000c1e1d00 */
[----:B------:R-:W4:Y:S01]  /*0570*/  LDG.E.128 R52, [R52.64] ;  /* 0x0000000434347981 */ /* 0x000f22000c1e1d00 */
[----:B------:R-:W-:-:S04]  /*0580*/  IMAD.MOV.U32 R120, RZ, RZ, 0x8 ;  /* 0x00000008ff787424 */ /* 0x000fc800078e00ff */
[----:B-1----:R-:W-:-:S06]  /*0590*/  IMAD.WIDE.U32 R58, R112, R120, c[0x0][0x190] ;  /* 0x00006400703a7625 */ /* 0x002fcc00078e0078 */
[----:B------:R-:W5:Y:S01]  /*05a0*/  LDG.E.64 R58, [R58.64] ;  /* 0x000000043a3a7981 */ /* 0x000f62000c1e1b00 */
[----:B------:R-:W-:-:S04]  /*05b0*/  ISETP.NE.U32.AND P1, PT, RZ, c[0x0][0x218], PT ;  /* 0x00008600ff007a0c */ /* 0x000fc80003f25070 */
[----:B------:R-:W-:Y:S02]  /*05c0*/  ISETP.NE.AND.EX P1, PT, RZ, c[0x0][0x21c], PT, P1 ;  /* 0x00008700ff007a0c */ /* 0x000fe40003f25310 */
[----:B------:R-:W-:Y:S01]  /*05d0*/  ISETP.NE.U32.AND P0, PT, RZ, c[0x0][0x250], PT ;  /* 0x00009400ff007a0c */ /* 0x000fe20003f05070 */
[----:B------:R-:W-:-:S03]  /*05e0*/  ULDC.U8 UR6, c[0x0][0x1f0] ;  /* 0x00007c0000067ab9 */ /* 0x000fc60000000000 */
[----:B------:R-:W-:-:S07]  /*05f0*/  ISETP.NE.AND.EX P0, PT, RZ, c[0x0][0x254], PT, P0 ;  /* 0x00009500ff007a0c */ /* 0x000fce0003f05300 */
[----:B0-----:R-:W-:-:S04]  /*0600*/  @P1 IMAD.WIDE.U32 R116, R112, R118, c[0x0][0x218] ;  /* 0x0000860070741625 */ /* 0x001fc800078e0076 */
[C---:B------:R-:W-:Y:S01]  /*0610*/  @P1 IMAD.WIDE.U32 R118, R113.reuse, R118, c[0x0][0x218] ;  /* 0x0000860071761625 */ /* 0x040fe200078e0076 */
[----:B------:R0:W5:Y:S04]  /*0620*/  @P1 LDG.E.128 R4, [R116.64] ;  /* 0x0000000474041981 */ /* 0x000168000c1e1d00 */
[----:B------:R0:W5:Y:S04]  /*0630*/  @P1 LDG.E.128 R8, [R116.64+0x10] ;  /* 0x0000100474081981 */ /* 0x000168000c1e1d00 */
[----:B------:R1:W5:Y:S04]  /*0640*/  @P1 LDG.E.128 R12, [R118.64] ;  /* 0x00000004760c1981 */ /* 0x000368000c1e1d00 */
[----:B------:R1:W5:Y:S01]  /*0650*/  @P1 LDG.E.128 R16, [R118.64+0x10] ;  /* 0x0000100476101981 */ /* 0x000362000c1e1d00 */
[----:B------:R-:W-:Y:S01]  /*0660*/  ISETP.NE.AND P1, PT, RZ, UR6, PT ;  /* 0x00000006ff007c0c */ /* 0x000fe2000bf25270 */
[----:B------:R-:W-:-:S04]  /*0670*/  @P0 IMAD.WIDE.U32 R122, R113, R120, c[0x0][0x198] ;  /* 0x00006600717a0625 */ /* 0x000fc800078e0078 */
[-C--:B------:R-:W-:Y:S01]  /*0680*/  @P0 IMAD.WIDE.U32 R60, R112, R120.reuse, c[0x0][0x198] ;  /* 0x00006600703c0625 */ /* 0x080fe200078e0078 */
[----:B------:R0:W5:Y:S03]  /*0690*/  @P0 LDG.E.64 R2, [R122.64] ;  /* 0x000000047a020981 */ /* 0x000166000c1e1b00 */
[----:B------:R-:W-:Y:S01]  /*06a0*/  IMAD.WIDE.U32 R120, R113, R120, c[0x0][0x190] ;  /* 0x0000640071787625 */ /* 0x000fe200078e0078 */
[----:B------:R0:W5:Y:S04]  /*06b0*/  @P0 LDG.E.64 R56, [R60.64] ;  /* 0x000000043c380981 */ /* 0x000168000c1e1b00 */
[----:B0-----:R0:W5:Y:S01]  /*06c0*/  LDG.E.64 R60, [R120.64] ;  /* 0x00000004783c7981 */ /* 0x001162000c1e1b00 */
[----:B------:R-:W-:-:S02]  /*06d0*/  LOP3.LUT P2, RZ, R99, 0xff, RZ, 0xc0, !PT ;  /* 0x000000ff63ff7812 */ /* 0x000fc4000784c0ff */
[----:B------:R-:W-:-:S04]  /*06e0*/  IADD3 R0, R0, c[0x0][0x160], RZ ;  /* 0x0000580000007a10 */ /* 0x000fc80007ffe0ff */
[----:B------:R-:W-:Y:S02]  /*06f0*/  ISETP.GE.AND P4, PT, R0, c[0x0][0x164], PT ;  /* 0x0000590000007a0c */ /* 0x000fe40003f86270 */
[----:B--2---:R-:W-:-:S05]  /*0700*/  FSEL R124, R124, RZ, !P1 ;  /* 0x000000ff7c7c7208 */ /* 0x004fca0004800000 */
[C---:B---3--:R-:W-:Y:S02]  /*0710*/  FADD.FTZ R115, -R124.reuse, R32 ;  /* 0x000000207c737221 */ /* 0x048fe40000010100 */
[C---:B------:R-:W-:Y:S01]  /*0720*/  FADD.FTZ R127, -R124.reuse, R35 ;  /* 0x000000237c7f7221 */ /* 0x040fe20000010100 */
[--C-:B----4-:R-:W-:Y:S01]  /*0730*/  PRMT R32, RZ, 0x5410, R36.reuse ;  /* 0x00005410ff207816 */ /* 0x110fe20000000024 */
[C---:B------:R-:W-:Y:S01]  /*0740*/  FADD.FTZ R33, -R124.reuse, R33 ;  /* 0x000000217c217221 */ /* 0x040fe20000010100 */
[----:B------:R-:W-:Y:S01]  /*0750*/  PRMT R35, RZ, 0x7610, R36 ;  /* 0x00007610ff237816 */ /* 0x000fe20000000024 */
[----:B------:R-:W-:Y:S02]  /*0760*/  FADD.FTZ R123, -R124, R34 ;  /* 0x000000227c7b7221 */ /* 0x000fe40000010100 */
[C---:B------:R-:W-:Y:S02]  /*0770*/  FMUL.FTZ R134, R114.reuse, R115 ;  /* 0x0000007372867220 */ /* 0x040fe40000410000 */
[----:B------:R-:W-:Y:S01]  /*0780*/  FMUL.FTZ R131, R63, R32 ;  /* 0x000000203f837220 */ /* 0x000fe20000410000 */
[----:B------:R-:W-:Y:S01]  /*0790*/  PRMT R126, RZ, 0x5410, R37 ;  /* 0x00005410ff7e7816 */ /* 0x000fe20000000025 */
[----:B------:R-:W-:-:S02]  /*07a0*/  FMUL.FTZ R129, R114, R33 ;  /* 0x0000002172817220 */ /* 0x000fc40000410000 */
[----:B------:R-:W-:Y:S02]  /*07b0*/  FMUL.FTZ R128, R114, R123 ;  /* 0x0000007b72807220 */ /* 0x000fe40000410000 */
[----:B------:R-:W-:Y:S02]  /*07c0*/  FADD.FTZ R85, R32, R85 ;  /* 0x0000005520557221 */ /* 0x000fe40000010000 */
[----:B------:R-:W-:Y:S02]  /*07d0*/  FFMA.FTZ R97, R134, R32, R97 ;  /* 0x0000002086617223 */ /* 0x000fe40000010061 */
[----:B------:R-:W-:Y:S02]  /*07e0*/  FMUL.FTZ R132, R64, R35 ;  /* 0x0000002340847220 */ /* 0x000fe40000410000 */
[----:B------:R-:W-:Y:S01]  /*07f0*/  FADD.FTZ R33, RZ, R131 ;  /* 0x00000083ff217221 */ /* 0x000fe20000010000 */
[--C-:B------:R-:W-:Y:S01]  /*0800*/  PRMT R34, RZ, 0x5410, R39.reuse ;  /* 0x00005410ff227816 */ /* 0x100fe20000000027 */
[----:B------:R-:W-:Y:S01]  /*0810*/  FFMA.FTZ R32, R134, R131, RZ ;  /* 0x0000008386207223 */ /* 0x000fe200000100ff */
[----:B0-----:R-:W-:Y:S01]  /*0820*/  PRMT R121, RZ, 0x7610, R39 ;  /* 0x00007610ff797816 */ /* 0x001fe20000000027 */
[----:B------:R-:W-:Y:S01]  /*0830*/  FADD.FTZ R39, -R124, R40 ;  /* 0x000000287c277221 */ /* 0x000fe20000010100 */
[----:B------:R-:W-:Y:S01]  /*0840*/  PRMT R37, RZ, 0x7610, R37 ;  /* 0x00007610ff257816 */ /* 0x000fe20000000025 */
[----:B------:R-:W-:-:S02]  /*0850*/  FADD.FTZ R83, R126, R83 ;  /* 0x000000537e537221 */ /* 0x000fc40000010000 */
[-C--:B------:R-:W-:Y:S02]  /*0860*/  FFMA.FTZ R95, R128, R126.reuse, R95 ;  /* 0x0000007e805f7223 */ /* 0x080fe4000001005f */
[----:B------:R-:W-:Y:S02]  /*0870*/  FADD.FTZ R86, R35, R86 ;  /* 0x0000005623567221 */ /* 0x000fe40000010000 */
[----:B------:R-:W-:Y:S02]  /*0880*/  FFMA.FTZ R98, R129, R35, R98 ;  /* 0x0000002381627223 */ /* 0x000fe40000010062 */
[----:B------:R-:W-:Y:S02]  /*0890*/  FMUL.FTZ R126, R65, R126 ;  /* 0x0000007e417e7220 */ /* 0x000fe40000410000 */
[----:B------:R-:W-:Y:S01]  /*08a0*/  FADD.FTZ R33, R33, R132 ;  /* 0x0000008421217221 */ /* 0x000fe20000010000 */
[----:B------:R-:W-:Y:S01]  /*08b0*/  PRMT R120, RZ, 0x5410, R38 ;  /* 0x00005410ff787816 */ /* 0x000fe20000000026 */
[----:B------:R-:W-:-:S02]  /*08c0*/  FFMA.FTZ R35, R129, R132, R32 ;  /* 0x0000008481237223 */ /* 0x000fc40000010020 */
[C---:B------:R-:W-:Y:S02]  /*08d0*/  FADD.FTZ R41, -R124.reuse, R41 ;  /* 0x000000297c297221 */ /* 0x040fe40000010100 */
[C---:B-1----:R-:W-:Y:S02]  /*08e0*/  FADD.FTZ R119, -R124.reuse, R42 ;  /* 0x0000002a7c777221 */ /* 0x042fe40000010100 */
[C---:B------:R-:W-:Y:S02]  /*08f0*/  FADD.FTZ R43, -R124.reuse, R43 ;  /* 0x0000002b7c2b7221 */ /* 0x040fe40000010100 */
[C---:B------:R-:W-:Y:S02]  /*0900*/  FADD.FTZ R125, -R124.reuse, R44 ;  /* 0x0000002c7c7d7221 */ /* 0x040fe40000010100 */
[C---:B------:R-:W-:Y:S02]  /*0910*/  FADD.FTZ R45, -R124.reuse, R45 ;  /* 0x0000002d7c2d7221 */ /* 0x040fe40000010100 */
[----:B------:R-:W-:-:S02]  /*0920*/  FADD.FTZ R133, -R124, R46 ;  /* 0x0000002e7c857221 */ /* 0x000fc40000010100 */
[C---:B------:R-:W-:Y:S02]  /*0930*/  FADD.FTZ R47, -R124.reuse, R47 ;  /* 0x0000002f7c2f7221 */ /* 0x040fe40000010100 */
[C---:B------:R-:W-:Y:S02]  /*0940*/  FADD.FTZ R135, -R124.reuse, R48 ;  /* 0x000000307c877221 */ /* 0x040fe40000010100 */
[C---:B------:R-:W-:Y:S02]  /*0950*/  FADD.FTZ R137, -R124.reuse, R49 ;  /* 0x000000317c897221 */ /* 0x040fe40000010100 */
[C---:B------:R-:W-:Y:S02]  /*0960*/  FADD.FTZ R139, -R124.reuse, R50 ;  /* 0x000000327c8b7221 */ /* 0x040fe40000010100 */
[----:B------:R-:W-:Y:S02]  /*0970*/  FADD.FTZ R143, -R124, R51 ;  /* 0x000000337c8f7221 */ /* 0x000fe40000010100 */
[----:B------:R-:W-:-:S02]  /*0980*/  FMUL.FTZ R124, R114, R39 ;  /* 0x00000027727c7220 */ /* 0x000fc40000410000 */
[----:B------:R-:W-:Y:S02]  /*0990*/  FMUL.FTZ R122, R66, R37 ;  /* 0x00000025427a7220 */ /* 0x000fe40000410000 */
[----:B------:R-:W-:Y:S02]  /*09a0*/  FADD.FTZ R33, R33, R126 ;  /* 0x0000007e21217221 */ /* 0x000fe40000010000 */
[----:B------:R-:W-:Y:S02]  /*09b0*/  FMUL.FTZ R127, R114, R127 ;  /* 0x0000007f727f7220 */ /* 0x000fe40000410000 */
[----:B------:R-:W-:Y:S01]  /*09c0*/  FFMA.FTZ R35, R128, R126, R35 ;  /* 0x0000007e80237223 */ /* 0x000fe20000010023 */
[----:B------:R-:W-:Y:S01]  /*09d0*/  PRMT R117, RZ, 0x7610, R38 ;  /* 0x00007610ff757816 */ /* 0x000fe20000000026 */
[----:B------:R-:W-:Y:S02]  /*09e0*/  FADD.FTZ R81, R120, R81 ;  /* 0x0000005178517221 */ /* 0x000fe40000010000 */
[----:B------:R-:W-:-:S02]  /*09f0*/  FFMA.FTZ R93, R124, R120, R93 ;  /* 0x000000787c5d7223 */ /* 0x000fc4000001005d */
[----:B------:R-:W-:Y:S02]  /*0a00*/  FMUL.FTZ R120, R67, R120 ;  /* 0x0000007843787220 */ /* 0x000fe40000410000 */
[----:B------:R-:W-:Y:S02]  /*0a10*/  FADD.FTZ R33, R33, R122 ;  /* 0x0000007a21217221 */ /* 0x000fe40000010000 */
[----:B------:R-:W-:Y:S01]  /*0a20*/  FFMA.FTZ R35, R127, R122, R35 ;  /* 0x0000007a7f237223 */ /* 0x000fe20000010023 */
[----:B------:R-:W-:Y:S01]  /*0a30*/  PRMT R36, RZ, 0x5410, R52 ;  /* 0x00005410ff247816 */ /* 0x000fe20000000034 */
[----:B------:R-:W-:Y:S01]  /*0a40*/  FADD.FTZ R33, R33, R120 ;  /* 0x0000007821217221 */ /* 0x000fe20000010000 */
[----:B------:R-:W-:Y:S01]  /*0a50*/  PRMT R118, RZ, 0x7610, R52 ;  /* 0x00007610ff767816 */ /* 0x000fe20000000034 */
[----:B------:R-:W-:Y:S01]  /*0a60*/  FMUL.FTZ R52, R68, R117 ;  /* 0x0000007544347220 */ /* 0x000fe20000410000 */
[----:B------:R-:W-:Y:S01]  /*0a70*/  PRMT R130, RZ, 0x5410, R53 ;  /* 0x00005410ff827816 */ /* 0x000fe20000000035 */
[----:B------:R-:W-:Y:S01]  /*0a80*/  FFMA.FTZ R35, R124, R120, R35 ;  /* 0x000000787c237223 */ /* 0x000fe20000010023 */
[----:B------:R-:W-:Y:S01]  /*0a90*/  PRMT R136, RZ, 0x7610, R53 ;  /* 0x00007610ff887816 */ /* 0x000fe20000000035 */
[----:B------:R-:W-:-:S02]  /*0aa0*/  FMUL.FTZ R53, R114, R41 ;  /* 0x0000002972357220 */ /* 0x000fc40000410000 */
[----:B------:R-:W-:Y:S02]  /*0ab0*/  FMUL.FTZ R51, R69, R34 ;  /* 0x0000002245337220 */ /* 0x000fe40000410000 */
[----:B------:R-:W-:Y:S02]  /*0ac0*/  FADD.FTZ R32, R33, R52 ;  /* 0x0000003421207221 */ /* 0x000fe40000010000 */
[----:B------:R-:W-:Y:S02]  /*0ad0*/  FMUL.FTZ R48, R114, R119 ;  /* 0x0000007772307220 */ /* 0x000fe40000410000 */
[----:B------:R-:W-:Y:S02]  /*0ae0*/  FFMA.FTZ R35, R53, R52, R35 ;  /* 0x0000003435237223 */ /* 0x000fe40000010023 */
[----:B------:R-:W-:Y:S02]  /*0af0*/  FMUL.FTZ R49, R71, R121 ;  /* 0x0000007947317220 */ /* 0x000fe40000410000 */
[----:B------:R-:W-:-:S02]  /*0b00*/  FADD.FTZ R32, R32, R51 ;  /* 0x0000003320207221 */ /* 0x000fc40000010000 */
[----:B------:R-:W-:Y:S02]  /*0b10*/  FMUL.FTZ R50, R114, R43 ;  /* 0x0000002b72327220 */ /* 0x000fe40000410000 */
[----:B------:R-:W-:Y:S01]  /*0b20*/  FFMA.FTZ R35, R48, R51, R35 ;  /* 0x0000003330237223 */ /* 0x000fe20000010023 */
[--C-:B------:R-:W-:Y:S01]  /*0b30*/  PRMT R138, RZ, 0x5410, R54.reuse ;  /* 0x00005410ff8a7816 */ /* 0x100fe20000000036 */
[----:B------:R-:W-:Y:S01]  /*0b40*/  FMUL.FTZ R119, R114, R45 ;  /* 0x0000002d72777220 */ /* 0x000fe20000410000 */
[----:B------:R-:W-:Y:S01]  /*0b50*/  PRMT R140, RZ, 0x7610, R54 ;  /* 0x00007610ff8c7816 */ /* 0x000fe20000000036 */
[----:B------:R-:W-:Y:S02]  /*0b60*/  FMUL.FTZ R123, R100, R36 ;  /* 0x00000024647b7220 */ /* 0x000fe40000410000 */
[----:B------:R-:W-:Y:S02]  /*0b70*/  FADD.FTZ R32, R32, R49 ;  /* 0x0000003120207221 */ /* 0x000fe40000010000 */
[----:B------:R-:W-:-:S02]  /*0b80*/  FMUL.FTZ R54, R114, R125 ;  /* 0x0000007d72367220 */ /* 0x000fc40000410000 */
[----:B------:R-:W-:Y:S02]  /*0b90*/  FFMA.FTZ R35, R50, R49, R35 ;  /* 0x0000003132237223 */ /* 0x000fe40000010023 */
[----:B------:R-:W-:Y:S02]  /*0ba0*/  FADD.FTZ R82, R117, R82 ;  /* 0x0000005275527221 */ /* 0x000fe40000010000 */
[----:B------:R-:W-:Y:S02]  /*0bb0*/  FFMA.FTZ R94, R53, R117, R94 ;  /* 0x00000075355e7223 */ /* 0x000fe4000001005e */
[----:B------:R-:W-:Y:S02]  /*0bc0*/  FMUL.FTZ R117, R114, R133 ;  /* 0x0000008572757220 */ /* 0x000fe40000410000 */
[----:B------:R-:W-:Y:S02]  /*0bd0*/  FADD.FTZ R78, R118, R78 ;  /* 0x0000004e764e7221 */ /* 0x000fe40000010000 */
[----:B------:R-:W-:-:S02]  /*0be0*/  FFMA.FTZ R90, R119, R118, R90 ;  /* 0x00000076775a7223 */ /* 0x000fc4000001005a */
[----:B------:R-:W-:Y:S02]  /*0bf0*/  FADD.FTZ R33, R32, R123 ;  /* 0x0000007b20217221 */ /* 0x000fe40000010000 */
[----:B------:R-:W-:Y:S02]  /*0c00*/  FMUL.FTZ R118, R105, R118 ;  /* 0x0000007669767220 */ /* 0x000fe40000410000 */
[----:B------:R-:W-:Y:S02]  /*0c10*/  FFMA.FTZ R32, R54, R123, R35 ;  /* 0x0000007b36207223 */ /* 0x000fe40000010023 */
[----:B------:R-:W-:Y:S02]  /*0c20*/  FMUL.FTZ R115, R114, R47 ;  /* 0x0000002f72737220 */ /* 0x000fe40000410000 */
        /* <DEDUP_REMOVED lines=8> */
[----:B------:R-:W-:Y:S02]  /*0cb0*/  FMUL.FTZ R55, R114, R135 ;  /* 0x0000008772377220 */ /* 0x000fe40000410000 */
[----:B------:R-:W-:-:S02]  /*0cc0*/  FFMA.FTZ R76, R115, R136, R76 ;  /* 0x00000088734c7223 */ /* 0x000fc4000001004c */
[----:B------:R-:W-:Y:S02]  /*0cd0*/  FMUL.FTZ R136, R107, R136 ;  /* 0x000000886b887220 */ /* 0x000fe40000410000 */
[----:B------:R-:W-:Y:S02]  /*0ce0*/  FADD.FTZ R33, R33, R130 ;  /* 0x0000008221217221 */ /* 0x000fe40000010000 */
[----:B------:R-:W-:Y:S02]  /*0cf0*/  FFMA.FTZ R32, R117, R130, R32 ;  /* 0x0000008275207223 */ /* 0x000fe40000010020 */
[----:B------:R-:W-:Y:S02]  /*0d00*/  FADD.FTZ R80, R121, R80 ;  /* 0x0000005079507221 */ /* 0x000fe40000010000 */
[----:B------:R-:W-:Y:S02]  /*0d10*/  FFMA.FTZ R92, R50, R121, R92 ;  /* 0x00000079325c7223 */ /* 0x000fe4000001005c */
[----:B------:R-:W-:-:S02]  /*0d20*/  FMUL.FTZ R121, R114, R137 ;  /* 0x0000008972797220 */ /* 0x000fc40000410000 */
[----:B------:R-:W-:Y:S02]  /*0d30*/  FADD.FTZ R101, R138, R101 ;  /* 0x000000658a657221 */ /* 0x000fe40000010000 */
[-C--:B------:R-:W-:Y:S02]  /*0d40*/  FFMA.FTZ R88, R55, R138.reuse, R88 ;  /* 0x0000008a37587223 */ /* 0x080fe40000010058 */
[----:B------:R-:W-:Y:S02]  /*0d50*/  FMUL.FTZ R138, R108, R138 ;  /* 0x0000008a6c8a7220 */ /* 0x000fe40000410000 */
[----:B------:R-:W-:Y:S02]  /*0d60*/  FADD.FTZ R33, R33, R136 ;  /* 0x0000008821217221 */ /* 0x000fe40000010000 */
[----:B------:R-:W-:Y:S02]  /*0d70*/  FFMA.FTZ R32, R115, R136, R32 ;  /* 0x0000008873207223 */ /* 0x000fe40000010020 */
[----:B------:R-:W-:-:S02]  /*0d80*/  FADD.FTZ R72, R140, R72 ;  /* 0x000000488c487221 */ /* 0x000fc40000010000 */
[-C--:B------:R-:W-:Y:S02]  /*0d90*/  FFMA.FTZ R74, R121, R140.reuse, R74 ;  /* 0x0000008c794a7223 */ /* 0x080fe4000001004a */
[----:B------:R-:W-:Y:S02]  /*0da0*/  FMUL.FTZ R140, R109, R140 ;  /* 0x0000008c6d8c7220 */ /* 0x000fe40000410000 */
[----:B------:R-:W-:Y:S02]  /*0db0*/  FADD.FTZ R33, R33, R138 ;  /* 0x0000008a21217221 */ /* 0x000fe40000010000 */
[----:B------:R-:W-:Y:S01]  /*0dc0*/  FFMA.FTZ R32, R55, R138, R32 ;  /* 0x0000008a37207223 */ /* 0x000fe20000010020 */
[----:B------:R-:W-:Y:S01]  /*0dd0*/  SHF.R.U32.HI R40, RZ, 0x5, R62 ;  /* 0x00000005ff287819 */ /* 0x000fe2000001163e */
[----:B------:R-:W-:Y:S02]  /*0de0*/  FADD.FTZ R79, R34, R79 ;  /* 0x0000004f224f7221 */ /* 0x000fe40000010000 */
[----:B------:R-:W-:-:S02]  /*0df0*/  FFMA.FTZ R91, R48, R34, R91 ;  /* 0x00000022305b7223 */ /* 0x000fc4000001005b */
[----:B------:R-:W-:Y:S02]  /*0e00*/  FMUL.FTZ R116, R114, R139 ;  /* 0x0000008b72747220 */ /* 0x000fe40000410000 */
[----:B------:R-:W-:Y:S02]  /*0e10*/  FMUL.FTZ R133, R110, R141 ;  /* 0x0000008d6e857220 */ /* 0x000fe40000410000 */
[----:B------:R-:W-:Y:S02]  /*0e20*/  FADD.FTZ R34, R33, R140 ;  /* 0x0000008c21227221 */ /* 0x000fe40000010000 */
[----:B------:R-:W-:Y:S01]  /*0e30*/  FFMA.FTZ R32, R121, R140, R32 ;  /* 0x0000008c79207223 */ /* 0x000fe20000010020 */
[----:B------:R-:W-:Y:S01]  /*0e40*/  LOP3.LUT R144, R40, 0x7fffff8, RZ, 0xc0, !PT ;  /* 0x07fffff828907812 */ /* 0x000fe200078ec0ff */
[----:B------:R-:W-:Y:S02]  /*0e50*/  FMUL.FTZ R125, R114, R143 ;  /* 0x0000008f727d7220 */ /* 0x000fe40000410000 */
[----:B------:R-:W-:-:S02]  /*0e60*/  FMUL.FTZ R142, R111, R38 ;  /* 0x000000266f8e7220 */ /* 0x000fc40000410000 */
[----:B------:R-:W-:Y:S02]  /*0e70*/  FADD.FTZ R33, R34, R133 ;  /* 0x0000008522217221 */ /* 0x000fe40000010000 */
[----:B------:R-:W-:Y:S01]  /*0e80*/  FFMA.FTZ R32, R116, R133, R32 ;  /* 0x0000008574207223 */ /* 0x000fe20000010020 */
[----:B------:R-:W-:Y:S01]  /*0e90*/  LOP3.LUT P1, RZ, R62, 0x1f, RZ, 0xc0, !PT ;  /* 0x0000001f3eff7812 */ /* 0x000fe2000782c0ff */
[----:B------:R-:W-:Y:S01]  /*0ea0*/  FADD.FTZ R84, R37, R84 ;  /* 0x0000005425547221 */ /* 0x000fe20000010000 */
[----:B------:R-:W-:Y:S01]  /*0eb0*/  @!P2 IADD3 R144, R144, 0x8, RZ ;  /* 0x000000089090a810 */ /* 0x000fe20007ffe0ff */
        /* <DEDUP_REMOVED lines=11> */
.L_x_667:
        /* <DEDUP_REMOVED lines=18> */
.L_x_668:
        /* <DEDUP_REMOVED lines=36> */
[----:B------:R-:W-:Y:S02]  /*12d0*/  MOV R32, R58 ;  /* 0x0000003a00207202 */ /* 0x000fe40000000f00 */
[----:B------:R-:W-:-:S02]  /*12e0*/  FSEL R39, R46, RZ, !P2 ;  /* 0x000000ff2e277208 */ /* 0x000fc40005000000 */
[----:B------:R-:W-:Y:S02]  /*12f0*/  LOP3.LUT P6, RZ, R32, 0xff, RZ, 0xc0, !PT ;  /* 0x000000ff20ff7812 */ /* 0x000fe400078cc0ff */
[----:B------:R-:W-:Y:S01]  /*1300*/  LOP3.LUT P2, RZ, R58, 0xff00, RZ, 0xc0, !PT ;  /* 0x0000ff003aff7812 */ /* 0x000fe2000784c0ff */
[-CC-:B------:R-:W-:Y:S02]  /*1310*/  FFMA.FTZ R134, R134, R34.reuse, R39.reuse ;  /* 0x0000002286867223 */ /* 0x180fe40000010027 */
[-CC-:B------:R-:W-:Y:S02]  /*1320*/  FFMA.FTZ R129, R129, R34.reuse, R39.reuse ;  /* 0x0000002281817223 */ /* 0x180fe40000010027 */
[----:B------:R-:W-:Y:S02]  /*1330*/  FADD.FTZ R131, R131, -R134 ;  /* 0x8000008683837221 */ /* 0x000fe40000010000 */
[-CC-:B------:R-:W-:Y:S02]  /*1340*/  FFMA.FTZ R33, R128, R34.reuse, R39.reuse ;  /* 0x0000002280217223 */ /* 0x180fe40000010027 */
[----:B------:R-:W-:-:S02]  /*1350*/  FFMA.FTZ R127, R127, R34, R39 ;  /* 0x000000227f7f7223 */ /* 0x000fc40000010027 */
[----:B------:R-:W-:Y:S02]  /*1360*/  FADD.FTZ R129, R132, -R129 ;  /* 0x8000008184817221 */ /* 0x000fe40000010000 */
[----:B------:R-:W-:Y:S02]  /*1370*/  FMUL.FTZ R131, R114, R131 ;  /* 0x0000008372837220 */ /* 0x000fe40000410000 */
[----:B------:R-:W-:Y:S02]  /*1380*/  FADD.FTZ R33, R126, -R33 ;  /* 0x800000217e217221 */ /* 0x000fe40000010000 */
[----:B------:R-:W-:Y:S02]  /*1390*/  FADD.FTZ R127, R122, -R127 ;  /* 0x8000007f7a7f7221 */ /* 0x000fe40000010000 */
[----:B------:R-:W-:Y:S02]  /*13a0*/  FFMA.FTZ R35, R124, R34, R39 ;  /* 0x000000227c237223 */ /* 0x000fe40000010027 */
[----:B------:R-:W-:-:S02]  /*13b0*/  FMUL.FTZ R122, R114, R129 ;  /* 0x00000081727a7220 */ /* 0x000fc40000410000 */
[----:B------:R-:W-:Y:S02]  /*13c0*/  @P1 FADD.FTZ R131, R4, R131 ;  /* 0x0000008304831221 */ /* 0x000fe40000010000 */
[----:B------:R-:W-:Y:S02]  /*13d0*/  FMUL.FTZ R33, R114, R33 ;  /* 0x0000002172217220 */ /* 0x000fe40000410000 */
[----:B------:R-:W-:Y:S02]  /*13e0*/  FADD.FTZ R35, R120, -R35 ;  /* 0x8000002378237221 */ /* 0x000fe40000010000 */
[----:B------:R-:W-:Y:S02]  /*13f0*/  @P1 FADD.FTZ R122, R5, R122 ;  /* 0x0000007a057a1221 */ /* 0x000fe40000010000 */
[----:B------:R-:W-:Y:S02]  /*1400*/  FMUL.FTZ R32, R131, c[0x0][0x1e8] ;  /* 0x00007a0083207a20 */ /* 0x000fe40000410000 */
[----:B------:R-:W-:-:S02]  /*1410*/  @P1 FADD.FTZ R33, R6, R33 ;  /* 0x0000002106211221 */ /* 0x000fc40000010000 */
[----:B------:R-:W-:Y:S01]  /*1420*/  FMUL.FTZ R36, R122, c[0x0][0x1e8] ;  /* 0x00007a007a247a20 */ /* 0x000fe20000410000 */
[----:B------:R-:W-:Y:S01]  /*1430*/  FSEL R43, R32, RZ, P6 ;  /* 0x000000ff202b7208 */ /* 0x000fe20003000000 */
[----:B------:R-:W-:Y:S01]  /*1440*/  FMUL.FTZ R35, R114, R35 ;  /* 0x0000002372237220 */ /* 0x000fe20000410000 */
[----:B------:R-:W-:Y:S01]  /*1450*/  LOP3.LUT P6, RZ, R58, 0xff0000, RZ, 0xc0, !PT ;  /* 0x00ff00003aff7812 */ /* 0x000fe200078cc0ff */
[----:B------:R-:W-:Y:S01]  /*1460*/  FMUL.FTZ R124, R33, c[0x0][0x1e8] ;  /* 0x00007a00217c7a20 */ /* 0x000fe20000410000 */
[----:B------:R-:W-:Y:S01]  /*1470*/  @P0 FSEL R120, R32, RZ, P5 ;  /* 0x000000ff20780208 */ /* 0x000fe20002800000 */
[----:B------:R-:W-:Y:S01]  /*1480*/  @P1 FADD.FTZ R35, R8, R35 ;  /* 0x0000002308231221 */ /* 0x000fe20000010000 */
[----:B------:R-:W-:Y:S01]  /*1490*/  @P0 LOP3.LUT P5, RZ, R56, 0xff0000, RZ, 0xc0, !PT ;  /* 0x00ff000038ff0812 */ /* 0x000fe200078ac0ff */
[-C--:B------:R-:W-:Y:S01]  /*14a0*/  FFMA.FTZ R37, R53, R34.reuse, R39 ;  /* 0x0000002235257223 */ /* 0x080fe20000010027 */
[----:B------:R-:W-:Y:S01]  /*14b0*/  FSEL R44, R36, RZ, P2 ;  /* 0x000000ff242c7208 */ /* 0x000fe20001000000 */
[----:B------:R-:W-:Y:S01]  /*14c0*/  IMAD.MOV.U32 R32, RZ, RZ, R60 ;  /* 0x000000ffff207224 */ /* 0x000fe200078e003c */
[----:B------:R-:W-:Y:S01]  /*14d0*/  LOP3.LUT P2, RZ, R58, 0xff000000, RZ, 0xc0, !PT ;  /* 0xff0000003aff7812 */ /* 0x000fe2000784c0ff */
[----:B------:R-:W-:Y:S01]  /*14e0*/  FMUL.FTZ R126, R114, R127 ;  /* 0x0000007f727e7220 */ /* 0x000fe20000410000 */
[----:B------:R-:W-:Y:S01]  /*14f0*/  @P0 FSEL R58, R36, RZ, P3 ;  /* 0x000000ff243a0208 */ /* 0x000fe20001800000 */
[----:B------:R-:W-:Y:S01]  /*1500*/  FMUL.FTZ R36, R35, c[0x0][0x1e8] ;  /* 0x00007a0023247a20 */ /* 0x000fe20000410000 */
[----:B------:R-:W-:Y:S01]  /*1510*/  FSEL R45, R124, RZ, P6 ;  /* 0x000000ff7c2d7208 */ /* 0x000fe20003000000 */
[----:B------:R-:W-:Y:S01]  /*1520*/  FADD.FTZ R37, R52, -R37 ;  /* 0x8000002534257221 */ /* 0x000fe20000010000 */
[----:B------:R-:W-:Y:S01]  /*1530*/  @P0 FSEL R124, R124, RZ, P5 ;  /* 0x000000ff7c7c0208 */ /* 0x000fe20002800000 */
[----:B------:R-:W-:Y:S01]  /*1540*/  @P1 FADD.FTZ R126, R7, R126 ;  /* 0x0000007e077e1221 */ /* 0x000fe20000010000 */
[----:B------:R-:W-:Y:S01]  /*1550*/  @P0 LOP3.LUT P5, RZ, R57, 0xff, RZ, 0xc0, !PT ;  /* 0x000000ff39ff0812 */ /* 0x000fe200078ac0ff */
[-CC-:B------:R-:W-:Y:S01]  /*1560*/  FFMA.FTZ R48, R48, R34.reuse, R39.reuse ;  /* 0x0000002230307223 */ /* 0x180fe20000010027 */
[----:B------:R-:W-:Y:S01]  /*1570*/  @P0 LOP3.LUT P3, RZ, R56, 0xff000000, RZ, 0xc0, !PT ;  /* 0xff00000038ff0812 */ /* 0x000fe2000786c0ff */
[----:B------:R-:W-:Y:S01]  /*1580*/  FMUL.FTZ R127, R126, c[0x0][0x1e8] ;  /* 0x00007a007e7f7a20 */ /* 0x000fe20000410000 */
[----:B------:R-:W-:Y:S01]  /*1590*/  @P0 FSEL R53, R36, RZ, P5 ;  /* 0x000000ff24350208 */ /* 0x000fe20002800000 */
[----:B------:R-:W-:Y:S01]  /*15a0*/  FADD.FTZ R51, R51, -R48 ;  /* 0x8000003033337221 */ /* 0x000fe20000010000 */
[----:B------:R-:W-:Y:S01]  /*15b0*/  LOP3.LUT P5, RZ, R32, 0xff, RZ, 0xc0, !PT ;  /* 0x000000ff20ff7812 */ /* 0x000fe200078ac0ff */
[----:B------:R-:W-:Y:S01]  /*15c0*/  FMUL.FTZ R32, R114, R37 ;  /* 0x0000002572207220 */ /* 0x000fe20000410000 */
[----:B------:R-:W-:Y:S01]  /*15d0*/  FSEL R46, R127, RZ, P2 ;  /* 0x000000ff7f2e7208 */ /* 0x000fe20001000000 */
[-CC-:B------:R-:W-:Y:S01]  /*15e0*/  FFMA.FTZ R50, R50, R34.reuse, R39.reuse ;  /* 0x0000002232327223 */ /* 0x180fe20000010027 */
[----:B------:R-:W-:Y:S01]  /*15f0*/  LOP3.LUT P2, RZ, R59, 0xff00, RZ, 0xc0, !PT ;  /* 0x0000ff003bff7812 */ /* 0x000fe2000784c0ff */
[----:B------:R-:W-:Y:S01]  /*1600*/  @P1 FADD.FTZ R32, R9, R32 ;  /* 0x0000002009201221 */ /* 0x000fe20000010000 */
[----:B------:R-:W-:Y:S01]  /*1610*/  @P0 FSEL R127, R127, RZ, P3 ;  /* 0x000000ff7f7f0208 */ /* 0x000fe20001800000 */
[-CC-:B------:R-:W-:Y:S01]  /*1620*/  FFMA.FTZ R119, R119, R34.reuse, R39.reuse ;  /* 0x0000002277777223 */ /* 0x180fe20000010027 */
[C---:B------:R-:W-:Y:S01]  /*1630*/  LOP3.LUT P6, RZ, R59.reuse, 0xff, RZ, 0xc0, !PT ;  /* 0x000000ff3bff7812 */ /* 0x040fe200078cc0ff */
[----:B------:R-:W-:Y:S01]  /*1640*/  FMUL.FTZ R48, R32, c[0x0][0x1e8] ;  /* 0x00007a0020307a20 */ /* 0x000fe20000410000 */
[----:B------:R-:W-:Y:S01]  /*1650*/  LOP3.LUT P3, RZ, R59, 0xff0000, RZ, 0xc0, !PT ;  /* 0x00ff00003bff7812 */ /* 0x000fe2000786c0ff */
[----:B------:R-:W-:Y:S01]  /*1660*/  FMUL.FTZ R51, R114, R51 ;  /* 0x0000003372337220 */ /* 0x000fe20000410000 */
[----:B------:R-:W-:Y:S01]  /*1670*/  FSEL R47, R36, RZ, P6 ;  /* 0x000000ff242f7208 */ /* 0x000fe20003000000 */
[----:B------:R-:W-:Y:S01]  /*1680*/  FADD.FTZ R49, R49, -R50 ;  /* 0x8000003231317221 */ /* 0x000fe20000010000 */
[----:B------:R-:W-:Y:S01]  /*1690*/  LOP3.LUT P6, RZ, R59, 0xff000000, RZ, 0xc0, !PT ;  /* 0xff0000003bff7812 */ /* 0x000fe200078cc0ff */
[----:B------:R-:W-:Y:S01]  /*16a0*/  FFMA.FTZ R55, R55, R34, R39 ;  /* 0x0000002237377223 */ /* 0x000fe20000010027 */
[----:B------:R-:W-:Y:S01]  /*16b0*/  @P0 F2FP.BF16.PACK_AB R120, RZ, R120 ;  /* 0x00000078ff78023e */ /* 0x000fe200000010ff */
[----:B------:R-:W-:Y:S01]  /*16c0*/  FADD.FTZ R119, R118, -R119 ;  /* 0x8000007776777221 */ /* 0x000fe20000010000 */
[----:B------:R-:W-:Y:S01]  /*16d0*/  FSEL R118, R48, RZ, P2 ;  /* 0x000000ff30767208 */ /* 0x000fe20001000000 */
[----:B------:R-:W-:Y:S01]  /*16e0*/  @P1 FADD.FTZ R51, R10, R51 ;  /* 0x000000330a331221 */ /* 0x000fe20000010000 */
[----:B------:R-:W-:Y:S01]  /*16f0*/  @P0 LOP3.LUT P2, RZ, R57, 0xff00, RZ, 0xc0, !PT ;  /* 0x0000ff0039ff0812 */ /* 0x000fe2000784c0ff */
[----:B------:R-:W-:Y:S01]  /*1700*/  FMUL.FTZ R50, R114, R49 ;  /* 0x0000003172327220 */ /* 0x000fe20000410000 */
[----:B------:R-:W-:Y:S01]  /*1710*/  @P0 F2FP.BF16.PACK_AB R124, RZ, R124 ;  /* 0x0000007cff7c023e */ /* 0x000fe200000010ff */
[----:B------:R-:W-:Y:S01]  /*1720*/  FADD.FTZ R55, R138, -R55 ;  /* 0x800000378a377221 */ /* 0x000fe20000010000 */
[----:B------:R-:W-:Y:S01]  /*1730*/  @P0 FSEL R48, R48, RZ, P2 ;  /* 0x000000ff30300208 */ /* 0x000fe20001000000 */
[----:B------:R-:W-:Y:S01]  /*1740*/  FMUL.FTZ R49, R51, c[0x0][0x1e8] ;  /* 0x00007a0033317a20 */ /* 0x000fe20000410000 */
[----:B------:R-:W-:Y:S01]  /*1750*/  @P0 LOP3.LUT P2, RZ, R57, 0xff0000, RZ, 0xc0, !PT ;  /* 0x00ff000039ff0812 */ /* 0x000fe2000784c0ff */
[-CC-:B------:R-:W-:Y:S01]  /*1760*/  FFMA.FTZ R54, R54, R34.reuse, R39.reuse ;  /* 0x0000002236367223 */ /* 0x180fe20000010027 */
[----:B------:R-:W-:Y:S01]  /*1770*/  @P0 F2FP.BF16.PACK_AB R53, RZ, R53 ;  /* 0x00000035ff35023e */ /* 0x000fe200000010ff */
[-CC-:B------:R-:W-:Y:S01]  /*1780*/  FFMA.FTZ R117, R117, R34.reuse, R39.reuse ;  /* 0x0000002275757223 */ /* 0x180fe20000010027 */
[----:B------:R-:W-:Y:S01]  /*1790*/  FSEL R37, R49, RZ, P3 ;  /* 0x000000ff31257208 */ /* 0x000fe20001800000 */
[-CC-:B------:R-:W-:Y:S01]  /*17a0*/  FFMA.FTZ R115, R115, R34.reuse, R39.reuse ;  /* 0x0000002273737223 */ /* 0x180fe20000010027 */
[----:B------:R-:W-:Y:S01]  /*17b0*/  @P0 FSEL R49, R49, RZ, P2 ;  /* 0x000000ff31310208 */ /* 0x000fe20001000000 */
[-CC-:B------:R-:W-:Y:S01]  /*17c0*/  FFMA.FTZ R121, R121, R34.reuse, R39.reuse ;  /* 0x0000002279797223 */ /* 0x180fe20000010027 */
[----:B------:R-:W-:Y:S01]  /*17d0*/  @P0 LOP3.LUT P2, RZ, R57, 0xff000000, RZ, 0xc0, !PT ;  /* 0xff00000039ff0812 */ /* 0x000fe2000784c0ff */
[-CC-:B------:R-:W-:Y:S01]  /*17e0*/  FFMA.FTZ R116, R116, R34.reuse, R39.reuse ;  /* 0x0000002274747223 */ /* 0x180fe20000010027 */
[----:B------:R-:W-:Y:S01]  /*17f0*/  ISETP.NE.U32.AND P3, PT, RZ, c[0x0][0x258], PT ;  /* 0x00009600ff007a0c */ /* 0x000fe20003f65070 */
[----:B------:R-:W-:Y:S01]  /*1800*/  @P1 FADD.FTZ R50, R11, R50 ;  /* 0x000000320b321221 */ /* 0x000fe20000010000 */
[----:B------:R-:W-:Y:S01]  /*1810*/  @P0 F2FP.BF16.PACK_AB R49, RZ, R49 ;  /* 0x00000031ff31023e */ /* 0x000fe200000010ff */
[----:B------:R-:W-:Y:S01]  /*1820*/  FFMA.FTZ R125, R125, R34, R39 ;  /* 0x000000227d7d7223 */ /* 0x000fe20000010027 */
[----:B------:R-:W-:Y:S01]  /*1830*/  ISETP.NE.AND.EX P3, PT, RZ, c[0x0][0x25c], PT, P3 ;  /* 0x00009700ff007a0c */ /* 0x000fe20003f65330 */
[----:B------:R-:W-:Y:S01]  /*1840*/  FMUL.FTZ R55, R114, R55 ;  /* 0x0000003772377220 */ /* 0x000fe20000410000 */
[----:B------:R-:W-:Y:S01]  /*1850*/  @P0 F2FP.BF16.PACK_AB R58, RZ, R58 ;  /* 0x0000003aff3a023e */ /* 0x000fe200000010ff */
[----:B------:R-:W-:Y:S01]  /*1860*/  FADD.FTZ R123, R123, -R54 ;  /* 0x800000367b7b7221 */ /* 0x000fe20000010000 */
[----:B------:R-:W-:Y:S01]  /*1870*/  SEL R40, R35, R24, P3 ;  /* 0x0000001823287207 */ /* 0x000fe20001800000 */
[----:B------:R-:W-:Y:S01]  /*1880*/  FADD.FTZ R117, R130, -R117 ;  /* 0x8000007582757221 */ /* 0x000fe20000010000 */
[----:B------:R-:W-:Y:S01]  /*1890*/  SEL R38, R33, R22, P3 ;  /* 0x0000001621267207 */ /* 0x000fe20001800000 */
[----:B------:R-:W-:Y:S01]  /*18a0*/  FADD.FTZ R115, R136, -R115 ;  /* 0x8000007388737221 */ /* 0x000fe20000010000 */
[----:B------:R-:W-:Y:S01]  /*18b0*/  SEL R41, R32, R25, P3 ;  /* 0x0000001920297207 */ /* 0x000fe20001800000 */
[----:B------:R-:W-:Y:S01]  /*18c0*/  FADD.FTZ R121, R140, -R121 ;  /* 0x800000798c797221 */ /* 0x000fe20000010000 */
[----:B------:R-:W-:Y:S01]  /*18d0*/  F2FP.BF16.PACK_AB R33, R46, R45 ;  /* 0x0000002d2e21723e */ /* 0x000fe200000010ff */
[----:B------:R-:W-:Y:S01]  /*18e0*/  FADD.FTZ R133, R133, -R116 ;  /* 0x8000007485857221 */ /* 0x000fe20000010000 */
[----:B------:R-:W-:Y:S01]  /*18f0*/  F2FP.BF16.PACK_AB R32, R44, R43 ;  /* 0x0000002b2c20723e */ /* 0x000fe200000010ff */
[----:B------:R-:W-:Y:S01]  /*1900*/  FMUL.FTZ R52, R50, c[0x0][0x1e8] ;  /* 0x00007a0032347a20 */ /* 0x000fe20000410000 */
[----:B------:R-:W-:Y:S01]  /*1910*/  SEL R39, R126, R23, P3 ;  /* 0x000000177e277207 */ /* 0x000fe20001800000 */
[----:B------:R-:W-:Y:S01]  /*1920*/  FADD.FTZ R125, R142, -R125 ;  /* 0x8000007d8e7d7221 */ /* 0x000fe20000010000 */
[----:B------:R-:W-:Y:S01]  /*1930*/  SEL R36, R131, R20, P3 ;  /* 0x0000001483247207 */ /* 0x000fe20001800000 */
[----:B------:R-:W-:Y:S01]  /*1940*/  @P1 FADD.FTZ R55, R16, R55 ;  /* 0x0000003710371221 */ /* 0x000fe20000010000 */
[----:B------:R-:W-:Y:S01]  /*1950*/  FSEL R128, R52, RZ, P6 ;  /* 0x000000ff34807208 */ /* 0x000fe20003000000 */
[----:B------:R-:W-:Y:S01]  /*1960*/  FMUL.FTZ R123, R114, R123 ;  /* 0x0000007b727b7220 */ /* 0x000fe20000410000 */
[----:B------:R-:W-:Y:S01]  /*1970*/  @P0 FSEL R52, R52, RZ, P2 ;  /* 0x000000ff34340208 */ /* 0x000fe20001000000 */
[C---:B------:R-:W-:Y:S01]  /*1980*/  FMUL.FTZ R54, R114.reuse, R119 ;  /* 0x0000007772367220 */ /* 0x040fe20000410000 */
[----:B------:R-:W-:Y:S01]  /*1990*/  LOP3.LUT P2, RZ, R61, 0xff, RZ, 0xc0, !PT ;  /* 0x000000ff3dff7812 */ /* 0x000fe2000784c0ff */
[----:B------:R-:W-:Y:S01]  /*19a0*/  FMUL.FTZ R117, R114, R117 ;  /* 0x0000007572757220 */ /* 0x000fe20000410000 */
[----:B------:R-:W-:Y:S01]  /*19b0*/  LOP3.LUT P6, RZ, R60, 0xff0000, RZ, 0xc0, !PT ;  /* 0x00ff00003cff7812 */ /* 0x000fe200078cc0ff */
[C---:B------:R-:W-:Y:S01]  /*19c0*/  FMUL.FTZ R116, R114.reuse, R115 ;  /* 0x0000007372747220 */ /* 0x040fe20000410000 */
[----:B------:R-:W-:Y:S01]  /*19d0*/  SEL R24, R55, R24, P3 ;  /* 0x0000001837187207 */ /* 0x000fe20001800000 */
[----:B------:R-:W-:Y:S01]  /*19e0*/  FMUL.FTZ R34, R114, R121 ;  /* 0x0000007972227220 */ /* 0x000fe20000410000 */
[----:B------:R-:W-:Y:S01]  /*19f0*/  F2FP.BF16.PACK_AB R35, R128, R37 ;  /* 0x000000258023723e */ /* 0x000fe200000010ff */
[C---:B------:R-:W-:Y:S01]  /*1a00*/  FMUL.FTZ R133, R114.reuse, R133 ;  /* 0x0000008572857220 */ /* 0x040fe20000410000 */
[----:B------:R-:W-:Y:S01]  /*1a10*/  SEL R42, R51, R26, P3 ;  /* 0x0000001a332a7207 */ /* 0x000fe20001800000 */
[----:B------:R-:W-:Y:S01]  /*1a20*/  FMUL.FTZ R114, R114, R125 ;  /* 0x0000007d72727220 */ /* 0x000fe20000410000 */
[----:B------:R-:W-:Y:S01]  /*1a30*/  SEL R43, R50, R27, P3 ;  /* 0x0000001b322b7207 */ /* 0x000fe20001800000 */
[----:B------:R-:W-:Y:S01]  /*1a40*/  FMUL.FTZ R125, R55, c[0x0][0x1e8] ;  /* 0x00007a00377d7a20 */ /* 0x000fe20000410000 */
[----:B------:R-:W-:Y:S01]  /*1a50*/  HFMA2.MMA R55, -RZ, RZ, 0, 9.5367431640625e-07 ;  /* 0x00000010ff377435 */ /* 0x000fe200000001ff */
[----:B------:R-:W-:Y:S01]  /*1a60*/  @P1 FADD.FTZ R117, R14, R117 ;  /* 0x000000750e751221 */ /* 0x000fe20000010000 */
[----:B------:R-:W-:Y:S01]  /*1a70*/  @P0 F2FP.BF16.PACK_AB R127, RZ, R127 ;  /* 0x0000007fff7f023e */ /* 0x000fe200000010ff */
[----:B------:R-:W-:Y:S01]  /*1a80*/  @P1 FADD.FTZ R133, R18, R133 ;  /* 0x0000008512851221 */ /* 0x000fe20000010000 */
[----:B------:R-:W-:Y:S01]  /*1a90*/  FSEL R129, R125, RZ, P2 ;  /* 0x000000ff7d817208 */ /* 0x000fe20001000000 */
[----:B------:R-:W-:Y:S01]  /*1aa0*/  FMUL.FTZ R119, R117, c[0x0][0x1e8] ;  /* 0x00007a0075777a20 */ /* 0x000fe20000410000 */
[----:B------:R-:W-:Y:S01]  /*1ab0*/  ISETP.NE.U32.AND P2, PT, RZ, c[0x0][0x258], PT ;  /* 0x00009600ff007a0c */ /* 0x000fe20003f45070 */
[----:B------:R-:W-:Y:S01]  /*1ac0*/  @P1 FADD.FTZ R123, R12, R123 ;  /* 0x0000007b0c7b1221 */ /* 0x000fe20000010000 */
[----:B------:R-:W-:Y:S01]  /*1ad0*/  @P0 F2FP.BF16.PACK_AB R48, RZ, R48 ;  /* 0x00000030ff30023e */ /* 0x000fe200000010ff */
[----:B------:R-:W-:Y:S01]  /*1ae0*/  @P1 FADD.FTZ R116, R15, R116 ;  /* 0x000000740f741221 */ /* 0x000fe20000010000 */
[----:B------:R-:W-:Y:S01]  /*1af0*/  ISETP.NE.AND.EX P2, PT, RZ, c[0x0][0x25c], PT, P2 ;  /* 0x00009700ff007a0c */ /* 0x000fe20003f45320 */
[----:B------:R-:W-:Y:S01]  /*1b00*/  FMUL.FTZ R134, R133, c[0x0][0x1e8] ;  /* 0x00007a0085867a20 */ /* 0x000fe20000410000 */
[----:B------:R-:W-:Y:S01]  /*1b10*/  FSEL R121, R119, RZ, P6 ;  /* 0x000000ff77797208 */ /* 0x000fe20003000000 */
[----:B------:R-:W-:Y:S01]  /*1b20*/  @P1 FADD.FTZ R34, R17, R34 ;  /* 0x0000002211221221 */ /* 0x000fe20000010000 */
[----:B------:R-:W-:Y:S01]  /*1b30*/  LOP3.LUT P6, RZ, R61, 0xff0000, RZ, 0xc0, !PT ;  /* 0x00ff00003dff7812 */ /* 0x000fe200078cc0ff */
[----:B------:R-:W-:Y:S01]  /*1b40*/  FMUL.FTZ R59, R123, c[0x0][0x1e8] ;  /* 0x00007a007b3b7a20 */ /* 0x000fe20000410000 */
[----:B------:R-:W-:Y:S01]  /*1b50*/  SEL R23, R116, R23, P3 ;  /* 0x0000001774177207 */ /* 0x000fe20001800000 */
[----:B------:R-:W-:Y:S01]  /*1b60*/  @P1 FADD.FTZ R114, R19, R114 ;  /* 0x0000007213721221 */ /* 0x000fe20000010000 */
[----:B------:R-:W-:Y:S01]  /*1b70*/  FSEL R135, R134, RZ, P6 ;  /* 0x000000ff86877208 */ /* 0x000fe20003000000 */
[----:B------:R-:W-:Y:S01]  /*1b80*/  FMUL.FTZ R116, R116, c[0x0][0x1e8] ;  /* 0x00007a0074747a20 */ /* 0x000fe20000410000 */
[----:B------:R-:W-:Y:S01]  /*1b90*/  LOP3.LUT P6, RZ, R60, 0xff000000, RZ, 0xc0, !PT ;  /* 0xff0000003cff7812 */ /* 0x000fe200078cc0ff */
[C---:B------:R-:W-:Y:S01]  /*1ba0*/  FMUL.FTZ R130, R34.reuse, c[0x0][0x1e8] ;  /* 0x00007a0022827a20 */ /* 0x040fe20000410000 */
[----:B------:R-:W-:Y:S01]  /*1bb0*/  SEL R25, R34, R25, P3 ;  /* 0x0000001922197207 */ /* 0x000fe20001800000 */
[----:B------:R-:W-:Y:S01]  /*1bc0*/  @P1 FADD.FTZ R54, R13, R54 ;  /* 0x000000360d361221 */ /* 0x000fe20000010000 */
[----:B------:R-:W-:-:S02]  /*1bd0*/  @P2 MOV R37, 0x20 ;  /* 0x0000002000252802 */ /* 0x000fc40000000f00 */
[----:B------:R-:W-:Y:S02]  /*1be0*/  FSEL R115, R59, RZ, P5 ;  /* 0x000000ff3b737208 */ /* 0x000fe40002800000 */
[----:B------:R-:W-:Y:S01]  /*1bf0*/  F2FP.BF16.PACK_AB R34, R118, R47 ;  /* 0x0000002f7622723e */ /* 0x000fe200000010ff */
[----:B------:R-:W-:Y:S01]  /*1c00*/  @P2 IMAD.WIDE.U32 R44, R112, R37, c[0x0][0x258] ;  /* 0x00009600702c2625 */ /* 0x000fe200078e0025 */
[----:B------:R-:W-:Y:S02]  /*1c10*/  SEL R37, R122, R21, P3 ;  /* 0x000000157a257207 */ /* 0x000fe40001800000 */
[----:B------:R-:W-:Y:S01]  /*1c20*/  LOP3.LUT P5, RZ, R61, 0xff00, RZ, 0xc0, !PT ;  /* 0x0000ff003dff7812 */ /* 0x000fe200078ac0ff */
[----:B------:R-:W-:Y:S01]  /*1c30*/  IMAD.WIDE.U32 R46, R112, R55, c[0x0][0x248] ;  /* 0x00009200702e7625 */ /* 0x000fe200078e0037 */
[----:B------:R-:W-:Y:S01]  /*1c40*/  SEL R27, R114, R27, P3 ;  /* 0x0000001b721b7207 */ /* 0x000fe20001800000 */
[----:B------:R0:W-:Y:S01]  /*1c50*/  @P2 STG.E.128 [R44.64], R36 ;  /* 0x000000242c002986 */ /* 0x0001e2000c101d04 */
[----:B------:R-:W-:Y:S01]  /*1c60*/  SEL R21, R54, R21, P3 ;  /* 0x0000001536157207 */ /* 0x000fe20001800000 */
[----:B------:R-:W-:Y:S01]  /*1c70*/  FMUL.FTZ R114, R114, c[0x0][0x1e8] ;  /* 0x00007a0072727a20 */ /* 0x000fe20000410000 */
[----:B------:R-:W-:Y:S01]  /*1c80*/  @P0 F2FP.BF16.PACK_AB R52, RZ, R52 ;  /* 0x00000034ff34023e */ /* 0x000fe200000010ff */
[----:B------:R-:W-:Y:S01]  /*1c90*/  @P2 STG.E.128 [R44.64+0x10], R40 ;  /* 0x000010282c002986 */ /* 0x000fe2000c101d04 */
[----:B------:R-:W-:Y:S01]  /*1ca0*/  @P0 PRMT R28, R120, 0x7610, R28 ;  /* 0x00007610781c0816 */ /* 0x000fe2000000001c */
[----:B------:R-:W-:Y:S01]  /*1cb0*/  FMUL.FTZ R54, R54, c[0x0][0x1e8] ;  /* 0x00007a0036367a20 */ /* 0x000fe20000410000 */
[----:B------:R-:W-:Y:S01]  /*1cc0*/  @P0 PRMT R29, R124, 0x7610, R29 ;  /* 0x000076107c1d0816 */ /* 0x000fe2000000001d */
[----:B------:R1:W-:Y:S01]  /*1cd0*/  STG.E.128 [R46.64], R32 ;  /* 0x000000202e007986 */ /* 0x0003e2000c101d04 */
[----:B------:R-:W-:-:S02]  /*1ce0*/  @P0 PRMT R30, R53, 0x7610, R30 ;  /* 0x00007610351e0816 */ /* 0x000fc4000000001e */
[----:B------:R-:W-:Y:S02]  /*1cf0*/  @P0 PRMT R31, R49, 0x7610, R31 ;  /* 0x00007610311f0816 */ /* 0x000fe4000000001f */
[----:B------:R-:W-:Y:S02]  /*1d00*/  FSEL R132, R130, RZ, P5 ;  /* 0x000000ff82847208 */ /* 0x000fe40002800000 */
[----:B------:R-:W-:Y:S02]  /*1d10*/  LOP3.LUT P1, RZ, R61, 0xff000000, RZ, 0xc0, !PT ;  /* 0xff0000003dff7812 */ /* 0x000fe4000782c0ff */
[----:B------:R-:W-:Y:S01]  /*1d20*/  LOP3.LUT P5, RZ, R60, 0xff00, RZ, 0xc0, !PT ;  /* 0x0000ff003cff7812 */ /* 0x000fe200078ac0ff */
[----:B0-----:R-:W-:Y:S01]  /*1d30*/  @P2 IMAD.MOV.U32 R38, RZ, RZ, 0x20 ;  /* 0x00000020ff262424 */ /* 0x001fe200078e00ff */
[----:B------:R-:W-:Y:S02]  /*1d40*/  FSEL R36, R116, RZ, P6 ;  /* 0x000000ff74247208 */ /* 0x000fe40003000000 */
[----:B------:R-:W-:Y:S01]  /*1d50*/  @P0 MOV R51, R2 ;  /* 0x0000000200330202 */ /* 0x000fe20000000f00 */
[----:B------:R-:W-:Y:S01]  /*1d60*/  @P2 IMAD.WIDE.U32 R38, R113, R38, c[0x0][0x258] ;  /* 0x0000960071262625 */ /* 0x000fe200078e0026 */
[----:B------:R-:W-:-:S02]  /*1d70*/  @P0 PRMT R28, R28, 0x5410, R58 ;  /* 0x000054101c1c0816 */ /* 0x000fc4000000003a */
[----:B------:R-:W-:Y:S02]  /*1d80*/  @P0 PRMT R29, R29, 0x5410, R127 ;  /* 0x000054101d1d0816 */ /* 0x000fe4000000007f */
[----:B-1----:R-:W-:Y:S01]  /*1d90*/  F2FP.BF16.PACK_AB R33, R36, R121 ;  /* 0x000000792421723e */ /* 0x002fe200000010ff */
[----:B------:R-:W-:Y:S01]  /*1da0*/  @P0 IMAD.WIDE.U32 R36, R112, R55, c[0x0][0x250] ;  /* 0x0000940070240625 */ /* 0x000fe200078e0037 */
[----:B------:R-:W-:Y:S02]  /*1db0*/  @P0 PRMT R30, R30, 0x5410, R48 ;  /* 0x000054101e1e0816 */ /* 0x000fe40000000030 */
[----:B------:R-:W-:Y:S02]  /*1dc0*/  @P0 PRMT R31, R31, 0x5410, R52 ;  /* 0x000054101f1f0816 */ /* 0x000fe40000000034 */
[----:B------:R-:W-:Y:S02]  /*1dd0*/  SEL R20, R123, R20, P3 ;  /* 0x000000147b147207 */ /* 0x000fe40001800000 */
[----:B------:R-:W-:Y:S01]  /*1de0*/  SEL R22, R117, R22, P3 ;  /* 0x0000001675167207 */ /* 0x000fe20001800000 */
[----:B------:R-:W-:Y:S01]  /*1df0*/  @P0 STG.E.128 [R36.64], R28 ;  /* 0x0000001c24000986 */ /* 0x000fe2000c101d04 */
[----:B------:R-:W-:-:S02]  /*1e00*/  SEL R26, R133, R26, P3 ;  /* 0x0000001a851a7207 */ /* 0x000fc40001800000 */
[----:B------:R-:W-:Y:S01]  /*1e10*/  FSEL R34, R114, RZ, P1 ;  /* 0x000000ff72227208 */ /* 0x000fe20000800000 */
[----:B------:R-:W-:Y:S01]  /*1e20*/  @P2 STG.E.128 [R38.64], R20 ;  /* 0x0000001426002986 */ /* 0x000fe2000c101d04 */
[----:B------:R-:W-:Y:S02]  /*1e30*/  IADD3 R46, R112, 0x100, RZ ;  /* 0x00000100702e7810 */ /* 0x000fe40007ffe0ff */
[----:B------:R-:W-:Y:S01]  /*1e40*/  FSEL R32, R54, RZ, P5 ;  /* 0x000000ff36207208 */ /* 0x000fe20002800000 */
[----:B------:R-:W-:Y:S01]  /*1e50*/  @P2 STG.E.128 [R38.64+0x10], R24 ;  /* 0x0000101826002986 */ /* 0x000fe2000c101d04 */
[----:B------:R-:W-:Y:S01]  /*1e60*/  @P0 LOP3.LUT P3, RZ, R51, 0xff, RZ, 0xc0, !PT ;  /* 0x000000ff33ff0812 */ /* 0x000fe2000786c0ff */
[----:B------:R-:W-:Y:S01]  /*1e70*/  IMAD.WIDE.U32 R40, R55, R46, c[0x0][0x248] ;  /* 0x0000920037287625 */ /* 0x000fe200078e002e */
[----:B------:R-:W-:Y:S02]  /*1e80*/  @P0 LOP3.LUT P1, RZ, R2, 0xff00, RZ, 0xc0, !PT ;  /* 0x0000ff0002ff0812 */ /* 0x000fe4000782c0ff */
[----:B------:R-:W-:-:S02]  /*1e90*/  F2FP.BF16.PACK_AB R35, R34, R135 ;  /* 0x000000872223723e */ /* 0x000fc400000010ff */
[----:B------:R-:W-:Y:S02]  /*1ea0*/  F2FP.BF16.PACK_AB R34, R132, R129 ;  /* 0x000000818422723e */ /* 0x000fe400000010ff */
        /* <DEDUP_REMOVED lines=38> */
.L_x_665:
        /* <DEDUP_REMOVED lines=29> */
.L_x_662:
[----:B------:R-:W0:Y:S01]  /*22e0*/  S2UR UR6, SR_CTAID.X ;  /* 0x00000000000679c3 */ /* 0x000e220000002500 */
[----:B------:R-:W-:Y:S01]  /*22f0*/  HFMA2.MMA R5, -RZ, RZ, 0, 1.9073486328125e-06 ;  /* 0x00000020ff057435 */ /* 0x000fe200000001ff */
[C---:B------:R-:W-:Y:S02]  /*2300*/  LOP3.LUT R3, R62.reuse, 0xff, RZ, 0xc0, !PT ;  /* 0x000000ff3e037812 */ /* 0x040fe400078ec0ff */
        /* <DEDUP_REMOVED lines=14> */
.L_x_663:
[----:B------:R-:W-:Y:S01]  /*23f0*/  HFMA2.MMA R41, -RZ, RZ, 0, 1.847743988037109375e-06 ;  /* 0x0000001fff297435 */ /* 0x000fe200000001ff */
[----:B------:R-:W-:Y:S01]  /*2400*/  MOV R35, R37 ;  /* 0x0000002500237202 */ /* 0x000fe20000000f00 */
[----:B------:R-:W-:Y:S01]  /*2410*/  IMAD.MOV.U32 R36, RZ, RZ, 0x10 ;  /* 0x00000010ff247424 */ /* 0x000fe200078e00ff */
[----:B------:R-:W-:-:S02]  /*2420*/  MOV R42, 0xffffffff ;  /* 0xffffffff002a7802 */ /* 0x000fc40000000f00 */
[----:B------:R-:W-:Y:S02]  /*2430*/  MOV R32, 0x2450 ;  /* 0x0000245000207802 */ /* 0x000fe40000000f00 */
[----:B-----5:R-:W-:Y:S05]  /*2440*/  CALL.REL.NOINC `($__internal_47_$__cuda_sm70_shflsync_down_p) ;  /* 0x0000046000007944 */ /* 0x020fea0003c00000 */
[----:B-1----:R-:W-:Y:S01]  /*2450*/  MOV R34, R35 ;  /* 0x0000002300227202 */ /* 0x002fe20000000f00 */
[----:B0-----:R-:W-:Y:S05]  /*2460*/  BRA `(.L_x_667) ;  /* 0xffffeb0000007947 */ /* 0x001fea000383ffff */
.L_x_664:
[----:B------:R-:W-:Y:S01]  /*2470*/  HFMA2.MMA R36, -RZ, RZ, 0, 9.5367431640625e-07 ;  /* 0x00000010ff247435 */ /* 0x000fe200000001ff */
[----:B------:R-:W-:Y:S01]  /*2480*/  IMAD.MOV.U32 R35, RZ, RZ, R38 ;  /* 0x000000ffff237224 */ /* 0x000fe200078e0026 */
[----:B------:R-:W-:Y:S02]  /*2490*/  MOV R41, 0x1f ;  /* 0x0000001f00297802 */ /* 0x000fe40000000f00 */
[----:B------:R-:W-:Y:S02]  /*24a0*/  MOV R42, 0xffffffff ;  /* 0xffffffff002a7802 */ /* 0x000fe40000000f00 */
[----:B------:R-:W-:Y:S02]  /*24b0*/  MOV R32, 0x24d0 ;  /* 0x000024d000207802 */ /* 0x000fe40000000f00 */
[----:B01---5:R-:W-:Y:S05]  /*24c0*/  CALL.REL.NOINC `($__internal_47_$__cuda_sm70_shflsync_down_p) ;  /* 0x000003e000007944 */ /* 0x023fea0003c00000 */
[----:B------:R-:W-:Y:S01]  /*24d0*/  FADD.FTZ R37, R37, R34 ;  /* 0x0000002225257221 */ /* 0x000fe20000010000 */
[----:B0-----:R-:W-:Y:S01]  /*24e0*/  HFMA2.MMA R41, -RZ, RZ, 0, 1.847743988037109375e-06 ;  /* 0x0000001fff297435 */ /* 0x001fe200000001ff */
[----:B-1----:R-:W-:Y:S01]  /*24f0*/  FADD.FTZ R38, R38, R35 ;  /* 0x0000002326267221 */ /* 0x002fe20000010000 */
[----:B------:R-:W-:Y:S01]  /*2500*/  MOV R42, 0xffffffff ;  /* 0xffffffff002a7802 */ /* 0x000fe20000000f00 */
[----:B------:R-:W-:Y:S01]  /*2510*/  IMAD.MOV.U32 R36, RZ, RZ, 0x8 ;  /* 0x00000008ff247424 */ /* 0x000fe200078e00ff */
[----:B------:R-:W-:-:S02]  /*2520*/  MOV R35, R37 ;  /* 0x0000002500237202 */ /* 0x000fc40000000f00 */
[----:B------:R-:W-:Y:S02]  /*2530*/  MOV R32, 0x2550 ;  /* 0x0000255000207802 */ /* 0x000fe40000000f00 */
[----:B------:R-:W-:Y:S05]  /*2540*/  CALL.REL.NOINC `($__internal_47_$__cuda_sm70_shflsync_down_p) ;  /* 0x0000036000007944 */ /* 0x000fea0003c00000 */
[----:B0-----:R-:W-:Y:S01]  /*2550*/  HFMA2.MMA R36, -RZ, RZ, 0, 4.76837158203125e-07 ;  /* 0x00000008ff247435 */ /* 0x001fe200000001ff */
[----:B-1----:R-:W-:Y:S01]  /*2560*/  IMAD.MOV.U32 R34, RZ, RZ, R35 ;  /* 0x000000ffff227224 */ /* 0x002fe200078e0023 */
[----:B------:R-:W-:Y:S01]  /*2570*/  MOV R35, R38 ;  /* 0x0000002600237202 */ /* 0x000fe20000000f00 */
[----:B------:R-:W-:Y:S01]  /*2580*/  IMAD.MOV.U32 R42, RZ, RZ, -0x1 ;  /* 0xffffffffff2a7424 */ /* 0x000fe200078e00ff */
[----:B------:R-:W-:Y:S02]  /*2590*/  MOV R41, 0x1f ;  /* 0x0000001f00297802 */ /* 0x000fe40000000f00 */
[----:B------:R-:W-:Y:S02]  /*25a0*/  MOV R32, 0x25c0 ;  /* 0x000025c000207802 */ /* 0x000fe40000000f00 */
[----:B------:R-:W-:Y:S05]  /*25b0*/  CALL.REL.NOINC `($__internal_47_$__cuda_sm70_shflsync_down_p) ;  /* 0x000002f000007944 */ /* 0x000fea0003c00000 */
[----:B------:R-:W-:Y:S01]  /*25c0*/  FADD.FTZ R37, R34, R37 ;  /* 0x0000002522257221 */ /* 0x000fe20000010000 */
[----:B0-----:R-:W-:Y:S01]  /*25d0*/  HFMA2.MMA R36, -RZ, RZ, 0, 2.384185791015625e-07 ;  /* 0x00000004ff247435 */ /* 0x001fe200000001ff */
[----:B-1----:R-:W-:Y:S01]  /*25e0*/  FADD.FTZ R38, R38, R35 ;  /* 0x0000002326267221 */ /* 0x002fe20000010000 */
[----:B------:R-:W-:Y:S01]  /*25f0*/  MOV R41, 0x1f ;  /* 0x0000001f00297802 */ /* 0x000fe20000000f00 */
[----:B------:R-:W-:Y:S01]  /*2600*/  IMAD.MOV.U32 R35, RZ, RZ, R37 ;  /* 0x000000ffff237224 */ /* 0x000fe200078e0025 */
[----:B------:R-:W-:-:S02]  /*2610*/  MOV R42, 0xffffffff ;  /* 0xffffffff002a7802 */ /* 0x000fc40000000f00 */
[----:B------:R-:W-:Y:S02]  /*2620*/  MOV R32, 0x2640 ;  /* 0x0000264000207802 */ /* 0x000fe40000000f00 */
[----:B------:R-:W-:Y:S05]  /*2630*/  CALL.REL.NOINC `($__internal_47_$__cuda_sm70_shflsync_down_p) ;  /* 0x0000027000007944 */ /* 0x000fea0003c00000 */
[----:B0-----:R-:W-:Y:S01]  /*2640*/  HFMA2.MMA R36, -RZ, RZ, 0, 2.384185791015625e-07 ;  /* 0x00000004ff247435 */ /* 0x001fe200000001ff */
[----:B-1----:R-:W-:Y:S01]  /*2650*/  MOV R34, R35 ;  /* 0x0000002300227202 */ /* 0x002fe20000000f00 */
[----:B------:R-:W-:Y:S01]  /*2660*/  IMAD.MOV.U32 R41, RZ, RZ, 0x1f ;  /* 0x0000001fff297424 */ /* 0x000fe200078e00ff */
[----:B------:R-:W-:Y:S02]  /*2670*/  MOV R35, R38 ;  /* 0x0000002600237202 */ /* 0x000fe40000000f00 */
[----:B------:R-:W-:Y:S02]  /*2680*/  MOV R42, 0xffffffff ;  /* 0xffffffff002a7802 */ /* 0x000fe40000000f00 */
[----:B------:R-:W-:Y:S02]  /*2690*/  MOV R32, 0x26b0 ;  /* 0x000026b000207802 */ /* 0x000fe40000000f00 */
[----:B------:R-:W-:Y:S05]  /*26a0*/  CALL.REL.NOINC `($__internal_47_$__cuda_sm70_shflsync_down_p) ;  /* 0x0000020000007944 */ /* 0x000fea0003c00000 */
[----:B------:R-:W-:Y:S01]  /*26b0*/  FADD.FTZ R37, R34, R37 ;  /* 0x0000002522257221 */ /* 0x000fe20000010000 */
[----:B0-----:R-:W-:Y:S01]  /*26c0*/  HFMA2.MMA R36, -RZ, RZ, 0, 1.1920928955078125e-07 ;  /* 0x00000002ff247435 */ /* 0x001fe200000001ff */
[----:B-1----:R-:W-:Y:S01]  /*26d0*/  FADD.FTZ R38, R38, R35 ;  /* 0x0000002326267221 */ /* 0x002fe20000010000 */
[----:B------:R-:W-:Y:S01]  /*26e0*/  MOV R41, 0x1f ;  /* 0x0000001f00297802 */ /* 0x000fe20000000f00 */
[----:B------:R-:W-:Y:S01]  /*26f0*/  IMAD.MOV.U32 R42, RZ, RZ, -0x1 ;  /* 0xffffffffff2a7424 */ /* 0x000fe200078e00ff */
[----:B------:R-:W-:-:S02]  /*2700*/  MOV R35, R37 ;  /* 0x0000002500237202 */ /* 0x000fc40000000f00 */
[----:B------:R-:W-:Y:S02]  /*2710*/  MOV R32, 0x2730 ;  /* 0x0000273000207802 */ /* 0x000fe40000000f00 */
[----:B------:R-:W-:Y:S05]  /*2720*/  CALL.REL.NOINC `($__internal_47_$__cuda_sm70_shflsync_down_p) ;  /* 0x0000018000007944 */ /* 0x000fea0003c00000 */
[----:B0-----:R-:W-:Y:S01]  /*2730*/  HFMA2.MMA R41, -RZ, RZ, 0, 1.847743988037109375e-06 ;  /* 0x0000001fff297435 */ /* 0x001fe200000001ff */
[----:B-1----:R-:W-:Y:S01]  /*2740*/  MOV R34, R35 ;  /* 0x0000002300227202 */ /* 0x002fe20000000f00 */
[----:B------:R-:W-:Y:S01]  /*2750*/  IMAD.MOV.U32 R36, RZ, RZ, 0x2 ;  /* 0x00000002ff247424 */ /* 0x000fe200078e00ff */
[----:B------:R-:W-:Y:S02]  /*2760*/  MOV R35, R38 ;  /* 0x0000002600237202 */ /* 0x000fe40000000f00 */
[----:B------:R-:W-:Y:S02]  /*2770*/  MOV R42, 0xffffffff ;  /* 0xffffffff002a7802 */ /* 0x000fe40000000f00 */
[----:B------:R-:W-:Y:S02]  /*2780*/  MOV R32, 0x27a0 ;  /* 0x000027a000207802 */ /* 0x000fe40000000f00 */
[----:B------:R-:W-:Y:S05]  /*2790*/  CALL.REL.NOINC `($__internal_47_$__cuda_sm70_shflsync_down_p) ;  /* 0x0000011000007944 */ /* 0x000fea0003c00000 */
[----:B------:R-:W-:Y:S01]  /*27a0*/  FADD.FTZ R37, R34, R37 ;  /* 0x0000002522257221 */ /* 0x000fe20000010000 */
[----:B0-----:R-:W-:Y:S01]  /*27b0*/  HFMA2.MMA R36, -RZ, RZ, 0, 5.9604644775390625e-08 ;  /* 0x00000001ff247435 */ /* 0x001fe200000001ff */
[----:B-1----:R-:W-:Y:S01]  /*27c0*/  FADD.FTZ R39, R38, R35 ;  /* 0x0000002326277221 */ /* 0x002fe20000010000 */
[----:B------:R-:W-:Y:S01]  /*27d0*/  MOV R42, 0xffffffff ;  /* 0xffffffff002a7802 */ /* 0x000fe20000000f00 */
[----:B------:R-:W-:Y:S01]  /*27e0*/  IMAD.MOV.U32 R41, RZ, RZ, 0x1f ;  /* 0x0000001fff297424 */ /* 0x000fe200078e00ff */
        /* <DEDUP_REMOVED lines=10> */
[----:B-1----:R-:W-:Y:S01]  /*2890*/  MOV R32, R35 ;  /* 0x0000002300207202 */ /* 0x002fe20000000f00 */
[----:B0-----:R-:W-:Y:S05]  /*28a0*/  BRA `(.L_x_668) ;  /* 0xffffe7e000007947 */ /* 0x001fea000383ffff */
        .weak           $__internal_47_$__cuda_sm70_shflsync_down_p
        .type           $__internal_47_$__cuda_sm70_shflsync_down_p,@function
        .size           $__internal_47_$__cuda_sm70_shflsync_down_p,(.L_x_1810 - $__internal_47_$__cuda_sm70_shflsync_down_p)
$__internal_47_$__cuda_sm70_shflsync_down_p:
[----:B------:R-:W-:Y:S01]  /*28b0*/  HFMA2.MMA R33, -RZ, RZ, 0, 0 ;  /* 0x00000000ff217435 */ /* 0x000fe200000001ff */
[----:B------:R-:W-:Y:S04]  /*28c0*/  WARPSYNC R42 ;  /* 0x0000002a00007348 */ /* 0x000fe80003800000 */
[----:B------:R0:W1:Y:S01]  /*28d0*/  SHFL.DOWN PT, R35, R35, R36, R41 ;  /* 0x0800002423237389 */ /* 0x00006200000e0029 */
[----:B------:R-:W-:Y:S05]  /*28e0*/  RET.REL.NODEC R32 `(_ZN10layer_norm31ln_parallel_residual_bwd_kernelINS_13Kernel_traitsI13__nv_bfloat16S2_fS2_fjLj4096ELj1ELj1ELj8ELj16ENS_18Kernel_traits_baseILj4096ES2_S2_fS2_fjLj256EEEEELb1ELb1ELb1EEEvNS_9BwdParamsE) ;  /* 0xffffd71020007950 */ /* 0x000fea0003c3ffff */
.L_x_669:
        /* <DEDUP_REMOVED lines=9> */
.L_x_1810:


//--------------------- .text._ZN10layer_norm31ln_parallel_residual_bwd_kernelINS_13Kernel_traitsIf13__nv_bfloat16fS2_fjLj4096ELj1ELj1ELj8ELj16ENS_18Kernel_traits_baseILj4096EfS2_fS2_fjLj256EEEEELb0ELb0ELb0EEEvNS_9BwdParamsE --------------------------
	.section	.text._ZN10layer_norm31ln_parallel_residual_bwd_kernelINS_13Kernel_traitsIf13__nv_bfloat16fS2_fjLj4096ELj1ELj1ELj8ELj16ENS_18Kernel_traits_baseILj4096EfS2_fS2_fjLj256EEEEELb0ELb0ELb0EEEvNS_9BwdParamsE,"ax",@progbits
	.sectioninfo	@"SHI_REGISTERS=189"
	.align	128
        .global         _ZN10layer_norm31ln_parallel_residual_bwd_kernelINS_13Kernel_traitsIf13__nv_bfloat16fS2_fjLj4096ELj1ELj1ELj8ELj16ENS_18Kernel_traits_baseILj4096EfS2_fS2_fjLj256EEEEELb0ELb0ELb0EEEvNS_9BwdParamsE
        .type           _ZN10layer_norm31ln_parallel_residual_bwd_kernelINS_13Kernel_traitsIf13__nv_bfloat16fS2_fjLj4096ELj1ELj1ELj8ELj16ENS_18Kernel_traits_baseILj4096EfS2_fS2_fjLj256EEEEELb0ELb0ELb0EEEvNS_9BwdParamsE,@function
        .size           _ZN10layer_norm31ln_parallel_residual_bwd_kernelINS_13Kernel_traitsIf13__nv_bfloat16fS2_fjLj4096ELj1ELj1ELj8ELj16ENS_18Kernel_traits_baseILj4096EfS2_fS2_fjLj256EEEEELb0ELb0ELb0EEEvNS_9BwdParamsE,(.L_x_1811 - _ZN10layer_norm31ln_parallel_residual_bwd_kernelINS_13Kernel_traitsIf13__nv_bfloat16fS2_fjLj4096ELj1ELj1ELj8ELj16ENS_18Kernel_traits_baseILj4096EfS2_fS2_fjLj256EEEEELb0ELb0ELb0EEEvNS_9BwdParamsE)
        .other          _ZN10layer_norm31ln_parallel_residual_bwd_kernelINS_13Kernel_traitsIf13__nv_bfloat16fS2_fjLj4096ELj1ELj1ELj8ELj16ENS_18Kernel_traits_baseILj4096EfS2_fS2_fjLj256EEEEELb0ELb0ELb0EEEvNS_9BwdParamsE,@"STO_CUDA_ENTRY STV_DEFAULT"
_ZN10layer_norm31ln_parallel_residual_bwd_kernelINS_13Kernel_traitsIf13__nv_bfloat16fS2_fjLj4096ELj1ELj1ELj8ELj16ENS_18Kernel_traits_baseILj4096EfS2_fS2_fjLj256EEEEELb0ELb0ELb0EEEvNS_9BwdParamsE:
.text._ZN10layer_norm31ln_parallel_residual_bwd_kernelINS_13Kernel_traitsIf13__nv_bfloat16fS2_fjLj4096ELj1ELj1ELj8ELj16ENS_18Kernel_traits_baseILj4096EfS2_fS2_fjLj256EEEEELb0ELb0ELb0EEEvNS_9BwdParamsE:
        /* <DEDUP_REMOVED lines=19> */
[----:B------:R1:W5:Y:S03]  /*0130*/  @P2 LDG.E.128 R104, [R4.64] ;  /* 0x0000000404682981 */ /* 0x000366000c1e1d00 */
[----:B------:R-:W-:Y:S01]  /*0140*/  @P3 IMAD.WIDE.U32 R8, R8, R9, c[0x0][0x1b8] ;  /* 0x00006e0008083625 */ /* 0x000fe200078e0009 */
[----:B------:R1:W5:Y:S04]  /*0150*/  @P2 LDG.E.128 R100, [R4.64+0x10] ;  /* 0x0000100404642981 */ /* 0x000368000c1e1d00 */
[----:B------:R1:W5:Y:S04]  /*0160*/  @P3 LDG.E.128 R96, [R6.64] ;  /* 0x0000000406603981 */ /* 0x000368000c1e1d00 */
[----:B------:R1:W5:Y:S04]  /*0170*/  @P3 LDG.E.128 R92, [R6.64+0x10] ;  /* 0x00001004065c3981 */ /* 0x000368000c1e1d00 */
[----:B------:R1:W5:Y:S04]  /*0180*/  @P3 LDG.E.128 R88, [R8.64] ;  /* 0x0000000408583981 */ /* 0x000368000c1e1d00 */
[----:B------:R1:W5:Y:S04]  /*0190*/  @P3 LDG.E.128 R84, [R8.64+0x10] ;  /* 0x0000100408543981 */ /* 0x000368000c1e1d00 */
[----:B------:R0:W5:Y:S02]  /*01a0*/  @P2 LDG.E.128 R108, [R2.64+0x10] ;  /* 0x00001004026c2981 */ /* 0x000164000c1e1d00 */
        /* <DEDUP_REMOVED lines=36> */
[----:B------:R-:W-:Y:S01]  /*03f0*/  HFMA2.MMA R3, -RZ, RZ, 0, 5.9604644775390625e-08 ;  /* 0x00000001ff037435 */ /* 0x000fe200000001ff */
[----:B------:R-:W-:-:S06]  /*0400*/  MOV R81, RZ ;  /* 0x000000ff00517202 */ /* 0x000fcc0000000f00 */
.L_x_681:
        /* <DEDUP_REMOVED lines=18> */
[----:B-1----:R-:W-:Y:S01]  /*0530*/  HFMA2.MMA R137, -RZ, RZ, 0, 9.5367431640625e-07 ;  /* 0x00000010ff897435 */ /* 0x002fe200000001ff */
        /* <DEDUP_REMOVED lines=14> */
[----:B0-----:R-:W-:-:S04]  /*0620*/  ISETP.NE.AND P0, PT, R181, RZ, PT ;  /* 0x000000ffb500720c */ /* 0x001fc80003f05270 */
[----:B-----5:R-:W-:-:S05]  /*0630*/  FSEL R167, R171, RZ, !P0 ;  /* 0x000000ffaba77208 */ /* 0x020fca0004000000 */
[--C-:B--2---:R-:W-:Y:S02]  /*0640*/  FADD.FTZ R128, R128, -R167.reuse ;  /* 0x800000a780807221 */ /* 0x104fe40000010000 */
[--C-:B------:R-:W-:Y:S02]  /*0650*/  FADD.FTZ R130, R130, -R167.reuse ;  /* 0x800000a782827221 */ /* 0x100fe40000010000 */
[----:B------:R-:W-:Y:S01]  /*0660*/  FADD.FTZ R174, R131, -R167 ;  /* 0x800000a783ae7221 */ /* 0x000fe20000010000 */
[--C-:B----4-:R-:W-:Y:S02]  /*0670*/  PRMT R169, RZ, 0x5410, R133.reuse ;  /* 0x00005410ffa97816 */ /* 0x110fe40000000085 */
[----:B------:R-:W-:Y:S02]  /*0680*/  PRMT R176, RZ, 0x7610, R133 ;  /* 0x00007610ffb07816 */ /* 0x000fe40000000085 */
[--C-:B------:R-:W-:Y:S02]  /*0690*/  PRMT R175, RZ, 0x5410, R134.reuse ;  /* 0x00005410ffaf7816 */ /* 0x100fe40000000086 */
[----:B------:R-:W-:-:S02]  /*06a0*/  PRMT R178, RZ, 0x7610, R134 ;  /* 0x00007610ffb27816 */ /* 0x000fc40000000086 */
[--C-:B---3--:R-:W-:Y:S02]  /*06b0*/  PRMT R133, RZ, 0x5410, R137.reuse ;  /* 0x00005410ff857816 */ /* 0x108fe40000000089 */
[----:B------:R-:W-:Y:S02]  /*06c0*/  PRMT R134, RZ, 0x7610, R137 ;  /* 0x00007610ff867816 */ /* 0x000fe40000000089 */
[--C-:B------:R-:W-:Y:S02]  /*06d0*/  PRMT R179, RZ, 0x5410, R135.reuse ;  /* 0x00005410ffb37816 */ /* 0x100fe40000000087 */
[----:B------:R-:W-:Y:S01]  /*06e0*/  PRMT R184, RZ, 0x7610, R135 ;  /* 0x00007610ffb87816 */ /* 0x000fe20000000087 */
[----:B------:R-:W-:Y:S01]  /*06f0*/  FADD.FTZ R168, R129, -R167 ;  /* 0x800000a781a87221 */ /* 0x000fe20000010000 */
[----:B------:R-:W-:Y:S01]  /*0700*/  PRMT R131, RZ, 0x5410, R136 ;  /* 0x00005410ff837816 */ /* 0x000fe20000000088 */
[C---:B------:R-:W-:Y:S01]  /*0710*/  FADD.FTZ R140, -R167.reuse, R140 ;  /* 0x0000008ca78c7221 */ /* 0x040fe20000010100 */
[----:B------:R-:W-:Y:S01]  /*0720*/  PRMT R135, RZ, 0x5410, R138 ;  /* 0x00005410ff877816 */ /* 0x000fe2000000008a */
[C---:B------:R-:W-:Y:S01]  /*0730*/  FADD.FTZ R142, -R167.reuse, R142 ;  /* 0x0000008ea78e7221 */ /* 0x040fe20000010100 */
[----:B------:R-:W-:Y:S01]  /*0740*/  PRMT R180, RZ, 0x7610, R138 ;  /* 0x00007610ffb47816 */ /* 0x000fe2000000008a */
[----:B------:R-:W-:-:S02]  /*0750*/  FADD.FTZ R138, -R167, R141 ;  /* 0x0000008da78a7221 */ /* 0x000fc40000010100 */
[----:B------:R-:W-:Y:S02]  /*0760*/  FADD.FTZ R182, -R167, R143 ;  /* 0x0000008fa7b67221 */ /* 0x000fe40000010100 */
[C---:B-1----:R-:W-:Y:S02]  /*0770*/  FMUL.FTZ R163, R145.reuse, R128 ;  /* 0x0000008091a37220 */ /* 0x042fe40000410000 */
[----:B------:R-:W-:Y:S02]  /*0780*/  FMUL.FTZ R170, R106, R133 ;  /* 0x000000856aaa7220 */ /* 0x000fe40000410000 */
[----:B------:R-:W-:Y:S01]  /*0790*/  FMUL.FTZ R167, R145, R130 ;  /* 0x0000008291a77220 */ /* 0x000fe20000410000 */
[----:B------:R-:W-:Y:S01]  /*07a0*/  PRMT R129, RZ, 0x5410, R132 ;  /* 0x00005410ff817816 */ /* 0x000fe20000000084 */
[----:B------:R-:W-:Y:S01]  /*07b0*/  FMUL.FTZ R128, R107, R134 ;  /* 0x000000866b807220 */ /* 0x000fe20000410000 */
[----:B------:R-:W-:Y:S01]  /*07c0*/  PRMT R136, RZ, 0x7610, R136 ;  /* 0x00007610ff887816 */ /* 0x000fe20000000088 */
[----:B------:R-:W-:-:S02]  /*07d0*/  FMUL.FTZ R164, R104, R131 ;  /* 0x0000008368a47220 */ /* 0x000fc40000410000 */
[C---:B------:R-:W-:Y:S02]  /*07e0*/  FMUL.FTZ R162, R145.reuse, R168 ;  /* 0x000000a891a27220 */ /* 0x040fe40000410000 */
[----:B------:R-:W-:Y:S02]  /*07f0*/  FADD.FTZ R66, R66, R169 ;  /* 0x000000a942427221 */ /* 0x000fe40000010000 */
[----:B------:R-:W-:Y:S02]  /*0800*/  FMUL.FTZ R168, R145, R174 ;  /* 0x000000ae91a87220 */ /* 0x000fe40000410000 */
[-C--:B------:R-:W-:Y:S02]  /*0810*/  FFMA.FTZ R170, R114, R169.reuse, R170 ;  /* 0x000000a972aa7223 */ /* 0x080fe400000100aa */
[----:B------:R-:W-:Y:S01]  /*0820*/  FFMA.FTZ R82, R167, R169, R82 ;  /* 0x000000a9a7527223 */ /* 0x000fe20000010052 */
[----:B------:R-:W-:Y:S01]  /*0830*/  PRMT R132, RZ, 0x7610, R132 ;  /* 0x00007610ff847816 */ /* 0x000fe20000000084 */
[----:B------:R-:W-:-:S02]  /*0840*/  FFMA.FTZ R169, R115, R176, R128 ;  /* 0x000000b073a97223 */ /* 0x000fc40000010080 */
[----:B------:R-:W-:Y:S02]  /*0850*/  FMUL.FTZ R174, R100, R135 ;  /* 0x0000008764ae7220 */ /* 0x000fe40000410000 */
[----:B------:R-:W-:Y:S02]  /*0860*/  FMUL.FTZ R173, R145, R140 ;  /* 0x0000008c91ad7220 */ /* 0x000fe40000410000 */
[----:B------:R-:W-:Y:S02]  /*0870*/  FMUL.FTZ R128, R101, R180 ;  /* 0x000000b465807220 */ /* 0x000fe40000410000 */
[----:B------:R-:W-:Y:S02]  /*0880*/  FMUL.FTZ R165, R105, R136 ;  /* 0x0000008869a57220 */ /* 0x000fe40000410000 */
[----:B------:R-:W-:Y:S02]  /*0890*/  FFMA.FTZ R164, R112, R129, R164 ;  /* 0x0000008170a47223 */ /* 0x000fe400000100a4 */
[----:B------:R-:W-:-:S02]  /*08a0*/  FADD.FTZ R60, R60, R175 ;  /* 0x000000af3c3c7221 */ /* 0x000fc40000010000 */
[-C--:B------:R-:W-:Y:S02]  /*08b0*/  FFMA.FTZ R174, R108, R175.reuse, R174 ;  /* 0x000000af6cae7223 */ /* 0x080fe400000100ae */
[----:B------:R-:W-:Y:S02]  /*08c0*/  FFMA.FTZ R76, R173, R175, R76 ;  /* 0x000000afad4c7223 */ /* 0x000fe4000001004c */
[----:B------:R-:W-:Y:S02]  /*08d0*/  FADD.FTZ R64, R64, R129 ;  /* 0x0000008140407221 */ /* 0x000fe40000010000 */
[----:B------:R-:W-:Y:S02]  /*08e0*/  FFMA.FTZ R80, R163, R129, R80 ;  /* 0x00000081a3507223 */ /* 0x000fe40000010050 */
[----:B------:R-:W-:Y:S02]  /*08f0*/  FFMA.FTZ R175, R109, R178, R128 ;  /* 0x000000b26daf7223 */ /* 0x000fe40000010080 */
[----:B------:R-:W-:-:S02]  /*0900*/  FFMA.FTZ R165, R113, R132, R165 ;  /* 0x0000008471a57223 */ /* 0x000fc400000100a5 */
[----:B------:R-:W-:Y:S02]  /*0910*/  FADD.FTZ R128, RZ, R164 ;  /* 0x000000a4ff807221 */ /* 0x000fe40000010000 */
[C---:B------:R-:W-:Y:S02]  /*0920*/  FFMA.FTZ R129, R163.reuse, R164, RZ ;  /* 0x000000a4a3817223 */ /* 0x040fe400000100ff */
[----:B------:R-:W-:Y:S02]  /*0930*/  FADD.FTZ R32, R32, R131 ;  /* 0x0000008320207221 */ /* 0x000fe40000010000 */
[----:B------:R-:W-:Y:S02]  /*0940*/  FFMA.FTZ R48, R163, R131, R48 ;  /* 0x00000083a3307223 */ /* 0x000fe40000010030 */
[----:B------:R-:W-:Y:S02]  /*0950*/  FADD.FTZ R131, R128, R165 ;  /* 0x000000a580837221 */ /* 0x000fe40000010000 */
[----:B------:R-:W-:-:S02]  /*0960*/  FFMA.FTZ R129, R162, R165, R129 ;  /* 0x000000a5a2817223 */ /* 0x000fc40000010081 */
[----:B------:R-:W-:Y:S02]  /*0970*/  FADD.FTZ R128, R131, R170 ;  /* 0x000000aa83807221 */ /* 0x000fe40000010000 */
[----:B------:R-:W-:Y:S01]  /*0980*/  FFMA.FTZ R129, R167, R170, R129 ;  /* 0x000000aaa7817223 */ /* 0x000fe20000010081 */
[----:B------:R-:W-:Y:S01]  /*0990*/  PRMT R137, RZ, 0x5410, R139 ;  /* 0x00005410ff897816 */ /* 0x000fe2000000008b */
[----:B------:R-:W-:Y:S02]  /*09a0*/  FADD.FTZ R67, R67, R176 ;  /* 0x000000b043437221 */ /* 0x000fe40000010000 */
[----:B------:R-:W-:Y:S02]  /*09b0*/  FFMA.FTZ R83, R168, R176, R83 ;  /* 0x000000b0a8537223 */ /* 0x000fe40000010053 */
        /* <DEDUP_REMOVED lines=15> */
[C---:B------:R-:W-:Y:S02]  /*0ab0*/  FFMA.FTZ R129, R176.reuse, R175, R129 ;  /* 0x000000afb0817223 */ /* 0x040fe40000010081 */
[----:B------:R-:W-:Y:S02]  /*0ac0*/  FADD.FTZ R29, R29, R180 ;  /* 0x000000b41d1d7221 */ /* 0x000fe40000010000 */
[----:B------:R-:W-:Y:S02]  /*0ad0*/  FFMA.FTZ R45, R176, R180, R45 ;  /* 0x000000b4b02d7223 */ /* 0x000fe4000001002d */
[----:B------:R-:W-:Y:S02]  /*0ae0*/  FMUL.FTZ R180, R145, R182 ;  /* 0x000000b691b47220 */ /* 0x000fe40000410000 */
[----:B------:R-:W-:Y:S02]  /*0af0*/  FFMA.FTZ R179, R111, R184, R179 ;  /* 0x000000b86fb37223 */ /* 0x000fe400000100b3 */
[----:B------:R-:W-:-:S02]  /*0b00*/  FADD.FTZ R128, R131, R178 ;  /* 0x000000b283807221 */ /* 0x000fc40000010000 */
        /* <DEDUP_REMOVED lines=20> */
.L_x_672:
[----:B-1----:R-:W-:Y:S05]  /*0c50*/  BSYNC B0 ;  /* 0x0000000000007941 */ /* 0x002fea0003800000 */
.L_x_671:
        /* <DEDUP_REMOVED lines=10> */
[----:B------:R1:W4:Y:S01]  /*0d00*/  LDG.E.128 R140, [R148.64+0x10] ;  /* 0x00001004948c7981 */ /* 0x000322000c1e1d00 */
[----:B------:R-:W-:-:S04]  /*0d10*/  ISETP.NE.U32.AND P0, PT, RZ, c[0x0][0x218], PT ;  /* 0x00008600ff007a0c */ /* 0x000fc80003f05070 */
[----:B------:R-:W-:-:S13]  /*0d20*/  ISETP.NE.AND.EX P0, PT, RZ, c[0x0][0x21c], PT, P0 ;  /* 0x00008700ff007a0c */ /* 0x000fda0003f05300 */
[----:B------:R-:W-:-:S04]  /*0d30*/  @P0 LEA R146, P5, R184, c[0x0][0x218], 0x5 ;  /* 0x00008600b8920a11 */ /* 0x000fc800078a28ff */
[----:B------:R-:W-:-:S05]  /*0d40*/  @P0 LEA.HI.X R147, R184, c[0x0][0x21c], RZ, 0x5, P5 ;  /* 0x00008700b8930a11 */ /* 0x000fca00028f2cff */
[----:B------:R0:W5:Y:S04]  /*0d50*/  @P0 LDG.E.128 R8, [R146.64] ;  /* 0x0000000492080981 */ /* 0x000168000c1e1d00 */
[----:B------:R0:W5:Y:S02]  /*0d60*/  @P0 LDG.E.128 R4, [R146.64+0x10] ;  /* 0x0000100492040981 */ /* 0x000164000c1e1d00 */
[----:B0-----:R-:W-:-:S04]  /*0d70*/  ISETP.NE.AND P0, PT, R181, RZ, PT ;  /* 0x000000ffb500720c */ /* 0x001fc80003f05270 */
[----:B-----5:R-:W-:Y:S02]  /*0d80*/  FSEL R160, R171, RZ, !P0 ;  /* 0x000000ffaba07208 */ /* 0x020fe40004000000 */
[--C-:B--2---:R-:W-:Y:S02]  /*0d90*/  PRMT R153, RZ, 0x5410, R129.reuse ;  /* 0x00005410ff997816 */ /* 0x104fe40000000081 */
[----:B------:R-:W-:Y:S02]  /*0da0*/  PRMT R154, RZ, 0x7610, R129 ;  /* 0x00007610ff9a7816 */ /* 0x000fe40000000081 */
[----:B---3--:R-:W-:Y:S01]  /*0db0*/  PRMT R129, RZ, 0x5410, R132 ;  /* 0x00005410ff817816 */ /* 0x008fe20000000084 */
[----:B------:R-:W-:Y:S01]  /*0dc0*/  FADD.FTZ R58, R58, R153 ;  /* 0x000000993a3a7221 */ /* 0x000fe20000010000 */
[----:B-1----:R-:W-:Y:S01]  /*0dd0*/  PRMT R149, RZ, 0x5410, R128 ;  /* 0x00005410ff957816 */ /* 0x002fe20000000080 */
[----:B------:R-:W-:Y:S01]  /*0de0*/  FADD.FTZ R59, R59, R154 ;  /* 0x0000009a3b3b7221 */ /* 0x000fe20000010000 */
[----:B------:R-:W-:Y:S01]  /*0df0*/  PRMT R132, RZ, 0x7610, R132 ;  /* 0x00007610ff847816 */ /* 0x000fe20000000084 */
[----:B----4-:R-:W-:Y:S01]  /*0e00*/  FADD.FTZ R136, -R160, R136 ;  /* 0x00000088a0887221 */ /* 0x010fe20000010100 */
[--C-:B------:R-:W-:Y:S01]  /*0e10*/  PRMT R161, RZ, 0x5410, R131.reuse ;  /* 0x00005410ffa17816 */ /* 0x100fe20000000083 */
[----:B------:R-:W-:Y:S01]  /*0e20*/  FMUL.FTZ R146, R88, R129 ;  /* 0x0000008158927220 */ /* 0x000fe20000410000 */
        /* <DEDUP_REMOVED lines=11> */
[C---:B------:R-:W-:Y:S01]  /*0ee0*/  FADD.FTZ R138, -R160.reuse, R138 ;  /* 0x0000008aa08a7221 */ /* 0x040fe20000010100 */
[--C-:B------:R-:W-:Y:S01]  /*0ef0*/  PRMT R133, RZ, 0x5410, R134.reuse ;  /* 0x00005410ff857816 */ /* 0x100fe20000000086 */
[----:B------:R-:W-:Y:S01]  /*0f00*/  FMUL.FTZ R149, R89, R132 ;  /* 0x0000008459957220 */ /* 0x000fe20000410000 */
[----:B------:R-:W-:Y:S01]  /*0f10*/  PRMT R134, RZ, 0x7610, R134 ;  /* 0x00007610ff867816 */ /* 0x000fe20000000086 */
[----:B------:R-:W-:Y:S01]  /*0f20*/  FMUL.FTZ R148, R145, R148 ;  /* 0x0000009491947220 */ /* 0x000fe20000410000 */
[----:B------:R-:W-:Y:S01]  /*0f30*/  PRMT R171, RZ, 0x5410, R135 ;  /* 0x00005410ffab7816 */ /* 0x000fe20000000087 */
[----:B------:R-:W-:Y:S01]  /*0f40*/  FADD.FTZ R152, -R160, R139 ;  /* 0x0000008ba0987221 */ /* 0x000fe20000010100 */
[----:B------:R-:W-:Y:S01]  /*0f50*/  PRMT R186, RZ, 0x7610, R135 ;  /* 0x00007610ffba7816 */ /* 0x000fe20000000087 */
[----:B------:R-:W-:-:S02]  /*0f60*/  FADD.FTZ R57, R57, R128 ;  /* 0x0000008039397221 */ /* 0x000fc40000010000 */
[-C--:B------:R-:W-:Y:S02]  /*0f70*/  FFMA.FTZ R149, R97, R128.reuse, R149 ;  /* 0x0000008061957223 */ /* 0x080fe40000010095 */
[----:B------:R-:W-:Y:S02]  /*0f80*/  FFMA.FTZ R73, R148, R128, R73 ;  /* 0x0000008094497223 */ /* 0x000fe40000010049 */
[----:B------:R-:W-:Y:S02]  /*0f90*/  FMUL.FTZ R150, R90, R131 ;  /* 0x000000835a967220 */ /* 0x000fe40000410000 */
[----:B------:R-:W-:Y:S02]  /*0fa0*/  FMUL.FTZ R151, R145, R138 ;  /* 0x0000008a91977220 */ /* 0x000fe40000410000 */
[----:B------:R-:W-:Y:S02]  /*0fb0*/  FMUL.FTZ R128, R91, R130 ;  /* 0x000000825b807220 */ /* 0x000fe40000410000 */
[----:B------:R-:W-:-:S02]  /*0fc0*/  FMUL.FTZ R152, R145, R152 ;  /* 0x0000009891987220 */ /* 0x000fc40000410000 */
[----:B------:R-:W-:Y:S02]  /*0fd0*/  FADD.FTZ R140, -R160, R140 ;  /* 0x0000008ca08c7221 */ /* 0x000fe40000010100 */
[-C--:B------:R-:W-:Y:S02]  /*0fe0*/  FFMA.FTZ R150, R98, R153.reuse, R150 ;  /* 0x0000009962967223 */ /* 0x080fe40000010096 */
[----:B------:R-:W-:Y:S02]  /*0ff0*/  FFMA.FTZ R74, R151, R153, R74 ;  /* 0x00000099974a7223 */ /* 0x000fe4000001004a */
[-C--:B------:R-:W-:Y:S02]  /*1000*/  FFMA.FTZ R153, R99, R154.reuse, R128 ;  /* 0x0000009a63997223 */ /* 0x080fe40000010080 */
[----:B------:R-:W-:Y:S02]  /*1010*/  FFMA.FTZ R75, R152, R154, R75 ;  /* 0x0000009a984b7223 */ /* 0x000fe4000001004b */
[----:B------:R-:W-:-:S02]  /*1020*/  FMUL.FTZ R154, R84, R133 ;  /* 0x00000085549a7220 */ /* 0x000fc40000410000 */
[----:B------:R-:W-:Y:S02]  /*1030*/  FMUL.FTZ R155, R145, R140 ;  /* 0x0000008c919b7220 */ /* 0x000fe40000410000 */
[----:B------:R-:W-:Y:S02]  /*1040*/  FMUL.FTZ R128, R85, R134 ;  /* 0x0000008655807220 */ /* 0x000fe40000410000 */
[----:B------:R-:W-:Y:S02]  /*1050*/  FADD.FTZ R52, R52, R157 ;  /* 0x0000009d34347221 */ /* 0x000fe40000010000 */
[-C--:B------:R-:W-:Y:S02]  /*1060*/  FFMA.FTZ R154, R92, R157.reuse, R154 ;  /* 0x0000009d5c9a7223 */ /* 0x080fe4000001009a */
[----:B------:R-:W-:Y:S02]  /*1070*/  FFMA.FTZ R68, R155, R157, R68 ;  /* 0x0000009d9b447223 */ /* 0x000fe40000010044 */
[----:B------:R-:W-:-:S02]  /*1080*/  FFMA.FTZ R157, R93, R158, R128 ;  /* 0x0000009e5d9d7223 */ /* 0x000fc40000010080 */
[----:B------:R-:W-:Y:S02]  /*1090*/  FADD.FTZ R128, R183, R146 ;  /* 0x00000092b7807221 */ /* 0x000fe40000010000 */
[C---:B------:R-:W-:Y:S02]  /*10a0*/  FFMA.FTZ R182, R147.reuse, R146, R182 ;  /* 0x0000009293b67223 */ /* 0x040fe400000100b6 */
[----:B------:R-:W-:Y:S02]  /*10b0*/  FADD.FTZ R24, R24, R129 ;  /* 0x0000008118187221 */ /* 0x000fe40000010000 */
[----:B------:R-:W-:Y:S02]  /*10c0*/  FFMA.FTZ R40, R147, R129, R40 ;  /* 0x0000008193287223 */ /* 0x000fe40000010028 */
[----:B------:R-:W-:Y:S02]  /*10d0*/  FADD.FTZ R129, R128, R149 ;  /* 0x0000009580817221 */ /* 0x000fe40000010000 */
[----:B------:R-:W-:-:S02]  /*10e0*/  FFMA.FTZ R182, R148, R149, R182 ;  /* 0x0000009594b67223 */ /* 0x000fc400000100b6 */
[C---:B------:R-:W-:Y:S02]  /*10f0*/  FADD.FTZ R156, -R160.reuse, R141 ;  /* 0x0000008da09c7221 */ /* 0x040fe40000010100 */
[----:B------:R-:W-:Y:S02]  /*1100*/  FADD.FTZ R128, R129, R150 ;  /* 0x0000009681807221 */ /* 0x000fe40000010000 */
[----:B------:R-:W-:Y:S02]  /*1110*/  FFMA.FTZ R182, R151, R150, R182 ;  /* 0x0000009697b67223 */ /* 0x000fe400000100b6 */
[----:B------:R-:W-:Y:S02]  /*1120*/  FMUL.FTZ R156, R145, R156 ;  /* 0x0000009c919c7220 */ /* 0x000fe40000410000 */
[----:B------:R-:W-:Y:S02]  /*1130*/  FADD.FTZ R142, -R160, R142 ;  /* 0x0000008ea08e7221 */ /* 0x000fe40000010100 */
        /* <DEDUP_REMOVED lines=37> */
.L_x_674:
[----:B------:R-:W-:Y:S05]  /*1390*/  BSYNC B0 ;  /* 0x0000000000007941 */ /* 0x000fea0003800000 */
.L_x_673:
[----:B------:R-:W-:Y:S01]  /*13a0*/  @!P4 IADD3 R166, R166, 0x8, RZ ;  /* 0x00000008a6a6c810 */ /* 0x000fe20007ffe0ff */
[----:B------:R-:W-:Y:S05]  /*13b0*/  BRA.DIV ~URZ, `(.L_x_675) ;  /* 0x00000fc27f007947 */ /* 0x000fea000b800000 */
[----:B------:R1:W2:Y:S02]  /*13c0*/  SHFL.DOWN PT, R130, R183, 0x10, 0x1f ;  /* 0x0a001f00b7827f89 */ /* 0x0002a400000e0000 */
.L_x_684:
        /* <DEDUP_REMOVED lines=18> */
.L_x_685:
[----:B------:R-:W-:Y:S01]  /*14f0*/  @!P1 LOP3.LUT R131, R172, 0x7, RZ, 0xc0, !PT ;  /* 0x00000007ac839812 */ /* 0x000fe200078ec0ff */
[----:B---3--:R-:W-:Y:S01]  /*1500*/  FADD.FTZ R184, R135, R132 ;  /* 0x0000008487b87221 */ /* 0x008fe20000010000 */
[----:B------:R-:W-:Y:S01]  /*1510*/  WARPSYNC 0xffffffff ;  /* 0xffffffff00007948 */ /* 0x000fe20003800000 */
[----:B--2---:R-:W-:Y:S01]  /*1520*/  FADD.FTZ R185, R129, R134 ;  /* 0x0000008681b97221 */ /* 0x004fe20000010000 */
[----:B-----5:R-:W-:Y:S01]  /*1530*/  @!P1 IADD3 R171, R166, R131, RZ ;  /* 0x00000083a6ab9210 */ /* 0x020fe20007ffe0ff */
[----:B------:R-:W-:Y:S01]  /*1540*/  BSSY B0, `(.L_x_677) ;  /* 0x0000069000007945 */ /* 0x000fe20003800000 */
[----:B0-----:R-:W-:-:S03]  /*1550*/  ISETP.NE.AND P0, PT, R181, RZ, PT ;  /* 0x000000ffb500720c */ /* 0x001fc60003f05270 */
        /* <DEDUP_REMOVED lines=45> */
[----:B------:R-:W-:Y:S01]  /*1830*/  FADD.FTZ R140, R174, -R133 ;  /* 0x80000085ae8c7221 */ /* 0x000fe20000010000 */
[----:B------:R-:W-:Y:S01]  /*1840*/  @P4 MOV R133, 0x20 ;  /* 0x0000002000854802 */ /* 0x000fe20000000f00 */
[----:B------:R-:W-:Y:S02]  /*1850*/  FADD.FTZ R142, R175, -R136 ;  /* 0x80000088af8e7221 */ /* 0x000fe40000010000 */
[----:B------:R-:W-:Y:S02]  /*1860*/  FADD.FTZ R166, R178, -R135 ;  /* 0x80000087b2a67221 */ /* 0x000fe40000010000 */
        /* <DEDUP_REMOVED lines=54> */
.L_x_678:
[----:B------:R-:W-:Y:S05]  /*1bd0*/  BSYNC B0 ;  /* 0x0000000000007941 */ /* 0x000fea0003800000 */
.L_x_677:
        /* <DEDUP_REMOVED lines=21> */
[----:B------:R-:W-:Y:S01]  /*1d30*/  FADD.FTZ R140, R154, -R133 ;  /* 0x800000859a8c7221 */ /* 0x000fe20000010000 */
[----:B------:R-:W-:Y:S01]  /*1d40*/  @P4 MOV R133, 0x20 ;  /* 0x0000002000854802 */ /* 0x000fe20000000f00 */
[----:B------:R-:W-:Y:S02]  /*1d50*/  FADD.FTZ R142, R157, -R136 ;  /* 0x800000889d8e7221 */ /* 0x000fe40000010000 */
[----:B------:R-:W-:Y:S02]  /*1d60*/  FADD.FTZ R166, R158, -R135 ;  /* 0x800000879ea67221 */ /* 0x000fe40000010000 */
        /* <DEDUP_REMOVED lines=53> */
.L_x_680:
[----:B------:R-:W-:Y:S05]  /*20c0*/  BSYNC B0 ;  /* 0x0000000000007941 */ /* 0x000fea0003800000 */
.L_x_679:
[----:B------:R-:W-:Y:S02]  /*20d0*/  IADD3 R2, R2, c[0x0][0x160], RZ ;  /* 0x0000580002027a10 */ /* 0x000fe40007ffe0ff */
[----:B------:R-:W-:Y:S02]  /*20e0*/  LOP3.LUT P1, RZ, R3, 0xff, RZ, 0xc0, !PT ;  /* 0x000000ff03ff7812 */ /* 0x000fe4000782c0ff */
[----:B------:R-:W-:Y:S02]  /*20f0*/  ISETP.GE.AND P0, PT, R2, c[0x0][0x164], PT ;  /* 0x0000590002007a0c */ /* 0x000fe40003f06270 */
[----:B------:R-:W-:-:S11]  /*2100*/  SEL R3, RZ, 0x1, P1 ;  /* 0x00000001ff037807 */ /* 0x000fd60000800000 */
[----:B-1----:R-:W-:Y:S01]  /*2110*/  @P0 CALL.REL.NOINC `(.L_x_670) ;  /* 0x0000001000000944 */ /* 0x002fe20003c00000 */
[----:B------:R-:W-:Y:S05]  /*2120*/  BRA `(.L_x_681) ;  /* 0xffffe2e000007947 */ /* 0x000fea000383ffff */
.L_x_670:
[----:B-1----:R-:W0:Y:S01]  /*2130*/  S2UR UR6, SR_CTAID.X ;  /* 0x00000000000679c3 */ /* 0x002e220000002500 */
[C---:B------:R-:W-:Y:S01]  /*2140*/  LOP3.LUT R3, R0.reuse, 0xff, RZ, 0xc0, !PT ;  /* 0x000000ff00037812 */ /* 0x040fe200078ec0ff */
[----:B------:R-:W-:Y:S01]  /*2150*/  BSSY B0, `(.L_x_682) ;  /* 0x0000013000007945 */ /* 0x000fe20003800000 */
[----:B0-----:R-:W-:-:S05]  /*2160*/  LEA.HI R2, R0, UR6, RZ, 0x18 ;  /* 0x0000000600027c11 */ /* 0x001fca000f8fc0ff */
[----:B------:R-:W-:-:S05]  /*2170*/  IMAD R2, R2, c[0x0][0x168], RZ ;  /* 0x00005a0002027a24 */ /* 0x000fca00078e02ff */
[----:B------:R-:W-:Y:S01]  /*2180*/  LEA.HI R0, R2, R3, RZ, 0x1d ;  /* 0x0000000302007211 */ /* 0x000fe200078fe8ff */
[----:B------:R-:W-:Y:S05]  /*2190*/  @!P2 BRA `(.L_x_683) ;  /* 0x000000e00000a947 */ /* 0x000fea0003800000 */
[----:B------:R-:W-:-:S10]  /*21a0*/  HFMA2.MMA R9, -RZ, RZ, 0, 1.9073486328125e-06 ;  /* 0x00000020ff097435 */ /* 0x000fd400000001ff */
        /* <DEDUP_REMOVED lines=13> */
.L_x_683:
[----:B------:R-:W-:Y:S05]  /*2280*/  BSYNC B0 ;  /* 0x0000000000007941 */ /* 0x000fea0003800000 */
.L_x_682:
        /* <DEDUP_REMOVED lines=15> */
.L_x_675:
[----:B------:R-:W-:Y:S01]  /*2380*/  HFMA2.MMA R136, -RZ, RZ, 0, 9.5367431640625e-07 ;  /* 0x00000010ff887435 */ /* 0x000fe200000001ff */
[----:B------:R-:W-:-:S02]  /*2390*/  MOV R131, R183 ;  /* 0x000000b700837202 */ /* 0x000fc40000000f00 */
[----:B------:R-:W-:Y:S02]  /*23a0*/  MOV R133, 0x1f ;  /* 0x0000001f00857802 */ /* 0x000fe40000000f00 */
[----:B------:R-:W-:Y:S02]  /*23b0*/  MOV R138, 0xffffffff ;  /* 0xffffffff008a7802 */ /* 0x000fe40000000f00 */
[----:B------:R-:W-:Y:S02]  /*23c0*/  MOV R128, 0x23e0 ;  /* 0x000023e000807802 */ /* 0x000fe40000000f00 */
[----:B0----5:R-:W-:Y:S05]  /*23d0*/  CALL.REL.NOINC `($__internal_48_$__cuda_sm70_shflsync_down_p) ;  /* 0x0000046000007944 */ /* 0x021fea0003c00000 */
[----:B-1----:R-:W-:Y:S01]  /*23e0*/  MOV R130, R131 ;  /* 0x0000008300827202 */ /* 0x002fe20000000f00 */
[----:B0-----:R-:W-:Y:S05]  /*23f0*/  BRA `(.L_x_684) ;  /* 0xffffefd000007947 */ /* 0x001fea000383ffff */
.L_x_676:
[----:B------:R-:W-:Y:S01]  /*2400*/  HFMA2.MMA R136, -RZ, RZ, 0, 9.5367431640625e-07 ;  /* 0x00000010ff887435 */ /* 0x000fe200000001ff */
[----:B------:R-:W-:Y:S02]  /*2410*/  MOV R131, R182 ;  /* 0x000000b600837202 */ /* 0x000fe40000000f00 */
[----:B------:R-:W-:Y:S02]  /*2420*/  MOV R133, 0x1f ;  /* 0x0000001f00857802 */ /* 0x000fe40000000f00 */
[----:B------:R-:W-:-:S02]  /*2430*/  MOV R138, 0xffffffff ;  /* 0xffffffff008a7802 */ /* 0x000fc40000000f00 */
[----:B------:R-:W-:Y:S02]  /*2440*/  MOV R128, 0x2460 ;  /* 0x0000246000807802 */ /* 0x000fe40000000f00 */
[----:B012--5:R-:W-:Y:S05]  /*2450*/  CALL.REL.NOINC `($__internal_48_$__cuda_sm70_shflsync_down_p) ;  /* 0x000003e000007944 */ /* 0x027fea0003c00000 */
[----:B------:R-:W-:Y:S01]  /*2460*/  FADD.FTZ R183, R130, R183 ;  /* 0x000000b782b77221 */ /* 0x000fe20000010000 */
[----:B0-----:R-:W-:Y:S01]  /*2470*/  HFMA2.MMA R136, -RZ, RZ, 0, 4.76837158203125e-07 ;  /* 0x00000008ff887435 */ /* 0x001fe200000001ff */
[----:B-1----:R-:W-:Y:S01]  /*2480*/  FADD.FTZ R182, R182, R131 ;  /* 0x00000083b6b67221 */ /* 0x002fe20000010000 */
[----:B------:R-:W-:Y:S02]  /*2490*/  MOV R133, 0x1f ;  /* 0x0000001f00857802 */ /* 0x000fe40000000f00 */
[----:B------:R-:W-:Y:S02]  /*24a0*/  MOV R138, 0xffffffff ;  /* 0xffffffff008a7802 */ /* 0x000fe40000000f00 */
[----:B------:R-:W-:Y:S02]  /*24b0*/  MOV R131, R183 ;  /* 0x000000b700837202 */ /* 0x000fe40000000f00 */
[----:B------:R-:W-:Y:S02]  /*24c0*/  MOV R128, 0x24e0 ;  /* 0x000024e000807802 */ /* 0x000fe40000000f00 */
[----:B------:R-:W-:Y:S05]  /*24d0*/  CALL.REL.NOINC `($__internal_48_$__cuda_sm70_shflsync_down_p) ;  /* 0x0000036000007944 */ /* 0x000fea0003c00000 */
[----:B0-----:R-:W-:Y:S01]  /*24e0*/  HFMA2.MMA R136, -RZ, RZ, 0, 4.76837158203125e-07 ;  /* 0x00000008ff887435 */ /* 0x001fe200000001ff */
[----:B-1----:R-:W-:-:S02]  /*24f0*/  MOV R130, R131 ;  /* 0x0000008300827202 */ /* 0x002fc40000000f00 */
[----:B------:R-:W-:Y:S02]  /*2500*/  MOV R131, R182 ;  /* 0x000000b600837202 */ /* 0x000fe40000000f00 */
[----:B------:R-:W-:Y:S02]  /*2510*/  MOV R133, 0x1f ;  /* 0x0000001f00857802 */ /* 0x000fe40000000f00 */
[----:B------:R-:W-:Y:S02]  /*2520*/  MOV R138, 0xffffffff ;  /* 0xffffffff008a7802 */ /* 0x000fe40000000f00 */
[----:B------:R-:W-:Y:S02]  /*2530*/  MOV R128, 0x2550 ;  /* 0x0000255000807802 */ /* 0x000fe40000000f00 */
[----:B------:R-:W-:Y:S05]  /*2540*/  CALL.REL.NOINC `($__internal_48_$__cuda_sm70_shflsync_down_p) ;  /* 0x000002f000007944 */ /* 0x000fea0003c00000 */
[----:B------:R-:W-:Y:S01]  /*2550*/  FADD.FTZ R183, R130, R183 ;  /* 0x000000b782b77221 */ /* 0x000fe20000010000 */
[----:B0-----:R-:W-:Y:S01]  /*2560*/  HFMA2.MMA R136, -RZ, RZ, 0, 2.384185791015625e-07 ;  /* 0x00000004ff887435 */ /* 0x001fe200000001ff */
[----:B-1----:R-:W-:Y:S01]  /*2570*/  FADD.FTZ R182, R182, R131 ;  /* 0x00000083b6b67221 */ /* 0x002fe20000010000 */
[----:B------:R-:W-:Y:S02]  /*2580*/  MOV R133, 0x1f ;  /* 0x0000001f00857802 */ /* 0x000fe40000000f00 */
[----:B------:R-:W-:-:S02]  /*2590*/  MOV R138, 0xffffffff ;  /* 0xffffffff008a7802 */ /* 0x000fc40000000f00 */
[----:B------:R-:W-:Y:S02]  /*25a0*/  MOV R131, R183 ;  /* 0x000000b700837202 */ /* 0x000fe40000000f00 */
[----:B------:R-:W-:Y:S02]  /*25b0*/  MOV R128, 0x25d0 ;  /* 0x000025d000807802 */ /* 0x000fe40000000f00 */
[----:B------:R-:W-:Y:S05]  /*25c0*/  CALL.REL.NOINC `($__internal_48_$__cuda_sm70_shflsync_down_p) ;  /* 0x0000027000007944 */ /* 0x000fea0003c00000 */
[----:B0-----:R-:W-:Y:S01]  /*25d0*/  HFMA2.MMA R136, -RZ, RZ, 0, 2.384185791015625e-07 ;  /* 0x00000004ff887435 */ /* 0x001fe200000001ff */
[----:B-1----:R-:W-:Y:S02]  /*25e0*/  MOV R130, R131 ;  /* 0x0000008300827202 */ /* 0x002fe40000000f00 */
[----:B------:R-:W-:Y:S02]  /*25f0*/  MOV R131, R182 ;  /* 0x000000b600837202 */ /* 0x000fe40000000f00 */
[----:B------:R-:W-:Y:S02]  /*2600*/  MOV R133, 0x1f ;  /* 0x0000001f00857802 */ /* 0x000fe40000000f00 */
[----:B------:R-:W-:Y:S02]  /*2610*/  MOV R138, 0xffffffff ;  /* 0xffffffff008a7802 */ /* 0x000fe40000000f00 */
[----:B------:R-:W-:-:S02]  /*2620*/  MOV R128, 0x2640 ;  /* 0x0000264000807802 */ /* 0x000fc40000000f00 */
[----:B------:R-:W-:Y:S05]  /*2630*/  CALL.REL.NOINC `($__internal_48_$__cuda_sm70_shflsync_down_p) ;  /* 0x0000020000007944 */ /* 0x000fea0003c00000 */
[----:B------:R-:W-:Y:S01]  /*2640*/  FADD.FTZ R183, R130, R183 ;  /* 0x000000b782b77221 */ /* 0x000fe20000010000 */
[----:B0-----:R-:W-:Y:S01]  /*2650*/  HFMA2.MMA R136, -RZ, RZ, 0, 1.1920928955078125e-07 ;  /* 0x00000002ff887435 */ /* 0x001fe200000001ff */
[----:B-1----:R-:W-:Y:S01]  /*2660*/  FADD.FTZ R134, R182, R131 ;  /* 0x00000083b6867221 */ /* 0x002fe20000010000 */
[----:B------:R-:W-:-:S02]  /*2670*/  MOV R133, 0x1f ;  /* 0x0000001f00857802 */ /* 0x000fc40000000f00 */
[----:B------:R-:W-:Y:S02]  /*2680*/  MOV R138, 0xffffffff ;  /* 0xffffffff008a7802 */ /* 0x000fe40000000f00 */
[----:B------:R-:W-:Y:S02]  /*2690*/  MOV R131, R183 ;  /* 0x000000b700837202 */ /* 0x000fe40000000f00 */
[----:B------:R-:W-:Y:S02]  /*26a0*/  MOV R128, 0x26c0 ;  /* 0x000026c000807802 */ /* 0x000fe40000000f00 */
[----:B------:R-:W-:Y:S05]  /*26b0*/  CALL.REL.NOINC `($__internal_48_$__cuda_sm70_shflsync_down_p) ;  /* 0x0000018000007944 */ /* 0x000fea0003c00000 */
[----:B0-----:R-:W-:Y:S01]  /*26c0*/  HFMA2.MMA R136, -RZ, RZ, 0, 1.1920928955078125e-07 ;  /* 0x00000002ff887435 */ /* 0x001fe200000001ff */
[----:B-1----:R-:W-:Y:S02]  /*26d0*/  MOV R130, R131 ;  /* 0x0000008300827202 */ /* 0x002fe40000000f00 */
[----:B------:R-:W-:Y:S02]  /*26e0*/  MOV R131, R134 ;  /* 0x0000008600837202 */ /* 0x000fe40000000f00 */
[----:B------:R-:W-:Y:S02]  /*26f0*/  MOV R133, 0x1f ;  /* 0x0000001f00857802 */ /* 0x000fe40000000f00 */
[----:B------:R-:W-:-:S02]  /*2700*/  MOV R138, 0xffffffff ;  /* 0xffffffff008a7802 */ /* 0x000fc40000000f00 */
[----:B------:R-:W-:Y:S02]  /*2710*/  MOV R128, 0x2730 ;  /* 0x0000273000807802 */ /* 0x000fe40000000f00 */
[----:B------:R-:W-:Y:S05]  /*2720*/  CALL.REL.NOINC `($__internal_48_$__cuda_sm70_shflsync_down_p) ;  /* 0x0000011000007944 */ /* 0x000fea0003c00000 */
[----:B------:R-:W-:Y:S01]  /*2730*/  FADD.FTZ R132, R130, R183 ;  /* 0x000000b782847221 */ /* 0x000fe20000010000 */
[----:B0-----:R-:W-:Y:S01]  /*2740*/  HFMA2.MMA R136, -RZ, RZ, 0, 5.9604644775390625e-08 ;  /* 0x00000001ff887435 */ /* 0x001fe200000001ff */
[----:B-1----:R-:W-:Y:S01]  /*2750*/  FADD.FTZ R134, R134, R131 ;  /* 0x0000008386867221 */ /* 0x002fe20000010000 */
[----:B------:R-:W-:Y:S02]  /*2760*/  MOV R133, 0x1f ;  /* 0x0000001f00857802 */ /* 0x000fe40000000f00 */
[----:B------:R-:W-:Y:S02]  /*2770*/  MOV R138, 0xffffffff ;  /* 0xffffffff008a7802 */ /* 0x000fe40000000f00 */
[----:B------:R-:W-:Y:S02]  /*2780*/  MOV R131, R132 ;  /* 0x0000008400837202 */ /* 0x000fe40000000f00 */
[----:B------:R-:W-:Y:S02]  /*2790*/  MOV R128, 0x27b0 ;  /* 0x000027b000807802 */ /* 0x000fe40000000f00 */
[----:B------:R-:W-:Y:S05]  /*27a0*/  CALL.REL.NOINC `($__internal_48_$__cuda_sm70_shflsync_down_p) ;  /* 0x0000009000007944 */ /* 0x000fea0003c00000 */
[----:B0-----:R-:W-:Y:S01]  /*27b0*/  HFMA2.MMA R136, -RZ, RZ, 0, 5.9604644775390625e-08 ;  /* 0x00000001ff887435 */ /* 0x001fe200000001ff */
[----:B-1----:R-:W-:-:S02]  /*27c0*/  MOV R135, R131 ;  /* 0x0000008300877202 */ /* 0x002fc40000000f00 */
[----:B------:R-:W-:Y:S02]  /*27d0*/  MOV R131, R134 ;  /* 0x0000008600837202 */ /* 0x000fe40000000f00 */
[----:B------:R-:W-:Y:S02]  /*27e0*/  MOV R133, 0x1f ;  /* 0x0000001f00857802 */ /* 0x000fe40000000f00 */
[----:B------:R-:W-:Y:S02]  /*27f0*/  MOV R138, 0xffffffff ;  /* 0xffffffff008a7802 */ /* 0x000fe40000000f00 */
[----:B------:R-:W-:Y:S02]  /*2800*/  MOV R128, 0x2820 ;  /* 0x0000282000807802 */ /* 0x000fe40000000f00 */
[----:B------:R-:W-:Y:S05]  /*2810*/  CALL.REL.NOINC `($__internal_48_$__cuda_sm70_shflsync_down_p) ;  /* 0x0000002000007944 */ /* 0x000fea0003c00000 */
[----:B-1----:R-:W-:Y:S01]  /*2820*/  MOV R129, R131 ;  /* 0x0000008300817202 */ /* 0x002fe20000000f00 */
[----:B0-----:R-:W-:Y:S05]  /*2830*/  BRA `(.L_x_685) ;  /* 0xffffecb000007947 */ /* 0x001fea000383ffff */
        .weak           $__internal_48_$__cuda_sm70_shflsync_down_p
        .type           $__internal_48_$__cuda_sm70_shflsync_down_p,@function
        .size           $__internal_48_$__cuda_sm70_shflsync_down_p,(.L_x_1811 - $__internal_48_$__cuda_sm70_shflsync_down_p)
$__internal_48_$__cuda_sm70_shflsync_down_p:
[----:B------:R-:W-:Y:S01]  /*2840*/  HFMA2.MMA R129, -RZ, RZ, 0, 0 ;  /* 0x00000000ff817435 */ /* 0x000fe200000001ff */
[----:B------:R-:W-:Y:S04]  /*2850*/  WARPSYNC R138 ;  /* 0x0000008a00007348 */ /* 0x000fe80003800000 */
[----:B------:R0:W1:Y:S01]  /*2860*/  SHFL.DOWN PT, R131, R131, R136, R133 ;  /* 0x0800008883837389 */ /* 0x00006200000e0085 */
[----:B------:R-:W-:Y:S05]  /*2870*/  RET.REL.NODEC R128 `(_ZN10layer_norm31ln_parallel_residual_bwd_kernelINS_13Kernel_traitsIf13__nv_bfloat16fS2_fjLj4096ELj1ELj1ELj8ELj16ENS_18Kernel_traits_baseILj4096EfS2_fS2_fjLj256EEEEELb0ELb0ELb0EEEvNS_9BwdParamsE) ;  /* 0xffffd78080007950 */ /* 0x000fea0003c3ffff */
.L_x_686:
        /* <DEDUP_REMOVED lines=16> */
.L_x_1811:


//--------------------- .text._ZN10layer_norm31ln_parallel_residual_bwd_kernelINS_13Kernel_traitsIf13__nv_bfloat16fS2_fjLj4096ELj1ELj1ELj8ELj16ENS_18Kernel_traits_baseILj4096EfS2_fS2_fjLj256EEEEELb0ELb0ELb1EEEvNS_9BwdParamsE --------------------------
	.section	.text._ZN10layer_norm31ln_parallel_residual_bwd_kernelINS_13Kernel_traitsIf13__nv_bfloat16fS2_fjLj4096ELj1ELj1ELj8ELj16ENS_18Kernel_traits_baseILj4096EfS2_fS2_fjLj256EEEEELb0ELb0ELb1EEEvNS_9BwdParamsE,"ax",@progbits
	.sectioninfo	@"SHI_REGISTERS=186"
	.align	128
        .global         _ZN10layer_norm31ln_parallel_residual_bwd_kernelINS_13Kernel_traitsIf13__nv_bfloat16fS2_fjLj4096ELj1ELj1ELj8ELj16ENS_18Kernel_traits_baseILj4096EfS2_fS2_fjLj256EEEEELb0ELb0ELb1EEEvNS_9BwdParamsE
        .type           _ZN10layer_norm31ln_parallel_residual_bwd_kernelINS_13Kernel_traitsIf13__nv_bfloat16fS2_fjLj4096ELj1ELj1ELj8ELj16ENS_18Kernel_traits_baseILj4096EfS2_fS2_fjLj256EEEEELb0ELb0ELb1EEEvNS_9BwdParamsE,@function
        .size           _ZN10layer_norm31ln_parallel_residual_bwd_kernelINS_13Kernel_traitsIf13__nv_bfloat16fS2_fjLj4096ELj1ELj1ELj8ELj16ENS_18Kernel_traits_baseILj4096EfS2_fS2_fjLj256EEEEELb0ELb0ELb1EEEvNS_9BwdParamsE,(.L_x_1812 - _ZN10layer_norm31ln_parallel_residual_bwd_kernelINS_13Kernel_traitsIf13__nv_bfloat16fS2_fjLj4096ELj1ELj1ELj8ELj16ENS_18Kernel_traits_baseILj4096EfS2_fS2_fjLj256EEEEELb0ELb0ELb1EEEvNS_9BwdParamsE)
        .other          _ZN10layer_norm31ln_parallel_residual_bwd_kernelINS_13Kernel_traitsIf13__nv_bfloat16fS2_fjLj4096ELj1ELj1ELj8ELj16ENS_18Kernel_traits_baseILj4096EfS2_fS2_fjLj256EEEEELb0ELb0ELb1EEEvNS_9BwdParamsE,@"STO_CUDA_ENTRY STV_DEFAULT"
_ZN10layer_norm31ln_parallel_residual_bwd_kernelINS_13Kernel_traitsIf13__nv_bfloat16fS2_fjLj4096ELj1ELj1ELj8ELj16ENS_18Kernel_traits_baseILj4096EfS2_fS2_fjLj256EEEEELb0ELb0ELb1EEEvNS_9BwdParamsE:
.text._ZN10layer_norm31ln_parallel_residual_bwd_kernelINS_13Kernel_traitsIf13__nv_bfloat16fS2_fjLj4096ELj1ELj1ELj8ELj16ENS_18Kernel_traits_baseILj4096EfS2_fS2_fjLj256EEEEELb0ELb0ELb1EEEvNS_9BwdParamsE:
        /* <DEDUP_REMOVED lines=40> */
.L_x_687:
        /* <DEDUP_REMOVED lines=14> */
[----:B------:R-:W-:Y:S01]  /*0360*/  HFMA2.MMA R161, -RZ, RZ, 0, 5.9604644775390625e-08 ;  /* 0x00000001ffa17435 */ /* 0x000fe200000001ff */
        /* <DEDUP_REMOVED lines=32> */
[----:B0-----:R-:W-:-:S02]  /*0570*/  CS2R R128, SRZ ;  /* 0x0000000000807805 */ /* 0x001fc4000001ff00 */
.L_x_692:
[----:B------:R-:W-:Y:S01]  /*0580*/  IMAD R2, R155, c[0x0][0x168], RZ ;  /* 0x00005a009b027a24 */ /* 0x000fe200078e02ff */
[----:B------:R-:W-:-:S02]  /*0590*/  MOV R164, 0x4 ;  /* 0x0000000400a47802 */ /* 0x000fc40000000f00 */
[----:B------:R-:W-:Y:S02]  /*05a0*/  LOP3.LUT R65, R0, 0xff, RZ, 0xc0, !PT ;  /* 0x000000ff00417812 */ /* 0x000fe400078ec0ff */
[----:B------:R-:W-:Y:S02]  /*05b0*/  SHF.R.S32.HI R3, RZ, 0x1f, R2 ;  /* 0x0000001fff037819 */ /* 0x000fe40000011402 */
[----:B------:R-:W-:Y:S02]  /*05c0*/  MOV R170, 0x20 ;  /* 0x0000002000aa7802 */ /* 0x000fe40000000f00 */
[----:B------:R-:W-:Y:S01]  /*05d0*/  LEA.HI R162, R3, R2, RZ, 0x3 ;  /* 0x0000000203a27211 */ /* 0x000fe200078f18ff */
[----:B------:R-:W-:Y:S01]  /*05e0*/  IMAD.WIDE R2, R155, R164, c[0x0][0x1a0] ;  /* 0x000068009b027625 */ /* 0x000fe200078e02a4 */
[----:B------:R-:W-:Y:S02]  /*05f0*/  MOV R88, 0x10 ;  /* 0x0000001000587802 */ /* 0x000fe40000000f00 */
[----:B------:R-:W-:-:S02]  /*0600*/  LEA.HI.SX32 R162, R162, R65, 0x1d ;  /* 0x00000041a2a27211 */ /* 0x000fc400078feaff */
[----:B------:R0:W2:Y:S03]  /*0610*/  LDG.E R171, [R2.64] ;  /* 0x0000000402ab7981 */ /* 0x0000a6000c1e1900 */
[----:B------:R-:W-:-:S04]  /*0620*/  IMAD.WIDE.U32 R68, R162, R88, c[0x0][0x208] ;  /* 0x00008200a2447625 */ /* 0x000fc800078e0058 */
[C---:B------:R-:W-:Y:S01]  /*0630*/  IMAD.WIDE.U32 R166, R162.reuse, R170, c[0x0][0x188] ;  /* 0x00006200a2a67625 */ /* 0x040fe200078e00aa */
[C---:B------:R-:W-:Y:S01]  /*0640*/  IADD3 R163, R162.reuse, 0x100, RZ ;  /* 0x00000100a2a37810 */ /* 0x040fe20007ffe0ff */
[----:B------:R-:W3:Y:S02]  /*0650*/  LDG.E.128 R68, [R68.64] ;  /* 0x0000000444447981 */ /* 0x000ee4000c1e1d00 */
[----:B------:R-:W-:Y:S02]  /*0660*/  IMAD.WIDE.U32 R72, R162, R88, c[0x0][0x210] ;  /* 0x00008400a2487625 */ /* 0x000fe400078e0058 */
[----:B------:R1:W4:Y:S02]  /*0670*/  LDG.E.128 R64, [R166.64] ;  /* 0x00000004a6407981 */ /* 0x000324000c1e1d00 */
[----:B------:R-:W-:Y:S02]  /*0680*/  IMAD.WIDE R164, R155, R164, c[0x0][0x1a8] ;  /* 0x00006a009ba47625 */ /* 0x000fe400078e02a4 */
[----:B------:R-:W4:Y:S02]  /*0690*/  LDG.E.128 R72, [R72.64] ;  /* 0x0000000448487981 */ /* 0x000f24000c1e1d00 */
[----:B------:R-:W-:-:S02]  /*06a0*/  IMAD.WIDE.U32 R84, R163, R88, c[0x0][0x208] ;  /* 0x00008200a3547625 */ /* 0x000fc400078e0058 */
[----:B------:R4:W4:Y:S04]  /*06b0*/  LDG.E R164, [R164.64] ;  /* 0x00000004a4a47981 */ /* 0x000928000c1e1900 */
[----:B------:R1:W4:Y:S01]  /*06c0*/  LDG.E.128 R76, [R166.64+0x10] ;  /* 0x00001004a64c7981 */ /* 0x000322000c1e1d00 */
[----:B------:R-:W-:-:S03]  /*06d0*/  IMAD.WIDE.U32 R88, R163, R88, c[0x0][0x210] ;  /* 0x00008400a3587625 */ /* 0x000fc600078e0058 */
[----:B------:R-:W4:Y:S01]  /*06e0*/  LDG.E.128 R84, [R84.64] ;  /* 0x0000000454547981 */ /* 0x000f22000c1e1d00 */
[----:B------:R-:W-:-:S03]  /*06f0*/  IMAD.WIDE.U32 R168, R163, R170, c[0x0][0x188] ;  /* 0x00006200a3a87625 */ /* 0x000fc600078e00aa */
[----:B------:R-:W4:Y:S04]  /*0700*/  LDG.E.128 R88, [R88.64] ;  /* 0x0000000458587981 */ /* 0x000f28000c1e1d00 */
[----:B------:R3:W4:Y:S04]  /*0710*/  LDG.E.128 R80, [R168.64] ;  /* 0x00000004a8507981 */ /* 0x000728000c1e1d00 */
[----:B------:R3:W4:Y:S01]  /*0720*/  LDG.E.128 R92, [R168.64+0x10] ;  /* 0x00001004a85c7981 */ /* 0x000722000c1e1d00 */
[----:B------:R-:W-:-:S04]  /*0730*/  ISETP.NE.U32.AND P0, PT, RZ, c[0x0][0x218], PT ;  /* 0x00008600ff007a0c */ /* 0x000fc80003f05070 */
[----:B------:R-:W-:Y:S01]  /*0740*/  ISETP.NE.AND.EX P0, PT, RZ, c[0x0][0x21c], PT, P0 ;  /* 0x00008700ff007a0c */ /* 0x000fe20003f05300 */
[----:B------:R-:W-:-:S12]  /*0750*/  ULDC.U8 UR6, c[0x0][0x1f0] ;  /* 0x00007c0000067ab9 */ /* 0x000fd80000000000 */
[----:B0-----:R-:W-:-:S04]  /*0760*/  @P0 IMAD.WIDE.U32 R2, R162, R170, c[0x0][0x218] ;  /* 0x00008600a2020625 */ /* 0x001fc800078e00aa */
[----:B-1----:R-:W-:Y:S01]  /*0770*/  @P0 IMAD.WIDE.U32 R166, R163, R170, c[0x0][0x218] ;  /* 0x00008600a3a60625 */ /* 0x002fe200078e00aa */
[----:B-----5:R0:W5:Y:S04]  /*0780*/  @P0 LDG.E.128 R36, [R2.64] ;  /* 0x0000000402240981 */ /* 0x020168000c1e1d00 */
[----:B------:R0:W5:Y:S04]  /*0790*/  @P0 LDG.E.128 R40, [R2.64+0x10] ;  /* 0x0000100402280981 */ /* 0x000168000c1e1d00 */
[----:B------:R1:W5:Y:S04]  /*07a0*/  @P0 LDG.E.128 R44, [R166.64] ;  /* 0x00000004a62c0981 */ /* 0x000368000c1e1d00 */
[----:B------:R1:W5:Y:S01]  /*07b0*/  @P0 LDG.E.128 R48, [R166.64+0x10] ;  /* 0x00001004a6300981 */ /* 0x000362000c1e1d00 */
[----:B------:R-:W-:-:S02]  /*07c0*/  ISETP.NE.AND P0, PT, RZ, UR6, PT ;  /* 0x00000006ff007c0c */ /* 0x000fc4000bf05270 */
[----:B------:R-:W-:Y:S02]  /*07d0*/  LOP3.LUT P1, RZ, R161, 0xff, RZ, 0xc0, !PT ;  /* 0x000000ffa1ff7812 */ /* 0x000fe4000782c0ff */
[----:B------:R-:W-:-:S04]  /*07e0*/  IADD3 R155, R155, c[0x0][0x160], RZ ;  /* 0x000058009b9b7a10 */ /* 0x000fc80007ffe0ff */
[----:B------:R-:W-:Y:S02]  /*07f0*/  ISETP.GE.AND P4, PT, R155, c[0x0][0x164], PT ;  /* 0x000059009b007a0c */ /* 0x000fe40003f86270 */
[----:B--2---:R-:W-:Y:S02]  /*0800*/  FSEL R182, R171, RZ, !P0 ;  /* 0x000000ffabb67208 */ /* 0x004fe40004000000 */
[--C-:B---3--:R-:W-:Y:S02]  /*0810*/  PRMT R168, RZ, 0x5410, R68.reuse ;  /* 0x00005410ffa87816 */ /* 0x108fe40000000044 */
[----:B-1----:R-:W-:Y:S01]  /*0820*/  PRMT R167, RZ, 0x7610, R68 ;  /* 0x00007610ffa77816 */ /* 0x002fe20000000044 */
[----:B----4-:R-:W-:Y:S01]  /*0830*/  FADD.FTZ R165, R64, -R182 ;  /* 0x800000b640a57221 */ /* 0x010fe20000010000 */
[--C-:B------:R-:W-:Y:S02]  /*0840*/  PRMT R68, RZ, 0x5410, R70.reuse ;  /* 0x00005410ff447816 */ /* 0x100fe40000000046 */
[----:B------:R-:W-:-:S02]  /*0850*/  PRMT R178, RZ, 0x7610, R70 ;  /* 0x00007610ffb27816 */ /* 0x000fc40000000046 */
[----:B------:R-:W-:Y:S01]  /*0860*/  PRMT R70, RZ, 0x5410, R74 ;  /* 0x00005410ff467816 */ /* 0x000fe2000000004a */
[----:B------:R-:W-:Y:S01]  /*0870*/  FADD.FTZ R65, R65, -R182 ;  /* 0x800000b641417221 */ /* 0x000fe20000010000 */
[----:B0-----:R-:W-:Y:S01]  /*0880*/  PRMT R2, RZ, 0x5410, R72 ;  /* 0x00005410ff027816 */ /* 0x001fe20000000048 */
[----:B------:R-:W-:Y:S01]  /*0890*/  FADD.FTZ R169, R66, -R182 ;  /* 0x800000b642a97221 */ /* 0x000fe20000010000 */
[----:B------:R-:W-:Y:S01]  /*08a0*/  PRMT R74, RZ, 0x7610, R74 ;  /* 0x00007610ff4a7816 */ /* 0x000fe2000000004a */
[----:B------:R-:W-:Y:S01]  /*08b0*/  FMUL.FTZ R165, R164, R165 ;  /* 0x000000a5a4a57220 */ /* 0x000fe20000410000 */
[----:B------:R-:W-:Y:S01]  /*08c0*/  PRMT R72, RZ, 0x7610, R72 ;  /* 0x00007610ff487816 */ /* 0x000fe20000000048 */
[----:B------:R-:W-:Y:S02]  /*08d0*/  FADD.FTZ R77, -R182, R77 ;  /* 0x0000004db64d7221 */ /* 0x000fe40000010100 */
[----:B------:R-:W-:Y:S01]  /*08e0*/  FADD.FTZ R67, R67, -R182 ;  /* 0x800000b643437221 */ /* 0x000fe20000010000 */
[--C-:B------:R-:W-:Y:S01]  /*08f0*/  PRMT R179, RZ, 0x5410, R71.reuse ;  /* 0x00005410ffb37816 */ /* 0x100fe20000000047 */
[----:B------:R-:W-:Y:S01]  /*0900*/  FMUL.FTZ R166, R164, R65 ;  /* 0x00000041a4a67220 */ /* 0x000fe20000410000 */
[----:B------:R-:W-:Y:S01]  /*0910*/  PRMT R181, RZ, 0x7610, R71 ;  /* 0x00007610ffb57816 */ /* 0x000fe20000000047 */
[----:B------:R-:W-:Y:S01]  /*0920*/  FADD.FTZ R157, R2, R157 ;  /* 0x0000009d029d7221 */ /* 0x000fe20000010000 */
[--C-:B------:R-:W-:Y:S01]  /*0930*/  PRMT R64, RZ, 0x5410, R73.reuse ;  /* 0x00005410ff407816 */ /* 0x100fe20000000049 */
[-C--:B------:R-:W-:Y:S01]  /*0940*/  FFMA.FTZ R158, R165, R2.reuse, R158 ;  /* 0x00000002a59e7223 */ /* 0x080fe2000001009e */
[----:B------:R-:W-:Y:S01]  /*0950*/  PRMT R66, RZ, 0x7610, R73 ;  /* 0x00007610ff427816 */ /* 0x000fe20000000049 */
[----:B------:R-:W-:Y:S01]  /*0960*/  FMUL.FTZ R3, R16, R2 ;  /* 0x0000000210037220 */ /* 0x000fe20000410000 */
[--C-:B------:R-:W-:Y:S01]  /*0970*/  PRMT R71, RZ, 0x5410, R75.reuse ;  /* 0x00005410ff477816 */ /* 0x100fe2000000004b */
[----:B------:R-:W-:Y:S01]  /*0980*/  FMUL.FTZ R170, R164, R169 ;  /* 0x000000a9a4aa7220 */ /* 0x000fe20000410000 */
[----:B------:R-:W-:Y:S01]  /*0990*/  PRMT R75, RZ, 0x7610, R75 ;  /* 0x00007610ff4b7816 */ /* 0x000fe2000000004b */
[----:B------:R-:W-:-:S02]  /*09a0*/  FMUL.FTZ R176, R13, R74 ;  /* 0x0000004a0db07220 */ /* 0x000fc40000410000 */
[C---:B------:R-:W-:Y:S02]  /*09b0*/  FMUL.FTZ R175, R164.reuse, R77 ;  /* 0x0000004da4af7220 */ /* 0x040fe40000410000 */
[----:B------:R-:W-:Y:S02]  /*09c0*/  FMUL.FTZ R2, R17, R72 ;  /* 0x0000004811027220 */ /* 0x000fe40000410000 */
[----:B------:R-:W-:Y:S02]  /*09d0*/  FMUL.FTZ R169, R164, R67 ;  /* 0x00000043a4a97220 */ /* 0x000fe40000410000 */
[C---:B------:R-:W-:Y:S02]  /*09e0*/  FADD.FTZ R173, -R182.reuse, R76 ;  /* 0x0000004cb6ad7221 */ /* 0x040fe40000010100 */
[C---:B------:R-:W-:Y:S02]  /*09f0*/  FADD.FTZ R177, -R182.reuse, R78 ;  /* 0x0000004eb6b17221 */ /* 0x040fe40000010100 */
[----:B------:R-:W-:Y:S01]  /*0a00*/  FADD.FTZ R79, -R182, R79 ;  /* 0x0000004fb64f7221 */ /* 0x000fe20000010100 */
[----:B------:R-:W-:Y:S01]  /*0a10*/  PRMT R171, RZ, 0x5410, R69 ;  /* 0x00005410ffab7816 */ /* 0x000fe20000000045 */
[----:B------:R-:W-:Y:S01]  /*0a20*/  FADD.FTZ R159, R168, R159 ;  /* 0x0000009fa89f7221 */ /* 0x000fe20000010000 */
[----:B------:R-:W-:Y:S01]  /*0a30*/  PRMT R69, RZ, 0x7610, R69 ;  /* 0x00007610ff457816 */ /* 0x000fe20000000045 */
[-C--:B------:R-:W-:Y:S01]  /*0a40*/  FFMA.FTZ R160, R165, R168.reuse, R160 ;  /* 0x000000a8a5a07223 */ /* 0x080fe200000100a0 */
[----:B------:R-:W-:Y:S01]  /*0a50*/  PRMT R65, RZ, 0x5410, R88 ;  /* 0x00005410ff417816 */ /* 0x000fe20000000058 */
[----:B------:R-:W-:-:S02]  /*0a60*/  FFMA.FTZ R168, R32, R168, R3 ;  /* 0x000000a820a87223 */ /* 0x000fc40000010003 */
[----:B------:R-:W-:Y:S02]  /*0a70*/  FADD.FTZ R154, R167, R154 ;  /* 0x0000009aa79a7221 */ /* 0x000fe40000010000 */
[----:B------:R-:W-:Y:S02]  /*0a80*/  FFMA.FTZ R156, R166, R167, R156 ;  /* 0x000000a7a69c7223 */ /* 0x000fe4000001009c */
[----:B------:R-:W-:Y:S02]  /*0a90*/  FADD.FTZ R147, R64, R147 ;  /* 0x0000009340937221 */ /* 0x000fe40000010000 */
[----:B------:R-:W-:Y:S02]  /*0aa0*/  FFMA.FTZ R149, R170, R64, R149 ;  /* 0x00000040aa957223 */ /* 0x000fe40000010095 */
[----:B------:R-:W-:Y:S02]  /*0ab0*/  FADD.FTZ R137, R178, R137 ;  /* 0x00000089b2897221 */ /* 0x000fe40000010000 */
[----:B------:R-:W-:-:S02]  /*0ac0*/  FFMA.FTZ R176, R29, R178, R176 ;  /* 0x000000b21db07223 */ /* 0x000fc400000100b0 */
[----:B------:R-:W-:Y:S01]  /*0ad0*/  FFMA.FTZ R142, R175, R178, R142 ;  /* 0x000000b2af8e7223 */ /* 0x000fe2000001008e */
[----:B------:R-:W-:Y:S01]  /*0ae0*/  PRMT R88, RZ, 0x7610, R88 ;  /* 0x00007610ff587816 */ /* 0x000fe20000000058 */
[----:B------:R-:W-:Y:S02]  /*0af0*/  FFMA.FTZ R167, R33, R167, R2 ;  /* 0x000000a721a77223 */ /* 0x000fe40000010002 */
[----:B------:R-:W-:Y:S02]  /*0b00*/  FMUL.FTZ R64, R18, R64 ;  /* 0x0000004012407220 */ /* 0x000fe40000410000 */
[----:B------:R-:W-:Y:S02]  /*0b10*/  FADD.FTZ R143, R66, R143 ;  /* 0x0000008f428f7221 */ /* 0x000fe40000010000 */
[-C--:B------:R-:W-:Y:S02]  /*0b20*/  FFMA.FTZ R145, R169, R66.reuse, R145 ;  /* 0x00000042a9917223 */ /* 0x080fe40000010091 */
[----:B------:R-:W-:Y:S01]  /*0b30*/  FMUL.FTZ R172, R19, R66 ;  /* 0x0000004213ac7220 */ /* 0x000fe20000410000 */
[----:B------:R-:W-:Y:S01]  /*0b40*/  PRMT R66, RZ, 0x7610, R89 ;  /* 0x00007610ff427816 */ /* 0x000fe20000000059 */
[----:B------:R-:W-:-:S02]  /*0b50*/  FMUL.FTZ R3, R12, R70 ;  /* 0x000000460c037220 */ /* 0x000fc40000410000 */
[----:B------:R-:W-:Y:S02]  /*0b60*/  FMUL.FTZ R173, R164, R173 ;  /* 0x000000ada4ad7220 */ /* 0x000fe40000410000 */
[----:B------:R-:W-:Y:S02]  /*0b70*/  FMUL.FTZ R180, R14, R71 ;  /* 0x000000470eb47220 */ /* 0x000fe40000410000 */
[C---:B------:R-:W-:Y:S02]  /*0b80*/  FMUL.FTZ R177, R164.reuse, R177 ;  /* 0x000000b1a4b17220 */ /* 0x040fe40000410000 */
[----:B------:R-:W-:Y:S02]  /*0b90*/  FMUL.FTZ R178, R164, R79 ;  /* 0x0000004fa4b27220 */ /* 0x000fe40000410000 */
[----:B------:R-:W-:Y:S02]  /*0ba0*/  FMUL.FTZ R2, R15, R75 ;  /* 0x0000004b0f027220 */ /* 0x000fe40000410000 */
[----:B------:R-:W-:-:S02]  /*0bb0*/  FADD.FTZ R81, -R182, R81 ;  /* 0x00000051b6517221 */ /* 0x000fc40000010100 */
[----:B------:R-:W-:Y:S02]  /*0bc0*/  FADD.FTZ R73, -R182, R83 ;  /* 0x00000053b6497221 */ /* 0x000fe40000010100 */
[----:B------:R-:W-:Y:S02]  /*0bd0*/  FADD.FTZ R150, R171, R150 ;  /* 0x00000096ab967221 */ /* 0x000fe40000010000 */
[-C--:B------:R-:W-:Y:S02]  /*0be0*/  FFMA.FTZ R151, R170, R171.reuse, R151 ;  /* 0x000000abaa977223 */ /* 0x080fe40000010097 */
[----:B------:R-:W-:Y:S01]  /*0bf0*/  FADD.FTZ R67, -R182, R82 ;  /* 0x00000052b6437221 */ /* 0x000fe20000010100 */
[----:B------:R-:W-:Y:S01]  /*0c00*/  PRMT R82, RZ, 0x7610, R84 ;  /* 0x00007610ff527816 */ /* 0x000fe20000000054 */
[----:B------:R-:W-:Y:S01]  /*0c10*/  FFMA.FTZ R171, R34, R171, R64 ;  /* 0x000000ab22ab7223 */ /* 0x000fe20000010040 */
[----:B------:R-:W-:Y:S01]  /*0c20*/  PRMT R64, RZ, 0x7610, R85 ;  /* 0x00007610ff407816 */ /* 0x000fe20000000055 */
[----:B------:R-:W-:-:S02]  /*0c30*/  FADD.FTZ R146, R69, R146 ;  /* 0x0000009245927221 */ /* 0x000fc40000010000 */
[-C--:B------:R-:W-:Y:S02]  /*0c40*/  FFMA.FTZ R148, R169, R69.reuse, R148 ;  /* 0x00000045a9947223 */ /* 0x080fe40000010094 */
[----:B------:R-:W-:Y:S01]  /*0c50*/  FFMA.FTZ R172, R35, R69, R172 ;  /* 0x0000004523ac7223 */ /* 0x000fe200000100ac */
[----:B------:R-:W-:Y:S01]  /*0c60*/  PRMT R69, RZ, 0x5410, R85 ;  /* 0x00005410ff457816 */ /* 0x000fe20000000055 */
[----:B------:R-:W-:Y:S02]  /*0c70*/  FADD.FTZ R141, R68, R141 ;  /* 0x0000008d448d7221 */ /* 0x000fe40000010000 */
[-C--:B------:R-:W-:Y:S02]  /*0c80*/  FFMA.FTZ R174, R28, R68.reuse, R3 ;  /* 0x000000441cae7223 */ /* 0x080fe40000010003 */
[----:B------:R-:W-:Y:S01]  /*0c90*/  FFMA.FTZ R144, R173, R68, R144 ;  /* 0x00000044ad907223 */ /* 0x000fe20000010090 */
[----:B------:R-:W-:Y:S01]  /*0ca0*/  PRMT R68, RZ, 0x7610, R86 ;  /* 0x00007610ff447816 */ /* 0x000fe20000000056 */
[----:B------:R-:W-:-:S02]  /*0cb0*/  FADD.FTZ R133, R179, R133 ;  /* 0x00000085b3857221 */ /* 0x000fc40000010000 */
[-C--:B------:R-:W-:Y:S02]  /*0cc0*/  FFMA.FTZ R180, R30, R179.reuse, R180 ;  /* 0x000000b31eb47223 */ /* 0x080fe400000100b4 */
[----:B------:R-:W-:Y:S02]  /*0cd0*/  FFMA.FTZ R138, R177, R179, R138 ;  /* 0x000000b3b18a7223 */ /* 0x000fe4000001008a */
[----:B------:R-:W-:Y:S02]  /*0ce0*/  FADD.FTZ R104, R75, R104 ;  /* 0x000000684b687221 */ /* 0x000fe40000010000 */
[----:B------:R-:W-:Y:S01]  /*0cf0*/  FFMA.FTZ R113, R178, R75, R113 ;  /* 0x0000004bb2717223 */ /* 0x000fe20000010071 */
[----:B------:R-:W-:Y:S01]  /*0d00*/  PRMT R75, RZ, 0x5410, R86 ;  /* 0x00005410ff4b7816 */ /* 0x000fe20000000056 */
[----:B------:R-:W-:Y:S02]  /*0d10*/  FFMA.FTZ R179, R31, R181, R2 ;  /* 0x000000b51fb37223 */ /* 0x000fe40000010002 */
[----:B------:R-:W-:-:S02]  /*0d20*/  FMUL.FTZ R81, R164, R81 ;  /* 0x00000051a4517220 */ /* 0x000fc40000410000 */
[----:B------:R-:W-:Y:S02]  /*0d30*/  FMUL.FTZ R2, R9, R88 ;  /* 0x0000005809027220 */ /* 0x000fe40000410000 */
[----:B------:R-:W-:Y:S02]  /*0d40*/  FMUL.FTZ R85, R164, R73 ;  /* 0x00000049a4557220 */ /* 0x000fe40000410000 */
[----:B------:R-:W-:Y:S02]  /*0d50*/  FMUL.FTZ R86, R11, R66 ;  /* 0x000000420b567220 */ /* 0x000fe40000410000 */
[----:B------:R-:W-:Y:S02]  /*0d60*/  FADD.FTZ R3, -R182, R80 ;  /* 0x00000050b6037221 */ /* 0x000fe40000010100 */
[----:B------:R-:W-:Y:S02]  /*0d70*/  FADD.FTZ R121, R82, R121 ;  /* 0x0000007952797221 */ /* 0x000fe40000010000 */
[----:B------:R-:W-:-:S02]  /*0d80*/  FFMA.FTZ R130, R81, R82, R130 ;  /* 0x0000005251827223 */ /* 0x000fc40000010082 */
[----:B------:R-:W-:Y:S02]  /*0d90*/  FFMA.FTZ R82, R25, R82, R2 ;  /* 0x0000005219527223 */ /* 0x000fe40000010002 */
[----:B------:R-:W-:Y:S02]  /*0da0*/  FADD.FTZ R119, R64, R119 ;  /* 0x0000007740777221 */ /* 0x000fe40000010000 */
[-C--:B------:R-:W-:Y:S02]  /*0db0*/  FFMA.FTZ R128, R85, R64.reuse, R128 ;  /* 0x0000004055807223 */ /* 0x080fe40000010080 */
[----:B------:R-:W-:Y:S02]  /*0dc0*/  FFMA.FTZ R86, R27, R64, R86 ;  /* 0x000000401b567223 */ /* 0x000fe40000010056 */
[----:B------:R-:W-:Y:S02]  /*0dd0*/  FADD.FTZ R64, RZ, R168 ;  /* 0x000000a8ff407221 */ /* 0x000fe40000010000 */
[----:B------:R-:W-:-:S02]  /*0de0*/  FFMA.FTZ R2, R165, R168, RZ ;  /* 0x000000a8a5027223 */ /* 0x000fc400000100ff */
[----:B------:R-:W-:Y:S02]  /*0df0*/  FMUL.FTZ R80, R164, R3 ;  /* 0x00000003a4507220 */ /* 0x000fe40000410000 */
[----:B------:R-:W-:Y:S02]  /*0e00*/  FADD.FTZ R3, -R182, R92 ;  /* 0x0000005cb6037221 */ /* 0x000fe40000010100 */
[----:B------:R-:W-:Y:S02]  /*0e10*/  FADD.FTZ R64, R167, R64 ;  /* 0x00000040a7407221 */ /* 0x000fe40000010000 */
[----:B------:R-:W-:Y:S02]  /*0e20*/  FFMA.FTZ R2, R166, R167, R2 ;  /* 0x000000a7a6027223 */ /* 0x000fe40000010002 */
[----:B------:R-:W-:Y:S02]  /*0e30*/  FADD.FTZ R103, R88, R103 ;  /* 0x0000006758677221 */ /* 0x000fe40000010000 */
[----:B------:R-:W-:-:S02]  /*0e40*/  FFMA.FTZ R112, R81, R88, R112 ;  /* 0x0000005851707223 */ /* 0x000fc40000010070 */
        /* <DEDUP_REMOVED lines=8> */
[----:B------:R-:W-:Y:S01]  /*0ed0*/  FFMA.FTZ R2, R175, R176, R2 ;  /* 0x000000b0af027223 */ /* 0x000fe20000010002 */
[----:B------:R-:W-:Y:S01]  /*0ee0*/  PRMT R83, RZ, 0x5410, R84 ;  /* 0x00005410ff537816 */ /* 0x000fe20000000054 */
[----:B------:R-:W-:Y:S02]  /*0ef0*/  FADD.FTZ R102, R65, R102 ;  /* 0x0000006641667221 */ /* 0x000fe40000010000 */
[-C--:B------:R-:W-:Y:S02]  /*0f00*/  FFMA.FTZ R111, R80, R65.reuse, R111 ;  /* 0x00000041506f7223 */ /* 0x080fe4000001006f */
[----:B------:R-:W-:-:S02]  /*0f10*/  FMUL.FTZ R65, R8, R65 ;  /* 0x0000004108417220 */ /* 0x000fc40000410000 */
[----:B------:R-:W-:Y:S02]  /*0f20*/  FADD.FTZ R64, R180, R3 ;  /* 0x00000003b4407221 */ /* 0x000fe40000010000 */
[----:B------:R-:W-:Y:S02]  /*0f30*/  FFMA.FTZ R2, R177, R180, R2 ;  /* 0x000000b4b1027223 */ /* 0x000fe40000010002 */
[----:B------:R-:W-:Y:S02]  /*0f40*/  FADD.FTZ R131, R71, R131 ;  /* 0x0000008347837221 */ /* 0x000fe40000010000 */
[----:B------:R-:W-:Y:S01]  /*0f50*/  FFMA.FTZ R132, R177, R71, R132 ;  /* 0x00000047b1847223 */ /* 0x000fe20000010084 */
[----:B------:R-:W-:Y:S01]  /*0f60*/  PRMT R71, RZ, 0x5410, R89 ;  /* 0x00005410ff477816 */ /* 0x000fe20000000059 */
[----:B------:R-:W-:Y:S02]  /*0f70*/  FADD.FTZ R120, R83, R120 ;  /* 0x0000007853787221 */ /* 0x000fe40000010000 */
[----:B------:R-:W-:-:S02]  /*0f80*/  FFMA.FTZ R129, R80, R83, R129 ;  /* 0x0000005350817223 */ /* 0x000fc40000010081 */
[----:B------:R-:W-:Y:S02]  /*0f90*/  FFMA.FTZ R83, R24, R83, R65 ;  /* 0x0000005318537223 */ /* 0x000fe40000010041 */
[----:B------:R-:W-:Y:S02]  /*0fa0*/  FADD.FTZ R64, R179, R64 ;  /* 0x00000040b3407221 */ /* 0x000fe40000010000 */
[----:B------:R-:W-:Y:S01]  /*0fb0*/  FFMA.FTZ R2, R178, R179, R2 ;  /* 0x000000b3b2027223 */ /* 0x000fe20000010002 */
[----:B------:R-:W-:Y:S01]  /*0fc0*/  PRMT R79, RZ, 0x5410, R87 ;  /* 0x00005410ff4f7816 */ /* 0x000fe20000000057 */
[----:B------:R-:W-:Y:S02]  /*0fd0*/  FADD.FTZ R152, R72, R152 ;  /* 0x0000009848987221 */ /* 0x000fe40000010000 */
[----:B------:R-:W-:Y:S01]  /*0fe0*/  FFMA.FTZ R153, R166, R72, R153 ;  /* 0x00000048a6997223 */ /* 0x000fe20000010099 */
[----:B------:R-:W-:Y:S01]  /*0ff0*/  PRMT R72, RZ, 0x7610, R87 ;  /* 0x00007610ff487816 */ /* 0x000fe20000000057 */
[----:B------:R-:W-:-:S02]  /*1000*/  FMUL.FTZ R87, R10, R71 ;  /* 0x000000470a577220 */ /* 0x000fc40000410000 */
[----:B------:R-:W-:Y:S02]  /*1010*/  FADD.FTZ R3, R83, R64 ;  /* 0x0000004053037221 */ /* 0x000fe40000010000 */
[----:B------:R-:W-:Y:S01]  /*1020*/  FFMA.FTZ R2, R80, R83, R2 ;  /* 0x0000005350027223 */ /* 0x000fe20000010002 */
[----:B------:R-:W-:Y:S01]  /*1030*/  PRMT R77, RZ, 0x5410, R90 ;  /* 0x00005410ff4d7816 */ /* 0x000fe2000000005a */
[----:B------:R-:W-:Y:S02]  /*1040*/  FMUL.FTZ R84, R164, R67 ;  /* 0x00000043a4547220 */ /* 0x000fe40000410000 */
[----:B------:R-:W-:Y:S02]  /*1050*/  FFMA.FTZ R87, R26, R69, R87 ;  /* 0x000000451a577223 */ /* 0x000fe40000010057 */
[----:B------:R-:W-:Y:S02]  /*1060*/  FADD.FTZ R64, R3, R82 ;  /* 0x0000005203407221 */ /* 0x000fe40000010000 */
[----:B------:R-:W-:-:S02]  /*1070*/  FFMA.FTZ R2, R81, R82, R2 ;  /* 0x0000005251027223 */ /* 0x000fc40000010002 */
[----:B------:R-:W-:Y:S02]  /*1080*/  FADD.FTZ R139, R70, R139 ;  /* 0x0000008b468b7221 */ /* 0x000fe40000010000 */
[----:B------:R-:W-:Y:S01]  /*1090*/  FFMA.FTZ R140, R173, R70, R140 ;  /* 0x00000046ad8c7223 */ /* 0x000fe2000001008c */
[----:B------:R-:W-:Y:S01]  /*10a0*/  PRMT R70, RZ, 0x7610, R90 ;  /* 0x00007610ff467816 */ /* 0x000fe2000000005a */
[----:B------:R-:W-:Y:S02]  /*10b0*/  FMUL.FTZ R89, R4, R77 ;  /* 0x0000004d04597220 */ /* 0x000fe40000410000 */
[----:B------:R-:W-:Y:S02]  /*10c0*/  FADD.FTZ R3, R64, R87 ;  /* 0x0000005740037221 */ /* 0x000fe40000010000 */
[----:B------:R-:W-:Y:S02]  /*10d0*/  FFMA.FTZ R2, R84, R87, R2 ;  /* 0x0000005754027223 */ /* 0x000fe40000010002 */
[----:B------:R-:W-:-:S02]  /*10e0*/  FADD.FTZ R135, R74, R135 ;  /* 0x000000874a877221 */ /* 0x000fc40000010000 */
[----:B------:R-:W-:Y:S01]  /*10f0*/  FFMA.FTZ R136, R175, R74, R136 ;  /* 0x0000004aaf887223 */ /* 0x000fe20000010088 */
[--C-:B------:R-:W-:Y:S01]  /*1100*/  PRMT R74, RZ, 0x7610, R91.reuse ;  /* 0x00007610ff4a7816 */ /* 0x100fe2000000005b */
[----:B------:R-:W-:Y:S02]  /*1110*/  FADD.FTZ R122, R181, R122 ;  /* 0x0000007ab57a7221 */ /* 0x000fe40000010000 */
[----:B------:R-:W-:Y:S01]  /*1120*/  FFMA.FTZ R134, R178, R181, R134 ;  /* 0x000000b5b2867223 */ /* 0x000fe20000010086 */
[----:B------:R-:W-:Y:S01]  /*1130*/  PRMT R181, RZ, 0x5410, R91 ;  /* 0x00005410ffb57816 */ /* 0x000fe2000000005b */
[----:B------:R-:W-:Y:S02]  /*1140*/  FADD.FTZ R91, -R182, R93 ;  /* 0x0000005db65b7221 */ /* 0x000fe40000010100 */
[----:B------:R-:W-:Y:S02]  /*1150*/  FFMA.FTZ R89, R20, R75, R89 ;  /* 0x0000004b14597223 */ /* 0x000fe40000010059 */
[----:B------:R-:W-:-:S02]  /*1160*/  FMUL.FTZ R90, R5, R70 ;  /* 0x00000046055a7220 */ /* 0x000fc40000410000 */
[----:B------:R-:W-:Y:S02]  /*1170*/  FADD.FTZ R64, R3, R86 ;  /* 0x0000005603407221 */ /* 0x000fe40000010000 */
[----:B------:R-:W-:Y:S02]  /*1180*/  FFMA.FTZ R2, R85, R86, R2 ;  /* 0x0000005655027223 */ /* 0x000fe40000010002 */
[----:B------:R-:W-:Y:S02]  /*1190*/  FADD.FTZ R65, -R182, R94 ;  /* 0x0000005eb6417221 */ /* 0x000fe40000010100 */
[----:B------:R-:W-:Y:S02]  /*11a0*/  FMUL.FTZ R91, R164, R91 ;  /* 0x0000005ba45b7220 */ /* 0x000fe40000410000 */
[----:B------:R-:W-:Y:S02]  /*11b0*/  FFMA.FTZ R90, R21, R68, R90 ;  /* 0x00000044155a7223 */ /* 0x000fe4000001005a */
[----:B------:R-:W-:-:S02]  /*11c0*/  FMUL.FTZ R93, R6, R181 ;  /* 0x000000b5065d7220 */ /* 0x000fc40000410000 */
[----:B------:R-:W-:Y:S02]  /*11d0*/  FADD.FTZ R3, R64, R89 ;  /* 0x0000005940037221 */ /* 0x000fe40000010000 */
[----:B------:R-:W-:Y:S02]  /*11e0*/  FFMA.FTZ R2, R88, R89, R2 ;  /* 0x0000005958027223 */ /* 0x000fe40000010002 */
[----:B------:R-:W-:Y:S01]  /*11f0*/  FMUL.FTZ R92, R164, R65 ;  /* 0x00000041a45c7220 */ /* 0x000fe20000410000 */
[----:B------:R-:W-:Y:S01]  /*1200*/  SHF.R.U32.HI R65, RZ, 0x5, R0 ;  /* 0x00000005ff417819 */ /* 0x000fe20000011600 */
[----:B------:R-:W-:Y:S02]  /*1210*/  FADD.FTZ R95, -R182, R95 ;  /* 0x0000005fb65f7221 */ /* 0x000fe40000010100 */
[----:B------:R-:W-:Y:S02]  /*1220*/  FFMA.FTZ R93, R22, R79, R93 ;  /* 0x0000004f165d7223 */ /* 0x000fe4000001005d */
[----:B------:R-:W-:-:S02]  /*1230*/  FMUL.FTZ R94, R7, R74 ;  /* 0x0000004a075e7220 */ /* 0x000fc40000410000 */
[----:B------:R-:W-:Y:S02]  /*1240*/  FADD.FTZ R64, R3, R90 ;  /* 0x0000005a03407221 */ /* 0x000fe40000010000 */
[----:B------:R-:W-:Y:S02]  /*1250*/  FFMA.FTZ R2, R91, R90, R2 ;  /* 0x0000005a5b027223 */ /* 0x000fe40000010002 */
[----:B------:R-:W-:Y:S02]  /*1260*/  FADD.FTZ R96, R181, R96 ;  /* 0x00000060b5607221 */ /* 0x000fe40000010000 */
[----:B------:R-:W-:Y:S01]  /*1270*/  FFMA.FTZ R105, R92, R181, R105 ;  /* 0x000000b55c697223 */ /* 0x000fe20000010069 */
[----:B------:R-:W-:Y:S01]  /*1280*/  LOP3.LUT R181, R65, 0x7fffff8, RZ, 0xc0, !PT ;  /* 0x07fffff841b57812 */ /* 0x000fe200078ec0ff */
[----:B------:R-:W-:Y:S02]  /*1290*/  FMUL.FTZ R95, R164, R95 ;  /* 0x0000005fa45f7220 */ /* 0x000fe40000410000 */
[----:B------:R-:W-:-:S02]  /*12a0*/  FFMA.FTZ R94, R23, R72, R94 ;  /* 0x00000048175e7223 */ /* 0x000fc4000001005e */
[----:B------:R-:W-:Y:S02]  /*12b0*/  FADD.FTZ R3, R64, R93 ;  /* 0x0000005d40037221 */ /* 0x000fe40000010000 */
[----:B------:R-:W-:Y:S01]  /*12c0*/  FFMA.FTZ R2, R92, R93, R2 ;  /* 0x0000005d5c027223 */ /* 0x000fe20000010002 */
[----:B------:R-:W-:Y:S01]  /*12d0*/  LOP3.LUT P0, RZ, R0, 0x1f, RZ, 0xc0, !PT ;  /* 0x0000001f00ff7812 */ /* 0x000fe2000780c0ff */
[----:B------:R-:W-:Y:S01]  /*12e0*/  FADD.FTZ R118, R69, R118 ;  /* 0x0000007645767221 */ /* 0x000fe20000010000 */
[----:B------:R-:W-:Y:S01]  /*12f0*/  @!P1 IADD3 R181, R181, 0x8, RZ ;  /* 0x00000008b5b59810 */ /* 0x000fe20007ffe0ff */
        /* <DEDUP_REMOVED lines=20> */
[----:B------:R-:W-:Y:S01]  /*1440*/  FFMA.FTZ R71, R95, R94, R2 ;  /* 0x0000005e5f477223 */ /* 0x000fe20000010002 */
[----:B------:R-:W-:Y:S05]  /*1450*/  BRA.DIV ~URZ, `(.L_x_689) ;  /* 0x000012027f007947 */ /* 0x000fea000b800000 */
[----:B------:R0:W1:Y:S02]  /*1460*/  SHFL.DOWN PT, R64, R69, 0x10, 0x1f ;  /* 0x0a001f0045407f89 */ /* 0x00006400000e0000 */
.L_x_693:
        /* <DEDUP_REMOVED lines=18> */
.L_x_694:
        /* <DEDUP_REMOVED lines=34> */
[----:B------:R-:W-:Y:S01]  /*17b0*/  FADD.FTZ R64, R79, R64 ;  /* 0x000000404f407221 */ /* 0x000fe20000010000 */
[----:B------:R-:W-:Y:S01]  /*17c0*/  HFMA2.MMA R79, -RZ, RZ, 0, 9.5367431640625e-07 ;  /* 0x00000010ff4f7435 */ /* 0x000fe200000001ff */
[----:B------:R-:W-:Y:S02]  /*17d0*/  FMUL.FTZ R78, R78, c[0x0][0x1e0] ;  /* 0x000078004e4e7a20 */ /* 0x000fe40000410000 */
[----:B------:R-:W-:-:S03]  /*17e0*/  FMUL.FTZ R64, R64, c[0x0][0x1e0] ;  /* 0x0000780040407a20 */ /* 0x000fc60000410000 */
[----:B------:R-:W-:Y:S02]  /*17f0*/  FSEL R3, R78, RZ, !P1 ;  /* 0x000000ff4e037208 */ /* 0x000fe40004800000 */
[----:B------:R-:W-:Y:S02]  /*1800*/  ISETP.NE.U32.AND P1, PT, RZ, c[0x0][0x250], PT ;  /* 0x00009400ff007a0c */ /* 0x000fe40003f25070 */
[----:B------:R-:W-:Y:S02]  /*1810*/  IMAD.WIDE.U32 R76, R162, R79, c[0x0][0x248] ;  /* 0x00009200a24c7625 */ /* 0x000fe400078e004f */
[----:B------:R-:W-:Y:S02]  /*1820*/  ISETP.NE.AND.EX P1, PT, RZ, c[0x0][0x254], PT, P1 ;  /* 0x00009500ff007a0c */ /* 0x000fe40003f25310 */
        /* <DEDUP_REMOVED lines=21> */
[----:B------:R-:W-:Y:S02]  /*1980*/  FADD.FTZ R87, R87, -R84 ;  /* 0x8000005457577221 */ /* 0x000fe40000010000 */
[C---:B------:R-:W-:Y:S02]  /*1990*/  FMUL.FTZ R165, R164.reuse, R165 ;  /* 0x000000a5a4a57220 */ /* 0x040fe40000410000 */
[C---:B------:R-:W-:Y:S02]  /*19a0*/  FMUL.FTZ R78, R164.reuse, R167 ;  /* 0x000000a7a44e7220 */ /* 0x040fe40000410000 */
[C---:B------:R-:W-:Y:S02]  /*19b0*/  FMUL.FTZ R171, R164.reuse, R171 ;  /* 0x000000aba4ab7220 */ /* 0x040fe40000410000 */
[----:B------:R-:W-:-:S02]  /*19c0*/  FMUL.FTZ R80, R164, R169 ;  /* 0x000000a9a4507220 */ /* 0x000fc40000410000 */
[C---:B------:R-:W-:Y:S02]  /*19d0*/  FMUL.FTZ R173, R164.reuse, R173 ;  /* 0x000000ada4ad7220 */ /* 0x040fe40000410000 */
[C---:B------:R-:W-:Y:S02]  /*19e0*/  FMUL.FTZ R82, R164.reuse, R175 ;  /* 0x000000afa4527220 */ /* 0x040fe40000410000 */
[C---:B------:R-:W-:Y:S02]  /*19f0*/  FMUL.FTZ R177, R164.reuse, R177 ;  /* 0x000000b1a4b17220 */ /* 0x040fe40000410000 */
[----:B------:R-:W-:Y:S02]  /*1a00*/  FMUL.FTZ R84, R164, R179 ;  /* 0x000000b3a4547220 */ /* 0x000fe40000410000 */
[-CC-:B------:R-:W-:Y:S02]  /*1a10*/  FFMA.FTZ R85, R85, R64.reuse, R3.reuse ;  /* 0x0000004055557223 */ /* 0x180fe40000010003 */
[----:B------:R-:W-:-:S02]  /*1a20*/  FFMA.FTZ R88, R88, R64, R3 ;  /* 0x0000004058587223 */ /* 0x000fc40000010003 */
[-CC-:B------:R-:W-:Y:S02]  /*1a30*/  FFMA.FTZ R91, R91, R64.reuse, R3.reuse ;  /* 0x000000405b5b7223 */ /* 0x180fe40000010003 */
[-CC-:B------:R-:W-:Y:S02]  /*1a40*/  FFMA.FTZ R92, R92, R64.reuse, R3.reuse ;  /* 0x000000405c5c7223 */ /* 0x180fe40000010003 */
[----:B------:R-:W-:Y:S01]  /*1a50*/  FFMA.FTZ R95, R95, R64, R3 ;  /* 0x000000405f5f7223 */ /* 0x000fe20000010003 */
[----:B------:R-:W-:Y:S01]  /*1a60*/  @P0 MOV R3, 0x20 ;  /* 0x0000002000030802 */ /* 0x000fe20000000f00 */
[----:B-----5:R-:W-:Y:S02]  /*1a70*/  @P2 FADD.FTZ R165, R36, R165 ;  /* 0x000000a524a52221 */ /* 0x020fe40000010000 */
        /* <DEDUP_REMOVED lines=21> */
[----:B------:R-:W-:Y:S01]  /*1bd0*/  FADD.FTZ R95, R94, -R95 ;  /* 0x8000005f5e5f7221 */ /* 0x000fe20000010000 */
[----:B------:R-:W-:Y:S01]  /*1be0*/  @P1 F2FP.BF16.PACK_AB R171, RZ, R171 ;  /* 0x000000abffab123e */ /* 0x000fe200000010ff */
[C---:B------:R-:W-:Y:S01]  /*1bf0*/  FMUL.FTZ R83, R164.reuse, R83 ;  /* 0x00000053a4537220 */ /* 0x040fe20000410000 */
        /* <DEDUP_REMOVED lines=13> */
[----:B------:R-:W-:Y:S01]  /*1cd0*/  FMUL.FTZ R164, R164, R95 ;  /* 0x0000005fa4a47220 */ /* 0x000fe20000410000 */
[----:B------:R-:W-:Y:S01]  /*1ce0*/  @P1 F2FP.BF16.PACK_AB R80, RZ, R80 ;  /* 0x00000050ff50123e */ /* 0x000fe200000010ff */
[----:B------:R-:W-:Y:S01]  /*1cf0*/  @P0 IMAD.WIDE.U32 R2, R162, R3, c[0x0][0x258] ;  /* 0x00009600a2020625 */ /* 0x000fe200078e0003 */
[----:B------:R-:W-:-:S02]  /*1d00*/  @P1 F2FP.BF16.PACK_AB R78, RZ, R78 ;  /* 0x0000004eff4e123e */ /* 0x000fc400000010ff */
        /* <DEDUP_REMOVED lines=8> */
[----:B------:R0:W-:Y:S01]  /*1d90*/  @P0 STG.E.128 [R2.64], R64 ;  /* 0x0000004002000986 */ /* 0x0001e2000c101d04 */
[----:B------:R-:W-:Y:S01]  /*1da0*/  @P2 FADD.FTZ R87, R46, R87 ;  /* 0x000000572e572221 */ /* 0x000fe20000010000 */
[----:B------:R-:W-:Y:S01]  /*1db0*/  @P1 PRMT R63, R63, 0x5410, R84 ;  /* 0x000054103f3f1816 */ /* 0x000fe20000000054 */
[----:B------:R-:W-:Y:S01]  /*1dc0*/  @P2 FADD.FTZ R88, R47, R88 ;  /* 0x000000582f582221 */ /* 0x000fe20000010000 */
[----:B------:R1:W-:Y:S01]  /*1dd0*/  @P0 STG.E.128 [R2.64+0x10], R68 ;  /* 0x0000104402000986 */ /* 0x0003e2000c101d04 */
[----:B------:R-:W-:Y:S01]  /*1de0*/  @P2 FADD.FTZ R89, R48, R89 ;  /* 0x0000005930592221 */ /* 0x000fe20000010000 */
[----:B------:R-:W-:Y:S01]  /*1df0*/  @P1 PRMT R62, R62, 0x5410, R82 ;  /* 0x000054103e3e1816 */ /* 0x000fe20000000052 */
[----:B------:R-:W-:Y:S01]  /*1e00*/  @P2 FADD.FTZ R90, R49, R90 ;  /* 0x0000005a315a2221 */ /* 0x000fe20000010000 */
[----:B------:R-:W-:Y:S01]  /*1e10*/  @P1 PRMT R61, R61, 0x5410, R80 ;  /* 0x000054103d3d1816 */ /* 0x000fe20000000050 */
[----:B------:R-:W-:Y:S01]  /*1e20*/  STG.E.128 [R76.64], R72 ;  /* 0x000000484c007986 */ /* 0x000fe2000c101d04 */
[----:B------:R-:W-:-:S02]  /*1e30*/  @P1 PRMT R60, R60, 0x5410, R78 ;  /* 0x000054103c3c1816 */ /* 0x000fc4000000004e */
[----:B------:R-:W-:Y:S02]  /*1e40*/  SEL R52, R83, R52, P3 ;  /* 0x0000003453347207 */ /* 0x000fe40001800000 */
[----:B------:R-:W-:Y:S02]  /*1e50*/  SEL R54, R87, R54, P3 ;  /* 0x0000003657367207 */ /* 0x000fe40001800000 */
[----:B------:R-:W-:Y:S02]  /*1e60*/  SEL R56, R89, R56, P3 ;  /* 0x0000003859387207 */ /* 0x000fe40001800000 */
[----:B0-----:R-:W-:Y:S02]  /*1e70*/  F2FP.BF16.PACK_AB R67, R164, R93 ;  /* 0x0000005da443723e */ /* 0x001fe400000010ff */
[----:B------:R-:W-:Y:S01]  /*1e80*/  SEL R58, R93, R58, P3 ;  /* 0x0000003a5d3a7207 */ /* 0x000fe20001800000 */
[----:B-1----:R-:W-:Y:S01]  /*1e90*/  @P1 IMAD.WIDE.U32 R2, R162, R79, c[0x0][0x250] ;  /* 0x00009400a2021625 */ /* 0x002fe200078e004f */
[----:B------:R-:W-:-:S02]  /*1ea0*/  F2FP.BF16.PACK_AB R66, R90, R89 ;  /* 0x000000595a42723e */ /* 0x000fc400000010ff */
[----:B------:R-:W-:Y:S02]  /*1eb0*/  F2FP.BF16.PACK_AB R65, R88, R87 ;  /* 0x000000575841723e */ /* 0x000fe400000010ff */
[----:B------:R-:W-:Y:S01]  /*1ec0*/  F2FP.BF16.PACK_AB R64, R86, R83 ;  /* 0x000000535640723e */ /* 0x000fe200000010ff */
[----:B------:R0:W-:Y:S01]  /*1ed0*/  @P1 STG.E.128 [R2.64], R60 ;  /* 0x0000003c02001986 */ /* 0x0001e2000c101d04 */
[----:B------:R-:W-:Y:S02]  /*1ee0*/  @P1 F2FP.BF16.PACK_AB R93, RZ, R93 ;  /* 0x0000005dff5d123e */ /* 0x000fe400000010ff */
[----:B------:R-:W-:Y:S02]  /*1ef0*/  @P1 F2FP.BF16.PACK_AB R89, RZ, R89 ;  /* 0x00000059ff59123e */ /* 0x000fe400000010ff */
[----:B------:R-:W-:Y:S02]  /*1f00*/  @P1 F2FP.BF16.PACK_AB R87, RZ, R87 ;  /* 0x00000057ff57123e */ /* 0x000fe400000010ff */
[----:B------:R-:W-:-:S02]  /*1f10*/  @P1 F2FP.BF16.PACK_AB R83, RZ, R83 ;  /* 0x00000053ff53123e */ /* 0x000fc400000010ff */
[----:B------:R-:W-:Y:S02]  /*1f20*/  @P0 MOV R68, 0x20 ;  /* 0x0000002000440802 */ /* 0x000fe40000000f00 */
[----:B------:R-:W-:Y:S02]  /*1f30*/  IADD3 R162, R162, 0x100, RZ ;  /* 0x00000100a2a27810 */ /* 0x000fe40007ffe0ff */
[----:B------:R-:W-:Y:S01]  /*1f40*/  SEL R53, R86, R53, P3 ;  /* 0x0000003556357207 */ /* 0x000fe20001800000 */
[----:B------:R-:W-:Y:S01]  /*1f50*/  @P0 IMAD.WIDE.U32 R68, R163, R68, c[0x0][0x258] ;  /* 0x00009600a3440625 */ /* 0x000fe200078e0044 */
[----:B------:R-:W-:Y:S02]  /*1f60*/  SEL R55, R88, R55, P3 ;  /* 0x0000003758377207 */ /* 0x000fe40001800000 */
[----:B------:R-:W-:Y:S01]  /*1f70*/  SEL R57, R90, R57, P3 ;  /* 0x000000395a397207 */ /* 0x000fe20001800000 */
[C---:B------:R-:W-:Y:S01]  /*1f80*/  IMAD.WIDE.U32 R70, R79.reuse, R162, c[0x0][0x248] ;  /* 0x000092004f467625 */ /* 0x040fe200078e00a2 */
[----:B------:R-:W-:Y:S01]  /*1f90*/  SEL R59, R164, R59, P3 ;  /* 0x0000003ba43b7207 */ /* 0x000fe20001800000 */
[----:B------:R1:W-:Y:S01]  /*1fa0*/  @P0 STG.E.128 [R68.64], R52 ;  /* 0x0000003444000986 */ /* 0x0003e2000c101d04 */
[----:B------:R-:W-:Y:S01]  /*1fb0*/  @P1 F2FP.BF16.PACK_AB R164, RZ, R164 ;  /* 0x000000a4ffa4123e */ /* 0x000fe200000010ff */
[----:B0-----:R-:W-:Y:S01]  /*1fc0*/  @P1 IMAD.WIDE.U32 R2, R79, R162, c[0x0][0x250] ;  /* 0x000094004f021625 */ /* 0x001fe200078e00a2 */
[----:B------:R-:W-:Y:S01]  /*1fd0*/  @P1 F2FP.BF16.PACK_AB R90, RZ, R90 ;  /* 0x0000005aff5a123e */ /* 0x000fe200000010ff */
[----:B------:R1:W-:Y:S01]  /*1fe0*/  @P0 STG.E.128 [R68.64+0x10], R56 ;  /* 0x0000103844000986 */ /* 0x0003e2000c101d04 */
[----:B------:R-:W-:-:S02]  /*1ff0*/  @P1 F2FP.BF16.PACK_AB R88, RZ, R88 ;  /* 0x00000058ff58123e */ /* 0x000fc400000010ff */
[----:B------:R-:W-:Y:S01]  /*2000*/  @P1 F2FP.BF16.PACK_AB R86, RZ, R86 ;  /* 0x00000056ff56123e */ /* 0x000fe200000010ff */
[----:B------:R1:W-:Y:S01]  /*2010*/  STG.E.128 [R70.64], R64 ;  /* 0x0000004046007986 */ /* 0x0003e2000c101d04 */
[----:B------:R-:W-:Y:S02]  /*2020*/  @P1 PRMT R63, R93, 0x7610, R63 ;  /* 0x000076105d3f1816 */ /* 0x000fe4000000003f */
[----:B------:R-:W-:Y:S02]  /*2030*/  @P1 PRMT R62, R89, 0x7610, R62 ;  /* 0x00007610593e1816 */ /* 0x000fe4000000003e */
[----:B------:R-:W-:Y:S02]  /*2040*/  @P1 PRMT R61, R87, 0x7610, R61 ;  /* 0x00007610573d1816 */ /* 0x000fe4000000003d */
[----:B------:R-:W-:Y:S02]  /*2050*/  @P1 PRMT R60, R83, 0x7610, R60 ;  /* 0x00007610533c1816 */ /* 0x000fe4000000003c */
[----:B------:R-:W-:-:S02]  /*2060*/  @P1 PRMT R63, R63, 0x5410, R164 ;  /* 0x000054103f3f1816 */ /* 0x000fc400000000a4 */
        /* <DEDUP_REMOVED lines=8> */
.L_x_691:
        /* <DEDUP_REMOVED lines=60> */
.L_x_688:
        /* <DEDUP_REMOVED lines=27> */
.L_x_689:
[----:B------:R-:W-:Y:S01]  /*2660*/  HFMA2.MMA R67, -RZ, RZ, 0, 9.5367431640625e-07 ;  /* 0x00000010ff437435 */ /* 0x000fe200000001ff */
[----:B------:R-:W-:-:S02]  /*2670*/  MOV R66, R69 ;  /* 0x0000004500427202 */ /* 0x000fc40000000f00 */
[----:B------:R-:W-:Y:S02]  /*2680*/  MOV R70, 0x1f ;  /* 0x0000001f00467802 */ /* 0x000fe40000000f00 */
[----:B------:R-:W-:Y:S02]  /*2690*/  MOV R73, 0xffffffff ;  /* 0xffffffff00497802 */ /* 0x000fe40000000f00 */
[----:B------:R-:W-:Y:S02]  /*26a0*/  MOV R2, 0x26c0 ;  /* 0x000026c000027802 */ /* 0x000fe40000000f00 */
[----:B-----5:R-:W-:Y:S05]  /*26b0*/  CALL.REL.NOINC `($__internal_49_$__cuda_sm70_shflsync_down_p) ;  /* 0x0000046000007944 */ /* 0x020fea0003c00000 */
[----:B-1----:R-:W-:Y:S01]  /*26c0*/  MOV R64, R66 ;  /* 0x0000004200407202 */ /* 0x002fe20000000f00 */
[----:B0-----:R-:W-:Y:S05]  /*26d0*/  BRA `(.L_x_693) ;  /* 0xffffed9000007947 */ /* 0x001fea000383ffff */
.L_x_690:
[----:B------:R-:W-:Y:S01]  /*26e0*/  HFMA2.MMA R67, -RZ, RZ, 0, 9.5367431640625e-07 ;  /* 0x00000010ff437435 */ /* 0x000fe200000001ff */
[----:B------:R-:W-:Y:S02]  /*26f0*/  MOV R66, R71 ;  /* 0x0000004700427202 */ /* 0x000fe40000000f00 */
[----:B------:R-:W-:Y:S02]  /*2700*/  MOV R70, 0x1f ;  /* 0x0000001f00467802 */ /* 0x000fe40000000f00 */
[----:B------:R-:W-:-:S02]  /*2710*/  MOV R73, 0xffffffff ;  /* 0xffffffff00497802 */ /* 0x000fc40000000f00 */
[----:B------:R-:W-:Y:S02]  /*2720*/  MOV R2, 0x2740 ;  /* 0x0000274000027802 */ /* 0x000fe40000000f00 */
[----:B01---5:R-:W-:Y:S05]  /*2730*/  CALL.REL.NOINC `($__internal_49_$__cuda_sm70_shflsync_down_p) ;  /* 0x000003e000007944 */ /* 0x023fea0003c00000 */
[----:B------:R-:W-:Y:S01]  /*2740*/  FADD.FTZ R69, R69, R64 ;  /* 0x0000004045457221 */ /* 0x000fe20000010000 */
[----:B0-----:R-:W-:Y:S01]  /*2750*/  HFMA2.MMA R67, -RZ, RZ, 0, 4.76837158203125e-07 ;  /* 0x00000008ff437435 */ /* 0x001fe200000001ff */
[----:B-1----:R-:W-:Y:S01]  /*2760*/  FADD.FTZ R71, R71, R66 ;  /* 0x0000004247477221 */ /* 0x002fe20000010000 */
[----:B------:R-:W-:Y:S02]  /*2770*/  MOV R70, 0x1f ;  /* 0x0000001f00467802 */ /* 0x000fe40000000f00 */
[----:B------:R-:W-:Y:S02]  /*2780*/  MOV R73, 0xffffffff ;  /* 0xffffffff00497802 */ /* 0x000fe40000000f00 */
[----:B------:R-:W-:Y:S02]  /*2790*/  MOV R66, R69 ;  /* 0x0000004500427202 */ /* 0x000fe40000000f00 */
[----:B------:R-:W-:Y:S02]  /*27a0*/  MOV R2, 0x27c0 ;  /* 0x000027c000027802 */ /* 0x000fe40000000f00 */
[----:B------:R-:W-:Y:S05]  /*27b0*/  CALL.REL.NOINC `($__internal_49_$__cuda_sm70_shflsync_down_p) ;  /* 0x0000036000007944 */ /* 0x000fea0003c00000 */
[----:B0-----:R-:W-:Y:S01]  /*27c0*/  HFMA2.MMA R67, -RZ, RZ, 0, 4.76837158203125e-07 ;  /* 0x00000008ff437435 */ /* 0x001fe200000001ff */
[----:B-1----:R-:W-:-:S02]  /*27d0*/  MOV R64, R66 ;  /* 0x0000004200407202 */ /* 0x002fc40000000f00 */
[----:B------:R-:W-:Y:S02]  /*27e0*/  MOV R66, R71 ;  /* 0x0000004700427202 */ /* 0x000fe40000000f00 */
[----:B------:R-:W-:Y:S02]  /*27f0*/  MOV R70, 0x1f ;  /* 0x0000001f00467802 */ /* 0x000fe40000000f00 */
[----:B------:R-:W-:Y:S02]  /*2800*/  MOV R73, 0xffffffff ;  /* 0xffffffff00497802 */ /* 0x000fe40000000f00 */
[----:B------:R-:W-:Y:S02]  /*2810*/  MOV R2, 0x2830 ;  /* 0x0000283000027802 */ /* 0x000fe40000000f00 */
[----:B------:R-:W-:Y:S05]  /*2820*/  CALL.REL.NOINC `($__internal_49_$__cuda_sm70_shflsync_down_p) ;  /* 0x000002f000007944 */ /* 0x000fea0003c00000 */
[----:B------:R-:W-:Y:S01]  /*2830*/  FADD.FTZ R69, R64, R69 ;  /* 0x0000004540457221 */ /* 0x000fe20000010000 */
[----:B0-----:R-:W-:Y:S01]  /*2840*/  HFMA2.MMA R67, -RZ, RZ, 0, 2.384185791015625e-07 ;  /* 0x00000004ff437435 */ /* 0x001fe200000001ff */
[----:B-1----:R-:W-:Y:S01]  /*2850*/  FADD.FTZ R71, R71, R66 ;  /* 0x0000004247477221 */ /* 0x002fe20000010000 */
[----:B------:R-:W-:Y:S02]  /*2860*/  MOV R70, 0x1f ;  /* 0x0000001f00467802 */ /* 0x000fe40000000f00 */
[----:B------:R-:W-:-:S02]  /*2870*/  MOV R73, 0xffffffff ;  /* 0xffffffff00497802 */ /* 0x000fc40000000f00 */
[----:B------:R-:W-:Y:S02]  /*2880*/  MOV R66, R69 ;  /* 0x0000004500427202 */ /* 0x000fe40000000f00 */
[----:B------:R-:W-:Y:S02]  /*2890*/  MOV R2, 0x28b0 ;  /* 0x000028b000027802 */ /* 0x000fe40000000f00 */
[----:B------:R-:W-:Y:S05]  /*28a0*/  CALL.REL.NOINC `($__internal_49_$__cuda_sm70_shflsync_down_p) ;  /* 0x0000027000007944 */ /* 0x000fea0003c00000 */
[----:B0-----:R-:W-:Y:S01]  /*28b0*/  HFMA2.MMA R67, -RZ, RZ, 0, 2.384185791015625e-07 ;  /* 0x00000004ff437435 */ /* 0x001fe200000001ff */
[----:B-1----:R-:W-:Y:S02]  /*28c0*/  MOV R64, R66 ;  /* 0x0000004200407202 */ /* 0x002fe40000000f00 */
[----:B------:R-:W-:Y:S02]  /*28d0*/  MOV R66, R71 ;  /* 0x0000004700427202 */ /* 0x000fe40000000f00 */
[----:B------:R-:W-:Y:S02]  /*28e0*/  MOV R70, 0x1f ;  /* 0x0000001f00467802 */ /* 0x000fe40000000f00 */
[----:B------:R-:W-:Y:S02]  /*28f0*/  MOV R73, 0xffffffff ;  /* 0xffffffff00497802 */ /* 0x000fe40000000f00 */
[----:B------:R-:W-:-:S02]  /*2900*/  MOV R2, 0x2920 ;  /* 0x0000292000027802 */ /* 0x000fc40000000f00 */
[----:B------:R-:W-:Y:S05]  /*2910*/  CALL.REL.NOINC `($__internal_49_$__cuda_sm70_shflsync_down_p) ;  /* 0x0000020000007944 */ /* 0x000fea0003c00000 */
[----:B------:R-:W-:Y:S01]  /*2920*/  FADD.FTZ R69, R64, R69 ;  /* 0x0000004540457221 */ /* 0x000fe20000010000 */
[----:B0-----:R-:W-:Y:S01]  /*2930*/  HFMA2.MMA R67, -RZ, RZ, 0, 1.1920928955078125e-07 ;  /* 0x00000002ff437435 */ /* 0x001fe200000001ff */
[----:B-1----:R-:W-:Y:S01]  /*2940*/  FADD.FTZ R71, R71, R66 ;  /* 0x0000004247477221 */ /* 0x002fe20000010000 */
[----:B------:R-:W-:-:S02]  /*2950*/  MOV R70, 0x1f ;  /* 0x0000001f00467802 */ /* 0x000fc40000000f00 */
[----:B------:R-:W-:Y:S02]  /*2960*/  MOV R73, 0xffffffff ;  /* 0xffffffff00497802 */ /* 0x000fe40000000f00 */
[----:B------:R-:W-:Y:S02]  /*2970*/  MOV R66, R69 ;  /* 0x0000004500427202 */ /* 0x000fe40000000f00 */
[----:B------:R-:W-:Y:S02]  /*2980*/  MOV R2, 0x29a0 ;  /* 0x000029a000027802 */ /* 0x000fe40000000f00 */
[----:B------:R-:W-:Y:S05]  /*2990*/  CALL.REL.NOINC `($__internal_49_$__cuda_sm70_shflsync_down_p) ;  /* 0x0000018000007944 */ /* 0x000fea0003c00000 */
[----:B0-----:R-:W-:Y:S01]  /*29a0*/  HFMA2.MMA R67, -RZ, RZ, 0, 1.1920928955078125e-07 ;  /* 0x00000002ff437435 */ /* 0x001fe200000001ff */
[----:B-1----:R-:W-:Y:S02]  /*29b0*/  MOV R64, R66 ;  /* 0x0000004200407202 */ /* 0x002fe40000000f00 */
[----:B------:R-:W-:Y:S02]  /*29c0*/  MOV R66, R71 ;  /* 0x0000004700427202 */ /* 0x000fe40000000f00 */
[----:B------:R-:W-:Y:S02]  /*29d0*/  MOV R70, 0x1f ;  /* 0x0000001f00467802 */ /* 0x000fe40000000f00 */
[----:B------:R-:W-:-:S02]  /*29e0*/  MOV R73, 0xffffffff ;  /* 0xffffffff00497802 */ /* 0x000fc40000000f00 */
[----:B------:R-:W-:Y:S02]  /*29f0*/  MOV R2, 0x2a10 ;  /* 0x00002a1000027802 */ /* 0x000fe40000000f00 */
[----:B------:R-:W-:Y:S05]  /*2a00*/  CALL.REL.NOINC `($__internal_49_$__cuda_sm70_shflsync_down_p) ;  /* 0x0000011000007944 */ /* 0x000fea0003c00000 */
[----:B------:R-:W-:Y:S01]  /*2a10*/  FADD.FTZ R69, R64, R69 ;  /* 0x0000004540457221 */ /* 0x000fe20000010000 */
[----:B0-----:R-:W-:Y:S01]  /*2a20*/  HFMA2.MMA R67, -RZ, RZ, 0, 5.9604644775390625e-08 ;  /* 0x00000001ff437435 */ /* 0x001fe200000001ff */
[----:B-1----:R-:W-:Y:S01]  /*2a30*/  FADD.FTZ R71, R71, R66 ;  /* 0x0000004247477221 */ /* 0x002fe20000010000 */
[----:B------:R-:W-:Y:S02]  /*2a40*/  MOV R70, 0x1f ;  /* 0x0000001f00467802 */ /* 0x000fe40000000f00 */
[----:B------:R-:W-:Y:S02]  /*2a50*/  MOV R73, 0xffffffff ;  /* 0xffffffff00497802 */ /* 0x000fe40000000f00 */
[----:B------:R-:W-:Y:S02]  /*2a60*/  MOV R66, R69 ;  /* 0x0000004500427202 */ /* 0x000fe40000000f00 */
[----:B------:R-:W-:Y:S02]  /*2a70*/  MOV R2, 0x2a90 ;  /* 0x00002a9000027802 */ /* 0x000fe40000000f00 */
[----:B------:R-:W-:Y:S05]  /*2a80*/  CALL.REL.NOINC `($__internal_49_$__cuda_sm70_shflsync_down_p) ;  /* 0x0000009000007944 */ /* 0x000fea0003c00000 */
[----:B0-----:R-:W-:Y:S01]  /*2a90*/  HFMA2.MMA R67, -RZ, RZ, 0, 5.9604644775390625e-08 ;  /* 0x00000001ff437435 */ /* 0x001fe200000001ff */
[----:B-1----:R-:W-:-:S02]  /*2aa0*/  MOV R68, R66 ;  /* 0x0000004200447202 */ /* 0x002fc40000000f00 */
[----:B------:R-:W-:Y:S02]  /*2ab0*/  MOV R66, R71 ;  /* 0x0000004700427202 */ /* 0x000fe40000000f00 */
[----:B------:R-:W-:Y:S02]  /*2ac0*/  MOV R70, 0x1f ;  /* 0x0000001f00467802 */ /* 0x000fe40000000f00 */
[----:B------:R-:W-:Y:S02]  /*2ad0*/  MOV R73, 0xffffffff ;  /* 0xffffffff00497802 */ /* 0x000fe40000000f00 */
[----:B------:R-:W-:Y:S02]  /*2ae0*/  MOV R2, 0x2b00 ;  /* 0x00002b0000027802 */ /* 0x000fe40000000f00 */
[----:B------:R-:W-:Y:S05]  /*2af0*/  CALL.REL.NOINC `($__internal_49_$__cuda_sm70_shflsync_down_p) ;  /* 0x0000002000007944 */ /* 0x000fea0003c00000 */
[----:B-1----:R-:W-:Y:S01]  /*2b00*/  MOV R2, R66 ;  /* 0x0000004200027202 */ /* 0x002fe20000000f00 */
[----:B0-----:R-:W-:Y:S05]  /*2b10*/  BRA `(.L_x_694) ;  /* 0xffffea7000007947 */ /* 0x001fea000383ffff */
        .weak           $__internal_49_$__cuda_sm70_shflsync_down_p
        .type           $__internal_49_$__cuda_sm70_shflsync_down_p,@function
        .size           $__internal_49_$__cuda_sm70_shflsync_down_p,(.L_x_1812 - $__internal_49_$__cuda_sm70_shflsync_down_p)
$__internal_49_$__cuda_sm70_shflsync_down_p:
[----:B------:R-:W-:Y:S01]  /*2b20*/  HFMA2.MMA R3, -RZ, RZ, 0, 0 ;  /* 0x00000000ff037435 */ /* 0x000fe200000001ff */
[----:B------:R-:W-:Y:S04]  /*2b30*/  WARPSYNC R73 ;  /* 0x0000004900007348 */ /* 0x000fe80003800000 */
[----:B------:R0:W1:Y:S01]  /*2b40*/  SHFL.DOWN PT, R66, R66, R67, R70 ;  /* 0x0800004342427389 */ /* 0x00006200000e0046 */
[----:B------:R-:W-:Y:S05]  /*2b50*/  RET.REL.NODEC R2 `(_ZN10layer_norm31ln_parallel_residual_bwd_kernelINS_13Kernel_traitsIf13__nv_bfloat16fS2_fjLj4096ELj1ELj1ELj8ELj16ENS_18Kernel_traits_baseILj4096EfS2_fS2_fjLj256EEEEELb0ELb0ELb1EEEvNS_9BwdParamsE) ;  /* 0xffffd4a002007950 */ /* 0x000fea0003c3ffff */
.L_x_695:
        /* <DEDUP_REMOVED lines=10> */
.L_x_1812:


//--------------------- .text._ZN10layer_norm31ln_parallel_residual_bwd_kernelINS_13Kernel_traitsIf13__nv_bfloat16fS2_fjLj4096ELj1ELj1ELj8ELj16ENS_18Kernel_traits_baseILj4096EfS2_fS2_fjLj256EEEEELb0ELb1ELb0EEEvNS_9BwdParamsE --------------------------
	.section	.text._ZN10layer_norm31ln_parallel_residual_bwd_kernelINS_13Kernel_traitsIf13__nv_bfloat16fS2_fjLj4096ELj1ELj1ELj8ELj16ENS_18Kernel_traits_baseILj4096EfS2_fS2_fjLj256EEEEELb0ELb1ELb0EEEvNS_9BwdParamsE,"ax",@progbits
	.sectioninfo	@"SHI_REGISTERS=128"
	.align	128
        .global         _ZN10layer_norm31ln_parallel_residual_bwd_kernelINS_13Kernel_traitsIf13__nv_bfloat16fS2_fjLj4096ELj1ELj1ELj8ELj16ENS_18Kernel_traits_baseILj4096EfS2_fS2_fjLj256EEEEELb0ELb1ELb0EEEvNS_9BwdParamsE
        .type           _ZN10layer_norm31ln_parallel_residual_bwd_kernelINS_13Kernel_traitsIf13__nv_bfloat16fS2_fjLj4096ELj1ELj1ELj8ELj16ENS_18Kernel_traits_baseILj4096EfS2_fS2_fjLj256EEEEELb0ELb1ELb0EEEvNS_9BwdParamsE,@function
        .size           _ZN10layer_norm31ln_parallel_residual_bwd_kernelINS_13Kernel_traitsIf13__nv_bfloat16fS2_fjLj4096ELj1ELj1ELj8ELj16ENS_18Kernel_traits_baseILj4096EfS2_fS2_fjLj256EEEEELb0ELb1ELb0EEEvNS_9BwdParamsE,(.L_x_1813 - _ZN10layer_norm31ln_parallel_residual_bwd_kernelINS_13Kernel_traitsIf13__nv_bfloat16fS2_fjLj4096ELj1ELj1ELj8ELj16ENS_18Kernel_traits_baseILj4096EfS2_fS2_fjLj256EEEEELb0ELb1ELb0EEEvNS_9BwdParamsE)
        .other          _ZN10layer_norm31ln_parallel_residual_bwd_kernelINS_13Kernel_traitsIf13__nv_bfloat16fS2_fjLj4096ELj1ELj1ELj8ELj16ENS_18Kernel_traits_baseILj4096EfS2_fS2_fjLj256EEEEELb0ELb1ELb0EEEvNS_9BwdParamsE,@"STO_CUDA_ENTRY STV_DEFAULT"
_ZN10layer_norm31ln_parallel_residual_bwd_kernelINS_13Kernel_traitsIf13__nv_bfloat16fS2_fjLj4096ELj1ELj1ELj8ELj16ENS_18Kernel_traits_baseILj4096EfS2_fS2_fjLj256EEEEELb0ELb1ELb0EEEvNS_9BwdParamsE:
.text._ZN10layer_norm31ln_parallel_residual_bwd_kernelINS_13Kernel_traitsIf13__nv_bfloat16fS2_fjLj4096ELj1ELj1ELj8ELj16ENS_18Kernel_traits_baseILj4096EfS2_fS2_fjLj256EEEEELb0ELb1ELb0EEEvNS_9BwdParamsE:
        /* <DEDUP_REMOVED lines=41> */
[----:B------:R-:W-:Y:S02]  /*0290*/  MOV R57, RZ ;  /* 0x000000ff00397202 */ /* 0x000fe40000000f00 */
.L_x_707:
[----:B------:R-:W-:-:S05]  /*02a0*/  MOV R89, 0x4 ;  /* 0x0000000400597802 */ /* 0x000fca0000000f00 */
[----:B------:R-:W-:-:S04]  /*02b0*/  IMAD.WIDE R90, R108, R89, c[0x0][0x1a0] ;  /* 0x000068006c5a7625 */ /* 0x000fc800078e0259 */
[C---:B------:R-:W-:Y:S02]  /*02c0*/  IMAD.WIDE R88, R108.reuse, R89, c[0x0][0x1a8] ;  /* 0x00006a006c587625 */ /* 0x040fe400078e0259 */
[----:B------:R-:W2:Y:S04]  /*02d0*/  LDG.E R90, [R90.64] ;  /* 0x000000045a5a7981 */ /* 0x000ea8000c1e1900 */
[----:B-----5:R0:W5:Y:S01]  /*02e0*/  LDG.E R109, [R88.64] ;  /* 0x00000004586d7981 */ /* 0x020162000c1e1900 */
[----:B------:R-:W-:Y:S01]  /*02f0*/  IMAD R92, R108, c[0x0][0x168], RZ ;  /* 0x00005a006c5c7a24 */ /* 0x000fe200078e02ff */
[----:B------:R-:W-:Y:S01]  /*0300*/  LOP3.LUT R106, R105, 0xff, RZ, 0xc0, !PT ;  /* 0x000000ff696a7812 */ /* 0x000fe200078ec0ff */
[----:B------:R-:W-:Y:S01]  /*0310*/  ULDC.U8 UR6, c[0x0][0x1f0] ;  /* 0x00007c0000067ab9 */ /* 0x000fe20000000000 */
[----:B------:R-:W-:Y:S01]  /*0320*/  BSSY B0, `(.L_x_697) ;  /* 0x0000058000007945 */ /* 0x000fe20003800000 */
[----:B------:R-:W-:-:S02]  /*0330*/  ISETP.NE.AND P0, PT, RZ, UR6, PT ;  /* 0x00000006ff007c0c */ /* 0x000fc4000bf05270 */
[----:B------:R-:W-:Y:S02]  /*0340*/  SHF.R.S32.HI R93, RZ, 0x1f, R92 ;  /* 0x0000001fff5d7819 */ /* 0x000fe4000001145c */
[----:B------:R-:W-:Y:S02]  /*0350*/  MOV R94, RZ ;  /* 0x000000ff005e7202 */ /* 0x000fe40000000f00 */
[----:B------:R-:W-:Y:S02]  /*0360*/  LEA.HI R93, R93, R92, RZ, 0x3 ;  /* 0x0000005c5d5d7211 */ /* 0x000fe400078f18ff */
[----:B------:R-:W-:Y:S02]  /*0370*/  MOV R92, RZ ;  /* 0x000000ff005c7202 */ /* 0x000fe40000000f00 */
[----:B------:R-:W-:-:S04]  /*0380*/  LEA.HI.SX32 R106, R93, R106, 0x1d ;  /* 0x0000006a5d6a7211 */ /* 0x000fc800078feaff */
[----:B------:R-:W-:Y:S02]  /*0390*/  MOV R93, R106 ;  /* 0x0000006a005d7202 */ /* 0x000fe40000000f00 */
[----:B--2---:R-:W-:Y:S01]  /*03a0*/  FSEL R123, R90, RZ, !P0 ;  /* 0x000000ff5a7b7208 */ /* 0x004fe20004000000 */
[----:B------:R-:W-:Y:S05]  /*03b0*/  @!P2 BRA `(.L_x_698) ;  /* 0x000004e00000a947 */ /* 0x000fea0003800000 */
[----:B0-----:R-:W-:Y:S01]  /*03c0*/  HFMA2.MMA R93, -RZ, RZ, 0, 9.5367431640625e-07 ;  /* 0x00000010ff5d7435 */ /* 0x001fe200000001ff */
[----:B------:R-:W-:-:S04]  /*03d0*/  LEA R112, P0, R106, c[0x0][0x188], 0x5 ;  /* 0x000062006a707a11 */ /* 0x000fc800078028ff */
[----:B------:R-:W-:-:S05]  /*03e0*/  LEA.HI.X R113, R106, c[0x0][0x18c], RZ, 0x5, P0 ;  /* 0x000063006a717a11 */ /* 0x000fca00000f2cff */
[----:B------:R-:W-:Y:S01]  /*03f0*/  IMAD.WIDE.U32 R92, R106, R93, c[0x0][0x208] ;  /* 0x000082006a5c7625 */ /* 0x000fe200078e005d */
[----:B------:R-:W2:Y:S04]  /*0400*/  LDG.E.128 R88, [R112.64] ;  /* 0x0000000470587981 */ /* 0x000ea8000c1e1d00 */
[----:B------:R-:W3:Y:S04]  /*0410*/  LDG.E.128 R96, [R112.64+0x10] ;  /* 0x0000100470607981 */ /* 0x000ee8000c1e1d00 */
[----:B------:R-:W4:Y:S01]  /*0420*/  LDG.E.128 R92, [R92.64] ;  /* 0x000000045c5c7981 */ /* 0x000f22000c1e1d00 */
[----:B------:R-:W-:-:S04]  /*0430*/  ISETP.NE.U32.AND P0, PT, RZ, c[0x0][0x218], PT ;  /* 0x00008600ff007a0c */ /* 0x000fc80003f05070 */
[----:B------:R-:W-:-:S13]  /*0440*/  ISETP.NE.AND.EX P0, PT, RZ, c[0x0][0x21c], PT, P0 ;  /* 0x00008700ff007a0c */ /* 0x000fda0003f05300 */
[----:B------:R-:W-:-:S04]  /*0450*/  @P0 LEA R110, P1, R106, c[0x0][0x218], 0x5 ;  /* 0x000086006a6e0a11 */ /* 0x000fc800078228ff */
[----:B------:R-:W-:-:S05]  /*0460*/  @P0 LEA.HI.X R111, R106, c[0x0][0x21c], RZ, 0x5, P1 ;  /* 0x000087006a6f0a11 */ /* 0x000fca00008f2cff */
[----:B------:R0:W5:Y:S04]  /*0470*/  @P0 LDG.E.128 R24, [R110.64] ;  /* 0x000000046e180981 */ /* 0x000168000c1e1d00 */
[----:B------:R0:W5:Y:S01]  /*0480*/  @P0 LDG.E.128 R20, [R110.64+0x10] ;  /* 0x000010046e140981 */ /* 0x000162000c1e1d00 */
[C---:B--2---:R-:W-:Y:S02]  /*0490*/  FADD.FTZ R122, -R123.reuse, R89 ;  /* 0x000000597b7a7221 */ /* 0x044fe40000010100 */
[C---:B------:R-:W-:Y:S02]  /*04a0*/  FADD.FTZ R116, -R123.reuse, R88 ;  /* 0x000000587b747221 */ /* 0x040fe40000010100 */
[C---:B------:R-:W-:Y:S02]  /*04b0*/  FADD.FTZ R118, -R123.reuse, R91 ;  /* 0x0000005b7b767221 */ /* 0x040fe40000010100 */
[C---:B------:R-:W-:Y:S01]  /*04c0*/  FADD.FTZ R120, -R123.reuse, R90 ;  /* 0x0000005a7b787221 */ /* 0x040fe20000010100 */
[--C-:B----4-:R-:W-:Y:S01]  /*04d0*/  PRMT R89, RZ, 0x5410, R92.reuse ;  /* 0x00005410ff597816 */ /* 0x110fe2000000005c */
[----:B---3--:R-:W-:Y:S01]  /*04e0*/  FADD.FTZ R114, -R123, R97 ;  /* 0x000000617b727221 */ /* 0x008fe20000010100 */
[----:B------:R-:W-:Y:S01]  /*04f0*/  PRMT R90, RZ, 0x7610, R93 ;  /* 0x00007610ff5a7816 */ /* 0x000fe2000000005d */
[C---:B-----5:R-:W-:Y:S01]  /*0500*/  FMUL.FTZ R97, R109.reuse, R116 ;  /* 0x000000746d617220 */ /* 0x060fe20000410000 */
[----:B------:R-:W-:Y:S01]  /*0510*/  PRMT R92, RZ, 0x7610, R92 ;  /* 0x00007610ff5c7816 */ /* 0x000fe2000000005c */
[----:B------:R-:W-:-:S02]  /*0520*/  FMUL.FTZ R118, R109, R118 ;  /* 0x000000766d767220 */ /* 0x000fc40000410000 */
[-C--:B------:R-:W-:Y:S01]  /*0530*/  FMUL.FTZ R124, R72, R89.reuse ;  /* 0x00000059487c7220 */ /* 0x080fe20000410000 */
[----:B------:R-:W-:Y:S01]  /*0540*/  PRMT R119, RZ, 0x5410, R93 ;  /* 0x00005410ff777816 */ /* 0x000fe2000000005d */
[----:B------:R-:W-:Y:S02]  /*0550*/  FADD.FTZ R40, R40, R89 ;  /* 0x0000005928287221 */ /* 0x000fe40000010000 */
[----:B------:R-:W-:Y:S02]  /*0560*/  FFMA.FTZ R56, R97, R89, R56 ;  /* 0x0000005961387223 */ /* 0x000fe40000010038 */
[----:B------:R-:W-:Y:S02]  /*0570*/  FMUL.FTZ R120, R109, R120 ;  /* 0x000000786d787220 */ /* 0x000fe40000410000 */
[----:B------:R-:W-:Y:S02]  /*0580*/  FADD.FTZ R43, R43, R90 ;  /* 0x0000005a2b2b7221 */ /* 0x000fe40000010000 */
[----:B------:R-:W-:-:S02]  /*0590*/  FFMA.FTZ R59, R118, R90, R59 ;  /* 0x0000005a763b7223 */ /* 0x000fc4000001003b */
[----:B------:R-:W-:Y:S02]  /*05a0*/  FMUL.FTZ R117, R75, R90 ;  /* 0x0000005a4b757220 */ /* 0x000fe40000410000 */
[----:B------:R-:W-:Y:S02]  /*05b0*/  FMUL.FTZ R122, R109, R122 ;  /* 0x0000007a6d7a7220 */ /* 0x000fe40000410000 */
[----:B------:R-:W-:Y:S02]  /*05c0*/  FMUL.FTZ R121, R73, R92 ;  /* 0x0000005c49797220 */ /* 0x000fe40000410000 */
[----:B------:R-:W-:Y:S02]  /*05d0*/  FADD.FTZ R90, RZ, R124 ;  /* 0x0000007cff5a7221 */ /* 0x000fe40000010000 */
[----:B------:R-:W-:Y:S02]  /*05e0*/  FFMA.FTZ R89, R97, R124, RZ ;  /* 0x0000007c61597223 */ /* 0x000fe400000100ff */
[----:B------:R-:W-:-:S02]  /*05f0*/  FADD.FTZ R96, -R123, R96 ;  /* 0x000000607b607221 */ /* 0x000fc40000010100 */
[----:B------:R-:W-:Y:S02]  /*0600*/  FADD.FTZ R42, R42, R119 ;  /* 0x000000772a2a7221 */ /* 0x000fe40000010000 */
[-C--:B------:R-:W-:Y:S02]  /*0610*/  FFMA.FTZ R58, R120, R119.reuse, R58 ;  /* 0x00000077783a7223 */ /* 0x080fe4000001003a */
[----:B------:R-:W-:Y:S02]  /*0620*/  FMUL.FTZ R119, R74, R119 ;  /* 0x000000774a777220 */ /* 0x000fe40000410000 */
[----:B------:R-:W-:Y:S02]  /*0630*/  FADD.FTZ R90, R90, R121 ;  /* 0x000000795a5a7221 */ /* 0x000fe40000010000 */
[----:B------:R-:W-:Y:S01]  /*0640*/  FFMA.FTZ R89, R122, R121, R89 ;  /* 0x000000797a597223 */ /* 0x000fe20000010059 */
[----:B------:R-:W-:Y:S01]  /*0650*/  PRMT R115, RZ, 0x5410, R94 ;  /* 0x00005410ff737816 */ /* 0x000fe2000000005e */
[----:B------:R-:W-:-:S02]  /*0660*/  FMUL.FTZ R116, R109, R96 ;  /* 0x000000606d747220 */ /* 0x000fc40000410000 */
[----:B------:R-:W-:Y:S02]  /*0670*/  FADD.FTZ R90, R90, R119 ;  /* 0x000000775a5a7221 */ /* 0x000fe40000010000 */
[----:B------:R-:W-:Y:S01]  /*0680*/  FFMA.FTZ R89, R120, R119, R89 ;  /* 0x0000007778597223 */ /* 0x000fe20000010059 */
[----:B------:R-:W-:Y:S01]  /*0690*/  PRMT R94, RZ, 0x7610, R94 ;  /* 0x00007610ff5e7816 */ /* 0x000fe2000000005e */
[----:B------:R-:W-:Y:S02]  /*06a0*/  FADD.FTZ R98, -R123, R98 ;  /* 0x000000627b627221 */ /* 0x000fe40000010100 */
[----:B------:R-:W-:Y:S02]  /*06b0*/  FADD.FTZ R36, R36, R115 ;  /* 0x0000007324247221 */ /* 0x000fe40000010000 */
[-C--:B------:R-:W-:Y:S02]  /*06c0*/  FFMA.FTZ R52, R116, R115.reuse, R52 ;  /* 0x0000007374347223 */ /* 0x080fe40000010034 */
[----:B------:R-:W-:-:S02]  /*06d0*/  FMUL.FTZ R115, R68, R115 ;  /* 0x0000007344737220 */ /* 0x000fc40000410000 */
[----:B------:R-:W-:Y:S02]  /*06e0*/  FADD.FTZ R90, R90, R117 ;  /* 0x000000755a5a7221 */ /* 0x000fe40000010000 */
[----:B------:R-:W-:Y:S01]  /*06f0*/  FFMA.FTZ R89, R118, R117, R89 ;  /* 0x0000007576597223 */ /* 0x000fe20000010059 */
[----:B0-----:R-:W-:Y:S01]  /*0700*/  PRMT R111, RZ, 0x5410, R95 ;  /* 0x00005410ff6f7816 */ /* 0x001fe2000000005f */
[C---:B------:R-:W-:Y:S02]  /*0710*/  FMUL.FTZ R112, R109.reuse, R98 ;  /* 0x000000626d707220 */ /* 0x040fe40000410000 */
[----:B------:R-:W-:Y:S02]  /*0720*/  FMUL.FTZ R114, R109, R114 ;  /* 0x000000726d727220 */ /* 0x000fe40000410000 */
[----:B------:R-:W-:Y:S02]  /*0730*/  FMUL.FTZ R113, R69, R94 ;  /* 0x0000005e45717220 */ /* 0x000fe40000410000 */
[----:B------:R-:W-:-:S02]  /*0740*/  FADD.FTZ R90, R90, R115 ;  /* 0x000000735a5a7221 */ /* 0x000fc40000010000 */
[----:B------:R-:W-:Y:S01]  /*0750*/  FFMA.FTZ R89, R116, R115, R89 ;  /* 0x0000007374597223 */ /* 0x000fe20000010059 */
[----:B------:R-:W-:Y:S01]  /*0760*/  PRMT R88, RZ, 0x7610, R95 ;  /* 0x00007610ff587816 */ /* 0x000fe2000000005f */
[----:B------:R-:W-:Y:S02]  /*0770*/  FADD.FTZ R38, R38, R111 ;  /* 0x0000006f26267221 */ /* 0x000fe40000010000 */
[-C--:B------:R-:W-:Y:S02]  /*0780*/  FFMA.FTZ R54, R112, R111.reuse, R54 ;  /* 0x0000006f70367223 */ /* 0x080fe40000010036 */
[----:B------:R-:W-:Y:S02]  /*0790*/  FADD.FTZ R110, -R123, R99 ;  /* 0x000000637b6e7221 */ /* 0x000fe40000010100 */
[----:B------:R-:W-:Y:S02]  /*07a0*/  FMUL.FTZ R111, R70, R111 ;  /* 0x0000006f466f7220 */ /* 0x000fe40000410000 */
[----:B------:R-:W-:-:S02]  /*07b0*/  FADD.FTZ R90, R90, R113 ;  /* 0x000000715a5a7221 */ /* 0x000fc40000010000 */
[----:B------:R-:W-:Y:S02]  /*07c0*/  FFMA.FTZ R89, R114, R113, R89 ;  /* 0x0000007172597223 */ /* 0x000fe40000010059 */
[----:B------:R-:W-:Y:S02]  /*07d0*/  FMUL.FTZ R110, R109, R110 ;  /* 0x0000006e6d6e7220 */ /* 0x000fe40000410000 */
[----:B------:R-:W-:Y:S02]  /*07e0*/  FMUL.FTZ R96, R71, R88 ;  /* 0x0000005847607220 */ /* 0x000fe40000410000 */
        /* <DEDUP_REMOVED lines=11> */
.L_x_698:
[----:B0-----:R-:W-:Y:S05]  /*08a0*/  BSYNC B0 ;  /* 0x0000000000007941 */ /* 0x001fea0003800000 */
.L_x_697:
[----:B------:R-:W-:Y:S01]  /*08b0*/  BSSY B0, `(.L_x_699) ;  /* 0x000004f000007945 */ /* 0x000fe20003800000 */
[----:B------:R-:W-:Y:S05]  /*08c0*/  @!P3 BRA `(.L_x_700) ;  /* 0x000004d00000b947 */ /* 0x000fea0003800000 */
[C---:B------:R-:W-:Y:S02]  /*08d0*/  LEA R98, P0, R93.reuse, c[0x0][0x188], 0x5 ;  /* 0x000062005d627a11 */ /* 0x040fe400078028ff */
[----:B------:R-:W-:Y:S02]  /*08e0*/  MOV R4, 0x10 ;  /* 0x0000001000047802 */ /* 0x000fe40000000f00 */
[----:B------:R-:W-:-:S03]  /*08f0*/  LEA.HI.X R99, R93, c[0x0][0x18c], RZ, 0x5, P0 ;  /* 0x000063005d637a11 */ /* 0x000fc600000f2cff */
[----:B------:R-:W-:Y:S02]  /*0900*/  IMAD.WIDE.U32 R4, R93, R4, c[0x0][0x208] ;  /* 0x000082005d047625 */ /* 0x000fe400078e0004 */
[----:B------:R-:W2:Y:S04]  /*0910*/  LDG.E.128 R8, [R98.64] ;  /* 0x0000000462087981 */ /* 0x000ea8000c1e1d00 */
[----:B------:R-:W3:Y:S04]  /*0920*/  LDG.E.128 R4, [R4.64] ;  /* 0x0000000404047981 */ /* 0x000ee8000c1e1d00 */
[----:B------:R-:W4:Y:S01]  /*0930*/  LDG.E.128 R88, [R98.64+0x10] ;  /* 0x0000100462587981 */ /* 0x000f22000c1e1d00 */
[----:B------:R-:W-:-:S04]  /*0940*/  ISETP.NE.U32.AND P0, PT, RZ, c[0x0][0x218], PT ;  /* 0x00008600ff007a0c */ /* 0x000fc80003f05070 */
[----:B------:R-:W-:-:S13]  /*0950*/  ISETP.NE.AND.EX P0, PT, RZ, c[0x0][0x21c], PT, P0 ;  /* 0x00008700ff007a0c */ /* 0x000fda0003f05300 */
[----:B------:R-:W-:-:S04]  /*0960*/  @P0 LEA R2, P1, R93, c[0x0][0x218], 0x5 ;  /* 0x000086005d020a11 */ /* 0x000fc800078228ff */
[----:B------:R-:W-:-:S05]  /*0970*/  @P0 LEA.HI.X R3, R93, c[0x0][0x21c], RZ, 0x5, P1 ;  /* 0x000087005d030a11 */ /* 0x000fca00008f2cff */
[----:B------:R0:W5:Y:S04]  /*0980*/  @P0 LDG.E.128 R16, [R2.64] ;  /* 0x0000000402100981 */ /* 0x000168000c1e1d00 */
[----:B------:R0:W5:Y:S01]  /*0990*/  @P0 LDG.E.128 R12, [R2.64+0x10] ;  /* 0x00001004020c0981 */ /* 0x000162000c1e1d00 */
[C---:B--2---:R-:W-:Y:S02]  /*09a0*/  FADD.FTZ R104, -R123.reuse, R8 ;  /* 0x000000087b687221 */ /* 0x044fe40000010100 */
[C---:B------:R-:W-:Y:S01]  /*09b0*/  FADD.FTZ R102, -R123.reuse, R9 ;  /* 0x000000097b667221 */ /* 0x040fe20000010100 */
[----:B---3--:R-:W-:Y:S01]  /*09c0*/  PRMT R103, RZ, 0x5410, R4 ;  /* 0x00005410ff677816 */ /* 0x008fe20000000004 */
[----:B------:R-:W-:Y:S02]  /*09d0*/  FADD.FTZ R0, -R123, R10 ;  /* 0x0000000a7b007221 */ /* 0x000fe40000010100 */
[----:B-----5:R-:W-:-:S02]  /*09e0*/  FMUL.FTZ R104, R109, R104 ;  /* 0x000000686d687220 */ /* 0x020fc40000410000 */
[C---:B----4-:R-:W-:Y:S01]  /*09f0*/  FADD.FTZ R88, -R123.reuse, R88 ;  /* 0x000000587b587221 */ /* 0x050fe20000010100 */
[----:B0-----:R-:W-:Y:S01]  /*0a00*/  PRMT R2, RZ, 0x7610, R4 ;  /* 0x00007610ff027816 */ /* 0x001fe20000000004 */
[C---:B------:R-:W-:Y:S01]  /*0a10*/  FADD.FTZ R10, -R123.reuse, R11 ;  /* 0x0000000b7b0a7221 */ /* 0x040fe20000010100 */
[----:B------:R-:W-:Y:S01]  /*0a20*/  PRMT R11, RZ, 0x5410, R6 ;  /* 0x00005410ff0b7816 */ /* 0x000fe20000000006 */
[----:B------:R-:W-:Y:S01]  /*0a30*/  FADD.FTZ R100, -R123, R91 ;  /* 0x0000005b7b647221 */ /* 0x000fe20000010100 */
[----:B------:R-:W-:Y:S01]  /*0a40*/  PRMT R91, RZ, 0x5410, R5 ;  /* 0x00005410ff5b7816 */ /* 0x000fe20000000005 */
[----:B------:R-:W-:Y:S02]  /*0a50*/  FADD.FTZ R32, R32, R103 ;  /* 0x0000006720207221 */ /* 0x000fe40000010000 */
[----:B------:R-:W-:Y:S02]  /*0a60*/  FMUL.FTZ R102, R109, R102 ;  /* 0x000000666d667220 */ /* 0x000fe40000410000 */
[----:B------:R-:W-:-:S02]  /*0a70*/  FFMA.FTZ R48, R104, R103, R48 ;  /* 0x0000006768307223 */ /* 0x000fc40000010030 */
[C---:B------:R-:W-:Y:S02]  /*0a80*/  FMUL.FTZ R0, R109.reuse, R0 ;  /* 0x000000006d007220 */ /* 0x040fe40000410000 */
[----:B------:R-:W-:Y:S02]  /*0a90*/  FMUL.FTZ R4, R109, R88 ;  /* 0x000000586d047220 */ /* 0x000fe40000410000 */
[----:B------:R-:W-:Y:S01]  /*0aa0*/  FMUL.FTZ R103, R64, R103 ;  /* 0x0000006740677220 */ /* 0x000fe20000410000 */
[----:B------:R-:W-:Y:S01]  /*0ab0*/  PRMT R93, RZ, 0x7610, R5 ;  /* 0x00007610ff5d7816 */ /* 0x000fe20000000005 */
[----:B------:R-:W-:Y:S01]  /*0ac0*/  FADD.FTZ R8, -R123, R89 ;  /* 0x000000597b087221 */ /* 0x000fe20000010100 */
[--C-:B------:R-:W-:Y:S01]  /*0ad0*/  PRMT R89, RZ, 0x5410, R7.reuse ;  /* 0x00005410ff597816 */ /* 0x100fe20000000007 */
[----:B------:R-:W-:Y:S01]  /*0ae0*/  FADD.FTZ R33, R33, R2 ;  /* 0x0000000221217221 */ /* 0x000fe20000010000 */
[----:B------:R-:W-:Y:S01]  /*0af0*/  PRMT R98, RZ, 0x7610, R7 ;  /* 0x00007610ff627816 */ /* 0x000fe20000000007 */
[----:B------:R-:W-:-:S02]  /*0b00*/  FFMA.FTZ R49, R102, R2, R49 ;  /* 0x0000000266317223 */ /* 0x000fc40000010031 */
[----:B------:R-:W-:Y:S02]  /*0b10*/  FADD.FTZ R34, R34, R91 ;  /* 0x0000005b22227221 */ /* 0x000fe40000010000 */
[-C--:B------:R-:W-:Y:S02]  /*0b20*/  FFMA.FTZ R50, R0, R91.reuse, R50 ;  /* 0x0000005b00327223 */ /* 0x080fe40000010032 */
[----:B------:R-:W-:Y:S02]  /*0b30*/  FMUL.FTZ R5, R66, R91 ;  /* 0x0000005b42057220 */ /* 0x000fe40000410000 */
[----:B------:R-:W-:Y:S02]  /*0b40*/  FADD.FTZ R28, R28, R11 ;  /* 0x0000000b1c1c7221 */ /* 0x000fe40000010000 */
[-C--:B------:R-:W-:Y:S02]  /*0b50*/  FFMA.FTZ R44, R4, R11.reuse, R44 ;  /* 0x0000000b042c7223 */ /* 0x080fe4000001002c */
[----:B------:R-:W-:-:S02]  /*0b60*/  FMUL.FTZ R7, R60, R11 ;  /* 0x0000000b3c077220 */ /* 0x000fc40000410000 */
[----:B------:R-:W-:Y:S02]  /*0b70*/  FMUL.FTZ R2, R65, R2 ;  /* 0x0000000241027220 */ /* 0x000fe40000410000 */
[----:B------:R-:W-:Y:S02]  /*0b80*/  FADD.FTZ R11, R94, R103 ;  /* 0x000000675e0b7221 */ /* 0x000fe40000010000 */
[----:B------:R-:W-:Y:S02]  /*0b90*/  FFMA.FTZ R91, R104, R103, R92 ;  /* 0x00000067685b7223 */ /* 0x000fe4000001005c */
        /* <DEDUP_REMOVED lines=9> */
[----:B------:R-:W-:Y:S02]  /*0c30*/  FADD.FTZ R90, -R123, R90 ;  /* 0x0000005a7b5a7221 */ /* 0x000fe40000010100 */
[----:B------:R-:W-:-:S02]  /*0c40*/  FMUL.FTZ R8, R109, R8 ;  /* 0x000000086d087220 */ /* 0x000fc40000410000 */
[----:B------:R-:W-:Y:S02]  /*0c50*/  FADD.FTZ R88, R93, R6 ;  /* 0x000000065d587221 */ /* 0x000fe40000010000 */
[----:B------:R-:W-:Y:S02]  /*0c60*/  FFMA.FTZ R91, R3, R6, R91 ;  /* 0x00000006035b7223 */ /* 0x000fe4000001005b */
[----:B------:R-:W-:Y:S02]  /*0c70*/  FADD.FTZ R29, R29, R9 ;  /* 0x000000091d1d7221 */ /* 0x000fe40000010000 */
[-C--:B------:R-:W-:Y:S02]  /*0c80*/  FFMA.FTZ R45, R8, R9.reuse, R45 ;  /* 0x00000009082d7223 */ /* 0x080fe4000001002d */
[----:B------:R-:W-:Y:S02]  /*0c90*/  FMUL.FTZ R11, R109, R90 ;  /* 0x0000005a6d0b7220 */ /* 0x000fe40000410000 */
        /* <DEDUP_REMOVED lines=9> */
[----:B------:R-:W-:Y:S02]  /*0d30*/  FMUL.FTZ R101, R63, R98 ;  /* 0x000000623f657220 */ /* 0x000fe40000410000 */
[----:B------:R-:W-:Y:S02]  /*0d40*/  FADD.FTZ R94, R89, R10 ;  /* 0x0000000a595e7221 */ /* 0x000fe40000010000 */
[----:B------:R-:W-:Y:S02]  /*0d50*/  FFMA.FTZ R91, R11, R10, R91 ;  /* 0x0000000a0b5b7223 */ /* 0x000fe4000001005b */
[----:B------:R-:W-:-:S02]  /*0d60*/  FADD.FTZ R31, R31, R98 ;  /* 0x000000621f1f7221 */ /* 0x000fc40000010000 */
[----:B------:R-:W-:Y:S02]  /*0d70*/  FFMA.FTZ R47, R100, R98, R47 ;  /* 0x00000062642f7223 */ /* 0x000fe4000001002f */
[----:B------:R-:W-:Y:S02]  /*0d80*/  FADD.FTZ R94, R94, R101 ;  /* 0x000000655e5e7221 */ /* 0x000fe40000010000 */
[----:B------:R-:W-:Y:S02]  /*0d90*/  FFMA.FTZ R92, R100, R101, R91 ;  /* 0x00000065645c7223 */ /* 0x000fe4000001005b */
.L_x_700:
[----:B------:R-:W-:Y:S05]  /*0da0*/  BSYNC B0 ;  /* 0x0000000000007941 */ /* 0x000fea0003800000 */
.L_x_699:
[----:B------:R-:W-:Y:S02]  /*0db0*/  LOP3.LUT P1, RZ, R107, 0xff, RZ, 0xc0, !PT ;  /* 0x000000ff6bff7812 */ /* 0x000fe4000782c0ff */
[----:B------:R-:W-:Y:S02]  /*0dc0*/  SHF.R.U32.HI R88, RZ, 0x5, R105 ;  /* 0x00000005ff587819 */ /* 0x000fe40000011669 */
[----:B------:R-:W-:Y:S02]  /*0dd0*/  LOP3.LUT P0, RZ, R105, 0x1f, RZ, 0xc0, !PT ;  /* 0x0000001f69ff7812 */ /* 0x000fe4000780c0ff */
[----:B------:R-:W-:-:S07]  /*0de0*/  LOP3.LUT R123, R88, 0x7fffff8, RZ, 0xc0, !PT ;  /* 0x07fffff8587b7812 */ /* 0x000fce00078ec0ff */
[----:B------:R-:W-:Y:S01]  /*0df0*/  @!P1 IADD3 R123, R123, 0x8, RZ ;  /* 0x000000087b7b9810 */ /* 0x000fe20007ffe0ff */
[----:B------:R-:W-:Y:S05]  /*0e00*/  BRA.DIV ~URZ, `(.L_x_701) ;  /* 0x00000ee27f007947 */ /* 0x000fea000b800000 */
[----:B------:R0:W1:Y:S02]  /*0e10*/  SHFL.DOWN PT, R95, R94, 0x10, 0x1f ;  /* 0x0a001f005e5f7f89 */ /* 0x00006400000e0000 */
.L_x_708:
        /* <DEDUP_REMOVED lines=10> */
[----:B-1----:R-:W-:Y:S02]  /*0ec0*/  FADD.FTZ R93, R90, R93 ;  /* 0x0000005d5a5d7221 */ /* 0x002fe40000010000 */
[----:B0-----:R-:W-:-:S03]  /*0ed0*/  FADD.FTZ R98, R91, R94 ;  /* 0x0000005e5b627221 */ /* 0x001fc60000010000 */
[----:B------:R-:W0:Y:S04]  /*0ee0*/  SHFL.DOWN PT, R94, R93, 0x2, 0x1f ;  /* 0x08401f005d5e7f89 */ /* 0x000e2800000e0000 */
[----:B------:R-:W1:Y:S01]  /*0ef0*/  SHFL.DOWN PT, R95, R98, 0x2, 0x1f ;  /* 0x08401f00625f7f89 */ /* 0x000e6200000e0000 */
[----:B0-----:R-:W-:Y:S02]  /*0f00*/  FADD.FTZ R94, R93, R94 ;  /* 0x0000005e5d5e7221 */ /* 0x001fe40000010000 */
[----:B-1----:R-:W-:-:S03]  /*0f10*/  FADD.FTZ R92, R98, R95 ;  /* 0x0000005f625c7221 */ /* 0x002fc60000010000 */
[----:B------:R0:W1:Y:S04]  /*0f20*/  SHFL.DOWN PT, R95, R94, 0x1, 0x1f ;  /* 0x08201f005e5f7f89 */ /* 0x00006800000e0000 */
[----:B------:R0:W2:Y:S02]  /*0f30*/  SHFL.DOWN PT, R99, R92, 0x1, 0x1f ;  /* 0x08201f005c637f89 */ /* 0x0000a400000e0000 */
.L_x_709:
[----:B------:R-:W-:Y:S01]  /*0f40*/  @!P0 LOP3.LUT R88, R88, 0x7, RZ, 0xc0, !PT ;  /* 0x0000000758588812 */ /* 0x000fe200078ec0ff */
[----:B-1----:R-:W-:Y:S01]  /*0f50*/  FADD.FTZ R98, R95, R94 ;  /* 0x0000005e5f627221 */ /* 0x002fe20000010000 */
[----:B------:R-:W-:Y:S01]  /*0f60*/  ULDC.U8 UR6, c[0x0][0x1f0] ;  /* 0x00007c0000067ab9 */ /* 0x000fe20000000000 */
[----:B--2---:R-:W-:Y:S01]  /*0f70*/  FADD.FTZ R99, R99, R92 ;  /* 0x0000005c63637221 */ /* 0x004fe20000010000 */
[----:B------:R-:W-:-:S05]  /*0f80*/  @!P0 IADD3 R125, R123, R88, RZ ;  /* 0x000000587b7d8210 */ /* 0x000fca0007ffe0ff */
[----:B------:R-:W-:Y:S01]  /*0f90*/  @!P0 STS.64 [R125.X8+0x4000], R98 ;  /* 0x004000627d008388 */ /* 0x000fe20000008a00 */
[----:B------:R-:W-:Y:S01]  /*0fa0*/  ISETP.NE.AND P0, PT, RZ, UR6, PT ;  /* 0x00000006ff007c0c */ /* 0x000fe2000bf05270 */
[----:B------:R-:W-:Y:S01]  /*0fb0*/  WARPSYNC 0xffffffff ;  /* 0xffffffff00007948 */ /* 0x000fe20003800000 */
[----:B------:R-:W-:Y:S01]  /*0fc0*/  BSSY B0, `(.L_x_703) ;  /* 0x0000067000007945 */ /* 0x000fe20003800000 */
[----:B------:R-:W-:Y:S06]  /*0fd0*/  BAR.SYNC.DEFER_BLOCKING 0x0 ;  /* 0x0000000000007b1d */ /* 0x000fec0000010000 */
[----:B0-----:R-:W0:Y:S02]  /*0fe0*/  LDS.128 R92, [R123.X8+0x4000] ;  /* 0x004000007b5c7984 */ /* 0x001e240000008c00 */
[----:B0-----:R-:W-:-:S02]  /*0ff0*/  FADD.FTZ R89, RZ, R92 ;  /* 0x0000005cff597221 */ /* 0x001fc40000010000 */
[----:B------:R-:W-:Y:S02]  /*1000*/  FADD.FTZ R92, RZ, R93 ;  /* 0x0000005dff5c7221 */ /* 0x000fe40000010000 */
[----:B------:R-:W-:Y:S02]  /*1010*/  FADD.FTZ R94, R94, R89 ;  /* 0x000000595e5e7221 */ /* 0x000fe40000010000 */
[----:B------:R-:W0:Y:S01]  /*1020*/  LDS.128 R88, [R123.X8+0x4010] ;  /* 0x004010007b587984 */ /* 0x000e220000008c00 */
[----:B------:R-:W-:Y:S02]  /*1030*/  FADD.FTZ R92, R95, R92 ;  /* 0x0000005c5f5c7221 */ /* 0x000fe40000010000 */
[----:B0-----:R-:W-:Y:S02]  /*1040*/  FADD.FTZ R93, R94, R88 ;  /* 0x000000585e5d7221 */ /* 0x001fe40000010000 */
[----:B------:R-:W-:Y:S02]  /*1050*/  FADD.FTZ R88, R92, R89 ;  /* 0x000000595c587221 */ /* 0x000fe40000010000 */
[----:B------:R-:W-:-:S02]  /*1060*/  FADD.FTZ R89, R90, R93 ;  /* 0x0000005d5a597221 */ /* 0x000fc40000010000 */
[----:B------:R-:W0:Y:S01]  /*1070*/  LDS.128 R92, [R123.X8+0x4020] ;  /* 0x004020007b5c7984 */ /* 0x000e220000008c00 */
[----:B------:R-:W-:Y:S02]  /*1080*/  FADD.FTZ R88, R91, R88 ;  /* 0x000000585b587221 */ /* 0x000fe40000010000 */
[----:B0-----:R-:W-:Y:S02]  /*1090*/  FADD.FTZ R99, R89, R92 ;  /* 0x0000005c59637221 */ /* 0x001fe40000010000 */
[----:B------:R-:W-:Y:S02]  /*10a0*/  FADD.FTZ R92, R88, R93 ;  /* 0x0000005d585c7221 */ /* 0x000fe40000010000 */
[----:B------:R-:W0:Y:S01]  /*10b0*/  LDS.128 R88, [R123.X8+0x4030] ;  /* 0x004030007b587984 */ /* 0x000e220000008c00 */
[----:B------:R-:W-:Y:S02]  /*10c0*/  FADD.FTZ R99, R94, R99 ;  /* 0x000000635e637221 */ /* 0x000fe40000010000 */
[----:B------:R-:W-:-:S02]  /*10d0*/  FADD.FTZ R92, R95, R92 ;  /* 0x0000005c5f5c7221 */ /* 0x000fc40000010000 */
[----:B0-----:R-:W-:Y:S02]  /*10e0*/  FADD.FTZ R99, R99, R88 ;  /* 0x0000005863637221 */ /* 0x001fe40000010000 */
        /* <DEDUP_REMOVED lines=20> */
[----:B------:R-:W-:Y:S02]  /*1230*/  FADD.FTZ R94, R117, -R94 ;  /* 0x8000005e755e7221 */ /* 0x000fe40000010000 */
[C---:B-----5:R-:W-:Y:S02]  /*1240*/  FMUL.FTZ R89, R109.reuse, R88 ;  /* 0x000000586d597220 */ /* 0x060fe40000410000 */
[C---:B------:R-:W-:Y:S02]  /*1250*/  FMUL.FTZ R88, R109.reuse, R90 ;  /* 0x0000005a6d587220 */ /* 0x040fe40000410000 */
[----:B------:R-:W-:-:S02]  /*1260*/  FMUL.FTZ R95, R109, R92 ;  /* 0x0000005c6d5f7220 */ /* 0x000fc40000410000 */
[----:B------:R-:W-:Y:S02]  /*1270*/  FMUL.FTZ R94, R109, R94 ;  /* 0x0000005e6d5e7220 */ /* 0x000fe40000410000 */
[----:B------:R-:W-:Y:S02]  /*1280*/  @P1 FADD.FTZ R88, R25, R88 ;  /* 0x0000005819581221 */ /* 0x000fe40000010000 */
[----:B------:R-:W-:Y:S02]  /*1290*/  @P1 FADD.FTZ R89, R24, R89 ;  /* 0x0000005918591221 */ /* 0x000fe40000010000 */
[----:B------:R-:W-:Y:S01]  /*12a0*/  @P1 FADD.FTZ R95, R26, R95 ;  /* 0x0000005f1a5f1221 */ /* 0x000fe20000010000 */
[----:B------:R-:W-:Y:S01]  /*12b0*/  @P0 F2FP.BF16.PACK_AB R90, RZ, R88 ;  /* 0x00000058ff5a023e */ /* 0x000fe200000010ff */
[----:B------:R-:W-:Y:S01]  /*12c0*/  @P1 FADD.FTZ R94, R27, R94 ;  /* 0x0000005e1b5e1221 */ /* 0x000fe20000010000 */
[----:B------:R-:W-:Y:S01]  /*12d0*/  SEL R77, R88, R77, P4 ;  /* 0x0000004d584d7207 */ /* 0x000fe20002000000 */
[----:B------:R-:W-:Y:S01]  /*12e0*/  FFMA.FTZ R98, R116, R125, R123 ;  /* 0x0000007d74627223 */ /* 0x000fe2000001007b */
[----:B------:R-:W-:-:S02]  /*12f0*/  @P0 F2FP.BF16.PACK_AB R93, RZ, R89 ;  /* 0x00000059ff5d023e */ /* 0x000fc400000010ff */
[----:B------:R-:W-:Y:S01]  /*1300*/  SEL R76, R89, R76, P4 ;  /* 0x0000004c594c7207 */ /* 0x000fe20002000000 */
[----:B------:R-:W-:Y:S01]  /*1310*/  FADD.FTZ R98, R115, -R98 ;  /* 0x8000006273627221 */ /* 0x000fe20000010000 */
[----:B------:R-:W-:Y:S02]  /*1320*/  F2FP.BF16.PACK_AB R88, R88, R89 ;  /* 0x000000595858723e */ /* 0x000fe400000010ff */
[----:B------:R-:W-:Y:S01]  /*1330*/  @P0 F2FP.BF16.PACK_AB R92, RZ, R94 ;  /* 0x0000005eff5c023e */ /* 0x000fe200000010ff */
[----:B------:R-:W-:Y:S01]  /*1340*/  FMUL.FTZ R91, R109, R98 ;  /* 0x000000626d5b7220 */ /* 0x000fe20000410000 */
[C---:B------:R-:W-:Y:S02]  /*1350*/  SEL R79, R94.reuse, R79, P4 ;  /* 0x0000004f5e4f7207 */ /* 0x040fe40002000000 */
[----:B------:R-:W-:Y:S01]  /*1360*/  F2FP.BF16.PACK_AB R89, R94, R95 ;  /* 0x0000005f5e59723e */ /* 0x000fe200000010ff */
[----:B------:R-:W-:Y:S01]  /*1370*/  FFMA.FTZ R94, R114, R125, R123 ;  /* 0x0000007d725e7223 */ /* 0x000fe2000001007b */
[----:B------:R-:W-:Y:S01]  /*1380*/  @P0 F2FP.BF16.PACK_AB R99, RZ, R95 ;  /* 0x0000005fff63023e */ /* 0x000fe200000010ff */
[----:B------:R-:W-:Y:S01]  /*1390*/  @P1 FADD.FTZ R91, R20, R91 ;  /* 0x0000005b145b1221 */ /* 0x000fe20000010000 */
[----:B------:R-:W-:Y:S01]  /*13a0*/  @P0 PRMT R80, R93, 0x7610, R80 ;  /* 0x000076105d500816 */ /* 0x000fe20000000050 */
[----:B------:R-:W-:Y:S01]  /*13b0*/  FADD.FTZ R94, R113, -R94 ;  /* 0x8000005e715e7221 */ /* 0x000fe20000010000 */
[----:B------:R-:W-:Y:S01]  /*13c0*/  SEL R78, R95, R78, P4 ;  /* 0x0000004e5f4e7207 */ /* 0x000fe20002000000 */
[----:B------:R-:W-:Y:S01]  /*13d0*/  FFMA.FTZ R95, R110, R125, R123 ;  /* 0x0000007d6e5f7223 */ /* 0x000fe2000001007b */
[----:B------:R-:W-:Y:S01]  /*13e0*/  @P0 F2FP.BF16.PACK_AB R93, RZ, R91 ;  /* 0x0000005bff5d023e */ /* 0x000fe200000010ff */
[----:B------:R-:W-:Y:S01]  /*13f0*/  FMUL.FTZ R98, R109, R94 ;  /* 0x0000005e6d627220 */ /* 0x000fe20000410000 */
[----:B------:R-:W-:Y:S01]  /*1400*/  @P0 PRMT R81, R99, 0x7610, R81 ;  /* 0x0000761063510816 */ /* 0x000fe20000000051 */
[----:B------:R-:W-:Y:S01]  /*1410*/  FFMA.FTZ R94, R112, R125, R123 ;  /* 0x0000007d705e7223 */ /* 0x000fe2000001007b */
[----:B------:R-:W-:Y:S01]  /*1420*/  @P0 PRMT R82, R93, 0x7610, R82 ;  /* 0x000076105d520816 */ /* 0x000fe20000000052 */
[----:B------:R-:W-:Y:S01]  /*1430*/  @P1 FADD.FTZ R98, R21, R98 ;  /* 0x0000006215621221 */ /* 0x000fe20000010000 */
[----:B------:R-:W-:Y:S01]  /*1440*/  @P0 PRMT R81, R81, 0x5410, R92 ;  /* 0x0000541051510816 */ /* 0x000fe2000000005c */
[----:B------:R-:W-:Y:S01]  /*1450*/  FADD.FTZ R94, R111, -R94 ;  /* 0x8000005e6f5e7221 */ /* 0x000fe20000010000 */
[----:B------:R-:W-:Y:S01]  /*1460*/  @P0 PRMT R80, R80, 0x5410, R90 ;  /* 0x0000541050500816 */ /* 0x000fe2000000005a */
[----:B------:R-:W-:Y:S01]  /*1470*/  FADD.FTZ R92, R96, -R95 ;  /* 0x8000005f605c7221 */ /* 0x000fe20000010000 */
[----:B------:R-:W-:Y:S01]  /*1480*/  @P0 F2FP.BF16.PACK_AB R90, RZ, R98 ;  /* 0x00000062ff5a023e */ /* 0x000fe200000010ff */
[----:B------:R-:W-:Y:S01]  /*1490*/  FMUL.FTZ R93, R109, R94 ;  /* 0x0000005e6d5d7220 */ /* 0x000fe20000410000 */
[----:B------:R-:W-:Y:S01]  /*14a0*/  SEL R84, R91, R84, P4 ;  /* 0x000000545b547207 */ /* 0x000fe20002000000 */
[----:B------:R-:W-:Y:S01]  /*14b0*/  FMUL.FTZ R92, R109, R92 ;  /* 0x0000005c6d5c7220 */ /* 0x000fe20000410000 */
[----:B------:R-:W-:Y:S01]  /*14c0*/  @P0 PRMT R82, R82, 0x5410, R90 ;  /* 0x0000541052520816 */ /* 0x000fe2000000005a */
[----:B------:R-:W-:Y:S01]  /*14d0*/  @P1 FADD.FTZ R93, R22, R93 ;  /* 0x0000005d165d1221 */ /* 0x000fe20000010000 */
[----:B------:R-:W-:Y:S01]  /*14e0*/  @P4 MOV R95, 0x20 ;  /* 0x00000020005f4802 */ /* 0x000fe20000000f00 */
[----:B------:R-:W-:Y:S01]  /*14f0*/  @P1 FADD.FTZ R92, R23, R92 ;  /* 0x0000005c175c1221 */ /* 0x000fe20000010000 */
[----:B------:R-:W-:-:S02]  /*1500*/  SEL R85, R98, R85, P4 ;  /* 0x0000005562557207 */ /* 0x000fc40002000000 */
[----:B------:R-:W-:Y:S02]  /*1510*/  @P0 F2FP.BF16.PACK_AB R94, RZ, R93 ;  /* 0x0000005dff5e023e */ /* 0x000fe400000010ff */
[----:B------:R-:W-:Y:S02]  /*1520*/  @P0 F2FP.BF16.PACK_AB R90, RZ, R92 ;  /* 0x0000005cff5a023e */ /* 0x000fe400000010ff */
[----:B------:R-:W-:Y:S01]  /*1530*/  @P0 PRMT R83, R94, 0x7610, R83 ;  /* 0x000076105e530816 */ /* 0x000fe20000000053 */
[----:B------:R-:W-:Y:S01]  /*1540*/  @P4 IMAD.WIDE.U32 R94, R106, R95, c[0x0][0x258] ;  /* 0x000096006a5e4625 */ /* 0x000fe200078e005f */
[----:B------:R-:W-:Y:S02]  /*1550*/  SEL R86, R93, R86, P4 ;  /* 0x000000565d567207 */ /* 0x000fe40002000000 */
[----:B------:R-:W-:Y:S02]  /*1560*/  @P0 PRMT R83, R83, 0x5410, R90 ;  /* 0x0000541053530816 */ /* 0x000fe4000000005a */
[----:B------:R-:W-:Y:S01]  /*1570*/  F2FP.BF16.PACK_AB R90, R98, R91 ;  /* 0x0000005b625a723e */ /* 0x000fe200000010ff */
[----:B------:R0:W-:Y:S01]  /*1580*/  @P4 STG.E.128 [R94.64], R76 ;  /* 0x0000004c5e004986 */ /* 0x0001e2000c101d04 */
[----:B------:R-:W-:Y:S01]  /*1590*/  F2FP.BF16.PACK_AB R91, R92, R93 ;  /* 0x0000005d5c5b723e */ /* 0x000fe200000010ff */
[----:B------:R-:W-:Y:S01]  /*15a0*/  HFMA2.MMA R93, -RZ, RZ, 0, 9.5367431640625e-07 ;  /* 0x00000010ff5d7435 */ /* 0x000fe200000001ff */
[----:B------:R-:W-:-:S02]  /*15b0*/  @P0 LEA R98, P1, R106, c[0x0][0x250], 0x4 ;  /* 0x000094006a620a11 */ /* 0x000fc400078220ff */
[----:B------:R-:W-:Y:S02]  /*15c0*/  SEL R87, R92, R87, P4 ;  /* 0x000000575c577207 */ /* 0x000fe40002000000 */
[----:B------:R-:W-:-:S03]  /*15d0*/  @P0 LEA.HI.X R99, R106, c[0x0][0x254], RZ, 0x4, P1 ;  /* 0x000095006a630a11 */ /* 0x000fc600008f24ff */
[----:B------:R0:W-:Y:S02]  /*15e0*/  @P4 STG.E.128 [R94.64+0x10], R84 ;  /* 0x000010545e004986 */ /* 0x0001e4000c101d04 */
[C---:B------:R-:W-:Y:S01]  /*15f0*/  IMAD.WIDE.U32 R92, R106.reuse, R93, c[0x0][0x248] ;  /* 0x000092006a5c7625 */ /* 0x040fe200078e005d */
[----:B------:R-:W-:-:S04]  /*1600*/  IADD3 R106, R106, 0x100, RZ ;  /* 0x000001006a6a7810 */ /* 0x000fc80007ffe0ff */
[----:B------:R0:W-:Y:S04]  /*1610*/  STG.E.128 [R92.64], R88 ;  /* 0x000000585c007986 */ /* 0x0001e8000c101d04 */
[----:B------:R0:W-:Y:S02]  /*1620*/  @P0 STG.E.128 [R98.64], R80 ;  /* 0x0000005062000986 */ /* 0x0001e4000c101d04 */
.L_x_704:
[----:B------:R-:W-:Y:S05]  /*1630*/  BSYNC B0 ;  /* 0x0000000000007941 */ /* 0x000fea0003800000 */
.L_x_703:
        /* <DEDUP_REMOVED lines=51> */
[----:B------:R-:W-:Y:S02]  /*1970*/  @P4 F2FP.BF16.PACK_AB R90, RZ, R95 ;  /* 0x0000005fff5a423e */ /* 0x000fe400000010ff */
[----:B------:R-:W-:Y:S01]  /*1980*/  @P4 F2FP.BF16.PACK_AB R109, RZ, R99 ;  /* 0x00000063ff6d423e */ /* 0x000fe200000010ff */
[----:B------:R0:W-:Y:S01]  /*1990*/  @P0 STG.E.128 [R92.64+0x10], R84 ;  /* 0x000010545c000986 */ /* 0x0001e2000c101d04 */
[----:B------:R-:W-:Y:S02]  /*19a0*/  @P4 PRMT R82, R90, 0x7610, R82 ;  /* 0x000076105a524816 */ /* 0x000fe40000000052 */
[----:B------:R-:W-:Y:S02]  /*19b0*/  F2FP.BF16.PACK_AB R90, R94, R95 ;  /* 0x0000005f5e5a723e */ /* 0x000fe400000010ff */
[----:B------:R-:W-:-:S02]  /*19c0*/  @P4 F2FP.BF16.PACK_AB R94, RZ, R94 ;  /* 0x0000005eff5e423e */ /* 0x000fc400000010ff */
[----:B------:R-:W-:Y:S02]  /*19d0*/  @P4 F2FP.BF16.PACK_AB R123, RZ, R91 ;  /* 0x0000005bff7b423e */ /* 0x000fe400000010ff */
[----:B------:R-:W-:Y:S02]  /*19e0*/  @P4 F2FP.BF16.PACK_AB R95, RZ, R88 ;  /* 0x00000058ff5f423e */ /* 0x000fe400000010ff */
[----:B------:R-:W-:Y:S02]  /*19f0*/  @P4 PRMT R82, R82, 0x5410, R94 ;  /* 0x0000541052524816 */ /* 0x000fe4000000005e */
[----:B------:R-:W-:Y:S02]  /*1a00*/  @P4 PRMT R80, R109, 0x7610, R80 ;  /* 0x000076106d504816 */ /* 0x000fe40000000050 */
[----:B------:R-:W-:Y:S02]  /*1a10*/  @P4 PRMT R83, R123, 0x7610, R83 ;  /* 0x000076107b534816 */ /* 0x000fe40000000053 */
[----:B------:R-:W-:-:S02]  /*1a20*/  @P4 LEA R94, P0, R106, c[0x0][0x250], 0x4 ;  /* 0x000094006a5e4a11 */ /* 0x000fc400078020ff */
[-C--:B0-----:R-:W-:Y:S02]  /*1a30*/  @P4 F2FP.BF16.PACK_AB R93, RZ, R89.reuse ;  /* 0x00000059ff5d423e */ /* 0x081fe400000010ff */
[----:B------:R-:W-:Y:S02]  /*1a40*/  F2FP.BF16.PACK_AB R89, R88, R89 ;  /* 0x000000595859723e */ /* 0x000fe400000010ff */
[----:B------:R-:W-:Y:S01]  /*1a50*/  @P4 PRMT R81, R93, 0x7610, R81 ;  /* 0x000076105d514816 */ /* 0x000fe20000000051 */
[----:B------:R-:W-:Y:S01]  /*1a60*/  HFMA2.MMA R93, -RZ, RZ, 0, 9.5367431640625e-07 ;  /* 0x00000010ff5d7435 */ /* 0x000fe200000001ff */
[----:B------:R-:W-:Y:S02]  /*1a70*/  F2FP.BF16.PACK_AB R88, R98, R99 ;  /* 0x000000636258723e */ /* 0x000fe400000010ff */
[----:B------:R-:W-:Y:S02]  /*1a80*/  @P4 F2FP.BF16.PACK_AB R98, RZ, R98 ;  /* 0x00000062ff62423e */ /* 0x000fe400000010ff */
[----:B------:R-:W-:-:S02]  /*1a90*/  @P4 F2FP.BF16.PACK_AB R99, RZ, R125 ;  /* 0x0000007dff63423e */ /* 0x000fc400000010ff */
[----:B------:R-:W-:Y:S02]  /*1aa0*/  F2FP.BF16.PACK_AB R91, R125, R91 ;  /* 0x0000005b7d5b723e */ /* 0x000fe400000010ff */
[----:B------:R-:W-:Y:S01]  /*1ab0*/  @P4 PRMT R81, R81, 0x5410, R95 ;  /* 0x0000541051514816 */ /* 0x000fe2000000005f */
[C---:B------:R-:W-:Y:S01]  /*1ac0*/  IMAD.WIDE.U32 R92, R106.reuse, R93, c[0x0][0x248] ;  /* 0x000092006a5c7625 */ /* 0x040fe200078e005d */
[----:B------:R-:W-:Y:S02]  /*1ad0*/  @P4 LEA.HI.X R95, R106, c[0x0][0x254], RZ, 0x4, P0 ;  /* 0x000095006a5f4a11 */ /* 0x000fe400000f24ff */
[----:B------:R-:W-:Y:S02]  /*1ae0*/  @P4 PRMT R80, R80, 0x5410, R98 ;  /* 0x0000541050504816 */ /* 0x000fe40000000062 */
[----:B------:R-:W-:Y:S01]  /*1af0*/  @P4 PRMT R83, R83, 0x5410, R99 ;  /* 0x0000541053534816 */ /* 0x000fe20000000063 */
[----:B------:R0:W-:Y:S04]  /*1b00*/  STG.E.128 [R92.64], R88 ;  /* 0x000000585c007986 */ /* 0x0001e8000c101d04 */
[----:B------:R0:W-:Y:S02]  /*1b10*/  @P4 STG.E.128 [R94.64], R80 ;  /* 0x000000505e004986 */ /* 0x0001e4000c101d04 */
.L_x_706:
[----:B------:R-:W-:Y:S05]  /*1b20*/  BSYNC B0 ;  /* 0x0000000000007941 */ /* 0x000fea0003800000 */
.L_x_705:
[----:B------:R-:W-:Y:S02]  /*1b30*/  IADD3 R108, R108, c[0x0][0x160], RZ ;  /* 0x000058006c6c7a10 */ /* 0x000fe40007ffe0ff */
[----:B------:R-:W-:-:S02]  /*1b40*/  LOP3.LUT P1, RZ, R107, 0xff, RZ, 0xc0, !PT ;  /* 0x000000ff6bff7812 */ /* 0x000fc4000782c0ff */
[----:B------:R-:W-:Y:S02]  /*1b50*/  ISETP.GE.AND P0, PT, R108, c[0x0][0x164], PT ;  /* 0x000059006c007a0c */ /* 0x000fe40003f06270 */
[----:B------:R-:W-:-:S11]  /*1b60*/  SEL R107, RZ, 0x1, P1 ;  /* 0x00000001ff6b7807 */ /* 0x000fd60000800000 */
[----:B0----5:R-:W-:Y:S01]  /*1b70*/  @P0 CALL.REL.NOINC `(.L_x_696) ;  /* 0x0000001000000944 */ /* 0x021fe20003c00000 */
[----:B------:R-:W-:Y:S05]  /*1b80*/  BRA `(.L_x_707) ;  /* 0xffffe71000007947 */ /* 0x000fea000383ffff */
.L_x_696:
[----:B0-----:R-:W0:Y:S01]  /*1b90*/  S2UR UR6, SR_CTAID.X ;  /* 0x00000000000679c3 */ /* 0x001e220000002500 */
[----:B------:R-:W-:Y:S02]  /*1ba0*/  @P2 MOV R5, 0x20 ;  /* 0x0000002000052802 */ /* 0x000fe40000000f00 */
        /* <DEDUP_REMOVED lines=20> */
.L_x_701:
[----:B------:R-:W-:Y:S01]  /*1cf0*/  HFMA2.MMA R91, -RZ, RZ, 0, 9.5367431640625e-07 ;  /* 0x00000010ff5b7435 */ /* 0x000fe200000001ff */
[----:B------:R-:W-:-:S02]  /*1d00*/  MOV R98, R94 ;  /* 0x0000005e00627202 */ /* 0x000fc40000000f00 */
[----:B------:R-:W-:Y:S02]  /*1d10*/  MOV R90, 0x1f ;  /* 0x0000001f005a7802 */ /* 0x000fe40000000f00 */
[----:B------:R-:W-:Y:S02]  /*1d20*/  MOV R89, 0xffffffff ;  /* 0xffffffff00597802 */ /* 0x000fe40000000f00 */
[----:B------:R-:W-:Y:S02]  /*1d30*/  MOV R93, 0x1d50 ;  /* 0x00001d50005d7802 */ /* 0x000fe40000000f00 */
[----:B-----5:R-:W-:Y:S05]  /*1d40*/  CALL.REL.NOINC `($__internal_50_$__cuda_sm70_shflsync_down_p) ;  /* 0x0000046000007944 */ /* 0x020fea0003c00000 */
[----:B-1----:R-:W-:Y:S01]  /*1d50*/  MOV R95, R91 ;  /* 0x0000005b005f7202 */ /* 0x002fe20000000f00 */
[----:B------:R-:W-:Y:S05]  /*1d60*/  BRA `(.L_x_708) ;  /* 0xfffff0b000007947 */ /* 0x000fea000383ffff */
.L_x_702:
[----:B------:R-:W-:Y:S01]  /*1d70*/  HFMA2.MMA R91, -RZ, RZ, 0, 9.5367431640625e-07 ;  /* 0x00000010ff5b7435 */ /* 0x000fe200000001ff */
[----:B------:R-:W-:Y:S02]  /*1d80*/  MOV R98, R92 ;  /* 0x0000005c00627202 */ /* 0x000fe40000000f00 */
[----:B------:R-:W-:Y:S02]  /*1d90*/  MOV R90, 0x1f ;  /* 0x0000001f005a7802 */ /* 0x000fe40000000f00 */
[----:B------:R-:W-:-:S02]  /*1da0*/  MOV R89, 0xffffffff ;  /* 0xffffffff00597802 */ /* 0x000fc40000000f00 */
[----:B------:R-:W-:Y:S02]  /*1db0*/  MOV R93, 0x1dd0 ;  /* 0x00001dd0005d7802 */ /* 0x000fe40000000f00 */
[----:B01---5:R-:W-:Y:S05]  /*1dc0*/  CALL.REL.NOINC `($__internal_50_$__cuda_sm70_shflsync_down_p) ;  /* 0x000003e000007944 */ /* 0x023fea0003c00000 */
[----:B------:R-:W-:Y:S01]  /*1dd0*/  FADD.FTZ R94, R95, R94 ;  /* 0x0000005e5f5e7221 */ /* 0x000fe20000010000 */
[----:B------:R-:W-:Y:S01]  /*1de0*/  MOV R90, 0x1f ;  /* 0x0000001f005a7802 */ /* 0x000fe20000000f00 */
[----:B-1----:R-:W-:Y:S01]  /*1df0*/  FADD.FTZ R92, R92, R91 ;  /* 0x0000005b5c5c7221 */ /* 0x002fe20000010000 */
[----:B------:R-:W-:Y:S01]  /*1e00*/  HFMA2.MMA R91, -RZ, RZ, 0, 4.76837158203125e-07 ;  /* 0x00000008ff5b7435 */ /* 0x000fe200000001ff */
[----:B------:R-:W-:Y:S02]  /*1e10*/  MOV R89, 0xffffffff ;  /* 0xffffffff00597802 */ /* 0x000fe40000000f00 */
[----:B------:R-:W-:Y:S02]  /*1e20*/  MOV R98, R94 ;  /* 0x0000005e00627202 */ /* 0x000fe40000000f00 */
[----:B------:R-:W-:Y:S02]  /*1e30*/  MOV R93, 0x1e50 ;  /* 0x00001e50005d7802 */ /* 0x000fe40000000f00 */
[----:B------:R-:W-:Y:S05]  /*1e40*/  CALL.REL.NOINC `($__internal_50_$__cuda_sm70_shflsync_down_p) ;  /* 0x0000036000007944 */ /* 0x000fea0003c00000 */
[----:B-1----:R-:W-:Y:S01]  /*1e50*/  MOV R95, R91 ;  /* 0x0000005b005f7202 */ /* 0x002fe20000000f00 */
[----:B------:R-:W-:Y:S01]  /*1e60*/  HFMA2.MMA R91, -RZ, RZ, 0, 4.76837158203125e-07 ;  /* 0x00000008ff5b7435 */ /* 0x000fe200000001ff */
[----:B------:R-:W-:-:S02]  /*1e70*/  MOV R98, R92 ;  /* 0x0000005c00627202 */ /* 0x000fc40000000f00 */
[----:B------:R-:W-:Y:S02]  /*1e80*/  MOV R90, 0x1f ;  /* 0x0000001f005a7802 */ /* 0x000fe40000000f00 */
[----:B------:R-:W-:Y:S02]  /*1e90*/  MOV R89, 0xffffffff ;  /* 0xffffffff00597802 */ /* 0x000fe40000000f00 */
[----:B------:R-:W-:Y:S02]  /*1ea0*/  MOV R93, 0x1ec0 ;  /* 0x00001ec0005d7802 */ /* 0x000fe40000000f00 */
[----:B------:R-:W-:Y:S05]  /*1eb0*/  CALL.REL.NOINC `($__internal_50_$__cuda_sm70_shflsync_down_p) ;  /* 0x000002f000007944 */ /* 0x000fea0003c00000 */
[----:B------:R-:W-:Y:S01]  /*1ec0*/  FADD.FTZ R94, R95, R94 ;  /* 0x0000005e5f5e7221 */ /* 0x000fe20000010000 */
[----:B------:R-:W-:Y:S01]  /*1ed0*/  MOV R90, 0x1f ;  /* 0x0000001f005a7802 */ /* 0x000fe20000000f00 */
[----:B-1----:R-:W-:Y:S01]  /*1ee0*/  FADD.FTZ R92, R92, R91 ;  /* 0x0000005b5c5c7221 */ /* 0x002fe20000010000 */
[----:B------:R-:W-:Y:S01]  /*1ef0*/  HFMA2.MMA R91, -RZ, RZ, 0, 2.384185791015625e-07 ;  /* 0x00000004ff5b7435 */ /* 0x000fe200000001ff */
[----:B------:R-:W-:Y:S02]  /*1f00*/  MOV R89, 0xffffffff ;  /* 0xffffffff00597802 */ /* 0x000fe40000000f00 */
[----:B------:R-:W-:-:S02]  /*1f10*/  MOV R98, R94 ;  /* 0x0000005e00627202 */ /* 0x000fc40000000f00 */
[----:B------:R-:W-:Y:S02]  /*1f20*/  MOV R93, 0x1f40 ;  /* 0x00001f40005d7802 */ /* 0x000fe40000000f00 */
[----:B------:R-:W-:Y:S05]  /*1f30*/  CALL.REL.NOINC `($__internal_50_$__cuda_sm70_shflsync_down_p) ;  /* 0x0000027000007944 */ /* 0x000fea0003c00000 */
[----:B-1----:R-:W-:Y:S01]  /*1f40*/  MOV R95, R91 ;  /* 0x0000005b005f7202 */ /* 0x002fe20000000f00 */
[----:B------:R-:W-:Y:S01]  /*1f50*/  HFMA2.MMA R91, -RZ, RZ, 0, 2.384185791015625e-07 ;  /* 0x00000004ff5b7435 */ /* 0x000fe200000001ff */
[----:B------:R-:W-:Y:S02]  /*1f60*/  MOV R98, R92 ;  /* 0x0000005c00627202 */ /* 0x000fe40000000f00 */
[----:B------:R-:W-:Y:S02]  /*1f70*/  MOV R90, 0x1f ;  /* 0x0000001f005a7802 */ /* 0x000fe40000000f00 */
[----:B------:R-:W-:Y:S02]  /*1f80*/  MOV R89, 0xffffffff ;  /* 0xffffffff00597802 */ /* 0x000fe40000000f00 */
[----:B------:R-:W-:Y:S02]  /*1f90*/  MOV R93, 0x1fb0 ;  /* 0x00001fb0005d7802 */ /* 0x000fe40000000f00 */
[----:B------:R-:W-:Y:S05]  /*1fa0*/  CALL.REL.NOINC `($__internal_50_$__cuda_sm70_shflsync_down_p) ;  /* 0x0000020000007944 */ /* 0x000fea0003c00000 */
[----:B------:R-:W-:Y:S01]  /*1fb0*/  FADD.FTZ R94, R95, R94 ;  /* 0x0000005e5f5e7221 */ /* 0x000fe20000010000 */
[----:B------:R-:W-:Y:S01]  /*1fc0*/  MOV R90, 0x1f ;  /* 0x0000001f005a7802 */ /* 0x000fe20000000f00 */
[----:B-1----:R-:W-:Y:S01]  /*1fd0*/  FADD.FTZ R92, R92, R91 ;  /* 0x0000005b5c5c7221 */ /* 0x002fe20000010000 */
[----:B------:R-:W-:Y:S01]  /*1fe0*/  HFMA2.MMA R91, -RZ, RZ, 0, 1.1920928955078125e-07 ;  /* 0x00000002ff5b7435 */ /* 0x000fe200000001ff */
[----:B------:R-:W-:-:S02]  /*1ff0*/  MOV R89, 0xffffffff ;  /* 0xffffffff00597802 */ /* 0x000fc40000000f00 */
[----:B------:R-:W-:Y:S02]  /*2000*/  MOV R98, R94 ;  /* 0x0000005e00627202 */ /* 0x000fe40000000f00 */
[----:B------:R-:W-:Y:S02]  /*2010*/  MOV R93, 0x2030 ;  /* 0x00002030005d7802 */ /* 0x000fe40000000f00 */
[----:B------:R-:W-:Y:S05]  /*2020*/  CALL.REL.NOINC `($__internal_50_$__cuda_sm70_shflsync_down_p) ;  /* 0x0000018000007944 */ /* 0x000fea0003c00000 */
[----:B-1----:R-:W-:Y:S01]  /*2030*/  MOV R95, R91 ;  /* 0x0000005b005f7202 */ /* 0x002fe20000000f00 */
[----:B------:R-:W-:Y:S01]  /*2040*/  HFMA2.MMA R91, -RZ, RZ, 0, 1.1920928955078125e-07 ;  /* 0x00000002ff5b7435 */ /* 0x000fe200000001ff */
[----:B------:R-:W-:Y:S02]  /*2050*/  MOV R98, R92 ;  /* 0x0000005c00627202 */ /* 0x000fe40000000f00 */
[----:B------:R-:W-:Y:S02]  /*2060*/  MOV R90, 0x1f ;  /* 0x0000001f005a7802 */ /* 0x000fe40000000f00 */
[----:B------:R-:W-:Y:S02]  /*2070*/  MOV R89, 0xffffffff ;  /* 0xffffffff00597802 */ /* 0x000fe40000000f00 */
[----:B------:R-:W-:-:S02]  /*2080*/  MOV R93, 0x20a0 ;  /* 0x000020a0005d7802 */ /* 0x000fc40000000f00 */
[----:B------:R-:W-:Y:S05]  /*2090*/  CALL.REL.NOINC `($__internal_50_$__cuda_sm70_shflsync_down_p) ;  /* 0x0000011000007944 */ /* 0x000fea0003c00000 */
[----:B------:R-:W-:Y:S01]  /*20a0*/  FADD.FTZ R94, R95, R94 ;  /* 0x0000005e5f5e7221 */ /* 0x000fe20000010000 */
[----:B------:R-:W-:Y:S01]  /*20b0*/  MOV R90, 0x1f ;  /* 0x0000001f005a7802 */ /* 0x000fe20000000f00 */
[----:B-1----:R-:W-:Y:S01]  /*20c0*/  FADD.FTZ R92, R92, R91 ;  /* 0x0000005b5c5c7221 */ /* 0x002fe20000010000 */
[----:B------:R-:W-:Y:S01]  /*20d0*/  HFMA2.MMA R91, -RZ, RZ, 0, 5.9604644775390625e-08 ;  /* 0x00000001ff5b7435 */ /* 0x000fe200000001ff */
[----:B------:R-:W-:-:S02]  /*20e0*/  MOV R89, 0xffffffff ;  /* 0xffffffff00597802 */ /* 0x000fc40000000f00 */
[----:B------:R-:W-:Y:S02]  /*20f0*/  MOV R98, R94 ;  /* 0x0000005e00627202 */ /* 0x000fe40000000f00 */
[----:B------:R-:W-:Y:S02]  /*2100*/  MOV R93, 0x2120 ;  /* 0x00002120005d7802 */ /* 0x000fe40000000f00 */
[----:B------:R-:W-:Y:S05]  /*2110*/  CALL.REL.NOINC `($__internal_50_$__cuda_sm70_shflsync_down_p) ;  /* 0x0000009000007944 */ /* 0x000fea0003c00000 */
[----:B-1----:R-:W-:Y:S01]  /*2120*/  MOV R95, R91 ;  /* 0x0000005b005f7202 */ /* 0x002fe20000000f00 */
[----:B------:R-:W-:Y:S01]  /*2130*/  HFMA2.MMA R91, -RZ, RZ, 0, 5.9604644775390625e-08 ;  /* 0x00000001ff5b7435 */ /* 0x000fe200000001ff */
[----:B------:R-:W-:Y:S02]  /*2140*/  MOV R98, R92 ;  /* 0x0000005c00627202 */ /* 0x000fe40000000f00 */
[----:B------:R-:W-:Y:S02]  /*2150*/  MOV R90, 0x1f ;  /* 0x0000001f005a7802 */ /* 0x000fe40000000f00 */
[----:B------:R-:W-:Y:S02]  /*2160*/  MOV R89, 0xffffffff ;  /* 0xffffffff00597802 */ /* 0x000fe40000000f00 */
[----:B------:R-:W-:-:S02]  /*2170*/  MOV R93, 0x2190 ;  /* 0x00002190005d7802 */ /* 0x000fc40000000f00 */
[----:B------:R-:W-:Y:S05]  /*2180*/  CALL.REL.NOINC `($__internal_50_$__cuda_sm70_shflsync_down_p) ;  /* 0x0000002000007944 */ /* 0x000fea0003c00000 */
[----:B-1----:R-:W-:Y:S01]  /*2190*/  MOV R99, R91 ;  /* 0x0000005b00637202 */ /* 0x002fe20000000f00 */
[----:B------:R-:W-:Y:S05]  /*21a0*/  BRA `(.L_x_709) ;  /* 0xffffed9000007947 */ /* 0x000fea000383ffff */
        .weak           $__internal_50_$__cuda_sm70_shflsync_down_p
        .type           $__internal_50_$__cuda_sm70_shflsync_down_p,@function
        .size           $__internal_50_$__cuda_sm70_shflsync_down_p,(.L_x_1813 - $__internal_50_$__cuda_sm70_shflsync_down_p)
$__internal_50_$__cuda_sm70_shflsync_down_p:
[----:B------:R-:W-:Y:S04]  /*21b0*/  WARPSYNC R89 ;  /* 0x0000005900007348 */ /* 0x000fe80003800000 */
[----:B------:R-:W-:Y:S01]  /*21c0*/  HFMA2.MMA R99, -RZ, RZ, 0, 0 ;  /* 0x00000000ff637435 */ /* 0x000fe200000001ff */
[----:B------:R0:W1:Y:S02]  /*21d0*/  SHFL.DOWN PT, R91, R98, R91, R90 ;  /* 0x0800005b625b7389 */ /* 0x00006400000e005a */
[----:B0-----:R-:W-:-:S04]  /*21e0*/  MOV R98, R93 ;  /* 0x0000005d00627202 */ /* 0x001fc80000000f00 */
[----:B------:R-:W-:Y:S05]  /*21f0*/  RET.REL.NODEC R98 `(_ZN10layer_norm31ln_parallel_residual_bwd_kernelINS_13Kernel_traitsIf13__nv_bfloat16fS2_fjLj4096ELj1ELj1ELj8ELj16ENS_18Kernel_traits_baseILj4096EfS2_fS2_fjLj256EEEEELb0ELb1ELb0EEEvNS_9BwdParamsE) ;  /* 0xffffde0062007950 */ /* 0x000fea0003c3ffff */
.L_x_710:
        /* <DEDUP_REMOVED lines=16> */
.L_x_1813:


//--------------------- .text._ZN10layer_norm31ln_parallel_residual_bwd_kernelINS_13Kernel_traitsIf13__nv_bfloat16fS2_fjLj4096ELj1ELj1ELj8ELj16ENS_18Kernel_traits_baseILj4096EfS2_fS2_fjLj256EEEEELb0ELb1ELb1EEEvNS_9BwdParamsE --------------------------
	.section	.text._ZN10layer_norm31ln_parallel_residual_bwd_kernelINS_13Kernel_traitsIf13__nv_bfloat16fS2_fjLj4096ELj1ELj1ELj8ELj16ENS_18Kernel_traits_baseILj4096EfS2_fS2_fjLj256EEEEELb0ELb1ELb1EEEvNS_9BwdParamsE,"ax",@progbits
	.sectioninfo	@"SHI_REGISTERS=128"
	.align	128
        .global         _ZN10layer_norm31ln_parallel_residual_bwd_kernelINS_13Kernel_traitsIf13__nv_bfloat16fS2_fjLj4096ELj1ELj1ELj8ELj16ENS_18Kernel_traits_baseILj4096EfS2_fS2_fjLj256EEEEELb0ELb1ELb1EEEvNS_9BwdParamsE
        .type           _ZN10layer_norm31ln_parallel_residual_bwd_kernelINS_13Kernel_traitsIf13__nv_bfloat16fS2_fjLj4096ELj1ELj1ELj8ELj16ENS_18Kernel_traits_baseILj4096EfS2_fS2_fjLj256EEEEELb0ELb1ELb1EEEvNS_9BwdParamsE,@function
        .size           _ZN10layer_norm31ln_parallel_residual_bwd_kernelINS_13Kernel_traitsIf13__nv_bfloat16fS2_fjLj4096ELj1ELj1ELj8ELj16ENS_18Kernel_traits_baseILj4096EfS2_fS2_fjLj256EEEEELb0ELb1ELb1EEEvNS_9BwdParamsE,(.L_x_1814 - _ZN10layer_norm31ln_parallel_residual_bwd_kernelINS_13Kernel_traitsIf13__nv_bfloat16fS2_fjLj4096ELj1ELj1ELj8ELj16ENS_18Kernel_traits_baseILj4096EfS2_fS2_fjLj256EEEEELb0ELb1ELb1EEEvNS_9BwdParamsE)
        .other          _ZN10layer_norm31ln_parallel_residual_bwd_kernelINS_13Kernel_traitsIf13__nv_bfloat16fS2_fjLj4096ELj1ELj1ELj8ELj16ENS_18Kernel_traits_baseILj4096EfS2_fS2_fjLj256EEEEELb0ELb1ELb1EEEvNS_9BwdParamsE,@"STO_CUDA_ENTRY STV_DEFAULT"
_ZN10layer_norm31ln_parallel_residual_bwd_kernelINS_13Kernel_traitsIf13__nv_bfloat16fS2_fjLj4096ELj1ELj1ELj8ELj16ENS_18Kernel_traits_baseILj4096EfS2_fS2_fjLj256EEEEELb0ELb1ELb1EEEvNS_9BwdParamsE:
.text._ZN10layer_norm31ln_parallel_residual_bwd_kernelINS_13Kernel_traitsIf13__nv_bfloat16fS2_fjLj4096ELj1ELj1ELj8ELj16ENS_18Kernel_traits_baseILj4096EfS2_fS2_fjLj256EEEEELb0ELb1ELb1EEEvNS_9BwdParamsE:
        /* <DEDUP_REMOVED lines=24> */
.L_x_711:
[----:B------:R-:W-:-:S04]  /*0180*/  SHF.L.U32 R2, R0, 0x5, RZ ;  /* 0x0000000500027819 */ /* 0x000fc800000006ff */
[----:B------:R-:W-:-:S04]  /*0190*/  LOP3.LUT R2, R2, 0x1fe0, RZ, 0xc0, !PT ;  /* 0x00001fe002027812 */ /* 0x000fc800078ec0ff */
[----:B------:R-:W-:-:S04]  /*01a0*/  IADD3 R8, P0, R2, c[0x0][0x1b0], RZ ;  /* 0x00006c0002087a10 */ /* 0x000fc80007f1e0ff */
[----:B------:R-:W-:Y:S01]  /*01b0*/  IADD3.X R9, RZ, c[0x0][0x1b4], RZ, P0, !PT ;  /* 0x00006d00ff097a10 */ /* 0x000fe200007fe4ff */
[----:B------:R-:W-:Y:S01]  /*01c0*/  HFMA2.MMA R102, -RZ, RZ, 0, 5.9604644775390625e-08 ;  /* 0x00000001ff667435 */ /* 0x000fe200000001ff */
[----:B------:R-:W-:Y:S01]  /*01d0*/  CS2R R96, SRZ ;  /* 0x0000000000607805 */ /* 0x000fe2000001ff00 */
[----:B------:R-:W-:Y:S01]  /*01e0*/  CS2R R94, SRZ ;  /* 0x00000000005e7805 */ /* 0x000fe2000001ff00 */
[----:B------:R-:W-:Y:S01]  /*01f0*/  CS2R R2, SRZ ;  /* 0x0000000000027805 */ /* 0x000fe2000001ff00 */
        /* <DEDUP_REMOVED lines=16> */
[----:B0-----:R-:W-:-:S02]  /*0300*/  CS2R R8, SRZ ;  /* 0x0000000000087805 */ /* 0x001fc4000001ff00 */
.L_x_716:
[----:B------:R-:W-:Y:S01]  /*0310*/  IMAD R60, R103, c[0x0][0x168], RZ ;  /* 0x00005a00673c7a24 */ /* 0x000fe200078e02ff */
[----:B------:R-:W-:-:S02]  /*0320*/  MOV R106, 0x4 ;  /* 0x00000004006a7802 */ /* 0x000fc40000000f00 */
[----:B------:R-:W-:Y:S02]  /*0330*/  LOP3.LUT R62, R0, 0xff, RZ, 0xc0, !PT ;  /* 0x000000ff003e7812 */ /* 0x000fe400078ec0ff */
[----:B------:R-:W-:Y:S01]  /*0340*/  SHF.R.S32.HI R61, RZ, 0x1f, R60 ;  /* 0x0000001fff3d7819 */ /* 0x000fe2000001143c */
[----:B------:R-:W-:Y:S01]  /*0350*/  IMAD.WIDE R76, R103, R106, c[0x0][0x1a0] ;  /* 0x00006800674c7625 */ /* 0x000fe200078e026a */
[----:B------:R-:W-:Y:S02]  /*0360*/  MOV R112, 0x20 ;  /* 0x0000002000707802 */ /* 0x000fe40000000f00 */
[----:B------:R-:W-:Y:S02]  /*0370*/  LEA.HI R61, R61, R60, RZ, 0x3 ;  /* 0x0000003c3d3d7211 */ /* 0x000fe400078f18ff */
[----:B------:R-:W-:Y:S01]  /*0380*/  MOV R80, 0x10 ;  /* 0x0000001000507802 */ /* 0x000fe20000000f00 */
[----:B------:R0:W2:Y:S01]  /*0390*/  LDG.E R116, [R76.64] ;  /* 0x000000044c747981 */ /* 0x0000a2000c1e1900 */
[----:B------:R-:W-:-:S05]  /*03a0*/  LEA.HI.SX32 R105, R61, R62, 0x1d ;  /* 0x0000003e3d697211 */ /* 0x000fca00078feaff */
[----:B------:R-:W-:-:S04]  /*03b0*/  IMAD.WIDE.U32 R110, R105, R112, c[0x0][0x188] ;  /* 0x00006200696e7625 */ /* 0x000fc800078e0070 */
[C---:B------:R-:W-:Y:S01]  /*03c0*/  IMAD.WIDE.U32 R64, R105.reuse, R80, c[0x0][0x208] ;  /* 0x0000820069407625 */ /* 0x040fe200078e0050 */
[----:B------:R-:W-:Y:S01]  /*03d0*/  IADD3 R104, R105, 0x100, RZ ;  /* 0x0000010069687810 */ /* 0x000fe20007ffe0ff */
[----:B------:R2:W3:Y:S02]  /*03e0*/  LDG.E.128 R60, [R110.64] ;  /* 0x000000046e3c7981 */ /* 0x0004e4000c1e1d00 */
[----:B------:R-:W-:Y:S02]  /*03f0*/  IMAD.WIDE R106, R103, R106, c[0x0][0x1a8] ;  /* 0x00006a00676a7625 */ /* 0x000fe400078e026a */
[----:B------:R-:W4:Y:S02]  /*0400*/  LDG.E.128 R64, [R64.64] ;  /* 0x0000000440407981 */ /* 0x000f24000c1e1d00 */
[C---:B------:R-:W-:Y:S02]  /*0410*/  IMAD.WIDE.U32 R108, R104.reuse, R112, c[0x0][0x188] ;  /* 0x00006200686c7625 */ /* 0x040fe400078e0070 */
[----:B------:R2:W4:Y:S04]  /*0420*/  LDG.E.128 R68, [R110.64+0x10] ;  /* 0x000010046e447981 */ /* 0x000528000c1e1d00 */
[----:B------:R1:W4:Y:S04]  /*0430*/  LDG.E R106, [R106.64] ;  /* 0x000000046a6a7981 */ /* 0x000328000c1e1900 */
[----:B------:R1:W4:Y:S01]  /*0440*/  LDG.E.128 R72, [R108.64] ;  /* 0x000000046c487981 */ /* 0x000322000c1e1d00 */
[----:B------:R-:W-:-:S03]  /*0450*/  IMAD.WIDE.U32 R80, R104, R80, c[0x0][0x208] ;  /* 0x0000820068507625 */ /* 0x000fc600078e0050 */
[----:B0-----:R1:W4:Y:S04]  /*0460*/  LDG.E.128 R76, [R108.64+0x10] ;  /* 0x000010046c4c7981 */ /* 0x001328000c1e1d00 */
[----:B------:R-:W4:Y:S01]  /*0470*/  LDG.E.128 R80, [R80.64] ;  /* 0x0000000450507981 */ /* 0x000f22000c1e1d00 */
[----:B------:R-:W-:-:S04]  /*0480*/  ISETP.NE.U32.AND P0, PT, RZ, c[0x0][0x218], PT ;  /* 0x00008600ff007a0c */ /* 0x000fc80003f05070 */
[----:B------:R-:W-:Y:S01]  /*0490*/  ISETP.NE.AND.EX P0, PT, RZ, c[0x0][0x21c], PT, P0 ;  /* 0x00008700ff007a0c */ /* 0x000fe20003f05300 */
[----:B------:R-:W-:-:S12]  /*04a0*/  ULDC.U8 UR6, c[0x0][0x1f0] ;  /* 0x00007c0000067ab9 */ /* 0x000fd80000000000 */
[----:B------:R-:W-:-:S04]  /*04b0*/  @P0 IMAD.WIDE.U32 R114, R105, R112, c[0x0][0x218] ;  /* 0x0000860069720625 */ /* 0x000fc800078e0070 */
[----:B------:R-:W-:Y:S01]  /*04c0*/  @P0 IMAD.WIDE.U32 R112, R104, R112, c[0x0][0x218] ;  /* 0x0000860068700625 */ /* 0x000fe200078e0070 */
        /* <DEDUP_REMOVED lines=10> */
[C---:B-1----:R-:W-:Y:S01]  /*0570*/  FADD.FTZ R109, -R110.reuse, R62 ;  /* 0x0000003e6e6d7221 */ /* 0x042fe20000010100 */
[----:B----4-:R-:W-:Y:S01]  /*0580*/  PRMT R63, RZ, 0x5410, R64 ;  /* 0x00005410ff3f7816 */ /* 0x010fe20000000040 */
[C---:B------:R-:W-:Y:S01]  /*0590*/  FADD.FTZ R107, -R110.reuse, R60 ;  /* 0x0000003c6e6b7221 */ /* 0x040fe20000010100 */
[----:B------:R-:W-:Y:S01]  /*05a0*/  PRMT R64, RZ, 0x7610, R64 ;  /* 0x00007610ff407816 */ /* 0x000fe20000000040 */
[C---:B------:R-:W-:Y:S01]  /*05b0*/  FADD.FTZ R61, -R110.reuse, R61 ;  /* 0x0000003d6e3d7221 */ /* 0x040fe20000010100 */
[----:B------:R-:W-:Y:S01]  /*05c0*/  PRMT R60, RZ, 0x5410, R65 ;  /* 0x00005410ff3c7816 */ /* 0x000fe20000000041 */
[C---:B------:R-:W-:Y:S02]  /*05d0*/  FADD.FTZ R119, -R110.reuse, R71 ;  /* 0x000000476e777221 */ /* 0x040fe40000010100 */
[----:B0-----:R-:W-:-:S02]  /*05e0*/  FADD.FTZ R113, -R110, R68 ;  /* 0x000000446e717221 */ /* 0x001fc40000010100 */
[----:B------:R-:W-:Y:S02]  /*05f0*/  FMUL.FTZ R109, R106, R109 ;  /* 0x0000006d6a6d7220 */ /* 0x000fe40000410000 */
[----:B------:R-:W-:Y:S02]  /*0600*/  FMUL.FTZ R71, R28, R63 ;  /* 0x0000003f1c477220 */ /* 0x000fe40000410000 */
[----:B------:R-:W-:Y:S02]  /*0610*/  FMUL.FTZ R68, R106, R107 ;  /* 0x0000006b6a447220 */ /* 0x000fe40000410000 */
[C---:B------:R-:W-:Y:S02]  /*0620*/  FADD.FTZ R115, -R110.reuse, R69 ;  /* 0x000000456e737221 */ /* 0x040fe40000010100 */
[C---:B------:R-:W-:Y:S02]  /*0630*/  FADD.FTZ R117, -R110.reuse, R70 ;  /* 0x000000466e757221 */ /* 0x040fe40000010100 */
[----:B------:R-:W-:-:S02]  /*0640*/  FADD.FTZ R121, -R110, R72 ;  /* 0x000000486e797221 */ /* 0x000fc40000010100 */
[----:B------:R-:W-:Y:S02]  /*0650*/  FMUL.FTZ R69, R106, R61 ;  /* 0x0000003d6a457220 */ /* 0x000fe40000410000 */
[----:B------:R-:W-:Y:S02]  /*0660*/  FMUL.FTZ R70, R29, R64 ;  /* 0x000000401d467220 */ /* 0x000fe40000410000 */
[----:B------:R-:W-:Y:S02]  /*0670*/  FADD.FTZ R11, R60, R11 ;  /* 0x0000000b3c0b7221 */ /* 0x000fe40000010000 */
[-C--:B------:R-:W-:Y:S02]  /*0680*/  FFMA.FTZ R97, R109, R60.reuse, R97 ;  /* 0x0000003c6d617223 */ /* 0x080fe40000010061 */
[----:B------:R-:W-:Y:S02]  /*0690*/  FMUL.FTZ R72, R30, R60 ;  /* 0x0000003c1e487220 */ /* 0x000fe40000410000 */
[----:B------:R-:W-:Y:S01]  /*06a0*/  FADD.FTZ R61, RZ, R71 ;  /* 0x00000047ff3d7221 */ /* 0x000fe20000010000 */
[----:B------:R-:W-:Y:S01]  /*06b0*/  PRMT R108, RZ, 0x7610, R65 ;  /* 0x00007610ff6c7816 */ /* 0x000fe20000000041 */
[----:B------:R-:W-:-:S02]  /*06c0*/  FFMA.FTZ R60, R68, R71, RZ ;  /* 0x00000047443c7223 */ /* 0x000fc400000100ff */
        /* <DEDUP_REMOVED lines=10> */
[----:B------:R-:W-:Y:S02]  /*0770*/  FADD.FTZ R123, -R110, R74 ;  /* 0x0000004a6e7b7221 */ /* 0x000fe40000010100 */
[----:B------:R-:W-:Y:S02]  /*0780*/  FMUL.FTZ R74, R24, R62 ;  /* 0x0000003e184a7220 */ /* 0x000fe40000410000 */
[----:B------:R-:W-:Y:S02]  /*0790*/  FADD.FTZ R61, R61, R108 ;  /* 0x0000006c3d3d7221 */ /* 0x000fe40000010000 */
[----:B------:R-:W-:-:S02]  /*07a0*/  FMUL.FTZ R113, R106, R113 ;  /* 0x000000716a717220 */ /* 0x000fc40000410000 */
[----:B------:R-:W-:Y:S01]  /*07b0*/  FFMA.FTZ R60, R111, R108, R60 ;  /* 0x0000006c6f3c7223 */ /* 0x000fe2000001003c */
[--C-:B------:R-:W-:Y:S01]  /*07c0*/  PRMT R66, RZ, 0x5410, R67.reuse ;  /* 0x00005410ff427816 */ /* 0x100fe20000000043 */
[----:B------:R-:W-:Y:S02]  /*07d0*/  FADD.FTZ R125, -R110, R76 ;  /* 0x0000004c6e7d7221 */ /* 0x000fe40000010100 */
[----:B------:R-:W-:Y:S02]  /*07e0*/  FMUL.FTZ R76, R25, R65 ;  /* 0x00000041194c7220 */ /* 0x000fe40000410000 */
[----:B------:R-:W-:Y:S02]  /*07f0*/  FADD.FTZ R61, R61, R74 ;  /* 0x0000004a3d3d7221 */ /* 0x000fe40000010000 */
[----:B------:R-:W-:Y:S02]  /*0800*/  FMUL.FTZ R115, R106, R115 ;  /* 0x000000736a737220 */ /* 0x000fe40000410000 */
[----:B------:R-:W-:Y:S01]  /*0810*/  FFMA.FTZ R60, R113, R74, R60 ;  /* 0x0000004a713c7223 */ /* 0x000fe2000001003c */
[----:B------:R-:W-:Y:S01]  /*0820*/  PRMT R67, RZ, 0x7610, R67 ;  /* 0x00007610ff437816 */ /* 0x000fe20000000043 */
[C---:B------:R-:W-:Y:S01]  /*0830*/  FADD.FTZ R73, -R110.reuse, R73 ;  /* 0x000000496e497221 */ /* 0x040fe20000010100 */
[----:B------:R-:W-:Y:S01]  /*0840*/  PRMT R114, RZ, 0x7610, R80 ;  /* 0x00007610ff727816 */ /* 0x000fe20000000050 */
[----:B------:R-:W-:-:S02]  /*0850*/  FADD.FTZ R75, -R110, R75 ;  /* 0x0000004b6e4b7221 */ /* 0x000fc40000010100 */
[C---:B------:R-:W-:Y:S02]  /*0860*/  FADD.FTZ R77, -R110.reuse, R77 ;  /* 0x0000004d6e4d7221 */ /* 0x040fe40000010100 */
[C---:B------:R-:W-:Y:S02]  /*0870*/  FADD.FTZ R78, -R110.reuse, R78 ;  /* 0x0000004e6e4e7221 */ /* 0x040fe40000010100 */
[----:B------:R-:W-:Y:S01]  /*0880*/  FADD.FTZ R79, -R110, R79 ;  /* 0x0000004f6e4f7221 */ /* 0x000fe20000010100 */
[----:B------:R-:W-:Y:S01]  /*0890*/  PRMT R110, RZ, 0x5410, R80 ;  /* 0x00005410ff6e7816 */ /* 0x000fe20000000050 */
[----:B------:R-:W-:Y:S02]  /*08a0*/  FMUL.FTZ R80, R26, R66 ;  /* 0x000000421a507220 */ /* 0x000fe40000410000 */
[----:B------:R-:W-:Y:S01]  /*08b0*/  FADD.FTZ R61, R61, R76 ;  /* 0x0000004c3d3d7221 */ /* 0x000fe20000010000 */
[--C-:B------:R-:W-:Y:S01]  /*08c0*/  PRMT R112, RZ, 0x5410, R81.reuse ;  /* 0x00005410ff707816 */ /* 0x100fe20000000051 */
[C---:B------:R-:W-:Y:S01]  /*08d0*/  FMUL.FTZ R117, R106.reuse, R117 ;  /* 0x000000756a757220 */ /* 0x040fe20000410000 */
[----:B------:R-:W-:Y:S01]  /*08e0*/  PRMT R116, RZ, 0x7610, R81 ;  /* 0x00007610ff747816 */ /* 0x000fe20000000051 */
[----:B------:R-:W-:Y:S01]  /*08f0*/  FFMA.FTZ R60, R115, R76, R60 ;  /* 0x0000004c733c7223 */ /* 0x000fe2000001003c */
[--C-:B------:R-:W-:Y:S01]  /*0900*/  PRMT R81, RZ, 0x5410, R82.reuse ;  /* 0x00005410ff517816 */ /* 0x100fe20000000052 */
[----:B------:R-:W-:Y:S01]  /*0910*/  FMUL.FTZ R121, R106, R121 ;  /* 0x000000796a797220 */ /* 0x000fe20000410000 */
[----:B------:R-:W-:Y:S01]  /*0920*/  PRMT R120, RZ, 0x7610, R82 ;  /* 0x00007610ff787816 */ /* 0x000fe20000000052 */
[----:B------:R-:W-:-:S02]  /*0930*/  FMUL.FTZ R82, R27, R67 ;  /* 0x000000431b527220 */ /* 0x000fc40000410000 */
[----:B------:R-:W-:Y:S02]  /*0940*/  FADD.FTZ R61, R61, R80 ;  /* 0x000000503d3d7221 */ /* 0x000fe40000010000 */
[C---:B------:R-:W-:Y:S02]  /*0950*/  FMUL.FTZ R119, R106.reuse, R119 ;  /* 0x000000776a777220 */ /* 0x040fe40000410000 */
[----:B------:R-:W-:Y:S02]  /*0960*/  FFMA.FTZ R60, R117, R80, R60 ;  /* 0x00000050753c7223 */ /* 0x000fe4000001003c */
[----:B------:R-:W-:Y:S02]  /*0970*/  FMUL.FTZ R73, R106, R73 ;  /* 0x000000496a497220 */ /* 0x000fe40000410000 */
[----:B------:R-:W-:Y:S02]  /*0980*/  FADD.FTZ R5, R110, R5 ;  /* 0x000000056e057221 */ /* 0x000fe40000010000 */
[----:B------:R-:W-:-:S02]  /*0990*/  FFMA.FTZ R87, R121, R110, R87 ;  /* 0x0000006e79577223 */ /* 0x000fc40000010057 */
[----:B------:R-:W-:Y:S02]  /*09a0*/  FMUL.FTZ R110, R20, R110 ;  /* 0x0000006e146e7220 */ /* 0x000fe40000410000 */
[----:B------:R-:W-:Y:S02]  /*09b0*/  FADD.FTZ R61, R61, R82 ;  /* 0x000000523d3d7221 */ /* 0x000fe40000010000 */
        /* <DEDUP_REMOVED lines=23> */
[----:B------:R-:W-:Y:S02]  /*0b30*/  FMUL.FTZ R77, R106, R77 ;  /* 0x0000004d6a4d7220 */ /* 0x000fe40000410000 */
[----:B------:R-:W-:Y:S02]  /*0b40*/  FMUL.FTZ R81, R16, R81 ;  /* 0x0000005110517220 */ /* 0x000fe40000410000 */
[----:B------:R-:W-:Y:S01]  /*0b50*/  FADD.FTZ R62, R61, R116 ;  /* 0x000000743d3e7221 */ /* 0x000fe20000010000 */
[--C-:B------:R-:W-:Y:S01]  /*0b60*/  PRMT R118, RZ, 0x5410, R83.reuse ;  /* 0x00005410ff767816 */ /* 0x100fe20000000053 */
        /* <DEDUP_REMOVED lines=10> */
[----:B------:R-:W-:Y:S01]  /*0c10*/  FMUL.FTZ R79, R106, R79 ;  /* 0x0000004f6a4f7220 */ /* 0x000fe20000410000 */
[----:B------:R-:W-:Y:S01]  /*0c20*/  SHF.R.U32.HI R60, RZ, 0x5, R0 ;  /* 0x00000005ff3c7819 */ /* 0x000fe20000011600 */
[----:B------:R-:W-:Y:S02]  /*0c30*/  FMUL.FTZ R118, R18, R118 ;  /* 0x0000007612767220 */ /* 0x000fe40000410000 */
[----:B------:R-:W-:Y:S02]  /*0c40*/  FADD.FTZ R61, R61, R120 ;  /* 0x000000783d3d7221 */ /* 0x000fe40000010000 */
[----:B------:R-:W-:Y:S02]  /*0c50*/  FFMA.FTZ R62, R77, R120, R62 ;  /* 0x000000784d3e7223 */ /* 0x000fe4000001003e */
[----:B------:R-:W-:-:S02]  /*0c60*/  FADD.FTZ R95, R122, R95 ;  /* 0x0000005f7a5f7221 */ /* 0x000fc40000010000 */
[-C--:B------:R-:W-:Y:S01]  /*0c70*/  FFMA.FTZ R14, R79, R122.reuse, R14 ;  /* 0x0000007a4f0e7223 */ /* 0x080fe2000001000e */
[----:B------:R-:W-:Y:S01]  /*0c80*/  LOP3.LUT R78, R60, 0x7fffff8, RZ, 0xc0, !PT ;  /* 0x07fffff83c4e7812 */ /* 0x000fe200078ec0ff */
[----:B------:R-:W-:Y:S02]  /*0c90*/  FMUL.FTZ R122, R19, R122 ;  /* 0x0000007a137a7220 */ /* 0x000fe40000410000 */
[----:B------:R-:W-:Y:S02]  /*0ca0*/  FADD.FTZ R61, R61, R118 ;  /* 0x000000763d3d7221 */ /* 0x000fe40000010000 */
[----:B------:R-:W-:Y:S02]  /*0cb0*/  FFMA.FTZ R62, R83, R118, R62 ;  /* 0x00000076533e7223 */ /* 0x000fe4000001003e */
[----:B------:R-:W-:Y:S02]  /*0cc0*/  FADD.FTZ R98, R64, R98 ;  /* 0x0000006240627221 */ /* 0x000fe40000010000 */
[----:B------:R-:W-:Y:S01]  /*0cd0*/  FFMA.FTZ R99, R69, R64, R99 ;  /* 0x0000004045637223 */ /* 0x000fe20000010063 */
[----:B------:R-:W-:Y:S01]  /*0ce0*/  LOP3.LUT P0, RZ, R0, 0x1f, RZ, 0xc0, !PT ;  /* 0x0000001f00ff7812 */ /* 0x000fe2000780c0ff */
[----:B------:R-:W-:Y:S01]  /*0cf0*/  FADD.FTZ R64, R61, R122 ;  /* 0x0000007a3d407221 */ /* 0x000fe20000010000 */
[----:B------:R-:W-:Y:S01]  /*0d00*/  @!P1 IADD3 R78, R78, 0x8, RZ ;  /* 0x000000084e4e9810 */ /* 0x000fe20007ffe0ff */
        /* <DEDUP_REMOVED lines=8> */
[----:B------:R-:W-:Y:S01]  /*0d90*/  FFMA.FTZ R61, R79, R122, R62 ;  /* 0x0000007a4f3d7223 */ /* 0x000fe2000001003e */
[----:B------:R-:W-:Y:S05]  /*0da0*/  BRA.DIV ~URZ, `(.L_x_713) ;  /* 0x00000f927f007947 */ /* 0x000fea000b800000 */
[----:B------:R0:W1:Y:S02]  /*0db0*/  SHFL.DOWN PT, R107, R64, 0x10, 0x1f ;  /* 0x0a001f00406b7f89 */ /* 0x00006400000e0000 */
.L_x_717:
        /* <DEDUP_REMOVED lines=18> */
.L_x_718:
[----:B------:R-:W-:Y:S01]  /*0ee0*/  @!P0 LOP3.LUT R63, R60, 0x7, RZ, 0xc0, !PT ;  /* 0x000000073c3f8812 */ /* 0x000fe200078ec0ff */
[----:B-1----:R-:W-:Y:S01]  /*0ef0*/  FADD.FTZ R65, R62, R107 ;  /* 0x0000006b3e417221 */ /* 0x002fe20000010000 */
[----:B------:R-:W-:Y:S01]  /*0f00*/  ULDC.U8 UR6, c[0x0][0x1f0] ;  /* 0x00007c0000067ab9 */ /* 0x000fe20000000000 */
[----:B0-2---:R-:W-:Y:S01]  /*0f10*/  FADD.FTZ R64, R61, R64 ;  /* 0x000000403d407221 */ /* 0x005fe20000010000 */
[----:B------:R-:W-:Y:S02]  /*0f20*/  @!P0 IADD3 R66, R78, R63, RZ ;  /* 0x0000003f4e428210 */ /* 0x000fe40007ffe0ff */
[----:B------:R-:W-:Y:S02]  /*0f30*/  ISETP.NE.U32.AND P1, PT, RZ, c[0x0][0x218], PT ;  /* 0x00008600ff007a0c */ /* 0x000fe40003f25070 */
[----:B------:R-:W-:Y:S01]  /*0f40*/  ISETP.NE.U32.AND P3, PT, RZ, c[0x0][0x250], PT ;  /* 0x00009400ff007a0c */ /* 0x000fe20003f65070 */
[----:B------:R-:W-:Y:S01]  /*0f50*/  @!P0 STS.64 [R66.X8+0x4000], R64 ;  /* 0x0040004042008388 */ /* 0x000fe20000008a00 */
[----:B------:R-:W-:Y:S01]  /*0f60*/  ISETP.NE.AND P0, PT, RZ, UR6, PT ;  /* 0x00000006ff007c0c */ /* 0x000fe2000bf05270 */
[----:B------:R-:W-:Y:S02]  /*0f70*/  WARPSYNC 0xffffffff ;  /* 0xffffffff00007948 */ /* 0x000fe40003800000 */
[----:B------:R-:W-:Y:S01]  /*0f80*/  BAR.SYNC.DEFER_BLOCKING 0x0 ;  /* 0x0000000000007b1d */ /* 0x000fe20000010000 */
[----:B------:R-:W-:-:S02]  /*0f90*/  ISETP.NE.AND.EX P1, PT, RZ, c[0x0][0x21c], PT, P1 ;  /* 0x00008700ff007a0c */ /* 0x000fc40003f25310 */
[----:B------:R-:W-:Y:S02]  /*0fa0*/  ISETP.NE.U32.AND P2, PT, RZ, c[0x0][0x258], PT ;  /* 0x00009600ff007a0c */ /* 0x000fe40003f45070 */
[----:B------:R-:W-:Y:S02]  /*0fb0*/  ISETP.NE.AND.EX P3, PT, RZ, c[0x0][0x254], PT, P3 ;  /* 0x00009500ff007a0c */ /* 0x000fe40003f65330 */
[----:B------:R-:W-:Y:S01]  /*0fc0*/  ISETP.NE.AND.EX P2, PT, RZ, c[0x0][0x25c], PT, P2 ;  /* 0x00009700ff007a0c */ /* 0x000fe20003f45320 */
[----:B------:R-:W0:Y:S02]  /*0fd0*/  LDS.128 R60, [R78.X8+0x4000] ;  /* 0x004000004e3c7984 */ /* 0x000e240000008c00 */
[----:B0-----:R-:W-:Y:S02]  /*0fe0*/  FADD.FTZ R67, RZ, R60 ;  /* 0x0000003cff437221 */ /* 0x001fe40000010000 */
[----:B------:R-:W-:Y:S02]  /*0ff0*/  FADD.FTZ R60, RZ, R61 ;  /* 0x0000003dff3c7221 */ /* 0x000fe40000010000 */
[----:B------:R-:W-:-:S02]  /*1000*/  FADD.FTZ R67, R62, R67 ;  /* 0x000000433e437221 */ /* 0x000fc40000010000 */
[----:B------:R-:W-:Y:S02]  /*1010*/  FADD.FTZ R107, R63, R60 ;  /* 0x0000003c3f6b7221 */ /* 0x000fe40000010000 */
[----:B------:R-:W0:Y:S02]  /*1020*/  LDS.128 R60, [R78.X8+0x4010] ;  /* 0x004010004e3c7984 */ /* 0x000e240000008c00 */
[----:B0-----:R-:W-:Y:S02]  /*1030*/  FADD.FTZ R67, R67, R60 ;  /* 0x0000003c43437221 */ /* 0x001fe40000010000 */
[----:B------:R-:W-:Y:S02]  /*1040*/  FADD.FTZ R60, R107, R61 ;  /* 0x0000003d6b3c7221 */ /* 0x000fe40000010000 */
[----:B------:R-:W-:Y:S02]  /*1050*/  FADD.FTZ R67, R62, R67 ;  /* 0x000000433e437221 */ /* 0x000fe40000010000 */
[----:B------:R-:W-:-:S02]  /*1060*/  FADD.FTZ R64, R63, R60 ;  /* 0x0000003c3f407221 */ /* 0x000fc40000010000 */
[----:B------:R-:W0:Y:S02]  /*1070*/  LDS.128 R60, [R78.X8+0x4020] ;  /* 0x004020004e3c7984 */ /* 0x000e240000008c00 */
[----:B0-----:R-:W-:Y:S02]  /*1080*/  FADD.FTZ R67, R67, R60 ;  /* 0x0000003c43437221 */ /* 0x001fe40000010000 */
[----:B------:R-:W-:Y:S02]  /*1090*/  FADD.FTZ R60, R64, R61 ;  /* 0x0000003d403c7221 */ /* 0x000fe40000010000 */
[----:B------:R-:W-:Y:S02]  /*10a0*/  FADD.FTZ R61, R62, R67 ;  /* 0x000000433e3d7221 */ /* 0x000fe40000010000 */
[----:B------:R-:W0:Y:S01]  /*10b0*/  LDS.128 R64, [R78.X8+0x4030] ;  /* 0x004030004e407984 */ /* 0x000e220000008c00 */
[----:B------:R-:W-:Y:S02]  /*10c0*/  FADD.FTZ R60, R63, R60 ;  /* 0x0000003c3f3c7221 */ /* 0x000fe40000010000 */
[----:B0-----:R-:W-:-:S02]  /*10d0*/  FADD.FTZ R61, R61, R64 ;  /* 0x000000403d3d7221 */ /* 0x001fc40000010000 */
        /* <DEDUP_REMOVED lines=32> */
[----:B------:R-:W-:Y:S02]  /*12e0*/  FADD.FTZ R65, R114, -R73 ;  /* 0x8000004972417221 */ /* 0x000fe40000010000 */
[----:B------:R-:W-:-:S02]  /*12f0*/  FADD.FTZ R67, R116, -R75 ;  /* 0x8000004b74437221 */ /* 0x000fc40000010000 */
[C---:B------:R-:W-:Y:S02]  /*1300*/  FMUL.FTZ R74, R106.reuse, R69 ;  /* 0x000000456a4a7220 */ /* 0x040fe40000410000 */
[C---:B------:R-:W-:Y:S02]  /*1310*/  FMUL.FTZ R73, R106.reuse, R71 ;  /* 0x000000476a497220 */ /* 0x040fe40000410000 */
[C---:B------:R-:W-:Y:S02]  /*1320*/  FMUL.FTZ R76, R106.reuse, R61 ;  /* 0x0000003d6a4c7220 */ /* 0x040fe40000410000 */
[----:B------:R-:W-:Y:S02]  /*1330*/  FMUL.FTZ R75, R106, R109 ;  /* 0x0000006d6a4b7220 */ /* 0x000fe40000410000 */
[----:B------:R-:W-:Y:S02]  /*1340*/  FADD.FTZ R117, R80, -R117 ;  /* 0x8000007550757221 */ /* 0x000fe40000010000 */
[----:B------:R-:W-:-:S02]  /*1350*/  FADD.FTZ R119, R82, -R119 ;  /* 0x8000007752777221 */ /* 0x000fc40000010000 */
[----:B-----5:R-:W-:Y:S02]  /*1360*/  @P1 FADD.FTZ R74, R33, R74 ;  /* 0x0000004a214a1221 */ /* 0x020fe40000010000 */
[----:B------:R-:W-:Y:S02]  /*1370*/  @P1 FADD.FTZ R73, R32, R73 ;  /* 0x0000004920491221 */ /* 0x000fe40000010000 */
[----:B------:R-:W-:Y:S01]  /*1380*/  @P1 FADD.FTZ R76, R35, R76 ;  /* 0x0000004c234c1221 */ /* 0x000fe20000010000 */
[----:B------:R-:W-:Y:S01]  /*1390*/  SEL R61, R74, R49, P2 ;  /* 0x000000314a3d7207 */ /* 0x000fe20001000000 */
[----:B------:R-:W-:Y:S01]  /*13a0*/  @P1 FADD.FTZ R75, R34, R75 ;  /* 0x0000004b224b1221 */ /* 0x000fe20000010000 */
[----:B------:R-:W-:Y:S01]  /*13b0*/  SEL R60, R73, R48, P2 ;  /* 0x00000030493c7207 */ /* 0x000fe20001000000 */
[----:B------:R-:W-:Y:S01]  /*13c0*/  FADD.FTZ R121, R110, -R121 ;  /* 0x800000796e797221 */ /* 0x000fe20000010000 */
[----:B------:R-:W-:Y:S01]  /*13d0*/  SEL R63, R76, R51, P2 ;  /* 0x000000334c3f7207 */ /* 0x000fe20001000000 */
[C---:B------:R-:W-:Y:S01]  /*13e0*/  FMUL.FTZ R113, R106.reuse, R113 ;  /* 0x000000716a717220 */ /* 0x040fe20000410000 */
[----:B------:R-:W-:Y:S01]  /*13f0*/  SEL R62, R75, R50, P2 ;  /* 0x000000324b3e7207 */ /* 0x000fe20001000000 */
[----:B------:R-:W-:Y:S01]  /*1400*/  FMUL.FTZ R108, R106, R115 ;  /* 0x000000736a6c7220 */ /* 0x000fe20000410000 */
[----:B------:R-:W-:Y:S01]  /*1410*/  F2FP.BF16.PACK_AB R64, R74, R73 ;  /* 0x000000494a40723e */ /* 0x000fe200000010ff */
[C---:B------:R-:W-:Y:S01]  /*1420*/  FMUL.FTZ R117, R106.reuse, R117 ;  /* 0x000000756a757220 */ /* 0x040fe20000410000 */
[----:B------:R-:W-:Y:S01]  /*1430*/  @P3 F2FP.BF16.PACK_AB R73, RZ, R73 ;  /* 0x00000049ff49323e */ /* 0x000fe200000010ff */
[----:B------:R-:W-:Y:S01]  /*1440*/  FMUL.FTZ R110, R106, R119 ;  /* 0x000000776a6e7220 */ /* 0x000fe20000410000 */
[----:B------:R-:W-:Y:S01]  /*1450*/  @P3 F2FP.BF16.PACK_AB R74, RZ, R74 ;  /* 0x0000004aff4a323e */ /* 0x000fe200000010ff */
[----:B------:R-:W-:Y:S01]  /*1460*/  @P0 IMAD.WIDE.U32 R68, R105, R68, c[0x0][0x258] ;  /* 0x0000960069440625 */ /* 0x000fe200078e0044 */
[----:B------:R-:W-:-:S02]  /*1470*/  @P3 PRMT R56, R73, 0x7610, R56 ;  /* 0x0000761049383816 */ /* 0x000fc40000000038 */
[----:B------:R-:W-:Y:S01]  /*1480*/  IADD3 R73, R105, 0x100, RZ ;  /* 0x0000010069497810 */ /* 0x000fe20007ffe0ff */
[----:B------:R-:W-:Y:S01]  /*1490*/  @P1 FADD.FTZ R108, R37, R108 ;  /* 0x0000006c256c1221 */ /* 0x000fe20000010000 */
[----:B------:R0:W-:Y:S01]  /*14a0*/  @P0 STG.E.128 [R68.64], R60 ;  /* 0x0000003c44000986 */ /* 0x0001e2000c101d04 */
[----:B------:R-:W-:Y:S01]  /*14b0*/  @P1 FADD.FTZ R113, R36, R113 ;  /* 0x0000007124711221 */ /* 0x000fe20000010000 */
[----:B------:R-:W-:Y:S01]  /*14c0*/  @P3 PRMT R56, R56, 0x5410, R74 ;  /* 0x0000541038383816 */ /* 0x000fe2000000004a */
[----:B------:R-:W-:Y:S02]  /*14d0*/  @P1 FADD.FTZ R110, R39, R110 ;  /* 0x0000006e276e1221 */ /* 0x000fe40000010000 */
[----:B------:R-:W-:Y:S01]  /*14e0*/  @P1 FADD.FTZ R117, R38, R117 ;  /* 0x0000007526751221 */ /* 0x000fe20000010000 */
[----:B------:R-:W-:Y:S01]  /*14f0*/  F2FP.BF16.PACK_AB R66, R108, R113 ;  /* 0x000000716c42723e */ /* 0x000fe200000010ff */
[----:B------:R-:W-:Y:S01]  /*1500*/  FMUL.FTZ R78, R106, R65 ;  /* 0x000000416a4e7220 */ /* 0x000fe20000410000 */
[----:B------:R-:W-:Y:S01]  /*1510*/  F2FP.BF16.PACK_AB R65, R76, R75 ;  /* 0x0000004b4c41723e */ /* 0x000fe200000010ff */
[----:B------:R-:W-:Y:S01]  /*1520*/  FMUL.FTZ R80, R106, R67 ;  /* 0x000000436a507220 */ /* 0x000fe20000410000 */
[----:B------:R-:W-:Y:S01]  /*1530*/  F2FP.BF16.PACK_AB R67, R110, R117 ;  /* 0x000000756e43723e */ /* 0x000fe200000010ff */
[----:B------:R-:W-:Y:S01]  /*1540*/  FADD.FTZ R77, R120, -R77 ;  /* 0x8000004d784d7221 */ /* 0x000fe20000010000 */
[----:B------:R-:W-:Y:S01]  /*1550*/  @P3 F2FP.BF16.PACK_AB R75, RZ, R75 ;  /* 0x0000004bff4b323e */ /* 0x000fe200000010ff */
[----:B------:R-:W-:Y:S01]  /*1560*/  FADD.FTZ R123, R112, -R123 ;  /* 0x8000007b707b7221 */ /* 0x000fe20000010000 */
[----:B------:R-:W-:Y:S01]  /*1570*/  @P3 F2FP.BF16.PACK_AB R76, RZ, R76 ;  /* 0x0000004cff4c323e */ /* 0x000fe200000010ff */
[----:B------:R-:W-:Y:S01]  /*1580*/  FADD.FTZ R111, R81, -R124 ;  /* 0x8000007c516f7221 */ /* 0x000fe20000010000 */
[----:B------:R-:W-:Y:S01]  /*1590*/  @P3 PRMT R57, R75, 0x7610, R57 ;  /* 0x000076104b393816 */ /* 0x000fe20000000039 */
[----:B------:R-:W-:Y:S01]  /*15a0*/  FADD.FTZ R107, R118, -R83 ;  /* 0x80000053766b7221 */ /* 0x000fe20000010000 */
[----:B0-----:R-:W-:Y:S01]  /*15b0*/  SEL R60, R113, R52, P2 ;  /* 0x00000034713c7207 */ /* 0x001fe20001000000 */
[----:B------:R-:W-:Y:S01]  /*15c0*/  FADD.FTZ R109, R122, -R79 ;  /* 0x8000004f7a6d7221 */ /* 0x000fe20000010000 */
[----:B------:R-:W-:Y:S01]  /*15d0*/  SEL R62, R117, R54, P2 ;  /* 0x00000036753e7207 */ /* 0x000fe20001000000 */
[C---:B------:R-:W-:Y:S01]  /*15e0*/  FMUL.FTZ R82, R106.reuse, R77 ;  /* 0x0000004d6a527220 */ /* 0x040fe20000410000 */
[----:B------:R-:W-:Y:S01]  /*15f0*/  @P3 F2FP.BF16.PACK_AB R117, RZ, R117 ;  /* 0x00000075ff75323e */ /* 0x000fe200000010ff */
[C---:B------:R-:W-:Y:S01]  /*1600*/  FMUL.FTZ R79, R106.reuse, R121 ;  /* 0x000000796a4f7220 */ /* 0x040fe20000410000 */
[----:B------:R-:W-:Y:S01]  /*1610*/  @P3 F2FP.BF16.PACK_AB R113, RZ, R113 ;  /* 0x00000071ff71323e */ /* 0x000fe200000010ff */
[----:B------:R-:W-:Y:S01]  /*1620*/  FMUL.FTZ R81, R106, R123 ;  /* 0x0000007b6a517220 */ /* 0x000fe20000410000 */
[----:B------:R-:W-:Y:S01]  /*1630*/  SEL R61, R108, R53, P2 ;  /* 0x000000356c3d7207 */ /* 0x000fe20001000000 */
[----:B------:R-:W-:Y:S01]  /*1640*/  FMUL.FTZ R83, R106, R111 ;  /* 0x0000006f6a537220 */ /* 0x000fe20000410000 */
[----:B------:R-:W-:Y:S01]  /*1650*/  SEL R63, R110, R55, P2 ;  /* 0x000000376e3f7207 */ /* 0x000fe20001000000 */
[C---:B------:R-:W-:Y:S01]  /*1660*/  FMUL.FTZ R77, R106.reuse, R107 ;  /* 0x0000006b6a4d7220 */ /* 0x040fe20000410000 */
[----:B------:R-:W-:Y:S01]  /*1670*/  @P3 F2FP.BF16.PACK_AB R110, RZ, R110 ;  /* 0x0000006eff6e323e */ /* 0x000fe200000010ff */
[----:B------:R-:W-:Y:S01]  /*1680*/  FMUL.FTZ R106, R106, R109 ;  /* 0x0000006d6a6a7220 */ /* 0x000fe20000410000 */
[----:B------:R-:W-:Y:S01]  /*1690*/  @P3 F2FP.BF16.PACK_AB R108, RZ, R108 ;  /* 0x0000006cff6c323e */ /* 0x000fe200000010ff */
[----:B------:R-:W-:Y:S01]  /*16a0*/  IMAD.WIDE.U32 R70, R105, R72, c[0x0][0x248] ;  /* 0x0000920069467625 */ /* 0x000fe200078e0048 */
[----:B------:R-:W-:Y:S01]  /*16b0*/  @P3 PRMT R59, R117, 0x7610, R59 ;  /* 0x00007610753b3816 */ /* 0x000fe2000000003b */
[----:B------:R0:W-:Y:S01]  /*16c0*/  @P0 STG.E.128 [R68.64+0x10], R60 ;  /* 0x0000103c44000986 */ /* 0x0001e2000c101d04 */
        /* <DEDUP_REMOVED lines=8> */
[----:B------:R1:W-:Y:S01]  /*1750*/  STG.E.128 [R70.64], R64 ;  /* 0x0000004046007986 */ /* 0x0003e2000c101d04 */
        /* <DEDUP_REMOVED lines=9> */
[----:B------:R-:W-:-:S02]  /*17f0*/  F2FP.BF16.PACK_AB R63, R106, R77 ;  /* 0x0000004d6a3f723e */ /* 0x000fc400000010ff */
[----:B------:R-:W-:Y:S02]  /*1800*/  SEL R52, R83, R52, P2 ;  /* 0x0000003453347207 */ /* 0x000fe40001000000 */
[----:B------:R0:W-:Y:S01]  /*1810*/  @P3 STG.E.128 [R60.64], R56 ;  /* 0x000000383c003986 */ /* 0x0001e2000c101d04 */
[----:B------:R-:W-:Y:S02]  /*1820*/  F2FP.BF16.PACK_AB R62, R82, R83 ;  /* 0x00000053523e723e */ /* 0x000fe400000010ff */
[----:B------:R-:W-:Y:S01]  /*1830*/  @P3 F2FP.BF16.PACK_AB R77, RZ, R77 ;  /* 0x0000004dff4d323e */ /* 0x000fe200000010ff */
[C---:B-1----:R-:W-:Y:S01]  /*1840*/  IMAD.WIDE.U32 R64, R72.reuse, R73, c[0x0][0x248] ;  /* 0x0000920048407625 */ /* 0x042fe200078e0049 */
[----:B------:R-:W-:Y:S02]  /*1850*/  @P3 F2FP.BF16.PACK_AB R83, RZ, R83 ;  /* 0x00000053ff53323e */ /* 0x000fe400000010ff */
[----:B------:R-:W-:Y:S01]  /*1860*/  @P0 MOV R105, 0x20 ;  /* 0x0000002000690802 */ /* 0x000fe20000000f00 */
[----:B------:R-:W-:Y:S01]  /*1870*/  @P3 IMAD.WIDE.U32 R72, R72, R73, c[0x0][0x250] ;  /* 0x0000940048483625 */ /* 0x000fe200078e0049 */
[----:B------:R-:W-:-:S02]  /*1880*/  SEL R51, R80, R51, P2 ;  /* 0x0000003350337207 */ /* 0x000fc40001000000 */
[----:B------:R-:W-:Y:S01]  /*1890*/  SEL R53, R82, R53, P2 ;  /* 0x0000003552357207 */ /* 0x000fe20001000000 */
[----:B------:R-:W-:Y:S01]  /*18a0*/  @P0 IMAD.WIDE.U32 R104, R104, R105, c[0x0][0x258] ;  /* 0x0000960068680625 */ /* 0x000fe200078e0069 */
[----:B------:R-:W-:Y:S02]  /*18b0*/  SEL R55, R106, R55, P2 ;  /* 0x000000376a377207 */ /* 0x000fe40001000000 */
[----:B------:R-:W-:Y:S02]  /*18c0*/  @P3 F2FP.BF16.PACK_AB R106, RZ, R106 ;  /* 0x0000006aff6a323e */ /* 0x000fe400000010ff */
[----:B------:R-:W-:Y:S01]  /*18d0*/  @P3 F2FP.BF16.PACK_AB R82, RZ, R82 ;  /* 0x00000052ff52323e */ /* 0x000fe200000010ff */
[----:B------:R1:W-:Y:S01]  /*18e0*/  @P0 STG.E.128 [R104.64], R48 ;  /* 0x0000003068000986 */ /* 0x0003e2000c101d04 */
[----:B0-----:R-:W-:Y:S02]  /*18f0*/  F2FP.BF16.PACK_AB R61, R80, R81 ;  /* 0x00000051503d723e */ /* 0x001fe400000010ff */
[----:B------:R-:W-:Y:S01]  /*1900*/  F2FP.BF16.PACK_AB R60, R78, R79 ;  /* 0x0000004f4e3c723e */ /* 0x000fe200000010ff */
[----:B------:R1:W-:Y:S01]  /*1910*/  @P0 STG.E.128 [R104.64+0x10], R52 ;  /* 0x0000103468000986 */ /* 0x0003e2000c101d04 */
        /* <DEDUP_REMOVED lines=18> */
.L_x_715:
        /* <DEDUP_REMOVED lines=31> */
.L_x_712:
        /* <DEDUP_REMOVED lines=17> */
.L_x_713:
[----:B------:R-:W-:Y:S01]  /*1d40*/  HFMA2.MMA R65, -RZ, RZ, 0, 9.5367431640625e-07 ;  /* 0x00000010ff417435 */ /* 0x000fe200000001ff */
[----:B------:R-:W-:-:S02]  /*1d50*/  MOV R66, R64 ;  /* 0x0000004000427202 */ /* 0x000fc40000000f00 */
[----:B------:R-:W-:Y:S02]  /*1d60*/  MOV R63, 0x1f ;  /* 0x0000001f003f7802 */ /* 0x000fe40000000f00 */
[----:B------:R-:W-:Y:S02]  /*1d70*/  MOV R62, 0xffffffff ;  /* 0xffffffff003e7802 */ /* 0x000fe40000000f00 */
[----:B------:R-:W-:Y:S02]  /*1d80*/  MOV R67, 0x1da0 ;  /* 0x00001da000437802 */ /* 0x000fe40000000f00 */
[----:B-----5:R-:W-:Y:S05]  /*1d90*/  CALL.REL.NOINC `($__internal_51_$__cuda_sm70_shflsync_down_p) ;  /* 0x0000045000007944 */ /* 0x020fea0003c00000 */
[----:B-1----:R-:W-:Y:S01]  /*1da0*/  MOV R107, R62 ;  /* 0x0000003e006b7202 */ /* 0x002fe20000000f00 */
[----:B------:R-:W-:Y:S05]  /*1db0*/  BRA `(.L_x_717) ;  /* 0xfffff00000007947 */ /* 0x000fea000383ffff */
.L_x_714:
[----:B------:R-:W-:Y:S01]  /*1dc0*/  HFMA2.MMA R65, -RZ, RZ, 0, 9.5367431640625e-07 ;  /* 0x00000010ff417435 */ /* 0x000fe200000001ff */
[----:B------:R-:W-:Y:S02]  /*1dd0*/  MOV R66, R61 ;  /* 0x0000003d00427202 */ /* 0x000fe40000000f00 */
[----:B------:R-:W-:Y:S02]  /*1de0*/  MOV R63, 0x1f ;  /* 0x0000001f003f7802 */ /* 0x000fe40000000f00 */
[----:B------:R-:W-:-:S02]  /*1df0*/  MOV R62, 0xffffffff ;  /* 0xffffffff003e7802 */ /* 0x000fc40000000f00 */
[----:B------:R-:W-:Y:S02]  /*1e00*/  MOV R67, 0x1e20 ;  /* 0x00001e2000437802 */ /* 0x000fe40000000f00 */
[----:B01---5:R-:W-:Y:S05]  /*1e10*/  CALL.REL.NOINC `($__internal_51_$__cuda_sm70_shflsync_down_p) ;  /* 0x000003d000007944 */ /* 0x023fea0003c00000 */
[----:B------:R-:W-:Y:S01]  /*1e20*/  FADD.FTZ R64, R64, R107 ;  /* 0x0000006b40407221 */ /* 0x000fe20000010000 */
[----:B------:R-:W-:Y:S01]  /*1e30*/  HFMA2.MMA R65, -RZ, RZ, 0, 4.76837158203125e-07 ;  /* 0x00000008ff417435 */ /* 0x000fe200000001ff */
[----:B-1----:R-:W-:Y:S01]  /*1e40*/  FADD.FTZ R61, R61, R62 ;  /* 0x0000003e3d3d7221 */ /* 0x002fe20000010000 */
[----:B------:R-:W-:Y:S02]  /*1e50*/  MOV R63, 0x1f ;  /* 0x0000001f003f7802 */ /* 0x000fe40000000f00 */
[----:B------:R-:W-:Y:S02]  /*1e60*/  MOV R62, 0xffffffff ;  /* 0xffffffff003e7802 */ /* 0x000fe40000000f00 */
[----:B------:R-:W-:Y:S02]  /*1e70*/  MOV R66, R64 ;  /* 0x0000004000427202 */ /* 0x000fe40000000f00 */
[----:B------:R-:W-:Y:S02]  /*1e80*/  MOV R67, 0x1ea0 ;  /* 0x00001ea000437802 */ /* 0x000fe40000000f00 */
[----:B------:R-:W-:Y:S05]  /*1e90*/  CALL.REL.NOINC `($__internal_51_$__cuda_sm70_shflsync_down_p) ;  /* 0x0000035000007944 */ /* 0x000fea0003c00000 */
[----:B------:R-:W-:Y:S01]  /*1ea0*/  HFMA2.MMA R65, -RZ, RZ, 0, 4.76837158203125e-07 ;  /* 0x00000008ff417435 */ /* 0x000fe200000001ff */
[----:B-1----:R-:W-:-:S02]  /*1eb0*/  MOV R107, R62 ;  /* 0x0000003e006b7202 */ /* 0x002fc40000000f00 */
[----:B------:R-:W-:Y:S02]  /*1ec0*/  MOV R66, R61 ;  /* 0x0000003d00427202 */ /* 0x000fe40000000f00 */
[----:B------:R-:W-:Y:S02]  /*1ed0*/  MOV R63, 0x1f ;  /* 0x0000001f003f7802 */ /* 0x000fe40000000f00 */
[----:B------:R-:W-:Y:S02]  /*1ee0*/  MOV R62, 0xffffffff ;  /* 0xffffffff003e7802 */ /* 0x000fe40000000f00 */
[----:B------:R-:W-:Y:S02]  /*1ef0*/  MOV R67, 0x1f10 ;  /* 0x00001f1000437802 */ /* 0x000fe40000000f00 */
[----:B------:R-:W-:Y:S05]  /*1f00*/  CALL.REL.NOINC `($__internal_51_$__cuda_sm70_shflsync_down_p) ;  /* 0x000002e000007944 */ /* 0x000fea0003c00000 */
[----:B------:R-:W-:Y:S01]  /*1f10*/  FADD.FTZ R64, R107, R64 ;  /* 0x000000406b407221 */ /* 0x000fe20000010000 */
[----:B------:R-:W-:Y:S01]  /*1f20*/  HFMA2.MMA R65, -RZ, RZ, 0, 2.384185791015625e-07 ;  /* 0x00000004ff417435 */ /* 0x000fe200000001ff */
[----:B-1----:R-:W-:Y:S01]  /*1f30*/  FADD.FTZ R61, R61, R62 ;  /* 0x0000003e3d3d7221 */ /* 0x002fe20000010000 */
[----:B------:R-:W-:Y:S02]  /*1f40*/  MOV R63, 0x1f ;  /* 0x0000001f003f7802 */ /* 0x000fe40000000f00 */
[----:B------:R-:W-:-:S02]  /*1f50*/  MOV R62, 0xffffffff ;  /* 0xffffffff003e7802 */ /* 0x000fc40000000f00 */
[----:B------:R-:W-:Y:S02]  /*1f60*/  MOV R66, R64 ;  /* 0x0000004000427202 */ /* 0x000fe40000000f00 */
[----:B------:R-:W-:Y:S02]  /*1f70*/  MOV R67, 0x1f90 ;  /* 0x00001f9000437802 */ /* 0x000fe40000000f00 */
[----:B------:R-:W-:Y:S05]  /*1f80*/  CALL.REL.NOINC `($__internal_51_$__cuda_sm70_shflsync_down_p) ;  /* 0x0000026000007944 */ /* 0x000fea0003c00000 */
[----:B------:R-:W-:Y:S01]  /*1f90*/  HFMA2.MMA R65, -RZ, RZ, 0, 2.384185791015625e-07 ;  /* 0x00000004ff417435 */ /* 0x000fe200000001ff */
[----:B-1----:R-:W-:Y:S02]  /*1fa0*/  MOV R107, R62 ;  /* 0x0000003e006b7202 */ /* 0x002fe40000000f00 */
[----:B------:R-:W-:Y:S02]  /*1fb0*/  MOV R66, R61 ;  /* 0x0000003d00427202 */ /* 0x000fe40000000f00 */
[----:B------:R-:W-:Y:S02]  /*1fc0*/  MOV R63, 0x1f ;  /* 0x0000001f003f7802 */ /* 0x000fe40000000f00 */
[----:B------:R-:W-:Y:S02]  /*1fd0*/  MOV R62, 0xffffffff ;  /* 0xffffffff003e7802 */ /* 0x000fe40000000f00 */
[----:B------:R-:W-:-:S02]  /*1fe0*/  MOV R67, 0x2000 ;  /* 0x0000200000437802 */ /* 0x000fc40000000f00 */
[----:B------:R-:W-:Y:S05]  /*1ff0*/  CALL.REL.NOINC `($__internal_51_$__cuda_sm70_shflsync_down_p) ;  /* 0x000001f000007944 */ /* 0x000fea0003c00000 */
[----:B------:R-:W-:Y:S01]  /*2000*/  FADD.FTZ R64, R107, R64 ;  /* 0x000000406b407221 */ /* 0x000fe20000010000 */
[----:B------:R-:W-:Y:S01]  /*2010*/  HFMA2.MMA R65, -RZ, RZ, 0, 1.1920928955078125e-07 ;  /* 0x00000002ff417435 */ /* 0x000fe200000001ff */
[----:B-1----:R-:W-:Y:S01]  /*2020*/  FADD.FTZ R61, R61, R62 ;  /* 0x0000003e3d3d7221 */ /* 0x002fe20000010000 */
[----:B------:R-:W-:-:S02]  /*2030*/  MOV R63, 0x1f ;  /* 0x0000001f003f7802 */ /* 0x000fc40000000f00 */
[----:B------:R-:W-:Y:S02]  /*2040*/  MOV R62, 0xffffffff ;  /* 0xffffffff003e7802 */ /* 0x000fe40000000f00 */
[----:B------:R-:W-:Y:S02]  /*2050*/  MOV R66, R64 ;  /* 0x0000004000427202 */ /* 0x000fe40000000f00 */
[----:B------:R-:W-:Y:S02]  /*2060*/  MOV R67, 0x2080 ;  /* 0x0000208000437802 */ /* 0x000fe40000000f00 */
[----:B------:R-:W-:Y:S05]  /*2070*/  CALL.REL.NOINC `($__internal_51_$__cuda_sm70_shflsync_down_p) ;  /* 0x0000017000007944 */ /* 0x000fea0003c00000 */
[----:B------:R-:W-:Y:S01]  /*2080*/  HFMA2.MMA R65, -RZ, RZ, 0, 1.1920928955078125e-07 ;  /* 0x00000002ff417435 */ /* 0x000fe200000001ff */
[----:B-1----:R-:W-:Y:S02]  /*2090*/  MOV R107, R62 ;  /* 0x0000003e006b7202 */ /* 0x002fe40000000f00 */
[----:B------:R-:W-:Y:S02]  /*20a0*/  MOV R66, R61 ;  /* 0x0000003d00427202 */ /* 0x000fe40000000f00 */
[----:B------:R-:W-:Y:S02]  /*20b0*/  MOV R63, 0x1f ;  /* 0x0000001f003f7802 */ /* 0x000fe40000000f00 */
[----:B------:R-:W-:-:S02]  /*20c0*/  MOV R62, 0xffffffff ;  /* 0xffffffff003e7802 */ /* 0x000fc40000000f00 */
[----:B------:R-:W-:Y:S02]  /*20d0*/  MOV R67, 0x20f0 ;  /* 0x000020f000437802 */ /* 0x000fe40000000f00 */
[----:B------:R-:W-:Y:S05]  /*20e0*/  CALL.REL.NOINC `($__internal_51_$__cuda_sm70_shflsync_down_p) ;  /* 0x0000010000007944 */ /* 0x000fea0003c00000 */
[----:B------:R-:W-:Y:S01]  /*20f0*/  FADD.FTZ R64, R107, R64 ;  /* 0x000000406b407221 */ /* 0x000fe20000010000 */
[----:B------:R-:W-:Y:S01]  /*2100*/  HFMA2.MMA R65, -RZ, RZ, 0, 5.9604644775390625e-08 ;  /* 0x00000001ff417435 */ /* 0x000fe200000001ff */
[----:B-1----:R-:W-:Y:S01]  /*2110*/  FADD.FTZ R107, R61, R62 ;  /* 0x0000003e3d6b7221 */ /* 0x002fe20000010000 */
[----:B------:R-:W-:Y:S02]  /*2120*/  MOV R63, 0x1f ;  /* 0x0000001f003f7802 */ /* 0x000fe40000000f00 */
[----:B------:R-:W-:Y:S02]  /*2130*/  MOV R62, 0xffffffff ;  /* 0xffffffff003e7802 */ /* 0x000fe40000000f00 */
[----:B------:R-:W-:Y:S02]  /*2140*/  MOV R66, R64 ;  /* 0x0000004000427202 */ /* 0x000fe40000000f00 */
[----:B------:R-:W-:Y:S02]  /*2150*/  MOV R67, 0x2170 ;  /* 0x0000217000437802 */ /* 0x000fe40000000f00 */
[----:B------:R-:W-:Y:S05]  /*2160*/  CALL.REL.NOINC `($__internal_51_$__cuda_sm70_shflsync_down_p) ;  /* 0x0000008000007944 */ /* 0x000fea0003c00000 */
[----:B------:R-:W-:Y:S01]  /*2170*/  HFMA2.MMA R65, -RZ, RZ, 0, 5.9604644775390625e-08 ;  /* 0x00000001ff417435 */ /* 0x000fe200000001ff */
[----:B-1----:R-:W-:-:S02]  /*2180*/  MOV R61, R62 ;  /* 0x0000003e003d7202 */ /* 0x002fc40000000f00 */
[----:B------:R-:W-:Y:S02]  /*2190*/  MOV R66, R107 ;  /* 0x0000006b00427202 */ /* 0x000fe40000000f00 */
[----:B------:R-:W-:Y:S02]  /*21a0*/  MOV R63, 0x1f ;  /* 0x0000001f003f7802 */ /* 0x000fe40000000f00 */
[----:B------:R-:W-:Y:S02]  /*21b0*/  MOV R62, 0xffffffff ;  /* 0xffffffff003e7802 */ /* 0x000fe40000000f00 */
[----:B------:R-:W-:Y:S02]  /*21c0*/  MOV R67, 0x21e0 ;  /* 0x000021e000437802 */ /* 0x000fe40000000f00 */
[----:B------:R-:W-:Y:S05]  /*21d0*/  CALL.REL.NOINC `($__internal_51_$__cuda_sm70_shflsync_down_p) ;  /* 0x0000001000007944 */ /* 0x000fea0003c00000 */
[----:B-1----:R-:W-:Y:S05]  /*21e0*/  BRA `(.L_x_718) ;  /* 0xffffecf000007947 */ /* 0x002fea000383ffff */
        .weak           $__internal_51_$__cuda_sm70_shflsync_down_p
        .type           $__internal_51_$__cuda_sm70_shflsync_down_p,@function
        .size           $__internal_51_$__cuda_sm70_shflsync_down_p,(.L_x_1814 - $__internal_51_$__cuda_sm70_shflsync_down_p)
$__internal_51_$__cuda_sm70_shflsync_down_p:
[----:B------:R-:W-:Y:S04]  /*21f0*/  WARPSYNC R62 ;  /* 0x0000003e00007348 */ /* 0x000fe80003800000 */
[----:B------:R0:W1:Y:S02]  /*2200*/  SHFL.DOWN PT, R62, R66, R65, R63 ;  /* 0x08000041423e7389 */ /* 0x00006400000e003f */
[----:B0-----:R-:W-:Y:S01]  /*2210*/  MOV R66, R67 ;  /* 0x0000004300427202 */ /* 0x001fe20000000f00 */
[----:B------:R-:W-:-:S06]  /*2220*/  HFMA2.MMA R67, -RZ, RZ, 0, 0 ;  /* 0x00000000ff437435 */ /* 0x000fcc00000001ff */
[----:B------:R-:W-:Y:S05]  /*2230*/  RET.REL.NODEC R66 `(_ZN10layer_norm31ln_parallel_residual_bwd_kernelINS_13Kernel_traitsIf13__nv_bfloat16fS2_fjLj4096ELj1ELj1ELj8ELj16ENS_18Kernel_traits_baseILj4096EfS2_fS2_fjLj256EEEEELb0ELb1ELb1EEEvNS_9BwdParamsE) ;  /* 0xffffddc042007950 */ /* 0x000fea0003c3ffff */
.L_x_719:
        /* <DEDUP_REMOVED lines=12> */
.L_x_1814:


//--------------------- .text._ZN10layer_norm31ln_parallel_residual_bwd_kernelINS_13Kernel_traitsIf13__nv_bfloat16fS2_fjLj4096ELj1ELj1ELj8ELj16ENS_18Kernel_traits_baseILj4096EfS2_fS2_fjLj256EEEEELb1ELb0ELb0EEEvNS_9BwdParamsE --------------------------
	.section	.text._ZN10layer_norm31ln_parallel_residual_bwd_kernelINS_13Kernel_traitsIf13__nv_bfloat16fS2_fjLj4096ELj1ELj1ELj8ELj16ENS_18Kernel_traits_baseILj4096EfS2_fS2_fjLj256EEEEELb1ELb0ELb0EEEvNS_9BwdParamsE,"ax",@progbits
	.sectioninfo	@"SHI_REGISTERS=199"
	.align	128
        .global         _ZN10layer_norm31ln_parallel_residual_bwd_kernelINS_13Kernel_traitsIf13__nv_bfloat16fS2_fjLj4096ELj1ELj1ELj8ELj16ENS_18Kernel_traits_baseILj4096EfS2_fS2_fjLj256EEEEELb1ELb0ELb0EEEvNS_9BwdParamsE
        .type           _ZN10layer_norm31ln_parallel_residual_bwd_kernelINS_13Kernel_traitsIf13__nv_bfloat16fS2_fjLj4096ELj1ELj1ELj8ELj16ENS_18Kernel_traits_baseILj4096EfS2_fS2_fjLj256EEEEELb1ELb0ELb0EEEvNS_9BwdParamsE,@function
        .size           _ZN10layer_norm31ln_parallel_residual_bwd_kernelINS_13Kernel_traitsIf13__nv_bfloat16fS2_fjLj4096ELj1ELj1ELj8ELj16ENS_18Kernel_traits_baseILj4096EfS2_fS2_fjLj256EEEEELb1ELb0ELb0EEEvNS_9BwdParamsE,(.L_x_1815 - _ZN10layer_norm31ln_parallel_residual_bwd_kernelINS_13Kernel_traitsIf13__nv_bfloat16fS2_fjLj4096ELj1ELj1ELj8ELj16ENS_18Kernel_traits_baseILj4096EfS2_fS2_fjLj256EEEEELb1ELb0ELb0EEEvNS_9BwdParamsE)
        .other          _ZN10layer_norm31ln_parallel_residual_bwd_kernelINS_13Kernel_traitsIf13__nv_bfloat16fS2_fjLj4096ELj1ELj1ELj8ELj16ENS_18Kernel_traits_baseILj4096EfS2_fS2_fjLj256EEEEELb1ELb0ELb0EEEvNS_9BwdParamsE,@"STO_CUDA_ENTRY STV_DEFAULT"
_ZN10layer_norm31ln_parallel_residual_bwd_kernelINS_13Kernel_traitsIf13__nv_bfloat16fS2_fjLj4096ELj1ELj1ELj8ELj16ENS_18Kernel_traits_baseILj4096EfS2_fS2_fjLj256EEEEELb1ELb0ELb0EEEvNS_9BwdParamsE:
.text._ZN10layer_norm31ln_parallel_residual_bwd_kernelINS_13Kernel_traitsIf13__nv_bfloat16fS2_fjLj4096ELj1ELj1ELj8ELj16ENS_18Kernel_traits_baseILj4096EfS2_fS2_fjLj256EEEEELb1ELb0ELb0EEEvNS_9BwdParamsE:
        /* <DEDUP_REMOVED lines=64> */
[----:B------:R-:W-:-:S06]  /*0400*/  MOV R81, RZ ;  /* 0x000000ff00517202 */ /* 0x000fcc0000000f00 */
.L_x_731:
        /* <DEDUP_REMOVED lines=8> */
[----:B------:R-:W-:Y:S02]  /*0490*/  SHF.R.U32.HI R185, RZ, 0x5, R0 ;  /* 0x00000005ffb97819 */ /* 0x000fe40000011600 */
[----:B------:R-:W-:-:S02]  /*04a0*/  SHF.R.S32.HI R133, RZ, 0x1f, R132 ;  /* 0x0000001fff857819 */ /* 0x000fc40000011484 */
[----:B------:R-:W-:Y:S02]  /*04b0*/  LOP3.LUT P2, RZ, R0, 0x1f, RZ, 0xc0, !PT ;  /* 0x0000001f00ff7812 */ /* 0x000fe4000784c0ff */
[----:B------:R-:W-:Y:S02]  /*04c0*/  LEA.HI R133, R133, R132, RZ, 0x3 ;  /* 0x0000008485857211 */ /* 0x000fe400078f18ff */
[----:B------:R-:W-:Y:S02]  /*04d0*/  LOP3.LUT P5, RZ, R151, 0xff, RZ, 0xc0, !PT ;  /* 0x000000ff97ff7812 */ /* 0x000fe400078ac0ff */
[----:B------:R-:W-:Y:S02]  /*04e0*/  LEA.HI.SX32 R152, R133, R152, 0x1d ;  /* 0x0000009885987211 */ /* 0x000fe400078feaff */
[----:B------:R-:W-:Y:S02]  /*04f0*/  MOV R191, RZ ;  /* 0x000000ff00bf7202 */ /* 0x000fe40000000f00 */
[----:B------:R-:W-:Y:S01]  /*0500*/  MOV R189, RZ ;  /* 0x000000ff00bd7202 */ /* 0x000fe20000000f00 */
[----:B------:R-:W-:Y:S01]  /*0510*/  IMAD.MOV.U32 R192, RZ, RZ, R152 ;  /* 0x000000ffffc07224 */ /* 0x000fe200078e0098 */
[----:B------:R-:W-:Y:S01]  /*0520*/  LOP3.LUT R172, R185, 0x7fffff8, RZ, 0xc0, !PT ;  /* 0x07fffff8b9ac7812 */ /* 0x000fe200078ec0ff */
[----:B------:R-:W-:Y:S05]  /*0530*/  @!P3 BRA `(.L_x_722) ;  /* 0x000007c00000b947 */ /* 0x000fea0003800000 */
[----:B-1----:R-:W-:Y:S01]  /*0540*/  HFMA2.MMA R137, -RZ, RZ, 0, 9.5367431640625e-07 ;  /* 0x00000010ff897435 */ /* 0x002fe200000001ff */
[----:B------:R-:W-:-:S04]  /*0550*/  LEA R2, P0, R152, c[0x0][0x188], 0x5 ;  /* 0x0000620098027a11 */ /* 0x000fc800078028ff */
[----:B------:R-:W-:-:S05]  /*0560*/  LEA.HI.X R3, R152, c[0x0][0x18c], RZ, 0x5, P0 ;  /* 0x0000630098037a11 */ /* 0x000fca00000f2cff */
[CC--:B------:R-:W-:Y:S01]  /*0570*/  IMAD.WIDE.U32 R132, R152.reuse, R137.reuse, c[0x0][0x208] ;  /* 0x0000820098847625 */ /* 0x0c0fe200078e0089 */
[----:B------:R1:W2:Y:S03]  /*0580*/  LDG.E.128 R128, [R2.64] ;  /* 0x0000000402807981 */ /* 0x0002a6000c1e1d00 */
[----:B------:R-:W-:Y:S01]  /*0590*/  IMAD.WIDE.U32 R136, R152, R137, c[0x0][0x210] ;  /* 0x0000840098887625 */ /* 0x000fe200078e0089 */
[----:B------:R1:W3:Y:S04]  /*05a0*/  LDG.E.128 R140, [R2.64+0x10] ;  /* 0x00001004028c7981 */ /* 0x0002e8000c1e1d00 */
[----:B------:R-:W4:Y:S04]  /*05b0*/  LDG.E.128 R132, [R132.64] ;  /* 0x0000000484847981 */ /* 0x000f28000c1e1d00 */
[----:B------:R-:W3:Y:S01]  /*05c0*/  LDG.E.128 R136, [R136.64] ;  /* 0x0000000488887981 */ /* 0x000ee2000c1e1d00 */
[----:B------:R-:W-:-:S04]  /*05d0*/  ISETP.NE.U32.AND P0, PT, RZ, c[0x0][0x250], PT ;  /* 0x00009400ff007a0c */ /* 0x000fc80003f05070 */
[----:B------:R-:W-:Y:S02]  /*05e0*/  ISETP.NE.AND.EX P0, PT, RZ, c[0x0][0x254], PT, P0 ;  /* 0x00009500ff007a0c */ /* 0x000fe40003f05300 */
[C---:B------:R-:W-:Y:S02]  /*05f0*/  SHF.L.U32 R176, R152.reuse, 0x3, RZ ;  /* 0x0000000398b07819 */ /* 0x040fe400000006ff */
[----:B------:R-:W-:Y:S02]  /*0600*/  SHF.L.U64.HI R170, R152, 0x3, RZ ;  /* 0x0000000398aa7819 */ /* 0x000fe400000102ff */
[----:B------:R-:W-:Y:S02]  /*0610*/  IADD3 R174, P6, R176, c[0x0][0x190], RZ ;  /* 0x00006400b0ae7a10 */ /* 0x000fe40007fde0ff */
[----:B------:R-:W-:Y:S02]  /*0620*/  ISETP.NE.U32.AND P1, PT, RZ, c[0x0][0x218], PT ;  /* 0x00008600ff007a0c */ /* 0x000fe40003f25070 */
[----:B------:R-:W-:-:S02]  /*0630*/  IADD3.X R175, R170, c[0x0][0x194], RZ, P6, !PT ;  /* 0x00006500aaaf7a10 */ /* 0x000fc400037fe4ff */
[----:B------:R-:W-:Y:S02]  /*0640*/  ISETP.NE.AND.EX P1, PT, RZ, c[0x0][0x21c], PT, P1 ;  /* 0x00008700ff007a0c */ /* 0x000fe40003f25310 */
[----:B------:R-:W-:Y:S01]  /*0650*/  @P0 IADD3 R176, P6, R176, c[0x0][0x198], RZ ;  /* 0x00006600b0b00a10 */ /* 0x000fe20007fde0ff */
[----:B-1----:R4:W5:Y:S03]  /*0660*/  LDG.E.64 R2, [R174.64] ;  /* 0x00000004ae027981 */ /* 0x002966000c1e1b00 */
[----:B------:R-:W-:-:S05]  /*0670*/  @P0 IADD3.X R177, R170, c[0x0][0x19c], RZ, P6, !PT ;  /* 0x00006700aab10a10 */ /* 0x000fca00037fe4ff */
[----:B------:R1:W5:Y:S01]  /*0680*/  @P0 LDG.E.64 R144, [R176.64] ;  /* 0x00000004b0900981 */ /* 0x000362000c1e1b00 */
[----:B0-----:R-:W-:Y:S02]  /*0690*/  ISETP.NE.AND P0, PT, R190, RZ, PT ;  /* 0x000000ffbe00720c */ /* 0x001fe40003f05270 */
[----:B------:R-:W-:Y:S02]  /*06a0*/  @P1 LEA R170, P6, R152, c[0x0][0x218], 0x5 ;  /* 0x0000860098aa1a11 */ /* 0x000fe400078c28ff */
[----:B-----5:R-:W-:Y:S02]  /*06b0*/  FSEL R173, R184, RZ, !P0 ;  /* 0x000000ffb8ad7208 */ /* 0x020fe40004000000 */
[----:B------:R-:W-:-:S05]  /*06c0*/  @P1 LEA.HI.X R171, R152, c[0x0][0x21c], RZ, 0x5, P6 ;  /* 0x0000870098ab1a11 */ /* 0x000fca00030f2cff */
[----:B------:R0:W5:Y:S04]  /*06d0*/  @P1 LDG.E.128 R16, [R170.64] ;  /* 0x00000004aa101981 */ /* 0x000168000c1e1d00 */
[----:B------:R0:W5:Y:S01]  /*06e0*/  @P1 LDG.E.128 R12, [R170.64+0x10] ;  /* 0x00001004aa0c1981 */ /* 0x000162000c1e1d00 */
[--C-:B--2---:R-:W-:Y:S02]  /*06f0*/  FADD.FTZ R128, R128, -R173.reuse ;  /* 0x800000ad80807221 */ /* 0x104fe40000010000 */
[--C-:B------:R-:W-:Y:S02]  /*0700*/  FADD.FTZ R130, R130, -R173.reuse ;  /* 0x800000ad82827221 */ /* 0x100fe40000010000 */
[----:B------:R-:W-:Y:S01]  /*0710*/  FADD.FTZ R180, R131, -R173 ;  /* 0x800000ad83b47221 */ /* 0x000fe20000010000 */
[----:B----4-:R-:W-:-:S02]  /*0720*/  PRMT R175, RZ, 0x5410, R133 ;  /* 0x00005410ffaf7816 */ /* 0x010fc40000000085 */
[----:B------:R-:W-:Y:S02]  /*0730*/  PRMT R182, RZ, 0x7610, R133 ;  /* 0x00007610ffb67816 */ /* 0x000fe40000000085 */
[--C-:B------:R-:W-:Y:S02]  /*0740*/  PRMT R181, RZ, 0x5410, R134.reuse ;  /* 0x00005410ffb57816 */ /* 0x100fe40000000086 */
[----:B------:R-:W-:Y:S02]  /*0750*/  PRMT R186, RZ, 0x7610, R134 ;  /* 0x00007610ffba7816 */ /* 0x000fe40000000086 */
[--C-:B---3--:R-:W-:Y:S02]  /*0760*/  PRMT R133, RZ, 0x5410, R137.reuse ;  /* 0x00005410ff857816 */ /* 0x108fe40000000089 */
[----:B------:R-:W-:Y:S01]  /*0770*/  PRMT R134, RZ, 0x7610, R137 ;  /* 0x00007610ff867816 */ /* 0x000fe20000000089 */
[----:B------:R-:W-:Y:S01]  /*0780*/  FADD.FTZ R178, R129, -R173 ;  /* 0x800000ad81b27221 */ /* 0x000fe20000010000 */
[----:B------:R-:W-:Y:S01]  /*0790*/  PRMT R131, RZ, 0x5410, R136 ;  /* 0x00005410ff837816 */ /* 0x000fe20000000088 */
[C---:B0-----:R-:W-:Y:S01]  /*07a0*/  FMUL.FTZ R171, R153.reuse, R128 ;  /* 0x0000008099ab7220 */ /* 0x041fe20000410000 */
[--C-:B------:R-:W-:Y:S01]  /*07b0*/  PRMT R187, RZ, 0x5410, R135.reuse ;  /* 0x00005410ffbb7816 */ /* 0x100fe20000000087 */
[----:B-1----:R-:W-:Y:S01]  /*07c0*/  FMUL.FTZ R176, R106, R133 ;  /* 0x000000856ab07220 */ /* 0x002fe20000410000 */
[----:B------:R-:W-:Y:S01]  /*07d0*/  PRMT R194, RZ, 0x7610, R135 ;  /* 0x00007610ffc27816 */ /* 0x000fe20000000087 */
[----:B------:R-:W-:Y:S01]  /*07e0*/  FMUL.FTZ R177, R153, R130 ;  /* 0x0000008299b17220 */ /* 0x000fe20000410000 */
[--C-:B------:R-:W-:Y:S01]  /*07f0*/  PRMT R135, RZ, 0x5410, R138.reuse ;  /* 0x00005410ff877816 */ /* 0x100fe2000000008a */
[----:B------:R-:W-:Y:S01]  /*0800*/  FADD.FTZ R140, R140, -R173 ;  /* 0x800000ad8c8c7221 */ /* 0x000fe20000010000 */
[----:B------:R-:W-:Y:S01]  /*0810*/  PRMT R188, RZ, 0x7610, R138 ;  /* 0x00007610ffbc7816 */ /* 0x000fe2000000008a */
[----:B------:R-:W-:Y:S01]  /*0820*/  FMUL.FTZ R128, R107, R134 ;  /* 0x000000866b807220 */ /* 0x000fe20000410000 */
[----:B------:R-:W-:Y:S01]  /*0830*/  PRMT R129, RZ, 0x5410, R132 ;  /* 0x00005410ff817816 */ /* 0x000fe20000000084 */
[----:B------:R-:W-:Y:S01]  /*0840*/  FMUL.FTZ R174, R104, R131 ;  /* 0x0000008368ae7220 */ /* 0x000fe20000410000 */
[----:B------:R-:W-:Y:S01]  /*0850*/  PRMT R136, RZ, 0x7610, R136 ;  /* 0x00007610ff887816 */ /* 0x000fe20000000088 */
[----:B------:R-:W-:-:S02]  /*0860*/  FMUL.FTZ R170, R153, R178 ;  /* 0x000000b299aa7220 */ /* 0x000fc40000410000 */
[----:B------:R-:W-:Y:S02]  /*0870*/  FADD.FTZ R66, R66, R175 ;  /* 0x000000af42427221 */ /* 0x000fe40000010000 */
[----:B------:R-:W-:Y:S02]  /*0880*/  FMUL.FTZ R178, R153, R180 ;  /* 0x000000b499b27220 */ /* 0x000fe40000410000 */
[-C--:B------:R-:W-:Y:S02]  /*0890*/  FFMA.FTZ R176, R114, R175.reuse, R176 ;  /* 0x000000af72b07223 */ /* 0x080fe400000100b0 */
[----:B------:R-:W-:Y:S01]  /*08a0*/  FFMA.FTZ R82, R177, R175, R82 ;  /* 0x000000afb1527223 */ /* 0x000fe20000010052 */
[----:B------:R-:W-:Y:S01]  /*08b0*/  PRMT R132, RZ, 0x7610, R132 ;  /* 0x00007610ff847816 */ /* 0x000fe20000000084 */
[----:B------:R-:W-:Y:S02]  /*08c0*/  FFMA.FTZ R175, R115, R182, R128 ;  /* 0x000000b673af7223 */ /* 0x000fe40000010080 */
[----:B------:R-:W-:-:S02]  /*08d0*/  FMUL.FTZ R180, R100, R135 ;  /* 0x0000008764b47220 */ /* 0x000fc40000410000 */
[----:B------:R-:W-:Y:S02]  /*08e0*/  FMUL.FTZ R179, R153, R140 ;  /* 0x0000008c99b37220 */ /* 0x000fe40000410000 */
[--C-:B------:R-:W-:Y:S02]  /*08f0*/  FADD.FTZ R138, R141, -R173.reuse ;  /* 0x800000ad8d8a7221 */ /* 0x100fe40000010000 */
[--C-:B------:R-:W-:Y:S02]  /*0900*/  FADD.FTZ R142, R142, -R173.reuse ;  /* 0x800000ad8e8e7221 */ /* 0x100fe40000010000 */
[----:B------:R-:W-:Y:S02]  /*0910*/  FADD.FTZ R192, R143, -R173 ;  /* 0x800000ad8fc07221 */ /* 0x000fe40000010000 */
        /* <DEDUP_REMOVED lines=11> */
[C---:B------:R-:W-:Y:S02]  /*09d0*/  FFMA.FTZ R129, R171.reuse, R174, RZ ;  /* 0x000000aeab817223 */ /* 0x040fe400000100ff */
[----:B------:R-:W-:Y:S02]  /*09e0*/  FADD.FTZ R32, R32, R131 ;  /* 0x0000008320207221 */ /* 0x000fe40000010000 */
[----:B------:R-:W-:-:S02]  /*09f0*/  FFMA.FTZ R48, R171, R131, R48 ;  /* 0x00000083ab307223 */ /* 0x000fc40000010030 */
[----:B------:R-:W-:Y:S02]  /*0a00*/  FADD.FTZ R131, R128, R173 ;  /* 0x000000ad80837221 */ /* 0x000fe40000010000 */
[----:B------:R-:W-:Y:S02]  /*0a10*/  FFMA.FTZ R129, R170, R173, R129 ;  /* 0x000000adaa817223 */ /* 0x000fe40000010081 */
[----:B------:R-:W-:Y:S02]  /*0a20*/  FADD.FTZ R128, R131, R176 ;  /* 0x000000b083807221 */ /* 0x000fe40000010000 */
        /* <DEDUP_REMOVED lines=8> */
[----:B------:R-:W-:Y:S02]  /*0ab0*/  FADD.FTZ R61, R61, R186 ;  /* 0x000000ba3d3d7221 */ /* 0x000fe40000010000 */
[----:B------:R-:W-:Y:S02]  /*0ac0*/  FFMA.FTZ R77, R182, R186, R77 ;  /* 0x000000bab64d7223 */ /* 0x000fe4000001004d */
[----:B------:R-:W-:-:S02]  /*0ad0*/  FMUL.FTZ R186, R102, R137 ;  /* 0x0000008966ba7220 */ /* 0x000fc40000410000 */
[----:B------:R-:W-:Y:S02]  /*0ae0*/  FMUL.FTZ R183, R153, R142 ;  /* 0x0000008e99b77220 */ /* 0x000fe40000410000 */
[----:B------:R-:W-:Y:S02]  /*0af0*/  FADD.FTZ R128, R131, R180 ;  /* 0x000000b483807221 */ /* 0x000fe40000010000 */
[----:B------:R-:W-:Y:S02]  /*0b00*/  FFMA.FTZ R129, R179, R180, R129 ;  /* 0x000000b4b3817223 */ /* 0x000fe40000010081 */
[----:B------:R-:W-:Y:S02]  /*0b10*/  FADD.FTZ R62, R62, R187 ;  /* 0x000000bb3e3e7221 */ /* 0x000fe40000010000 */
[-C--:B------:R-:W-:Y:S02]  /*0b20*/  FFMA.FTZ R186, R110, R187.reuse, R186 ;  /* 0x000000bb6eba7223 */ /* 0x080fe400000100ba */
[----:B------:R-:W-:-:S02]  /*0b30*/  FFMA.FTZ R78, R183, R187, R78 ;  /* 0x000000bbb74e7223 */ /* 0x000fc4000001004e */
[----:B------:R-:W-:Y:S02]  /*0b40*/  FMUL.FTZ R187, R103, R196 ;  /* 0x000000c467bb7220 */ /* 0x000fe40000410000 */
[----:B------:R-:W-:Y:S02]  /*0b50*/  FADD.FTZ R131, R128, R181 ;  /* 0x000000b580837221 */ /* 0x000fe40000010000 */
[C---:B------:R-:W-:Y:S02]  /*0b60*/  FFMA.FTZ R129, R182.reuse, R181, R129 ;  /* 0x000000b5b6817223 */ /* 0x040fe40000010081 */
[----:B------:R-:W-:Y:S02]  /*0b70*/  FADD.FTZ R29, R29, R188 ;  /* 0x000000bc1d1d7221 */ /* 0x000fe40000010000 */
[----:B------:R-:W-:Y:S02]  /*0b80*/  FFMA.FTZ R45, R182, R188, R45 ;  /* 0x000000bcb62d7223 */ /* 0x000fe4000001002d */
        /* <DEDUP_REMOVED lines=23> */
.L_x_722:
[----:B-1----:R-:W-:Y:S05]  /*0d00*/  BSYNC B0 ;  /* 0x0000000000007941 */ /* 0x002fea0003800000 */
.L_x_721:
        /* <DEDUP_REMOVED lines=8> */
[----:B------:R1:W3:Y:S04]  /*0d90*/  LDG.E.128 R140, [R148.64] ;  /* 0x00000004948c7981 */ /* 0x0002e8000c1e1d00 */
[----:B------:R-:W4:Y:S04]  /*0da0*/  LDG.E.128 R136, [R136.64] ;  /* 0x0000000488887981 */ /* 0x000f28000c1e1d00 */
[----:B------:R1:W4:Y:S01]  /*0db0*/  LDG.E.128 R128, [R148.64+0x10] ;  /* 0x0000100494807981 */ /* 0x000322000c1e1d00 */
[----:B------:R-:W-:-:S04]  /*0dc0*/  ISETP.NE.U32.AND P0, PT, RZ, c[0x0][0x218], PT ;  /* 0x00008600ff007a0c */ /* 0x000fc80003f05070 */
[----:B------:R-:W-:Y:S02]  /*0dd0*/  ISETP.NE.AND.EX P0, PT, RZ, c[0x0][0x21c], PT, P0 ;  /* 0x00008700ff007a0c */ /* 0x000fe40003f05300 */
[----:B------:R-:W-:-:S04]  /*0de0*/  ISETP.NE.U32.AND P1, PT, RZ, c[0x0][0x250], PT ;  /* 0x00009400ff007a0c */ /* 0x000fc80003f25070 */
[----:B------:R-:W-:Y:S02]  /*0df0*/  ISETP.NE.AND.EX P1, PT, RZ, c[0x0][0x254], PT, P1 ;  /* 0x00009500ff007a0c */ /* 0x000fe40003f25310 */
[----:B------:R-:W-:-:S05]  /*0e00*/  SHF.L.U32 R158, R192, 0x3, RZ ;  /* 0x00000003c09e7819 */ /* 0x000fca00000006ff */
[C---:B------:R-:W-:Y:S02]  /*0e10*/  @P0 LEA R154, P6, R192.reuse, c[0x0][0x218], 0x5 ;  /* 0x00008600c09a0a11 */ /* 0x040fe400078c28ff */
[----:B------:R-:W-:Y:S02]  /*0e20*/  SHF.R.U32.HI R159, RZ, 0x1d, R192 ;  /* 0x0000001dff9f7819 */ /* 0x000fe400000116c0 */
[----:B------:R-:W-:Y:S02]  /*0e30*/  @P0 LEA.HI.X R155, R192, c[0x0][0x21c], RZ, 0x5, P6 ;  /* 0x00008700c09b0a11 */ /* 0x000fe400030f2cff */
[----:B------:R-:W-:-:S03]  /*0e40*/  IADD3 R156, P6, R158, c[0x0][0x190], RZ ;  /* 0x000064009e9c7a10 */ /* 0x000fc60007fde0ff */
[----:B------:R0:W5:Y:S01]  /*0e50*/  @P0 LDG.E.128 R8, [R154.64] ;  /* 0x000000049a080981 */ /* 0x000162000c1e1d00 */
[C---:B------:R-:W-:Y:S02]  /*0e60*/  IADD3.X R157, R159.reuse, c[0x0][0x194], RZ, P6, !PT ;  /* 0x000065009f9d7a10 */ /* 0x040fe400037fe4ff */
[----:B------:R-:W-:Y:S01]  /*0e70*/  @P1 IADD3 R158, P6, R158, c[0x0][0x198], RZ ;  /* 0x000066009e9e1a10 */ /* 0x000fe20007fde0ff */
[----:B------:R0:W5:Y:S02]  /*0e80*/  @P0 LDG.E.128 R4, [R154.64+0x10] ;  /* 0x000010049a040981 */ /* 0x000164000c1e1d00 */
[----:B0-----:R-:W-:Y:S02]  /*0e90*/  ISETP.NE.AND P0, PT, R190, RZ, PT ;  /* 0x000000ffbe00720c */ /* 0x001fe40003f05270 */
[----:B------:R-:W-:Y:S01]  /*0ea0*/  @P1 IADD3.X R159, R159, c[0x0][0x19c], RZ, P6, !PT ;  /* 0x000067009f9f1a10 */ /* 0x000fe200037fe4ff */
[----:B-1----:R0:W5:Y:S04]  /*0eb0*/  LDG.E.64 R148, [R156.64] ;  /* 0x000000049c947981 */ /* 0x002168000c1e1b00 */
[----:B------:R1:W5:Y:S02]  /*0ec0*/  @P1 LDG.E.64 R146, [R158.64] ;  /* 0x000000049e921981 */ /* 0x000364000c1e1b00 */
[----:B-1---5:R-:W-:-:S02]  /*0ed0*/  FSEL R158, R184, RZ, !P0 ;  /* 0x000000ffb89e7208 */ /* 0x022fc40004000000 */
[--C-:B--2---:R-:W-:Y:S02]  /*0ee0*/  PRMT R169, RZ, 0x5410, R135.reuse ;  /* 0x00005410ffa97816 */ /* 0x104fe40000000087 */
[----:B------:R-:W-:Y:S01]  /*0ef0*/  PRMT R192, RZ, 0x7610, R135 ;  /* 0x00007610ffc07816 */ /* 0x000fe20000000087 */
[C---:B---3--:R-:W-:Y:S01]  /*0f00*/  FADD.FTZ R140, -R158.reuse, R140 ;  /* 0x0000008c9e8c7221 */ /* 0x048fe20000010100 */
[----:B------:R-:W-:Y:S01]  /*0f10*/  PRMT R165, RZ, 0x5410, R134 ;  /* 0x00005410ffa57816 */ /* 0x000fe20000000086 */
[C---:B------:R-:W-:Y:S01]  /*0f20*/  FADD.FTZ R142, -R158.reuse, R142 ;  /* 0x0000008e9e8e7221 */ /* 0x040fe20000010100 */
[----:B------:R-:W-:Y:S02]  /*0f30*/  PRMT R166, RZ, 0x7610, R134 ;  /* 0x00007610ffa67816 */ /* 0x000fe40000000086 */
[----:B----4-:R-:W-:Y:S01]  /*0f40*/  PRMT R135, RZ, 0x5410, R137 ;  /* 0x00005410ff877816 */ /* 0x010fe20000000089 */
[----:B------:R-:W-:Y:S01]  /*0f50*/  FADD.FTZ R160, -R158, R143 ;  /* 0x0000008f9ea07221 */ /* 0x000fe20000010100 */
[----:B------:R-:W-:Y:S01]  /*0f60*/  PRMT R134, RZ, 0x7610, R137 ;  /* 0x00007610ff867816 */ /* 0x000fe20000000089 */
[----:B------:R-:W-:Y:S01]  /*0f70*/  FMUL.FTZ R155, R153, R140 ;  /* 0x0000008c999b7220 */ /* 0x000fe20000410000 */
[----:B------:R-:W-:-:S02]  /*0f80*/  PRMT R161, RZ, 0x5410, R133 ;  /* 0x00005410ffa17816 */ /* 0x000fc40000000085 */
[----:B------:R-:W-:Y:S01]  /*0f90*/  PRMT R162, RZ, 0x7610, R133 ;  /* 0x00007610ffa27816 */ /* 0x000fe20000000085 */
[C---:B0-----:R-:W-:Y:S01]  /*0fa0*/  FADD.FTZ R156, -R158.reuse, R141 ;  /* 0x0000008d9e9c7221 */ /* 0x041fe20000010100 */
[----:B------:R-:W-:Y:S01]  /*0fb0*/  PRMT R133, RZ, 0x5410, R136 ;  /* 0x00005410ff857816 */ /* 0x000fe20000000088 */
[C---:B------:R-:W-:Y:S01]  /*0fc0*/  FADD.FTZ R164, -R158.reuse, R129 ;  /* 0x000000819ea47221 */ /* 0x040fe20000010100 */
[----:B------:R-:W-:Y:S01]  /*0fd0*/  PRMT R137, RZ, 0x5410, R138 ;  /* 0x00005410ff897816 */ /* 0x000fe2000000008a */
[C---:B------:R-:W-:Y:S01]  /*0fe0*/  FADD.FTZ R130, -R158.reuse, R130 ;  /* 0x000000829e827221 */ /* 0x040fe20000010100 */
[----:B------:R-:W-:Y:S01]  /*0ff0*/  PRMT R168, RZ, 0x7610, R138 ;  /* 0x00007610ffa87816 */ /* 0x000fe2000000008a */
[C---:B------:R-:W-:Y:S02]  /*1000*/  FADD.FTZ R138, -R158.reuse, R128 ;  /* 0x000000809e8a7221 */ /* 0x040fe40000010100 */
[----:B------:R-:W-:Y:S02]  /*1010*/  FADD.FTZ R140, -R158, R131 ;  /* 0x000000839e8c7221 */ /* 0x000fe40000010100 */
[----:B------:R-:W-:-:S02]  /*1020*/  FMUL.FTZ R158, R90, R135 ;  /* 0x000000875a9e7220 */ /* 0x000fc40000410000 */
[----:B------:R-:W-:Y:S01]  /*1030*/  FMUL.FTZ R159, R153, R142 ;  /* 0x0000008e999f7220 */ /* 0x000fe20000410000 */
[----:B------:R-:W-:Y:S01]  /*1040*/  PRMT R157, RZ, 0x5410, R132 ;  /* 0x00005410ff9d7816 */ /* 0x000fe20000000084 */
[----:B------:R-:W-:Y:S02]  /*1050*/  FMUL.FTZ R128, R91, R134 ;  /* 0x000000865b807220 */ /* 0x000fe40000410000 */
[----:B------:R-:W-:Y:S01]  /*1060*/  FMUL.FTZ R160, R153, R160 ;  /* 0x000000a099a07220 */ /* 0x000fe20000410000 */
[----:B------:R-:W-:Y:S01]  /*1070*/  PRMT R136, RZ, 0x7610, R136 ;  /* 0x00007610ff887816 */ /* 0x000fe20000000088 */
        /* <DEDUP_REMOVED lines=8> */
[----:B------:R-:W-:Y:S02]  /*1100*/  FMUL.FTZ R162, R84, R137 ;  /* 0x0000008954a27220 */ /* 0x000fe40000410000 */
[----:B------:R-:W-:-:S02]  /*1110*/  FMUL.FTZ R163, R153, R138 ;  /* 0x0000008a99a37220 */ /* 0x000fc40000410000 */
[----:B------:R-:W-:Y:S02]  /*1120*/  FADD.FTZ R56, R56, R157 ;  /* 0x0000009d38387221 */ /* 0x000fe40000010000 */
[-C--:B------:R-:W-:Y:S02]  /*1130*/  FFMA.FTZ R154, R96, R157.reuse, R154 ;  /* 0x0000009d609a7223 */ /* 0x080fe4000001009a */
[----:B------:R-:W-:Y:S02]  /*1140*/  FFMA.FTZ R72, R155, R157, R72 ;  /* 0x0000009d9b487223 */ /* 0x000fe40000010048 */
[----:B------:R-:W-:Y:S02]  /*1150*/  FMUL.FTZ R128, R85, R168 ;  /* 0x000000a855807220 */ /* 0x000fe40000410000 */
[----:B------:R-:W-:Y:S02]  /*1160*/  FMUL.FTZ R157, R89, R136 ;  /* 0x00000088599d7220 */ /* 0x000fe40000410000 */
[----:B------:R-:W-:-:S02]  /*1170*/  FADD.FTZ R52, R52, R165 ;  /* 0x000000a534347221 */ /* 0x000fc40000010000 */
[-C--:B------:R-:W-:Y:S02]  /*1180*/  FFMA.FTZ R162, R92, R165.reuse, R162 ;  /* 0x000000a55ca27223 */ /* 0x080fe400000100a2 */
[----:B------:R-:W-:Y:S02]  /*1190*/  FFMA.FTZ R68, R163, R165, R68 ;  /* 0x000000a5a3447223 */ /* 0x000fe40000010044 */
[----:B------:R-:W-:Y:S02]  /*11a0*/  FFMA.FTZ R165, R93, R166, R128 ;  /* 0x000000a65da57223 */ /* 0x000fe40000010080 */
[----:B------:R-:W-:Y:S02]  /*11b0*/  FMUL.FTZ R156, R153, R156 ;  /* 0x0000009c999c7220 */ /* 0x000fe40000410000 */
[----:B------:R-:W-:Y:S02]  /*11c0*/  FFMA.FTZ R157, R97, R132, R157 ;  /* 0x00000084619d7223 */ /* 0x000fe4000001009d */
[----:B------:R-:W-:-:S02]  /*11d0*/  FADD.FTZ R128, R191, R154 ;  /* 0x0000009abf807221 */ /* 0x000fc40000010000 */
[----:B------:R-:W-:Y:S02]  /*11e0*/  FFMA.FTZ R189, R155, R154, R189 ;  /* 0x0000009a9bbd7223 */ /* 0x000fe400000100bd */
[----:B------:R-:W-:Y:S02]  /*11f0*/  FADD.FTZ R129, R128, R157 ;  /* 0x0000009d80817221 */ /* 0x000fe40000010000 */
[----:B------:R-:W-:Y:S02]  /*1200*/  FFMA.FTZ R189, R156, R157, R189 ;  /* 0x0000009d9cbd7223 */ /* 0x000fe400000100bd */
[----:B------:R-:W-:Y:S02]  /*1210*/  FADD.FTZ R128, R129, R158 ;  /* 0x0000009e81807221 */ /* 0x000fe40000010000 */
[----:B------:R-:W-:Y:S01]  /*1220*/  FFMA.FTZ R189, R159, R158, R189 ;  /* 0x0000009e9fbd7223 */ /* 0x000fe200000100bd */
[----:B------:R-:W-:Y:S01]  /*1230*/  PRMT R193, RZ, 0x5410, R139 ;  /* 0x00005410ffc17816 */ /* 0x000fe2000000008b */
[----:B------:R-:W-:-:S02]  /*1240*/  FMUL.FTZ R164, R153, R164 ;  /* 0x000000a499a47220 */ /* 0x000fc40000410000 */
        /* <DEDUP_REMOVED lines=10> */
[-C--:B------:R-:W-:Y:S02]  /*12f0*/  FFMA.FTZ R166, R94, R169.reuse, R166 ;  /* 0x000000a95ea67223 */ /* 0x080fe400000100a6 */
[----:B------:R-:W-:Y:S02]  /*1300*/  FFMA.FTZ R70, R167, R169, R70 ;  /* 0x000000a9a7467223 */ /* 0x000fe40000010046 */
        /* <DEDUP_REMOVED lines=29> */
.L_x_724:
[----:B------:R-:W-:Y:S05]  /*14e0*/  BSYNC B0 ;  /* 0x0000000000007941 */ /* 0x000fea0003800000 */
.L_x_723:
[----:B------:R-:W-:Y:S01]  /*14f0*/  @!P5 IADD3 R172, R172, 0x8, RZ ;  /* 0x00000008acacd810 */ /* 0x000fe20007ffe0ff */
[----:B------:R-:W-:Y:S05]  /*1500*/  BRA.DIV ~URZ, `(.L_x_725) ;  /* 0x000015227f007947 */ /* 0x000fea000b800000 */
[----:B------:R1:W2:Y:S02]  /*1510*/  SHFL.DOWN PT, R130, R191, 0x10, 0x1f ;  /* 0x0a001f00bf827f89 */ /* 0x0002a400000e0000 */
.L_x_734:
[----:B------:R-:W-:Y:S05]  /*1520*/  BRA.DIV ~URZ, `(.L_x_726) ;  /* 0x000015827f007947 */ /* 0x000fea000b800000 */
[----:B------:R-:W3:Y:S01]  /*1530*/  SHFL.DOWN PT, R128, R189, 0x10, 0x1f ;  /* 0x0a001f00bd807f89 */ /* 0x000ee200000e0000 */
[----:B--2---:R-:W-:-:S05]  /*1540*/  FADD.FTZ R134, R130, R191 ;  /* 0x000000bf82867221 */ /* 0x004fca0000010000 */
[----:B------:R-:W2:Y:S01]  /*1550*/  SHFL.DOWN PT, R129, R134, 0x8, 0x1f ;  /* 0x09001f0086817f89 */ /* 0x000ea200000e0000 */
[----:B---3--:R-:W-:-:S05]  /*1560*/  FADD.FTZ R128, R128, R189 ;  /* 0x000000bd80807221 */ /* 0x008fca0000010000 */
        /* <DEDUP_REMOVED lines=10> */
[----:B------:R2:W4:Y:S01]  /*1610*/  SHFL.DOWN PT, R134, R133, 0x1, 0x1f ;  /* 0x08201f0085867f89 */ /* 0x00052200000e0000 */
[----:B---3--:R-:W-:-:S05]  /*1620*/  FADD.FTZ R135, R132, R135 ;  /* 0x0000008784877221 */ /* 0x008fca0000010000 */
[----:B------:R2:W3:Y:S02]  /*1630*/  SHFL.DOWN PT, R128, R135, 0x1, 0x1f ;  /* 0x08201f0087807f89 */ /* 0x0004e400000e0000 */
.L_x_735:
[----:B------:R-:W-:Y:S01]  /*1640*/  @!P2 LOP3.LUT R185, R185, 0x7, RZ, 0xc0, !PT ;  /* 0x00000007b9b9a812 */ /* 0x000fe200078ec0ff */
[----:B----4-:R-:W-:Y:S01]  /*1650*/  FADD.FTZ R192, R134, R133 ;  /* 0x0000008586c07221 */ /* 0x010fe20000010000 */
[----:B------:R-:W-:Y:S01]  /*1660*/  WARPSYNC 0xffffffff ;  /* 0xffffffff00007948 */ /* 0x000fe20003800000 */
[----:B---3--:R-:W-:Y:S01]  /*1670*/  FADD.FTZ R193, R128, R135 ;  /* 0x0000008780c17221 */ /* 0x008fe20000010000 */
[----:B------:R-:W-:Y:S01]  /*1680*/  @!P2 IADD3 R185, R172, R185, RZ ;  /* 0x000000b9acb9a210 */ /* 0x000fe20007ffe0ff */
[----:B------:R-:W-:Y:S04]  /*1690*/  BSSY B0, `(.L_x_727) ;  /* 0x0000093000007945 */ /* 0x000fe80003800000 */
[----:B------:R-:W-:Y:S04]  /*16a0*/  @!P2 STS.64 [R185.X8+0x4000], R192 ;  /* 0x004000c0b900a388 */ /* 0x000fe80000008a00 */
[----:B------:R-:W-:Y:S06]  /*16b0*/  BAR.SYNC.DEFER_BLOCKING 0x0 ;  /* 0x0000000000007b1d */ /* 0x000fec0000010000 */
[----:B------:R-:W3:Y:S04]  /*16c0*/  LDS.128 R128, [R172.X8+0x4000] ;  /* 0x00400000ac807984 */ /* 0x000ee80000008c00 */
[----:B--2---:R-:W2:Y:S04]  /*16d0*/  LDS.128 R132, [R172.X8+0x4010] ;  /* 0x00401000ac847984 */ /* 0x004ea80000008c00 */
[----:B------:R-:W4:Y:S04]  /*16e0*/  LDS.128 R136, [R172.X8+0x4020] ;  /* 0x00402000ac887984 */ /* 0x000f280000008c00 */
[----:B------:R-:W1:Y:S01]  /*16f0*/  LDS.128 R140, [R172.X8+0x4030] ;  /* 0x00403000ac8c7984 */ /* 0x000e620000008c00 */
[----:B---3--:R-:W-:-:S02]  /*1700*/  FADD.FTZ R189, RZ, R128 ;  /* 0x00000080ffbd7221 */ /* 0x008fc40000010000 */
[----:B------:R-:W-:Y:S02]  /*1710*/  FADD.FTZ R128, RZ, R129 ;  /* 0x00000081ff807221 */ /* 0x000fe40000010000 */
[----:B------:R-:W-:Y:S02]  /*1720*/  FADD.FTZ R189, R130, R189 ;  /* 0x000000bd82bd7221 */ /* 0x000fe40000010000 */
[----:B------:R-:W-:Y:S02]  /*1730*/  FADD.FTZ R128, R131, R128 ;  /* 0x0000008083807221 */ /* 0x000fe40000010000 */
[----:B--2---:R-:W-:Y:S02]  /*1740*/  FADD.FTZ R189, R189, R132 ;  /* 0x00000084bdbd7221 */ /* 0x004fe40000010000 */
[----:B------:R-:W-:Y:S02]  /*1750*/  FADD.FTZ R128, R128, R133 ;  /* 0x0000008580807221 */ /* 0x000fe40000010000 */
[----:B------:R-:W-:-:S02]  /*1760*/  FADD.FTZ R189, R134, R189 ;  /* 0x000000bd86bd7221 */ /* 0x000fc40000010000 */
[----:B------:R-:W-:Y:S02]  /*1770*/  FADD.FTZ R128, R135, R128 ;  /* 0x0000008087807221 */ /* 0x000fe40000010000 */
[----:B----4-:R-:W-:Y:S02]  /*1780*/  FADD.FTZ R189, R189, R136 ;  /* 0x00000088bdbd7221 */ /* 0x010fe40000010000 */
        /* <DEDUP_REMOVED lines=10> */
[----:B0-----:R-:W-:Y:S01]  /*1830*/  ISETP.NE.AND P0, PT, R190, RZ, PT ;  /* 0x000000ffbe00720c */ /* 0x001fe20003f05270 */
        /* <DEDUP_REMOVED lines=54> */
[----:B------:R-:W-:Y:S01]  /*1ba0*/  @P0 MOV R133, 0x20 ;  /* 0x0000002000850802 */ /* 0x000fe20000000f00 */
[----:B------:R-:W-:Y:S01]  /*1bb0*/  FADD.FTZ R134, R187, -R134 ;  /* 0x80000086bb867221 */ /* 0x000fe20000010000 */
[----:B------:R-:W-:Y:S01]  /*1bc0*/  LOP3.LUT P5, RZ, R2, 0xff00, RZ, 0xc0, !PT ;  /* 0x0000ff0002ff7812 */ /* 0x000fe200078ac0ff */
[----:B------:R-:W-:-:S02]  /*1bd0*/  FMUL.FTZ R137, R131, c[0x0][0x1e8] ;  /* 0x00007a0083897a20 */ /* 0x000fc40000410000 */
[C---:B------:R-:W-:Y:S02]  /*1be0*/  FMUL.FTZ R128, R153.reuse, R128 ;  /* 0x0000008099807220 */ /* 0x040fe40000410000 */
[----:B------:R-:W-:Y:S01]  /*1bf0*/  FMUL.FTZ R131, R153, R132 ;  /* 0x0000008499837220 */ /* 0x000fe20000410000 */
[----:B------:R-:W-:Y:S01]  /*1c00*/  FSEL R135, R137, RZ, P6 ;  /* 0x000000ff89877208 */ /* 0x000fe20003000000 */
[----:B------:R-:W-:Y:S01]  /*1c10*/  FMUL.FTZ R134, R153, R134 ;  /* 0x0000008699867220 */ /* 0x000fe20000410000 */
[----:B------:R-:W-:Y:S01]  /*1c20*/  LOP3.LUT P6, RZ, R3, 0xff0000, RZ, 0xc0, !PT ;  /* 0x00ff000003ff7812 */ /* 0x000fe200078cc0ff */
[----:B------:R-:W-:Y:S02]  /*1c30*/  @P1 FADD.FTZ R128, R17, R128 ;  /* 0x0000008011801221 */ /* 0x000fe40000010000 */
[----:B------:R-:W-:Y:S02]  /*1c40*/  @P1 FADD.FTZ R131, R14, R131 ;  /* 0x000000830e831221 */ /* 0x000fe40000010000 */
[----:B------:R-:W-:Y:S01]  /*1c50*/  @P1 FADD.FTZ R134, R15, R134 ;  /* 0x000000860f861221 */ /* 0x000fe20000010000 */
[----:B------:R-:W-:Y:S01]  /*1c60*/  LOP3.LUT P1, RZ, R3, 0xff000000, RZ, 0xc0, !PT ;  /* 0xff00000003ff7812 */ /* 0x000fe2000782c0ff */
[C---:B------:R-:W-:Y:S01]  /*1c70*/  FMUL.FTZ R138, R128.reuse, c[0x0][0x1e8] ;  /* 0x00007a00808a7a20 */ /* 0x040fe20000410000 */
[----:B------:R-:W-:Y:S01]  /*1c80*/  SEL R117, R128, R117, P0 ;  /* 0x0000007580757207 */ /* 0x000fe20000000000 */
[C---:B------:R-:W-:Y:S01]  /*1c90*/  FMUL.FTZ R185, R134.reuse, c[0x0][0x1e8] ;  /* 0x00007a0086b97a20 */ /* 0x040fe20000410000 */
[C---:B------:R-:W-:Y:S01]  /*1ca0*/  SEL R122, R131.reuse, R122, P0 ;  /* 0x0000007a837a7207 */ /* 0x040fe20000000000 */
[----:B------:R-:W-:Y:S01]  /*1cb0*/  FMUL.FTZ R184, R131, c[0x0][0x1e8] ;  /* 0x00007a0083b87a20 */ /* 0x000fe20000410000 */
[----:B------:R-:W-:Y:S01]  /*1cc0*/  SEL R123, R134, R123, P0 ;  /* 0x0000007b867b7207 */ /* 0x000fe20000000000 */
[----:B------:R-:W-:Y:S01]  /*1cd0*/  @P2 IMAD.MOV.U32 R136, RZ, RZ, R144 ;  /* 0x000000ffff882224 */ /* 0x000fe200078e0090 */
        /* <DEDUP_REMOVED lines=46> */
.L_x_728:
[----:B------:R-:W-:Y:S05]  /*1fc0*/  BSYNC B0 ;  /* 0x0000000000007941 */ /* 0x000fea0003800000 */
.L_x_727:
[----:B------:R-:W-:Y:S01]  /*1fd0*/  BSSY B0, `(.L_x_729) ;  /* 0x000007a000007945 */ /* 0x000fe20003800000 */
[----:B------:R-:W-:Y:S05]  /*1fe0*/  @!P4 BRA `(.L_x_730) ;  /* 0x000007800000c947 */ /* 0x000fea0003800000 */
[----:B0-----:R-:W-:Y:S01]  /*1ff0*/  ISETP.NE.AND P0, PT, R190, RZ, PT ;  /* 0x000000ffbe00720c */ /* 0x001fe20003f05270 */
[----:B------:R-:W-:Y:S01]  /*2000*/  HFMA2.MMA R185, -RZ, RZ, 0, 9.5367431640625e-07 ;  /* 0x00000010ffb97435 */ /* 0x000fe200000001ff */
[----:B------:R-:W-:Y:S02]  /*2010*/  ISETP.NE.U32.AND P1, PT, RZ, c[0x0][0x218], PT ;  /* 0x00008600ff007a0c */ /* 0x000fe40003f25070 */
[----:B------:R-:W-:Y:S02]  /*2020*/  FSEL R137, R142, RZ, !P0 ;  /* 0x000000ff8e897208 */ /* 0x000fe40004000000 */
[----:B------:R-:W-:Y:S02]  /*2030*/  ISETP.NE.AND.EX P1, PT, RZ, c[0x0][0x21c], PT, P1 ;  /* 0x00008700ff007a0c */ /* 0x000fe40003f25310 */
[----:B------:R-:W-:Y:S01]  /*2040*/  MOV R128, R148 ;  /* 0x0000009400807202 */ /* 0x000fe20000000f00 */
        /* <DEDUP_REMOVED lines=114> */
.L_x_730:
[----:B------:R-:W-:Y:S05]  /*2770*/  BSYNC B0 ;  /* 0x0000000000007941 */ /* 0x000fea0003800000 */
.L_x_729:
[----:B------:R-:W-:Y:S02]  /*2780*/  IADD3 R150, R150, c[0x0][0x160], RZ ;  /* 0x0000580096967a10 */ /* 0x000fe40007ffe0ff */
[----:B------:R-:W-:Y:S02]  /*2790*/  LOP3.LUT P1, RZ, R151, 0xff, RZ, 0xc0, !PT ;  /* 0x000000ff97ff7812 */ /* 0x000fe4000782c0ff */
[----:B------:R-:W-:Y:S02]  /*27a0*/  ISETP.GE.AND P0, PT, R150, c[0x0][0x164], PT ;  /* 0x0000590096007a0c */ /* 0x000fe40003f06270 */
[----:B------:R-:W-:-:S11]  /*27b0*/  SEL R151, RZ, 0x1, P1 ;  /* 0x00000001ff977807 */ /* 0x000fd60000800000 */
[----:B0----5:R-:W-:Y:S01]  /*27c0*/  @P0 CALL.REL.NOINC `(.L_x_720) ;  /* 0x0000001000000944 */ /* 0x021fe20003c00000 */
[----:B------:R-:W-:Y:S05]  /*27d0*/  BRA `(.L_x_731) ;  /* 0xffffdc3000007947 */ /* 0x000fea000383ffff */
.L_x_720:
[----:B0-----:R-:W0:Y:S01]  /*27e0*/  S2UR UR6, SR_CTAID.X ;  /* 0x00000000000679c3 */ /* 0x001e220000002500 */
        /* <DEDUP_REMOVED lines=20> */
.L_x_733:
[----:B------:R-:W-:Y:S05]  /*2930*/  BSYNC B0 ;  /* 0x0000000000007941 */ /* 0x000fea0003800000 */
.L_x_732:
        /* <DEDUP_REMOVED lines=15> */
.L_x_725:
[----:B------:R-:W-:Y:S01]  /*2a30*/  HFMA2.MMA R132, -RZ, RZ, 0, 9.5367431640625e-07 ;  /* 0x00000010ff847435 */ /* 0x000fe200000001ff */
[----:B------:R-:W-:Y:S01]  /*2a40*/  MOV R131, R191 ;  /* 0x000000bf00837202 */ /* 0x000fe20000000f00 */
[----:B------:R-:W-:Y:S01]  /*2a50*/  IMAD.MOV.U32 R136, RZ, RZ, 0x1f ;  /* 0x0000001fff887424 */ /* 0x000fe200078e00ff */
[----:B------:R-:W-:-:S02]  /*2a60*/  MOV R137, 0xffffffff ;  /* 0xffffffff00897802 */ /* 0x000fc40000000f00 */
[----:B------:R-:W-:Y:S02]  /*2a70*/  MOV R128, 0x2a90 ;  /* 0x00002a9000807802 */ /* 0x000fe40000000f00 */
[----:B0----5:R-:W-:Y:S05]  /*2a80*/  CALL.REL.NOINC `($__internal_52_$__cuda_sm70_shflsync_down_p) ;  /* 0x0000046000007944 */ /* 0x021fea0003c00000 */
[----:B-1----:R-:W-:Y:S01]  /*2a90*/  MOV R130, R132 ;  /* 0x0000008400827202 */ /* 0x002fe20000000f00 */
[----:B0-----:R-:W-:Y:S05]  /*2aa0*/  BRA `(.L_x_734) ;  /* 0xffffea7000007947 */ /* 0x001fea000383ffff */
.L_x_726:
[----:B------:R-:W-:Y:S01]  /*2ab0*/  HFMA2.MMA R132, -RZ, RZ, 0, 9.5367431640625e-07 ;  /* 0x00000010ff847435 */ /* 0x000fe200000001ff */
[----:B------:R-:W-:Y:S02]  /*2ac0*/  MOV R131, R189 ;  /* 0x000000bd00837202 */ /* 0x000fe40000000f00 */
[----:B------:R-:W-:Y:S02]  /*2ad0*/  MOV R136, 0x1f ;  /* 0x0000001f00887802 */ /* 0x000fe40000000f00 */
[----:B------:R-:W-:Y:S02]  /*2ae0*/  MOV R137, 0xffffffff ;  /* 0xffffffff00897802 */ /* 0x000fe40000000f00 */
[----:B------:R-:W-:Y:S02]  /*2af0*/  MOV R128, 0x2b10 ;  /* 0x00002b1000807802 */ /* 0x000fe40000000f00 */
[----:B012--5:R-:W-:Y:S05]  /*2b00*/  CALL.REL.NOINC `($__internal_52_$__cuda_sm70_shflsync_down_p) ;  /* 0x000003e000007944 */ /* 0x027fea0003c00000 */
[----:B------:R-:W-:Y:S01]  /*2b10*/  FADD.FTZ R191, R130, R191 ;  /* 0x000000bf82bf7221 */ /* 0x000fe20000010000 */
[----:B0-----:R-:W-:Y:S01]  /*2b20*/  MOV R136, 0x1f ;  /* 0x0000001f00887802 */ /* 0x001fe20000000f00 */
[----:B-1----:R-:W-:Y:S01]  /*2b30*/  FADD.FTZ R189, R189, R132 ;  /* 0x00000084bdbd7221 */ /* 0x002fe20000010000 */
[----:B------:R-:W-:Y:S01]  /*2b40*/  HFMA2.MMA R132, -RZ, RZ, 0, 4.76837158203125e-07 ;  /* 0x00000008ff847435 */ /* 0x000fe200000001ff */
[----:B------:R-:W-:Y:S01]  /*2b50*/  IMAD.MOV.U32 R137, RZ, RZ, -0x1 ;  /* 0xffffffffff897424 */ /* 0x000fe200078e00ff */
[----:B------:R-:W-:-:S02]  /*2b60*/  MOV R131, R191 ;  /* 0x000000bf00837202 */ /* 0x000fc40000000f00 */
[----:B------:R-:W-:Y:S02]  /*2b70*/  MOV R128, 0x2b90 ;  /* 0x00002b9000807802 */ /* 0x000fe40000000f00 */
[----:B------:R-:W-:Y:S05]  /*2b80*/  CALL.REL.NOINC `($__internal_52_$__cuda_sm70_shflsync_down_p) ;  /* 0x0000036000007944 */ /* 0x000fea0003c00000 */
[----:B-1----:R-:W-:Y:S01]  /*2b90*/  MOV R130, R132 ;  /* 0x0000008400827202 */ /* 0x002fe20000000f00 */
[----:B------:R-:W-:Y:S01]  /*2ba0*/  HFMA2.MMA R132, -RZ, RZ, 0, 4.76837158203125e-07 ;  /* 0x00000008ff847435 */ /* 0x000fe200000001ff */
[----:B0-----:R-:W-:Y:S02]  /*2bb0*/  MOV R131, R189 ;  /* 0x000000bd00837202 */ /* 0x001fe40000000f00 */
[----:B------:R-:W-:Y:S02]  /*2bc0*/  MOV R136, 0x1f ;  /* 0x0000001f00887802 */ /* 0x000fe40000000f00 */
[----:B------:R-:W-:Y:S02]  /*2bd0*/  MOV R137, 0xffffffff ;  /* 0xffffffff00897802 */ /* 0x000fe40000000f00 */
[----:B------:R-:W-:Y:S02]  /*2be0*/  MOV R128, 0x2c00 ;  /* 0x00002c0000807802 */ /* 0x000fe40000000f00 */
[----:B------:R-:W-:Y:S05]  /*2bf0*/  CALL.REL.NOINC `($__internal_52_$__cuda_sm70_shflsync_down_p) ;  /* 0x000002f000007944 */ /* 0x000fea0003c00000 */
[----:B------:R-:W-:Y:S01]  /*2c00*/  FADD.FTZ R191, R130, R191 ;  /* 0x000000bf82bf7221 */ /* 0x000fe20000010000 */
[----:B0-----:R-:W-:Y:S01]  /*2c10*/  MOV R136, 0x1f ;  /* 0x0000001f00887802 */ /* 0x001fe20000000f00 */
[----:B-1----:R-:W-:Y:S01]  /*2c20*/  FADD.FTZ R189, R189, R132 ;  /* 0x00000084bdbd7221 */ /* 0x002fe20000010000 */
[----:B------:R-:W-:Y:S01]  /*2c30*/  HFMA2.MMA R132, -RZ, RZ, 0, 2.384185791015625e-07 ;  /* 0x00000004ff847435 */ /* 0x000fe200000001ff */
[----:B------:R-:W-:Y:S01]  /*2c40*/  IMAD.MOV.U32 R137, RZ, RZ, -0x1 ;  /* 0xffffffffff897424 */ /* 0x000fe200078e00ff */
[----:B------:R-:W-:-:S02]  /*2c50*/  MOV R131, R191 ;  /* 0x000000bf00837202 */ /* 0x000fc40000000f00 */
[----:B------:R-:W-:Y:S02]  /*2c60*/  MOV R128, 0x2c80 ;  /* 0x00002c8000807802 */ /* 0x000fe40000000f00 */
[----:B------:R-:W-:Y:S05]  /*2c70*/  CALL.REL.NOINC `($__internal_52_$__cuda_sm70_shflsync_down_p) ;  /* 0x0000027000007944 */ /* 0x000fea0003c00000 */
[----:B-1----:R-:W-:Y:S01]  /*2c80*/  MOV R130, R132 ;  /* 0x0000008400827202 */ /* 0x002fe20000000f00 */
[----:B------:R-:W-:Y:S01]  /*2c90*/  HFMA2.MMA R132, -RZ, RZ, 0, 2.384185791015625e-07 ;  /* 0x00000004ff847435 */ /* 0x000fe200000001ff */
        /* <DEDUP_REMOVED lines=8> */
[----:B------:R-:W-:Y:S01]  /*2d20*/  HFMA2.MMA R132, -RZ, RZ, 0, 1.1920928955078125e-07 ;  /* 0x00000002ff847435 */ /* 0x000fe200000001ff */
[----:B------:R-:W-:Y:S01]  /*2d30*/  IMAD.MOV.U32 R137, RZ, RZ, -0x1 ;  /* 0xffffffffff897424 */ /* 0x000fe200078e00ff */
[----:B------:R-:W-:-:S02]  /*2d40*/  MOV R131, R133 ;  /* 0x0000008500837202 */ /* 0x000fc40000000f00 */
[----:B------:R-:W-:Y:S02]  /*2d50*/  MOV R128, 0x2d70 ;  /* 0x00002d7000807802 */ /* 0x000fe40000000f00 */
[----:B------:R-:W-:Y:S05]  /*2d60*/  CALL.REL.NOINC `($__internal_52_$__cuda_sm70_shflsync_down_p) ;  /* 0x0000018000007944 */ /* 0x000fea0003c00000 */
[----:B-1----:R-:W-:Y:S01]  /*2d70*/  MOV R130, R132 ;  /* 0x0000008400827202 */ /* 0x002fe20000000f00 */
[----:B------:R-:W-:Y:S01]  /*2d80*/  HFMA2.MMA R132, -RZ, RZ, 0, 1.1920928955078125e-07 ;  /* 0x00000002ff847435 */ /* 0x000fe200000001ff */
        /* <DEDUP_REMOVED lines=8> */
[----:B------:R-:W-:Y:S01]  /*2e10*/  HFMA2.MMA R132, -RZ, RZ, 0, 5.9604644775390625e-08 ;  /* 0x00000001ff847435 */ /* 0x000fe200000001ff */
[----:B------:R-:W-:Y:S01]  /*2e20*/  IMAD.MOV.U32 R137, RZ, RZ, -0x1 ;  /* 0xffffffffff897424 */ /* 0x000fe200078e00ff */
[----:B------:R-:W-:-:S02]  /*2e30*/  MOV R131, R133 ;  /* 0x0000008500837202 */ /* 0x000fc40000000f00 */
[----:B------:R-:W-:Y:S02]  /*2e40*/  MOV R128, 0x2e60 ;  /* 0x00002e6000807802 */ /* 0x000fe40000000f00 */
[----:B------:R-:W-:Y:S05]  /*2e50*/  CALL.REL.NOINC `($__internal_52_$__cuda_sm70_shflsync_down_p) ;  /* 0x0000009000007944 */ /* 0x000fea0003c00000 */
[----:B-1----:R-:W-:Y:S01]  /*2e60*/  MOV R134, R132 ;  /* 0x0000008400867202 */ /* 0x002fe20000000f00 */
[----:B------:R-:W-:Y:S01]  /*2e70*/  HFMA2.MMA R132, -RZ, RZ, 0, 5.9604644775390625e-08 ;  /* 0x00000001ff847435 */ /* 0x000fe200000001ff */
[----:B0-----:R-:W-:Y:S02]  /*2e80*/  MOV R131, R135 ;  /* 0x0000008700837202 */ /* 0x001fe40000000f00 */
[----:B------:R-:W-:Y:S02]  /*2e90*/  MOV R136, 0x1f ;  /* 0x0000001f00887802 */ /* 0x000fe40000000f00 */
[----:B------:R-:W-:Y:S02]  /*2ea0*/  MOV R137, 0xffffffff ;  /* 0xffffffff00897802 */ /* 0x000fe40000000f00 */
[----:B------:R-:W-:Y:S02]  /*2eb0*/  MOV R128, 0x2ed0 ;  /* 0x00002ed000807802 */ /* 0x000fe40000000f00 */
[----:B------:R-:W-:Y:S05]  /*2ec0*/  CALL.REL.NOINC `($__internal_52_$__cuda_sm70_shflsync_down_p) ;  /* 0x0000002000007944 */ /* 0x000fea0003c00000 */
[----:B-1----:R-:W-:Y:S01]  /*2ed0*/  MOV R128, R132 ;  /* 0x0000008400807202 */ /* 0x002fe20000000f00 */
[----:B0-----:R-:W-:Y:S05]  /*2ee0*/  BRA `(.L_x_735) ;  /* 0xffffe75000007947 */ /* 0x001fea000383ffff */
        .weak           $__internal_52_$__cuda_sm70_shflsync_down_p
        .type           $__internal_52_$__cuda_sm70_shflsync_down_p,@function
        .size           $__internal_52_$__cuda_sm70_shflsync_down_p,(.L_x_1815 - $__internal_52_$__cuda_sm70_shflsync_down_p)
$__internal_52_$__cuda_sm70_shflsync_down_p:
[----:B------:R-:W-:Y:S01]  /*2ef0*/  HFMA2.MMA R129, -RZ, RZ, 0, 0 ;  /* 0x00000000ff817435 */ /* 0x000fe200000001ff */
[----:B------:R-:W-:Y:S04]  /*2f00*/  WARPSYNC R137 ;  /* 0x0000008900007348 */ /* 0x000fe80003800000 */
[----:B------:R0:W1:Y:S01]  /*2f10*/  SHFL.DOWN PT, R132, R131, R132, R136 ;  /* 0x0800008483847389 */ /* 0x00006200000e0088 */
[----:B------:R-:W-:Y:S05]  /*2f20*/  RET.REL.NODEC R128 `(_ZN10layer_norm31ln_parallel_residual_bwd_kernelINS_13Kernel_traitsIf13__nv_bfloat16fS2_fjLj4096ELj1ELj1ELj8ELj16ENS_18Kernel_traits_baseILj4096EfS2_fS2_fjLj256EEEEELb1ELb0ELb0EEEvNS_9BwdParamsE) ;  /* 0xffffd0d080007950 */ /* 0x000fea0003c3ffff */
.L_x_736:
        /* <DEDUP_REMOVED lines=13> */
.L_x_1815:


//--------------------- .text._ZN10layer_norm31ln_parallel_residual_bwd_kernelINS_13Kernel_traitsIf13__nv_bfloat16fS2_fjLj4096ELj1ELj1ELj8ELj16ENS_18Kernel_traits_baseILj4096EfS2_fS2_fjLj256EEEEELb1ELb0ELb1EEEvNS_9BwdParamsE --------------------------
	.section	.text._ZN10layer_norm31ln_parallel_residual_bwd_kernelINS_13Kernel_traitsIf13__nv_bfloat16fS2_fjLj4096ELj1ELj1ELj8ELj16ENS_18Kernel_traits_baseILj4096EfS2_fS2_fjLj256EEEEELb1ELb0ELb1EEEvNS_9BwdParamsE,"ax",@progbits
	.sectioninfo	@"SHI_REGISTERS=196"
	.align	128
        .global         _ZN10layer_norm31ln_parallel_residual_bwd_kernelINS_13Kernel_traitsIf13__nv_bfloat16fS2_fjLj4096ELj1ELj1ELj8ELj16ENS_18Kernel_traits_baseILj4096EfS2_fS2_fjLj256EEEEELb1ELb0ELb1EEEvNS_9BwdParamsE
        .type           _ZN10layer_norm31ln_parallel_residual_bwd_kernelINS_13Kernel_traitsIf13__nv_bfloat16fS2_fjLj4096ELj1ELj1ELj8ELj16ENS_18Kernel_traits_baseILj4096EfS2_fS2_fjLj256EEEEELb1ELb0ELb1EEEvNS_9BwdParamsE,@function
        .size           _ZN10layer_norm31ln_parallel_residual_bwd_kernelINS_13Kernel_traitsIf13__nv_bfloat16fS2_fjLj4096ELj1ELj1ELj8ELj16ENS_18Kernel_traits_baseILj4096EfS2_fS2_fjLj256EEEEELb1ELb0ELb1EEEvNS_9BwdParamsE,(.L_x_1816 - _ZN10layer_norm31ln_parallel_residual_bwd_kernelINS_13Kernel_traitsIf13__nv_bfloat16fS2_fjLj4096ELj1ELj1ELj8ELj16ENS_18Kernel_traits_baseILj4096EfS2_fS2_fjLj256EEEEELb1ELb0ELb1EEEvNS_9BwdParamsE)
        .other          _ZN10layer_norm31ln_parallel_residual_bwd_kernelINS_13Kernel_traitsIf13__nv_bfloat16fS2_fjLj4096ELj1ELj1ELj8ELj16ENS_18Kernel_traits_baseILj4096EfS2_fS2_fjLj256EEEEELb1ELb0ELb1EEEvNS_9BwdParamsE,@"STO_CUDA_ENTRY STV_DEFAULT"
_ZN10layer_norm31ln_parallel_residual_bwd_kernelINS_13Kernel_traitsIf13__nv_bfloat16fS2_fjLj4096ELj1ELj1ELj8ELj16ENS_18Kernel_traits_baseILj4096EfS2_fS2_fjLj256EEEEELb1ELb0ELb1EEEvNS_9BwdParamsE:
.text._ZN10layer_norm31ln_parallel_residual_bwd_kernelINS_13Kernel_traitsIf13__nv_bfloat16fS2_fjLj4096ELj1ELj1ELj8ELj16ENS_18Kernel_traits_baseILj4096EfS2_fS2_fjLj256EEEEELb1ELb0ELb1EEEvNS_9BwdParamsE:
        /* <DEDUP_REMOVED lines=40> */
.L_x_737:
        /* <DEDUP_REMOVED lines=49> */
.L_x_742:
        /* <DEDUP_REMOVED lines=9> */
[----:B------:R-:W-:Y:S01]  /*0620*/  LEA.HI.SX32 R166, R65, R166, 0x1d ;  /* 0x000000a641a67211 */ /* 0x000fe200078feaff */
[----:B------:R-:W-:-:S04]  /*0630*/  IMAD.WIDE R170, R165, R170, c[0x0][0x1a8] ;  /* 0x00006a00a5aa7625 */ /* 0x000fc800078e02aa */
[C---:B------:R-:W-:Y:S01]  /*0640*/  IMAD.WIDE.U32 R98, R166.reuse, R176, c[0x0][0x188] ;  /* 0x00006200a6627625 */ /* 0x040fe200078e00b0 */
[C---:B------:R-:W-:Y:S01]  /*0650*/  IADD3 R169, R166.reuse, 0x100, RZ ;  /* 0x00000100a6a97810 */ /* 0x040fe20007ffe0ff */
[----:B------:R1:W3:Y:S02]  /*0660*/  LDG.E R170, [R170.64] ;  /* 0x00000004aaaa7981 */ /* 0x0002e4000c1e1900 */
[CC--:B------:R-:W-:Y:S02]  /*0670*/  IMAD.WIDE.U32 R72, R166.reuse, R88.reuse, c[0x0][0x210] ;  /* 0x00008400a6487625 */ /* 0x0c0fe400078e0058 */
[----:B------:R4:W3:Y:S02]  /*0680*/  LDG.E.128 R64, [R98.64] ;  /* 0x0000000462407981 */ /* 0x0008e4000c1e1d00 */
[-C--:B------:R-:W-:Y:S02]  /*0690*/  IMAD.WIDE.U32 R68, R166, R88.reuse, c[0x0][0x208] ;  /* 0x00008200a6447625 */ /* 0x080fe400078e0058 */
[----:B------:R-:W3:Y:S04]  /*06a0*/  LDG.E.128 R72, [R72.64] ;  /* 0x0000000448487981 */ /* 0x000ee8000c1e1d00 */
[----:B------:R-:W3:Y:S01]  /*06b0*/  LDG.E.128 R68, [R68.64] ;  /* 0x0000000444447981 */ /* 0x000ee2000c1e1d00 */
[----:B------:R-:W-:-:S03]  /*06c0*/  IMAD.WIDE.U32 R84, R169, R88, c[0x0][0x208] ;  /* 0x00008200a9547625 */ /* 0x000fc600078e0058 */
[----:B------:R4:W3:Y:S01]  /*06d0*/  LDG.E.128 R76, [R98.64+0x10] ;  /* 0x00001004624c7981 */ /* 0x0008e2000c1e1d00 */
[----:B------:R-:W-:-:S03]  /*06e0*/  IMAD.WIDE.U32 R88, R169, R88, c[0x0][0x210] ;  /* 0x00008400a9587625 */ /* 0x000fc600078e0058 */
[----:B------:R-:W3:Y:S01]  /*06f0*/  LDG.E.128 R84, [R84.64] ;  /* 0x0000000454547981 */ /* 0x000ee2000c1e1d00 */
[----:B------:R-:W-:-:S03]  /*0700*/  IMAD.WIDE.U32 R174, R169, R176, c[0x0][0x188] ;  /* 0x00006200a9ae7625 */ /* 0x000fc600078e00b0 */
[----:B------:R-:W3:Y:S04]  /*0710*/  LDG.E.128 R88, [R88.64] ;  /* 0x0000000458587981 */ /* 0x000ee8000c1e1d00 */
[----:B0-----:R0:W3:Y:S04]  /*0720*/  LDG.E.128 R80, [R174.64] ;  /* 0x00000004ae507981 */ /* 0x0010e8000c1e1d00 */
[----:B------:R0:W3:Y:S01]  /*0730*/  LDG.E.128 R92, [R174.64+0x10] ;  /* 0x00001004ae5c7981 */ /* 0x0000e2000c1e1d00 */
[----:B------:R-:W-:-:S05]  /*0740*/  MOV R177, 0x8 ;  /* 0x0000000800b17802 */ /* 0x000fca0000000f00 */
[----:B----4-:R-:W-:-:S06]  /*0750*/  IMAD.WIDE.U32 R98, R166, R177, c[0x0][0x190] ;  /* 0x00006400a6627625 */ /* 0x010fcc00078e00b1 */
[----:B-----5:R-:W5:Y:S01]  /*0760*/  LDG.E.64 R98, [R98.64] ;  /* 0x0000000462627981 */ /* 0x020f62000c1e1b00 */
[----:B------:R-:W-:-:S04]  /*0770*/  ISETP.NE.U32.AND P1, PT, RZ, c[0x0][0x218], PT ;  /* 0x00008600ff007a0c */ /* 0x000fc80003f25070 */
[----:B------:R-:W-:Y:S02]  /*0780*/  ISETP.NE.AND.EX P1, PT, RZ, c[0x0][0x21c], PT, P1 ;  /* 0x00008700ff007a0c */ /* 0x000fe40003f25310 */
[----:B------:R-:W-:-:S04]  /*0790*/  ISETP.NE.U32.AND P0, PT, RZ, c[0x0][0x250], PT ;  /* 0x00009400ff007a0c */ /* 0x000fc80003f05070 */
[----:B------:R-:W-:Y:S01]  /*07a0*/  ISETP.NE.AND.EX P0, PT, RZ, c[0x0][0x254], PT, P0 ;  /* 0x00009500ff007a0c */ /* 0x000fe20003f05300 */
[----:B------:R-:W-:-:S06]  /*07b0*/  ULDC.U8 UR6, c[0x0][0x1f0] ;  /* 0x00007c0000067ab9 */ /* 0x000fcc0000000000 */
[----:B------:R-:W-:-:S04]  /*07c0*/  @P1 IMAD.WIDE.U32 R172, R166, R176, c[0x0][0x218] ;  /* 0x00008600a6ac1625 */ /* 0x000fc800078e00b0 */
[C---:B0-----:R-:W-:Y:S01]  /*07d0*/  @P1 IMAD.WIDE.U32 R174, R169.reuse, R176, c[0x0][0x218] ;  /* 0x00008600a9ae1625 */ /* 0x041fe200078e00b0 */
[----:B------:R0:W5:Y:S04]  /*07e0*/  @P1 LDG.E.128 R36, [R172.64] ;  /* 0x00000004ac241981 */ /* 0x000168000c1e1d00 */
[----:B------:R0:W5:Y:S04]  /*07f0*/  @P1 LDG.E.128 R40, [R172.64+0x10] ;  /* 0x00001004ac281981 */ /* 0x000168000c1e1d00 */
[----:B------:R4:W5:Y:S04]  /*0800*/  @P1 LDG.E.128 R44, [R174.64] ;  /* 0x00000004ae2c1981 */ /* 0x000968000c1e1d00 */
[----:B------:R4:W5:Y:S01]  /*0810*/  @P1 LDG.E.128 R48, [R174.64+0x10] ;  /* 0x00001004ae301981 */ /* 0x000962000c1e1d00 */
[----:B------:R-:W-:Y:S01]  /*0820*/  ISETP.NE.AND P1, PT, RZ, UR6, PT ;  /* 0x00000006ff007c0c */ /* 0x000fe2000bf25270 */
[----:B------:R-:W-:-:S05]  /*0830*/  @P0 IMAD.WIDE.U32 R178, R169, R177, c[0x0][0x198] ;  /* 0x00006600a9b20625 */ /* 0x000fca00078e00b1 */
[----:B------:R0:W5:Y:S01]  /*0840*/  @P0 LDG.E.64 R96, [R178.64] ;  /* 0x00000004b2600981 */ /* 0x000162000c1e1b00 */
[----:B------:R-:W-:-:S04]  /*0850*/  @P0 IMAD.WIDE.U32 R100, R166, R177, c[0x0][0x198] ;  /* 0x00006600a6640625 */ /* 0x000fc800078e00b1 */
[----:B------:R-:W-:Y:S01]  /*0860*/  IMAD.WIDE.U32 R176, R169, R177, c[0x0][0x190] ;  /* 0x00006400a9b07625 */ /* 0x000fe200078e00b1 */
[----:B------:R0:W5:Y:S04]  /*0870*/  @P0 LDG.E.64 R2, [R100.64] ;  /* 0x0000000464020981 */ /* 0x000168000c1e1b00 */
[----:B0-----:R0:W5:Y:S01]  /*0880*/  LDG.E.64 R100, [R176.64] ;  /* 0x00000004b0647981 */ /* 0x001162000c1e1b00 */
[----:B------:R-:W-:Y:S02]  /*0890*/  LOP3.LUT P2, RZ, R168, 0xff, RZ, 0xc0, !PT ;  /* 0x000000ffa8ff7812 */ /* 0x000fe4000784c0ff */
[----:B------:R-:W-:-:S04]  /*08a0*/  IADD3 R165, R165, c[0x0][0x160], RZ ;  /* 0x00005800a5a57a10 */ /* 0x000fc80007ffe0ff */
[----:B------:R-:W-:Y:S02]  /*08b0*/  ISETP.GE.AND P4, PT, R165, c[0x0][0x164], PT ;  /* 0x00005900a5007a0c */ /* 0x000fe40003f86270 */
[----:B--2---:R-:W-:-:S05]  /*08c0*/  FSEL R187, R187, RZ, !P1 ;  /* 0x000000ffbbbb7208 */ /* 0x004fca0004800000 */
[--C-:B---3--:R-:W-:Y:S02]  /*08d0*/  FADD.FTZ R183, R67, -R187.reuse ;  /* 0x800000bb43b77221 */ /* 0x108fe40000010000 */
[--C-:B-1----:R-:W-:Y:S01]  /*08e0*/  FADD.FTZ R171, R64, -R187.reuse ;  /* 0x800000bb40ab7221 */ /* 0x102fe20000010000 */
[----:B------:R-:W-:Y:S01]  /*08f0*/  PRMT R67, RZ, 0x5410, R72 ;  /* 0x00005410ff437816 */ /* 0x000fe20000000048 */
[--C-:B------:R-:W-:Y:S02]  /*0900*/  FADD.FTZ R181, R66, -R187.reuse ;  /* 0x800000bb42b57221 */ /* 0x100fe40000010000 */
[----:B------:R-:W-:Y:S01]  /*0910*/  FADD.FTZ R179, R65, -R187 ;  /* 0x800000bb41b37221 */ /* 0x000fe20000010000 */
[----:B------:R-:W-:Y:S01]  /*0920*/  PRMT R65, RZ, 0x5410, R68 ;  /* 0x00005410ff417816 */ /* 0x000fe20000000044 */
[----:B------:R-:W-:Y:S01]  /*0930*/  FMUL.FTZ R172, R170, R171 ;  /* 0x000000abaaac7220 */ /* 0x000fe20000410000 */
[--C-:B------:R-:W-:Y:S01]  /*0940*/  PRMT R189, RZ, 0x5410, R71.reuse ;  /* 0x00005410ffbd7816 */ /* 0x100fe20000000047 */
[----:B------:R-:W-:Y:S01]  /*0950*/  FMUL.FTZ R171, R16, R67 ;  /* 0x0000004310ab7220 */ /* 0x000fe20000410000 */
[----:B------:R-:W-:Y:S01]  /*0960*/  PRMT R66, RZ, 0x7610, R71 ;  /* 0x00007610ff427816 */ /* 0x000fe20000000047 */
[----:B----4-:R-:W-:Y:S01]  /*0970*/  FMUL.FTZ R175, R170, R181 ;  /* 0x000000b5aaaf7220 */ /* 0x010fe20000410000 */
[----:B------:R-:W-:Y:S01]  /*0980*/  PRMT R64, RZ, 0x5410, R73 ;  /* 0x00005410ff407816 */ /* 0x000fe20000000049 */
[----:B------:R-:W-:Y:S01]  /*0990*/  FADD.FTZ R181, R76, -R187 ;  /* 0x800000bb4cb57221 */ /* 0x000fe20000010000 */
[----:B------:R-:W-:-:S02]  /*09a0*/  PRMT R71, RZ, 0x5410, R74 ;  /* 0x00005410ff477816 */ /* 0x000fc4000000004a */
[----:B------:R-:W-:Y:S02]  /*09b0*/  PRMT R72, RZ, 0x7610, R72 ;  /* 0x00007610ff487816 */ /* 0x000fe40000000048 */
[----:B------:R-:W-:Y:S01]  /*09c0*/  PRMT R73, RZ, 0x7610, R73 ;  /* 0x00007610ff497816 */ /* 0x000fe20000000049 */
[----:B------:R-:W-:Y:S01]  /*09d0*/  FADD.FTZ R164, R65, R164 ;  /* 0x000000a441a47221 */ /* 0x000fe20000010000 */
[----:B------:R-:W-:Y:S01]  /*09e0*/  PRMT R178, RZ, 0x5410, R69 ;  /* 0x00005410ffb27816 */ /* 0x000fe20000000045 */
[-C--:B------:R-:W-:Y:S01]  /*09f0*/  FFMA.FTZ R167, R172, R65.reuse, R167 ;  /* 0x00000041aca77223 */ /* 0x080fe200000100a7 */
[----:B------:R-:W-:Y:S01]  /*0a00*/  PRMT R185, RZ, 0x5410, R70 ;  /* 0x00005410ffb97816 */ /* 0x000fe20000000046 */
[----:B------:R-:W-:Y:S01]  /*0a10*/  FFMA.FTZ R171, R32, R65, R171 ;  /* 0x0000004120ab7223 */ /* 0x000fe200000100ab */
[----:B------:R-:W-:Y:S01]  /*0a20*/  PRMT R68, RZ, 0x7610, R68 ;  /* 0x00007610ff447816 */ /* 0x000fe20000000044 */
[----:B------:R-:W-:Y:S01]  /*0a30*/  FADD.FTZ R155, R64, R155 ;  /* 0x0000009b409b7221 */ /* 0x000fe20000010000 */
[----:B------:R-:W-:Y:S01]  /*0a40*/  PRMT R69, RZ, 0x7610, R69 ;  /* 0x00007610ff457816 */ /* 0x000fe20000000045 */
[-C--:B------:R-:W-:Y:S01]  /*0a50*/  FFMA.FTZ R154, R175, R64.reuse, R154 ;  /* 0x00000040af9a7223 */ /* 0x080fe2000001009a */
[----:B------:R-:W-:Y:S01]  /*0a60*/  PRMT R74, RZ, 0x7610, R74 ;  /* 0x00007610ff4a7816 */ /* 0x000fe2000000004a */
[----:B------:R-:W-:Y:S01]  /*0a70*/  FMUL.FTZ R65, R18, R64 ;  /* 0x0000004012417220 */ /* 0x000fe20000410000 */
[----:B------:R-:W-:Y:S01]  /*0a80*/  PRMT R188, RZ, 0x7610, R75 ;  /* 0x00007610ffbc7816 */ /* 0x000fe2000000004b */
[----:B------:R-:W-:-:S02]  /*0a90*/  FMUL.FTZ R182, R12, R71 ;  /* 0x000000470cb67220 */ /* 0x000fc40000410000 */
[C---:B------:R-:W-:Y:S02]  /*0aa0*/  FMUL.FTZ R181, R170.reuse, R181 ;  /* 0x000000b5aab57220 */ /* 0x040fe40000410000 */
[C---:B------:R-:W-:Y:S02]  /*0ab0*/  FMUL.FTZ R174, R170.reuse, R179 ;  /* 0x000000b3aaae7220 */ /* 0x040fe40000410000 */
[----:B------:R-:W-:Y:S02]  /*0ac0*/  FMUL.FTZ R173, R17, R72 ;  /* 0x0000004811ad7220 */ /* 0x000fe40000410000 */
[----:B0-----:R-:W-:Y:S02]  /*0ad0*/  FMUL.FTZ R176, R170, R183 ;  /* 0x000000b7aab07220 */ /* 0x001fe40000410000 */
[----:B------:R-:W-:Y:S02]  /*0ae0*/  FMUL.FTZ R64, R19, R73 ;  /* 0x0000004913407220 */ /* 0x000fe40000410000 */
[----:B------:R-:W-:-:S02]  /*0af0*/  FADD.FTZ R77, R77, -R187 ;  /* 0x800000bb4d4d7221 */ /* 0x000fc40000010000 */
[----:B------:R-:W-:Y:S01]  /*0b00*/  FADD.FTZ R79, R79, -R187 ;  /* 0x800000bb4f4f7221 */ /* 0x000fe20000010000 */
[----:B------:R-:W-:Y:S01]  /*0b10*/  PRMT R70, RZ, 0x7610, R70 ;  /* 0x00007610ff467816 */ /* 0x000fe20000000046 */
[----:B------:R-:W-:Y:S02]  /*0b20*/  FADD.FTZ R114, R185, R114 ;  /* 0x00000072b9727221 */ /* 0x000fe40000010000 */
[-C--:B------:R-:W-:Y:S02]  /*0b30*/  FFMA.FTZ R182, R28, R185.reuse, R182 ;  /* 0x000000b91cb67223 */ /* 0x080fe400000100b6 */
[----:B------:R-:W-:Y:S02]  /*0b40*/  FFMA.FTZ R102, R181, R185, R102 ;  /* 0x000000b9b5667223 */ /* 0x000fe40000010066 */
[----:B------:R-:W-:Y:S02]  /*0b50*/  FADD.FTZ R160, R68, R160 ;  /* 0x000000a044a07221 */ /* 0x000fe40000010000 */
[----:B------:R-:W-:-:S02]  /*0b60*/  FFMA.FTZ R161, R174, R68, R161 ;  /* 0x00000044aea17223 */ /* 0x000fc400000100a1 */
[----:B------:R-:W-:Y:S01]  /*0b70*/  FFMA.FTZ R173, R33, R68, R173 ;  /* 0x0000004421ad7223 */ /* 0x000fe200000100ad */
[----:B------:R-:W-:Y:S01]  /*0b80*/  PRMT R68, RZ, 0x7610, R89 ;  /* 0x00007610ff447816 */ /* 0x000fe20000000059 */
[----:B------:R-:W-:Y:S02]  /*0b90*/  FADD.FTZ R152, R69, R152 ;  /* 0x0000009845987221 */ /* 0x000fe40000010000 */
[-C--:B------:R-:W-:Y:S02]  /*0ba0*/  FFMA.FTZ R153, R176, R69.reuse, R153 ;  /* 0x00000045b0997223 */ /* 0x080fe40000010099 */
[----:B------:R-:W-:Y:S01]  /*0bb0*/  FFMA.FTZ R177, R35, R69, R64 ;  /* 0x0000004523b17223 */ /* 0x000fe20000010040 */
[----:B------:R-:W-:Y:S01]  /*0bc0*/  PRMT R69, RZ, 0x5410, R88 ;  /* 0x00005410ff457816 */ /* 0x000fe20000000058 */
[----:B------:R-:W-:Y:S02]  /*0bd0*/  FMUL.FTZ R180, R13, R74 ;  /* 0x0000004a0db47220 */ /* 0x000fe40000410000 */
[----:B------:R-:W-:-:S02]  /*0be0*/  FMUL.FTZ R179, R170, R77 ;  /* 0x0000004daab37220 */ /* 0x000fc40000410000 */
[----:B------:R-:W-:Y:S02]  /*0bf0*/  FMUL.FTZ R185, R15, R188 ;  /* 0x000000bc0fb97220 */ /* 0x000fe40000410000 */
[----:B------:R-:W-:Y:S01]  /*0c00*/  FMUL.FTZ R184, R170, R79 ;  /* 0x0000004faab87220 */ /* 0x000fe20000410000 */
        /* <DEDUP_REMOVED lines=10> */
[----:B------:R-:W-:Y:S02]  /*0cb0*/  FADD.FTZ R115, R66, R115 ;  /* 0x0000007342737221 */ /* 0x000fe40000010000 */
[-C--:B------:R-:W-:Y:S02]  /*0cc0*/  FFMA.FTZ R185, R31, R66.reuse, R185 ;  /* 0x000000421fb97223 */ /* 0x080fe400000100b9 */
[----:B------:R-:W-:Y:S01]  /*0cd0*/  FFMA.FTZ R103, R184, R66, R103 ;  /* 0x00000042b8677223 */ /* 0x000fe20000010067 */
[----:B------:R-:W-:Y:S01]  /*0ce0*/  PRMT R66, RZ, 0x7610, R85 ;  /* 0x00007610ff427816 */ /* 0x000fe20000000055 */
[----:B------:R-:W-:Y:S01]  /*0cf0*/  FADD.FTZ R150, R73, R150 ;  /* 0x0000009649967221 */ /* 0x000fe20000010000 */
[----:B------:R-:W-:Y:S01]  /*0d00*/  PRMT R64, RZ, 0x7610, R84 ;  /* 0x00007610ff407816 */ /* 0x000fe20000000054 */
[----:B------:R-:W-:Y:S01]  /*0d10*/  FFMA.FTZ R151, R176, R73, R151 ;  /* 0x00000049b0977223 */ /* 0x000fe20000010097 */
[----:B------:R-:W-:Y:S01]  /*0d20*/  PRMT R73, RZ, 0x5410, R85 ;  /* 0x00005410ff497816 */ /* 0x000fe20000000055 */
[----:B------:R-:W-:-:S02]  /*0d30*/  FADD.FTZ R138, R71, R138 ;  /* 0x0000008a478a7221 */ /* 0x000fc40000010000 */
[----:B------:R-:W-:Y:S02]  /*0d40*/  FFMA.FTZ R126, R181, R71, R126 ;  /* 0x00000047b57e7223 */ /* 0x000fe4000001007e */
[----:B------:R-:W-:Y:S02]  /*0d50*/  FADD.FTZ R71, -R187, R82 ;  /* 0x00000052bb477221 */ /* 0x000fe40000010100 */
[C---:B------:R-:W-:Y:S02]  /*0d60*/  FMUL.FTZ R86, R170.reuse, R77 ;  /* 0x0000004daa567220 */ /* 0x040fe40000410000 */
[----:B------:R-:W-:Y:S02]  /*0d70*/  FMUL.FTZ R89, R11, R68 ;  /* 0x000000440b597220 */ /* 0x000fe40000410000 */
[----:B------:R-:W-:Y:S02]  /*0d80*/  FMUL.FTZ R82, R170, R81 ;  /* 0x00000051aa527220 */ /* 0x000fe40000410000 */
[----:B------:R-:W-:-:S02]  /*0d90*/  FMUL.FTZ R85, R9, R88 ;  /* 0x0000005809557220 */ /* 0x000fc40000410000 */
[----:B------:R-:W-:Y:S02]  /*0da0*/  FADD.FTZ R156, R178, R156 ;  /* 0x0000009cb29c7221 */ /* 0x000fe40000010000 */
[-C--:B------:R-:W-:Y:S02]  /*0db0*/  FFMA.FTZ R157, R175, R178.reuse, R157 ;  /* 0x000000b2af9d7223 */ /* 0x080fe4000001009d */
[----:B------:R-:W-:Y:S02]  /*0dc0*/  FFMA.FTZ R178, R34, R178, R65 ;  /* 0x000000b222b27223 */ /* 0x000fe40000010041 */
        /* <DEDUP_REMOVED lines=17> */
[----:B------:R-:W-:Y:S02]  /*0ee0*/  FADD.FTZ R65, R182, R65 ;  /* 0x00000041b6417221 */ /* 0x000fe40000010000 */
[----:B------:R-:W-:Y:S02]  /*0ef0*/  FADD.FTZ R162, R67, R162 ;  /* 0x000000a243a27221 */ /* 0x000fe40000010000 */
[----:B------:R-:W-:Y:S01]  /*0f00*/  FFMA.FTZ R163, R172, R67, R163 ;  /* 0x00000043aca37223 */ /* 0x000fe200000100a3 */
[----:B------:R-:W-:Y:S01]  /*0f10*/  PRMT R67, RZ, 0x5410, R84 ;  /* 0x00005410ff437816 */ /* 0x000fe20000000054 */
[----:B------:R-:W-:-:S02]  /*0f20*/  FADD.FTZ R183, R78, -R187 ;  /* 0x800000bb4eb77221 */ /* 0x000fc40000010000 */
[----:B------:R-:W-:Y:S02]  /*0f30*/  FFMA.FTZ R64, R181, R182, R64 ;  /* 0x000000b6b5407223 */ /* 0x000fe40000010040 */
[----:B------:R-:W-:Y:S02]  /*0f40*/  FADD.FTZ R158, R72, R158 ;  /* 0x0000009e489e7221 */ /* 0x000fe40000010000 */
[----:B------:R-:W-:Y:S01]  /*0f50*/  FFMA.FTZ R159, R174, R72, R159 ;  /* 0x00000048ae9f7223 */ /* 0x000fe2000001009f */
[----:B------:R-:W-:Y:S01]  /*0f60*/  PRMT R72, RZ, 0x7610, R90 ;  /* 0x00007610ff487816 */ /* 0x000fe2000000005a */
[----:B------:R-:W-:Y:S02]  /*0f70*/  FMUL.FTZ R84, R8, R69 ;  /* 0x0000004508547220 */ /* 0x000fe40000410000 */
[----:B------:R-:W-:Y:S02]  /*0f80*/  FFMA.FTZ R186, R30, R189, R186 ;  /* 0x000000bd1eba7223 */ /* 0x000fe400000100ba */
[----:B------:R-:W-:-:S02]  /*0f90*/  FADD.FTZ R65, R180, R65 ;  /* 0x00000041b4417221 */ /* 0x000fc40000010000 */
[----:B------:R-:W-:Y:S02]  /*0fa0*/  FMUL.FTZ R183, R170, R183 ;  /* 0x000000b7aab77220 */ /* 0x000fe40000410000 */
[----:B------:R-:W-:Y:S02]  /*0fb0*/  FFMA.FTZ R64, R179, R180, R64 ;  /* 0x000000b4b3407223 */ /* 0x000fe40000010040 */
[----:B------:R-:W-:Y:S02]  /*0fc0*/  FADD.FTZ R118, R67, R118 ;  /* 0x0000007643767221 */ /* 0x000fe40000010000 */
[-C--:B------:R-:W-:Y:S02]  /*0fd0*/  FFMA.FTZ R106, R83, R67.reuse, R106 ;  /* 0x00000043536a7223 */ /* 0x080fe4000001006a */
[----:B------:R-:W-:Y:S02]  /*0fe0*/  FFMA.FTZ R84, R24, R67, R84 ;  /* 0x0000004318547223 */ /* 0x000fe40000010054 */
[----:B------:R-:W-:Y:S01]  /*0ff0*/  FADD.FTZ R93, -R187, R93 ;  /* 0x0000005dbb5d7221 */ /* 0x000fe20000010100 */
[--C-:B------:R-:W-:Y:S01]  /*1000*/  PRMT R193, RZ, 0x5410, R91.reuse ;  /* 0x00005410ffc17816 */ /* 0x100fe2000000005b */
[----:B------:R-:W-:Y:S01]  /*1010*/  FMUL.FTZ R67, R5, R72 ;  /* 0x0000004805437220 */ /* 0x000fe20000410000 */
[----:B------:R-:W-:Y:S01]  /*1020*/  PRMT R76, RZ, 0x7610, R91 ;  /* 0x00007610ff4c7816 */ /* 0x000fe2000000005b */
[----:B------:R-:W-:-:S02]  /*1030*/  FADD.FTZ R66, R186, R65 ;  /* 0x00000041ba427221 */ /* 0x000fc40000010000 */
[----:B------:R-:W-:Y:S02]  /*1040*/  FFMA.FTZ R64, R183, R186, R64 ;  /* 0x000000bab7407223 */ /* 0x000fe40000010040 */
[----:B------:R-:W-:Y:S02]  /*1050*/  FADD.FTZ R91, -R187, R92 ;  /* 0x0000005cbb5b7221 */ /* 0x000fe40000010100 */
[----:B------:R-:W-:Y:S02]  /*1060*/  FMUL.FTZ R92, R170, R93 ;  /* 0x0000005daa5c7220 */ /* 0x000fe40000410000 */
[----:B------:R-:W-:Y:S02]  /*1070*/  FFMA.FTZ R93, R21, R70, R67 ;  /* 0x00000046155d7223 */ /* 0x000fe40000010043 */
[----:B------:R-:W-:Y:S02]  /*1080*/  FADD.FTZ R65, R185, R66 ;  /* 0x00000042b9417221 */ /* 0x000fe40000010000 */
[----:B------:R-:W-:-:S02]  /*1090*/  FFMA.FTZ R67, R184, R185, R64 ;  /* 0x000000b9b8437223 */ /* 0x000fc40000010040 */
[----:B------:R-:W-:Y:S02]  /*10a0*/  FADD.FTZ R141, R88, R141 ;  /* 0x0000008d588d7221 */ /* 0x000fe40000010000 */
[----:B------:R-:W-:Y:S02]  /*10b0*/  FFMA.FTZ R129, R82, R88, R129 ;  /* 0x0000005852817223 */ /* 0x000fe40000010081 */
[----:B------:R-:W-:Y:S02]  /*10c0*/  FADD.FTZ R64, R84, R65 ;  /* 0x0000004154407221 */ /* 0x000fe40000010000 */
[----:B------:R-:W-:Y:S02]  /*10d0*/  FMUL.FTZ R88, R10, R75 ;  /* 0x0000004b0a587220 */ /* 0x000fe40000410000 */
[----:B------:R-:W-:Y:S02]  /*10e0*/  FFMA.FTZ R65, R83, R84, R67 ;  /* 0x0000005453417223 */ /* 0x000fe40000010043 */
[----:B------:R-:W-:-:S02]  /*10f0*/  FADD.FTZ R137, R74, R137 ;  /* 0x000000894a897221 */ /* 0x000fc40000010000 */
[----:B------:R-:W-:Y:S01]  /*1100*/  FFMA.FTZ R125, R179, R74, R125 ;  /* 0x0000004ab37d7223 */ /* 0x000fe2000001007d */
[--C-:B------:R-:W-:Y:S01]  /*1110*/  PRMT R74, RZ, 0x7610, R87.reuse ;  /* 0x00007610ff4a7816 */ /* 0x100fe20000000057 */
[----:B------:R-:W-:Y:S02]  /*1120*/  FADD.FTZ R116, R189, R116 ;  /* 0x00000074bd747221 */ /* 0x000fe40000010000 */
[----:B------:R-:W-:Y:S01]  /*1130*/  FFMA.FTZ R104, R183, R189, R104 ;  /* 0x000000bdb7687223 */ /* 0x000fe20000010068 */
[----:B------:R-:W-:Y:S01]  /*1140*/  PRMT R189, RZ, 0x5410, R90 ;  /* 0x00005410ffbd7816 */ /* 0x000fe2000000005a */
[----:B------:R-:W-:Y:S02]  /*1150*/  FADD.FTZ R140, R191, R140 ;  /* 0x0000008cbf8c7221 */ /* 0x000fe40000010000 */
[----:B------:R-:W-:Y:S01]  /*1160*/  FFMA.FTZ R128, R183, R191, R128 ;  /* 0x000000bfb7807223 */ /* 0x000fe20000010080 */
[----:B------:R-:W-:Y:S01]  /*1170*/  PRMT R191, RZ, 0x5410, R87 ;  /* 0x00005410ffbf7816 */ /* 0x000fe20000000057 */
        /* <DEDUP_REMOVED lines=13> */
[C---:B------:R-:W-:Y:S02]  /*1250*/  FADD.FTZ R69, -R187.reuse, R94 ;  /* 0x0000005ebb457221 */ /* 0x040fe40000010100 */
[----:B------:R-:W-:Y:S02]  /*1260*/  FADD.FTZ R187, -R187, R95 ;  /* 0x0000005fbbbb7221 */ /* 0x000fe40000010100 */
[----:B------:R-:W-:Y:S02]  /*1270*/  FMUL.FTZ R66, R7, R76 ;  /* 0x0000004c07427220 */ /* 0x000fe40000410000 */
[----:B------:R-:W-:Y:S02]  /*1280*/  FMUL.FTZ R94, R6, R193 ;  /* 0x000000c1065e7220 */ /* 0x000fe40000410000 */
[----:B------:R-:W-:Y:S02]  /*1290*/  FADD.FTZ R64, R67, R90 ;  /* 0x0000005a43407221 */ /* 0x000fe40000010000 */
[----:B------:R-:W-:-:S02]  /*12a0*/  FFMA.FTZ R65, R91, R90, R65 ;  /* 0x0000005a5b417223 */ /* 0x000fc40000010041 */
[----:B------:R-:W-:Y:S02]  /*12b0*/  FADD.FTZ R139, R188, R139 ;  /* 0x0000008bbc8b7221 */ /* 0x000fe40000010000 */
[----:B------:R-:W-:Y:S02]  /*12c0*/  FFMA.FTZ R127, R184, R188, R127 ;  /* 0x000000bcb87f7223 */ /* 0x000fe4000001007f */
[C---:B------:R-:W-:Y:S02]  /*12d0*/  FMUL.FTZ R188, R170.reuse, R187 ;  /* 0x000000bbaabc7220 */ /* 0x040fe40000410000 */
[----:B------:R-:W-:Y:S01]  /*12e0*/  FFMA.FTZ R187, R23, R74, R66 ;  /* 0x0000004a17bb7223 */ /* 0x000fe20000010042 */
[----:B------:R-:W-:Y:S01]  /*12f0*/  SHF.R.U32.HI R66, RZ, 0x5, R149 ;  /* 0x00000005ff427819 */ /* 0x000fe20000011695 */
[----:B------:R-:W-:Y:S02]  /*1300*/  FMUL.FTZ R95, R170, R69 ;  /* 0x00000045aa5f7220 */ /* 0x000fe40000410000 */
[----:B------:R-:W-:-:S02]  /*1310*/  FFMA.FTZ R94, R22, R191, R94 ;  /* 0x000000bf165e7223 */ /* 0x000fc4000001005e */
[----:B------:R-:W-:Y:S02]  /*1320*/  FADD.FTZ R67, R64, R93 ;  /* 0x0000005d40437221 */ /* 0x000fe40000010000 */
[----:B------:R-:W-:Y:S02]  /*1330*/  FFMA.FTZ R65, R92, R93, R65 ;  /* 0x0000005d5c417223 */ /* 0x000fe40000010041 */
        /* <DEDUP_REMOVED lines=10> */
[----:B------:R-:W-:Y:S02]  /*13e0*/  FADD.FTZ R144, R75, R144 ;  /* 0x000000904b907221 */ /* 0x000fe40000010000 */
[C---:B------:R-:W-:Y:S02]  /*13f0*/  FFMA.FTZ R132, R87.reuse, R75, R132 ;  /* 0x0000004b57847223 */ /* 0x040fe40000010084 */
        /* <DEDUP_REMOVED lines=16> */
[----:B------:R-:W-:Y:S01]  /*1500*/  FFMA.FTZ R69, R188, R187, R65 ;  /* 0x000000bbbc457223 */ /* 0x000fe20000010041 */
[----:B------:R-:W-:Y:S05]  /*1510*/  BRA.DIV ~URZ, `(.L_x_739) ;  /* 0x000016527f007947 */ /* 0x000fea000b800000 */
[----:B------:R0:W1:Y:S02]  /*1520*/  SHFL.DOWN PT, R67, R72, 0x10, 0x1f ;  /* 0x0a001f0048437f89 */ /* 0x00006400000e0000 */
.L_x_743:
        /* <DEDUP_REMOVED lines=18> */
.L_x_744:
        /* <DEDUP_REMOVED lines=41> */
[-CC-:B------:R-:W-:Y:S02]  /*18e0*/  FFMA.FTZ R174, R174, R66.reuse, R67.reuse ;  /* 0x00000042aeae7223 */ /* 0x180fe40000010043 */
        /* <DEDUP_REMOVED lines=33> */
[-C--:B------:R-:W-:Y:S01]  /*1b00*/  FFMA.FTZ R183, R183, R66.reuse, R67 ;  /* 0x00000042b7b77223 */ /* 0x080fe20000010043 */
[----:B------:R-:W-:Y:S01]  /*1b10*/  LOP3.LUT P6, RZ, R99, 0xff, RZ, 0xc0, !PT ;  /* 0x000000ff63ff7812 */ /* 0x000fe200078cc0ff */
[----:B------:R-:W-:Y:S01]  /*1b20*/  FADD.FTZ R179, R180, -R179 ;  /* 0x800000b3b4b37221 */ /* 0x000fe20000010000 */
[----:B------:R-:W-:Y:S01]  /*1b30*/  @P0 FSEL R171, R171, RZ, P5 ;  /* 0x000000ffabab0208 */ /* 0x000fe20002800000 */
[-C--:B------:R-:W-:Y:S01]  /*1b40*/  FFMA.FTZ R82, R82, R66.reuse, R67 ;  /* 0x0000004252527223 */ /* 0x080fe20000010043 */
[----:B------:R-:W-:Y:S01]  /*1b50*/  @P0 LOP3.LUT P5, RZ, R3, 0xff, RZ, 0xc0, !PT ;  /* 0x000000ff03ff0812 */ /* 0x000fe200078ac0ff */
[----:B------:R-:W-:Y:S01]  /*1b60*/  FADD.FTZ R183, R186, -R183 ;  /* 0x800000b7bab77221 */ /* 0x000fe20000010000 */
[----:B------:R-:W-:Y:S01]  /*1b70*/  FSEL R78, R172, RZ, P2 ;  /* 0x000000ffac4e7208 */ /* 0x000fe20001000000 */
[--C-:B------:R-:W-:Y:S01]  /*1b80*/  FFMA.FTZ R184, R184, R66, R67.reuse ;  /* 0x00000042b8b87223 */ /* 0x100fe20000010043 */
[----:B------:R-:W-:Y:S01]  /*1b90*/  MOV R64, R100 ;  /* 0x0000006400407202 */ /* 0x000fe20000000f00 */
[----:B------:R-:W-:Y:S01]  /*1ba0*/  FADD.FTZ R85, R85, -R82 ;  /* 0x8000005255557221 */ /* 0x000fe20000010000 */
[----:B------:R-:W-:Y:S01]  /*1bb0*/  @P0 FSEL R172, R172, RZ, P3 ;  /* 0x000000ffacac0208 */ /* 0x000fe20001800000 */
[-CC-:B------:R-:W-:Y:S01]  /*1bc0*/  FFMA.FTZ R83, R83, R66.reuse, R67.reuse ;  /* 0x0000004253537223 */ /* 0x180fe20000010043 */
[----:B------:R-:W-:Y:S01]  /*1bd0*/  FSEL R75, R68, RZ, P6 ;  /* 0x000000ff444b7208 */ /* 0x000fe20003000000 */
[-CC-:B------:R-:W-:Y:S01]  /*1be0*/  FFMA.FTZ R86, R86, R66.reuse, R67.reuse ;  /* 0x0000004256567223 */ /* 0x180fe20000010043 */
[C---:B------:R-:W-:Y:S01]  /*1bf0*/  LOP3.LUT P2, RZ, R99.reuse, 0xff00, RZ, 0xc0, !PT ;  /* 0x0000ff0063ff7812 */ /* 0x040fe2000784c0ff */
[----:B------:R-:W-:Y:S01]  /*1c00*/  FMUL.FTZ R183, R170, R183 ;  /* 0x000000b7aab77220 */ /* 0x000fe20000410000 */
[----:B------:R-:W-:Y:S01]  /*1c10*/  LOP3.LUT P3, RZ, R99, 0xff0000, RZ, 0xc0, !PT ;  /* 0x00ff000063ff7812 */ /* 0x000fe2000786c0ff */
[----:B------:R-:W-:Y:S01]  /*1c20*/  FADD.FTZ R185, R185, -R184 ;  /* 0x800000b8b9b97221 */ /* 0x000fe20000010000 */
[----:B------:R-:W-:Y:S01]  /*1c30*/  LOP3.LUT P6, RZ, R99, 0xff000000, RZ, 0xc0, !PT ;  /* 0xff00000063ff7812 */ /* 0x000fe200078cc0ff */
[----:B------:R-:W-:Y:S01]  /*1c40*/  FFMA.FTZ R91, R91, R66, R67 ;  /* 0x000000425b5b7223 */ /* 0x000fe20000010043 */
[----:B------:R-:W-:Y:S01]  /*1c50*/  @P0 FSEL R99, R68, RZ, P5 ;  /* 0x000000ff44630208 */ /* 0x000fe20002800000 */
[----:B------:R-:W-:Y:S01]  /*1c60*/  FADD.FTZ R83, R84, -R83 ;  /* 0x8000005354537221 */ /* 0x000fe20000010000 */
[----:B------:R-:W-:Y:S01]  /*1c70*/  LOP3.LUT P5, RZ, R64, 0xff, RZ, 0xc0, !PT ;  /* 0x000000ff40ff7812 */ /* 0x000fe200078ac0ff */
[----:B------:R-:W-:Y:S01]  /*1c80*/  FMUL.FTZ R64, R170, R179 ;  /* 0x000000b3aa407220 */ /* 0x000fe20000410000 */
[----:B------:R-:W-:Y:S01]  /*1c90*/  @P0 F2FP.BF16.PACK_AB R81, RZ, R81 ;  /* 0x00000051ff51023e */ /* 0x000fe200000010ff */
[----:B------:R-:W-:Y:S01]  /*1ca0*/  FADD.FTZ R89, R89, -R86 ;  /* 0x8000005659597221 */ /* 0x000fe20000010000 */
[----:B------:R-:W-:Y:S01]  /*1cb0*/  @P0 F2FP.BF16.PACK_AB R171, RZ, R171 ;  /* 0x000000abffab023e */ /* 0x000fe200000010ff */
[----:B------:R-:W-:Y:S01]  /*1cc0*/  @P1 FADD.FTZ R64, R41, R64 ;  /* 0x0000004029401221 */ /* 0x000fe20000010000 */
[----:B------:R-:W-:Y:S01]  /*1cd0*/  @P0 F2FP.BF16.PACK_AB R99, RZ, R99 ;  /* 0x00000063ff63023e */ /* 0x000fe200000010ff */
[----:B------:R-:W-:Y:S01]  /*1ce0*/  @P1 FADD.FTZ R183, R42, R183 ;  /* 0x000000b72ab71221 */ /* 0x000fe20000010000 */
[----:B------:R-:W-:Y:S01]  /*1cf0*/  @P0 F2FP.BF16.PACK_AB R98, RZ, R98 ;  /* 0x00000062ff62023e */ /* 0x000fe200000010ff */
[----:B------:R-:W-:Y:S01]  /*1d00*/  FMUL.FTZ R82, R64, c[0x0][0x1e8] ;  /* 0x00007a0040527a20 */ /* 0x000fe20000410000 */
[----:B------:R-:W-:Y:S01]  /*1d10*/  @P0 F2FP.BF16.PACK_AB R172, RZ, R172 ;  /* 0x000000acffac023e */ /* 0x000fe200000010ff */
[----:B------:R-:W-:Y:S01]  /*1d20*/  FMUL.FTZ R84, R170, R185 ;  /* 0x000000b9aa547220 */ /* 0x000fe20000410000 */
[----:B------:R-:W-:Y:S01]  /*1d30*/  @P0 PRMT R60, R81, 0x7610, R60 ;  /* 0x00007610513c0816 */ /* 0x000fe2000000003c */
[-CC-:B------:R-:W-:Y:S01]  /*1d40*/  FFMA.FTZ R87, R87, R66.reuse, R67.reuse ;  /* 0x0000004257577223 */ /* 0x180fe20000010043 */
[----:B------:R-:W-:Y:S01]  /*1d50*/  FSEL R86, R82, RZ, P2 ;  /* 0x000000ff52567208 */ /* 0x000fe20001000000 */
[-CC-:B------:R-:W-:Y:S01]  /*1d60*/  FFMA.FTZ R92, R92, R66.reuse, R67.reuse ;  /* 0x000000425c5c7223 */ /* 0x180fe20000010043 */
[----:B------:R-:W-:Y:S01]  /*1d70*/  @P0 LOP3.LUT P2, RZ, R3, 0xff00, RZ, 0xc0, !PT ;  /* 0x0000ff0003ff0812 */ /* 0x000fe2000784c0ff */
[-C--:B------:R-:W-:Y:S01]  /*1d80*/  FFMA.FTZ R95, R95, R66.reuse, R67 ;  /* 0x000000425f5f7223 */ /* 0x080fe20000010043 */
[----:B------:R-:W-:Y:S01]  /*1d90*/  @P0 PRMT R61, R171, 0x7610, R61 ;  /* 0x00007610ab3d0816 */ /* 0x000fe2000000003d */
[----:B------:R-:W-:Y:S01]  /*1da0*/  FFMA.FTZ R188, R188, R66, R67 ;  /* 0x00000042bcbc7223 */ /* 0x000fe20000010043 */
[----:B------:R-:W-:Y:S01]  /*1db0*/  @P0 FSEL R82, R82, RZ, P2 ;  /* 0x000000ff52520208 */ /* 0x000fe20001000000 */
[----:B------:R-:W-:Y:S01]  /*1dc0*/  FADD.FTZ R91, R90, -R91 ;  /* 0x8000005b5a5b7221 */ /* 0x000fe20000010000 */
[----:B------:R-:W-:Y:S01]  /*1dd0*/  @P0 LOP3.LUT P2, RZ, R3, 0xff0000, RZ, 0xc0, !PT ;  /* 0x00ff000003ff0812 */ /* 0x000fe2000784c0ff */
[----:B------:R-:W-:Y:S01]  /*1de0*/  FMUL.FTZ R67, R170, R83 ;  /* 0x00000053aa437220 */ /* 0x000fe20000410000 */
[----:B------:R-:W-:Y:S01]  /*1df0*/  @P0 F2FP.BF16.PACK_AB R82, RZ, R82 ;  /* 0x00000052ff52023e */ /* 0x000fe200000010ff */
[----:B------:R-:W-:Y:S01]  /*1e00*/  FMUL.FTZ R83, R183, c[0x0][0x1e8] ;  /* 0x00007a00b7537a20 */ /* 0x000fe20000410000 */
[----:B------:R-:W-:Y:S01]  /*1e10*/  @P0 PRMT R62, R99, 0x7610, R62 ;  /* 0x00007610633e0816 */ /* 0x000fe2000000003e */
        /* <DEDUP_REMOVED lines=19> */
[----:B------:R-:W-:Y:S01]  /*1f50*/  ISETP.NE.AND.EX P3, PT, RZ, c[0x0][0x25c], PT, P3 ;  /* 0x00009700ff007a0c */ /* 0x000fe20003f65330 */
[----:B------:R-:W-:Y:S01]  /*1f60*/  @P1 FADD.FTZ R87, R46, R87 ;  /* 0x000000572e571221 */ /* 0x000fe20000010000 */
[----:B------:R-:W-:Y:S01]  /*1f70*/  FSEL R177, R176, RZ, P2 ;  /* 0x000000ffb0b17208 */ /* 0x000fe20001000000 */
[C---:B------:R-:W-:Y:S01]  /*1f80*/  FMUL.FTZ R95, R170.reuse, R95 ;  /* 0x0000005faa5f7220 */ /* 0x040fe20000410000 */
[----:B------:R-:W-:Y:S01]  /*1f90*/  ISETP.NE.U32.AND P2, PT, RZ, c[0x0][0x258], PT ;  /* 0x00009600ff007a0c */ /* 0x000fe20003f45070 */
[----:B------:R-:W-:Y:S01]  /*1fa0*/  FMUL.FTZ R90, R170, R89 ;  /* 0x00000059aa5a7220 */ /* 0x000fe20000410000 */
[----:B------:R-:W-:Y:S01]  /*1fb0*/  LOP3.LUT P6, RZ, R100, 0xff0000, RZ, 0xc0, !PT ;  /* 0x00ff000064ff7812 */ /* 0x000fe200078cc0ff */
[----:B------:R-:W-:Y:S01]  /*1fc0*/  FMUL.FTZ R94, R87, c[0x0][0x1e8] ;  /* 0x00007a00575e7a20 */ /* 0x000fe20000410000 */
[----:B------:R-:W-:Y:S01]  /*1fd0*/  ISETP.NE.AND.EX P2, PT, RZ, c[0x0][0x25c], PT, P2 ;  /* 0x00009700ff007a0c */ /* 0x000fe20003f45320 */
[----:B------:R-:W-:Y:S01]  /*1fe0*/  FMUL.FTZ R66, R170, R93 ;  /* 0x0000005daa427220 */ /* 0x000fe20000410000 */
[-C--:B------:R-:W-:Y:S01]  /*1ff0*/  SEL R70, R175, R54.reuse, P3 ;  /* 0x00000036af467207 */ /* 0x080fe20001800000 */
[----:B------:R-:W-:Y:S01]  /*2000*/  @P1 FADD.FTZ R95, R50, R95 ;  /* 0x0000005f325f1221 */ /* 0x000fe20000010000 */
[----:B------:R-:W-:Y:S01]  /*2010*/  SEL R54, R87, R54, P3 ;  /* 0x0000003657367207 */ /* 0x000fe20001800000 */
[----:B------:R-:W-:Y:S01]  /*2020*/  FADD.FTZ R187, R187, -R188 ;  /* 0x800000bcbbbb7221 */ /* 0x000fe20000010000 */
[----:B------:R-:W-:Y:S01]  /*2030*/  HFMA2.MMA R87, -RZ, RZ, 0, 9.5367431640625e-07 ;  /* 0x00000010ff577435 */ /* 0x000fe200000001ff */
[----:B------:R-:W-:Y:S01]  /*2040*/  @P1 FADD.FTZ R67, R44, R67 ;  /* 0x000000432c431221 */ /* 0x000fe20000010000 */
[----:B------:R-:W-:Y:S01]  /*2050*/  FSEL R173, R94, RZ, P6 ;  /* 0x000000ff5ead7208 */ /* 0x000fe20003000000 */
[----:B------:R-:W-:Y:S01]  /*2060*/  @P1 FADD.FTZ R90, R47, R90 ;  /* 0x0000005a2f5a1221 */ /* 0x000fe20000010000 */
[----:B------:R-:W-:Y:S01]  /*2070*/  LOP3.LUT P6, RZ, R101, 0xff0000, RZ, 0xc0, !PT ;  /* 0x00ff000065ff7812 */ /* 0x000fe200078cc0ff */
[----:B------:R-:W-:Y:S01]  /*2080*/  @P1 FADD.FTZ R66, R49, R66 ;  /* 0x0000004231421221 */ /* 0x000fe20000010000 */
[----:B------:R-:W-:Y:S01]  /*2090*/  SEL R68, R65, R52, P3 ;  /* 0x0000003441447207 */ /* 0x000fe20001800000 */
[----:B------:R-:W-:Y:S01]  /*20a0*/  FMUL.FTZ R179, R95, c[0x0][0x1e8] ;  /* 0x00007a005fb37a20 */ /* 0x000fe20000410000 */
[----:B------:R-:W-:Y:S01]  /*20b0*/  @P2 MOV R79, 0x20 ;  /* 0x00000020004f2802 */ /* 0x000fe20000000f00 */
[----:B------:R-:W-:Y:S01]  /*20c0*/  FMUL.FTZ R170, R170, R187 ;  /* 0x000000bbaaaa7220 */ /* 0x000fe20000410000 */
[----:B------:R-:W-:Y:S01]  /*20d0*/  SEL R73, R64, R57, P3 ;  /* 0x0000003940497207 */ /* 0x000fe20001800000 */
[----:B------:R-:W-:Y:S01]  /*20e0*/  FMUL.FTZ R89, R67, c[0x0][0x1e8] ;  /* 0x00007a0043597a20 */ /* 0x000fe20000410000 */
[----:B------:R-:W-:Y:S01]  /*20f0*/  F2FP.BF16.PACK_AB R65, R78, R71 ;  /* 0x000000474e41723e */ /* 0x000fe200000010ff */
[----:B------:R-:W-:Y:S01]  /*2100*/  @P2 IMAD.WIDE.U32 R78, R166, R79, c[0x0][0x258] ;  /* 0x00009600a64e2625 */ /* 0x000fe200078e004f */
[----:B------:R-:W-:-:S02]  /*2110*/  F2FP.BF16.PACK_AB R64, R76, R69 ;  /* 0x000000454c40723e */ /* 0x000fc400000010ff */
[----:B------:R-:W-:Y:S01]  /*2120*/  SEL R71, R174, R55, P3 ;  /* 0x00000037ae477207 */ /* 0x000fe20001800000 */
[----:B------:R-:W-:Y:S01]  /*2130*/  FMUL.FTZ R178, R66, c[0x0][0x1e8] ;  /* 0x00007a0042b27a20 */ /* 0x000fe20000410000 */
[----:B------:R-:W-:Y:S01]  /*2140*/  SEL R69, R80, R53, P3 ;  /* 0x0000003550457207 */ /* 0x000fe20001800000 */
[----:B------:R-:W-:Y:S01]  /*2150*/  @P1 FADD.FTZ R88, R45, R88 ;  /* 0x000000582d581221 */ /* 0x000fe20000010000 */
[C---:B------:R-:W-:Y:S01]  /*2160*/  SEL R55, R90.reuse, R55, P3 ;  /* 0x000000375a377207 */ /* 0x040fe20001800000 */
[----:B------:R-:W-:Y:S01]  /*2170*/  FMUL.FTZ R90, R90, c[0x0][0x1e8] ;  /* 0x00007a005a5a7a20 */ /* 0x000fe20000410000 */
[----:B------:R-:W-:Y:S01]  /*2180*/  FSEL R182, R179, RZ, P6 ;  /* 0x000000ffb3b67208 */ /* 0x000fe20003000000 */
[----:B------:R-:W-:Y:S01]  /*2190*/  @P1 FADD.FTZ R170, R51, R170 ;  /* 0x000000aa33aa1221 */ /* 0x000fe20000010000 */
[----:B------:R-:W-:Y:S01]  /*21a0*/  SEL R57, R66, R57, P3 ;  /* 0x0000003942397207 */ /* 0x000fe20001800000 */
[----:B------:R0:W-:Y:S01]  /*21b0*/  @P2 STG.E.128 [R78.64], R68 ;  /* 0x000000444e002986 */ /* 0x0001e2000c101d04 */
[----:B------:R-:W-:-:S02]  /*21c0*/  LOP3.LUT P6, RZ, R100, 0xff000000, RZ, 0xc0, !PT ;  /* 0xff00000064ff7812 */ /* 0x000fc400078cc0ff */
[----:B------:R-:W-:Y:S02]  /*21d0*/  SEL R52, R67, R52, P3 ;  /* 0x0000003443347207 */ /* 0x000fe40001800000 */
[----:B------:R-:W-:Y:S02]  /*21e0*/  F2FP.BF16.PACK_AB R66, R86, R75 ;  /* 0x0000004b5642723e */ /* 0x000fe400000010ff */
[----:B------:R-:W-:Y:S02]  /*21f0*/  FSEL R93, R89, RZ, P5 ;  /* 0x000000ff595d7208 */ /* 0x000fe40002800000 */
[----:B------:R-:W-:Y:S02]  /*2200*/  SEL R72, R181, R56, P3 ;  /* 0x00000038b5487207 */ /* 0x000fe40001800000 */
[----:B------:R-:W-:Y:S02]  /*2210*/  SEL R74, R183, R58, P3 ;  /* 0x0000003ab74a7207 */ /* 0x000fe40001800000 */
[----:B------:R-:W-:Y:S01]  /*2220*/  F2FP.BF16.PACK_AB R67, R92, R77 ;  /* 0x0000004d5c43723e */ /* 0x000fe200000010ff */
[----:B------:R-:W-:Y:S01]  /*2230*/  IMAD.WIDE.U32 R76, R166, R87, c[0x0][0x248] ;  /* 0x00009200a64c7625 */ /* 0x000fe200078e0057 */
[----:B------:R-:W-:-:S02]  /*2240*/  SEL R75, R84, R59, P3 ;  /* 0x0000003b544b7207 */ /* 0x000fc40001800000 */
[----:B------:R-:W-:Y:S02]  /*2250*/  LOP3.LUT P5, RZ, R101, 0xff00, RZ, 0xc0, !PT ;  /* 0x0000ff0065ff7812 */ /* 0x000fe400078ac0ff */
[----:B0-----:R-:W-:Y:S01]  /*2260*/  FSEL R68, R90, RZ, P6 ;  /* 0x000000ff5a447208 */ /* 0x001fe20003000000 */
[----:B------:R-:W-:Y:S01]  /*2270*/  @P2 STG.E.128 [R78.64+0x10], R72 ;  /* 0x000010484e002986 */ /* 0x000fe2000c101d04 */
[C---:B------:R-:W-:Y:S01]  /*2280*/  SEL R53, R88.reuse, R53, P3 ;  /* 0x0000003558357207 */ /* 0x040fe20001800000 */
[----:B------:R-:W-:Y:S01]  /*2290*/  FMUL.FTZ R88, R88, c[0x0][0x1e8] ;  /* 0x00007a0058587a20 */ /* 0x000fe20000410000 */
[C---:B------:R-:W-:Y:S01]  /*22a0*/  SEL R59, R170.reuse, R59, P3 ;  /* 0x0000003baa3b7207 */ /* 0x040fe20001800000 */
[----:B------:R-:W-:Y:S01]  /*22b0*/  FMUL.FTZ R170, R170, c[0x0][0x1e8] ;  /* 0x00007a00aaaa7a20 */ /* 0x000fe20000410000 */
[----:B------:R-:W-:Y:S01]  /*22c0*/  @P0 F2FP.BF16.PACK_AB R85, RZ, R85 ;  /* 0x00000055ff55023e */ /* 0x000fe200000010ff */
[----:B------:R0:W-:Y:S01]  /*22d0*/  STG.E.128 [R76.64], R64 ;  /* 0x000000404c007986 */ /* 0x0001e2000c101d04 */
[----:B------:R-:W-:-:S02]  /*22e0*/  @P0 PRMT R63, R83, 0x7610, R63 ;  /* 0x00007610533f0816 */ /* 0x000fc4000000003f */
[----:B------:R-:W-:Y:S02]  /*22f0*/  @P2 MOV R70, 0x20 ;  /* 0x0000002000462802 */ /* 0x000fe40000000f00 */
[----:B------:R-:W-:Y:S02]  /*2300*/  FSEL R180, R178, RZ, P5 ;  /* 0x000000ffb2b47208 */ /* 0x000fe40002800000 */
[----:B------:R-:W-:Y:S01]  /*2310*/  LOP3.LUT P5, RZ, R100, 0xff00, RZ, 0xc0, !PT ;  /* 0x0000ff0064ff7812 */ /* 0x000fe200078ac0ff */
[----:B------:R-:W-:Y:S01]  /*2320*/  @P2 IMAD.WIDE.U32 R70, R169, R70, c[0x0][0x258] ;  /* 0x00009600a9462625 */ /* 0x000fe200078e0046 */
[----:B------:R-:W-:Y:S02]  /*2330*/  LOP3.LUT P1, RZ, R101, 0xff000000, RZ, 0xc0, !PT ;  /* 0xff00000065ff7812 */ /* 0x000fe4000782c0ff */
[----:B------:R-:W-:Y:S02]  /*2340*/  @P0 MOV R86, R96 ;  /* 0x0000006000560202 */ /* 0x000fe40000000f00 */
[----:B------:R-:W-:-:S02]  /*2350*/  @P0 PRMT R61, R61, 0x5410, R172 ;  /* 0x000054103d3d0816 */ /* 0x000fc400000000ac */
[----:B------:R-:W-:Y:S02]  /*2360*/  @P0 PRMT R62, R62, 0x5410, R82 ;  /* 0x000054103e3e0816 */ /* 0x000fe40000000052 */
[----:B------:R-:W-:Y:S02]  /*2370*/  @P0 PRMT R63, R63, 0x5410, R85 ;  /* 0x000054103f3f0816 */ /* 0x000fe40000000055 */
[----:B0-----:R-:W-:Y:S01]  /*2380*/  F2FP.BF16.PACK_AB R65, R68, R173 ;  /* 0x000000ad4441723e */ /* 0x001fe200000010ff */
[C---:B------:R-:W-:Y:S01]  /*2390*/  @P0 IMAD.WIDE.U32 R68, R166.reuse, R87, c[0x0][0x250] ;  /* 0x00009400a6440625 */ /* 0x040fe200078e0057 */
[----:B------:R-:W-:Y:S02]  /*23a0*/  SEL R56, R91, R56, P3 ;  /* 0x000000385b387207 */ /* 0x000fe40001800000 */
[----:B------:R-:W-:Y:S02]  /*23b0*/  SEL R58, R95, R58, P3 ;  /* 0x0000003a5f3a7207 */ /* 0x000fe40001800000 */
[----:B------:R-:W-:Y:S01]  /*23c0*/  IADD3 R78, R166, 0x100, RZ ;  /* 0x00000100a64e7810 */ /* 0x000fe20007ffe0ff */
[----:B------:R-:W-:Y:S01]  /*23d0*/  @P0 STG.E.128 [R68.64], R60 ;  /* 0x0000003c44000986 */ /* 0x000fe2000c101d04 */
[----:B------:R-:W-:-:S02]  /*23e0*/  FSEL R67, R170, RZ, P1 ;  /* 0x000000ffaa437208 */ /* 0x000fc40000800000 */
[----:B------:R-:W-:Y:S01]  /*23f0*/  FSEL R64, R88, RZ, P5 ;  /* 0x000000ff58407208 */ /* 0x000fe20002800000 */
[----:B------:R-:W-:Y:S01]  /*2400*/  IMAD.WIDE.U32 R72, R87, R78, c[0x0][0x248] ;  /* 0x0000920057487625 */ /* 0x000fe200078e004e */
[----:B------:R-:W-:Y:S01]  /*2410*/  @P0 LOP3.LUT P3, RZ, R86, 0xff, RZ, 0xc0, !PT ;  /* 0x000000ff56ff0812 */ /* 0x000fe2000786c0ff */
[----:B------:R-:W-:Y:S01]  /*2420*/  @P2 STG.E.128 [R70.64], R52 ;  /* 0x0000003446002986 */ /* 0x000fe2000c101d04 */
[----:B------:R-:W-:Y:S02]  /*2430*/  @P0 LOP3.LUT P1, RZ, R96, 0xff00, RZ, 0xc0, !PT ;  /* 0x0000ff0060ff0812 */ /* 0x000fe4000782c0ff */
[----:B------:R-:W-:Y:S01]  /*2440*/  F2FP.BF16.PACK_AB R67, R67, R182 ;  /* 0x000000b64343723e */ /* 0x000fe200000010ff */
[----:B------:R-:W-:Y:S01]  /*2450*/  @P2 STG.E.128 [R70.64+0x10], R56 ;  /* 0x0000103846002986 */ /* 0x000fe2000c101d04 */
[----:B------:R-:W-:Y:S02]  /*2460*/  F2FP.BF16.PACK_AB R66, R180, R177 ;  /* 0x000000b1b442723e */ /* 0x000fe400000010ff */
[----:B------:R-:W-:-:S02]  /*2470*/  F2FP.BF16.PACK_AB R64, R64, R93 ;  /* 0x0000005d4040723e */ /* 0x000fc400000010ff */
[C---:B------:R-:W-:Y:S02]  /*2480*/  @P0 LOP3.LUT P2, RZ, R96.reuse, 0xff0000, RZ, 0xc0, !PT ;  /* 0x00ff000060ff0812 */ /* 0x040fe4000784c0ff */
[----:B------:R-:W-:Y:S01]  /*2490*/  @P0 LOP3.LUT P5, RZ, R96, 0xff000000, RZ, 0xc0, !PT ;  /* 0xff00000060ff0812 */ /* 0x000fe200078ac0ff */
[----:B------:R0:W-:Y:S01]  /*24a0*/  STG.E.128 [R72.64], R64 ;  /* 0x0000004048007986 */ /* 0x0001e2000c101d04 */
[----:B------:R-:W-:Y:S02]  /*24b0*/  @P0 FSEL R74, R89, RZ, P3 ;  /* 0x000000ff594a0208 */ /* 0x000fe40001800000 */
[----:B------:R-:W-:Y:S02]  /*24c0*/  @P0 FSEL R75, R88, RZ, P1 ;  /* 0x000000ff584b0208 */ /* 0x000fe40000800000 */
[C---:B------:R-:W-:Y:S02]  /*24d0*/  @P0 LOP3.LUT P1, RZ, R97.reuse, 0xff, RZ, 0xc0, !PT ;  /* 0x000000ff61ff0812 */ /* 0x040fe4000782c0ff */
[----:B------:R-:W-:-:S02]  /*24e0*/  @P0 LOP3.LUT P3, RZ, R97, 0xff0000, RZ, 0xc0, !PT ;  /* 0x00ff000061ff0812 */ /* 0x000fc4000786c0ff */
[----:B------:R-:W-:Y:S02]  /*24f0*/  @P0 FSEL R76, R94, RZ, P2 ;  /* 0x000000ff5e4c0208 */ /* 0x000fe40001000000 */
[----:B------:R-:W-:Y:S02]  /*2500*/  @P0 FSEL R77, R90, RZ, P5 ;  /* 0x000000ff5a4d0208 */ /* 0x000fe40002800000 */
[C---:B------:R-:W-:Y:S02]  /*2510*/  @P0 LOP3.LUT P2, RZ, R97.reuse, 0xff00, RZ, 0xc0, !PT ;  /* 0x0000ff0061ff0812 */ /* 0x040fe4000784c0ff */
[----:B------:R-:W-:Y:S02]  /*2520*/  @P0 LOP3.LUT P5, RZ, R97, 0xff000000, RZ, 0xc0, !PT ;  /* 0xff00000061ff0812 */ /* 0x000fe400078ac0ff */
[----:B------:R-:W-:Y:S02]  /*2530*/  @P0 F2FP.BF16.PACK_AB R74, RZ, R74 ;  /* 0x0000004aff4a023e */ /* 0x000fe400000010ff */
[----:B0-----:R-:W-:-:S02]  /*2540*/  @P0 FSEL R64, R176, RZ, P1 ;  /* 0x000000ffb0400208 */ /* 0x001fc40000800000 */
[----:B------:R-:W-:Y:S02]  /*2550*/  @P0 FSEL R67, R179, RZ, P3 ;  /* 0x000000ffb3430208 */ /* 0x000fe40001800000 */
[----:B------:R-:W-:Y:S02]  /*2560*/  @P0 F2FP.BF16.PACK_AB R76, RZ, R76 ;  /* 0x0000004cff4c023e */ /* 0x000fe400000010ff */
[----:B------:R-:W-:Y:S02]  /*2570*/  @P0 FSEL R65, R178, RZ, P2 ;  /* 0x000000ffb2410208 */ /* 0x000fe40001000000 */
[----:B------:R-:W-:Y:S02]  /*2580*/  @P0 FSEL R68, R170, RZ, P5 ;  /* 0x000000ffaa440208 */ /* 0x000fe40002800000 */
[----:B------:R-:W-:Y:S02]  /*2590*/  @P0 F2FP.BF16.PACK_AB R64, RZ, R64 ;  /* 0x00000040ff40023e */ /* 0x000fe400000010ff */
[----:B------:R-:W-:-:S02]  /*25a0*/  @P0 F2FP.BF16.PACK_AB R67, RZ, R67 ;  /* 0x00000043ff43023e */ /* 0x000fc400000010ff */
[----:B------:R-:W-:Y:S02]  /*25b0*/  @P0 F2FP.BF16.PACK_AB R75, RZ, R75 ;  /* 0x0000004bff4b023e */ /* 0x000fe400000010ff */
[----:B------:R-:W-:Y:S02]  /*25c0*/  @P0 F2FP.BF16.PACK_AB R77, RZ, R77 ;  /* 0x0000004dff4d023e */ /* 0x000fe400000010ff */
[----:B------:R-:W-:Y:S02]  /*25d0*/  @P0 F2FP.BF16.PACK_AB R66, RZ, R65 ;  /* 0x00000041ff42023e */ /* 0x000fe400000010ff */
[----:B------:R-:W-:Y:S02]  /*25e0*/  @P0 F2FP.BF16.PACK_AB R68, RZ, R68 ;  /* 0x00000044ff44023e */ /* 0x000fe400000010ff */
[----:B------:R-:W-:Y:S02]  /*25f0*/  @P0 PRMT R60, R74, 0x7610, R60 ;  /* 0x000076104a3c0816 */ /* 0x000fe4000000003c */
[----:B------:R-:W-:-:S02]  /*2600*/  @P0 PRMT R61, R76, 0x7610, R61 ;  /* 0x000076104c3d0816 */ /* 0x000fc4000000003d */
[----:B------:R-:W-:Y:S01]  /*2610*/  @P0 PRMT R62, R64, 0x7610, R62 ;  /* 0x00007610403e0816 */ /* 0x000fe2000000003e */
[----:B------:R-:W-:Y:S01]  /*2620*/  @P0 IMAD.WIDE.U32 R64, R87, R78, c[0x0][0x250] ;  /* 0x0000940057400625 */ /* 0x000fe200078e004e */
[----:B------:R-:W-:Y:S02]  /*2630*/  @P0 PRMT R63, R67, 0x7610, R63 ;  /* 0x00007610433f0816 */ /* 0x000fe4000000003f */
[----:B------:R-:W-:Y:S02]  /*2640*/  @P0 PRMT R60, R60, 0x5410, R75 ;  /* 0x000054103c3c0816 */ /* 0x000fe4000000004b */
        /* <DEDUP_REMOVED lines=8> */
.L_x_741:
[----:B------:R-:W-:Y:S01]  /*26d0*/  MOV R100, R102 ;  /* 0x0000006600647202 */ /* 0x000fe20000000f00 */
[----:B------:R-:W-:Y:S01]  /*26e0*/  IMAD.MOV.U32 R6, RZ, RZ, R157 ;  /* 0x000000ffff067224 */ /* 0x000fe200078e009d */
[----:B------:R-:W-:Y:S01]  /*26f0*/  MOV R102, R104 ;  /* 0x0000006800667202 */ /* 0x000fe20000000f00 */
[----:B------:R-:W-:Y:S01]  /*2700*/  IMAD.MOV.U32 R25, RZ, RZ, R125 ;  /* 0x000000ffff197224 */ /* 0x000fe200078e007d */
[----:B------:R-:W-:Y:S02]  /*2710*/  MOV R22, R116 ;  /* 0x0000007400167202 */ /* 0x000fe40000000f00 */
[----:B------:R-:W-:Y:S02]  /*2720*/  MOV R26, R128 ;  /* 0x00000080001a7202 */ /* 0x000fe40000000f00 */
[----:B------:R-:W-:Y:S02]  /*2730*/  MOV R30, R140 ;  /* 0x0000008c001e7202 */ /* 0x000fe40000000f00 */
[----:B------:R-:W-:-:S02]  /*2740*/  MOV R104, R106 ;  /* 0x0000006a00687202 */ /* 0x000fc40000000f00 */
[----:B------:R-:W-:Y:S01]  /*2750*/  MOV R116, R118 ;  /* 0x0000007600747202 */ /* 0x000fe20000000f00 */
[----:B------:R-:W-:Y:S01]  /*2760*/  IMAD.MOV.U32 R118, RZ, RZ, R120 ;  /* 0x000000ffff767224 */ /* 0x000fe200078e0078 */
        /* <DEDUP_REMOVED lines=37> */
.L_x_738:
        /* <DEDUP_REMOVED lines=27> */
.L_x_739:
[----:B------:R-:W-:Y:S01]  /*2b70*/  HFMA2.MMA R73, -RZ, RZ, 0, 9.5367431640625e-07 ;  /* 0x00000010ff497435 */ /* 0x000fe200000001ff */
[----:B------:R-:W-:Y:S01]  /*2b80*/  MOV R68, R72 ;  /* 0x0000004800447202 */ /* 0x000fe20000000f00 */
[----:B------:R-:W-:Y:S01]  /*2b90*/  IMAD.MOV.U32 R70, RZ, RZ, 0x1f ;  /* 0x0000001fff467424 */ /* 0x000fe200078e00ff */
[----:B------:R-:W-:-:S02]  /*2ba0*/  MOV R75, 0xffffffff ;  /* 0xffffffff004b7802 */ /* 0x000fc40000000f00 */
[----:B------:R-:W-:Y:S02]  /*2bb0*/  MOV R64, 0x2bd0 ;  /* 0x00002bd000407802 */ /* 0x000fe40000000f00 */
[----:B-----5:R-:W-:Y:S05]  /*2bc0*/  CALL.REL.NOINC `($__internal_53_$__cuda_sm70_shflsync_down_p) ;  /* 0x0000046000007944 */ /* 0x020fea0003c00000 */
[----:B-1----:R-:W-:Y:S01]  /*2bd0*/  MOV R67, R68 ;  /* 0x0000004400437202 */ /* 0x002fe20000000f00 */
[----:B0-----:R-:W-:Y:S05]  /*2be0*/  BRA `(.L_x_743) ;  /* 0xffffe94000007947 */ /* 0x001fea000383ffff */
.L_x_740:
[----:B------:R-:W-:Y:S01]  /*2bf0*/  HFMA2.MMA R73, -RZ, RZ, 0, 9.5367431640625e-07 ;  /* 0x00000010ff497435 */ /* 0x000fe200000001ff */
[----:B------:R-:W-:Y:S02]  /*2c00*/  MOV R68, R69 ;  /* 0x0000004500447202 */ /* 0x000fe40000000f00 */
[----:B------:R-:W-:Y:S02]  /*2c10*/  MOV R70, 0x1f ;  /* 0x0000001f00467802 */ /* 0x000fe40000000f00 */
[----:B------:R-:W-:Y:S02]  /*2c20*/  MOV R75, 0xffffffff ;  /* 0xffffffff004b7802 */ /* 0x000fe40000000f00 */
[----:B------:R-:W-:Y:S02]  /*2c30*/  MOV R64, 0x2c50 ;  /* 0x00002c5000407802 */ /* 0x000fe40000000f00 */
[----:B01---5:R-:W-:Y:S05]  /*2c40*/  CALL.REL.NOINC `($__internal_53_$__cuda_sm70_shflsync_down_p) ;  /* 0x000003e000007944 */ /* 0x023fea0003c00000 */
[----:B------:R-:W-:Y:S01]  /*2c50*/  FADD.FTZ R72, R72, R67 ;  /* 0x0000004348487221 */ /* 0x000fe20000010000 */
[----:B0-----:R-:W-:Y:S01]  /*2c60*/  HFMA2.MMA R73, -RZ, RZ, 0, 4.76837158203125e-07 ;  /* 0x00000008ff497435 */ /* 0x001fe200000001ff */
[----:B-1----:R-:W-:Y:S01]  /*2c70*/  FADD.FTZ R69, R69, R68 ;  /* 0x0000004445457221 */ /* 0x002fe20000010000 */
[----:B------:R-:W-:-:S02]  /*2c80*/  MOV R70, 0x1f ;  /* 0x0000001f00467802 */ /* 0x000fc40000000f00 */
[----:B------:R-:W-:Y:S02]  /*2c90*/  MOV R75, 0xffffffff ;  /* 0xffffffff004b7802 */ /* 0x000fe40000000f00 */
[----:B------:R-:W-:Y:S02]  /*2ca0*/  MOV R68, R72 ;  /* 0x0000004800447202 */ /* 0x000fe40000000f00 */
[----:B------:R-:W-:Y:S02]  /*2cb0*/  MOV R64, 0x2cd0 ;  /* 0x00002cd000407802 */ /* 0x000fe40000000f00 */
[----:B------:R-:W-:Y:S05]  /*2cc0*/  CALL.REL.NOINC `($__internal_53_$__cuda_sm70_shflsync_down_p) ;  /* 0x0000036000007944 */ /* 0x000fea0003c00000 */
[----:B0-----:R-:W-:Y:S01]  /*2cd0*/  HFMA2.MMA R73, -RZ, RZ, 0, 4.76837158203125e-07 ;  /* 0x00000008ff497435 */ /* 0x001fe200000001ff */
[----:B-1----:R-:W-:Y:S01]  /*2ce0*/  MOV R67, R68 ;  /* 0x0000004400437202 */ /* 0x002fe20000000f00 */
[----:B------:R-:W-:Y:S01]  /*2cf0*/  IMAD.MOV.U32 R75, RZ, RZ, -0x1 ;  /* 0xffffffffff4b7424 */ /* 0x000fe200078e00ff */
[----:B------:R-:W-:Y:S02]  /*2d00*/  MOV R68, R69 ;  /* 0x0000004500447202 */ /* 0x000fe40000000f00 */
[----:B------:R-:W-:Y:S02]  /*2d10*/  MOV R70, 0x1f ;  /* 0x0000001f00467802 */ /* 0x000fe40000000f00 */
[----:B------:R-:W-:-:S02]  /*2d20*/  MOV R64, 0x2d40 ;  /* 0x00002d4000407802 */ /* 0x000fc40000000f00 */
[----:B------:R-:W-:Y:S05]  /*2d30*/  CALL.REL.NOINC `($__internal_53_$__cuda_sm70_shflsync_down_p) ;  /* 0x000002f000007944 */ /* 0x000fea0003c00000 */
[----:B------:R-:W-:Y:S01]  /*2d40*/  FADD.FTZ R72, R67, R72 ;  /* 0x0000004843487221 */ /* 0x000fe20000010000 */
[----:B0-----:R-:W-:Y:S01]  /*2d50*/  HFMA2.MMA R73, -RZ, RZ, 0, 2.384185791015625e-07 ;  /* 0x00000004ff497435 */ /* 0x001fe200000001ff */
[----:B-1----:R-:W-:Y:S01]  /*2d60*/  FADD.FTZ R69, R69, R68 ;  /* 0x0000004445457221 */ /* 0x002fe20000010000 */
[----:B------:R-:W-:-:S02]  /*2d70*/  MOV R70, 0x1f ;  /* 0x0000001f00467802 */ /* 0x000fc40000000f00 */
[----:B------:R-:W-:Y:S02]  /*2d80*/  MOV R75, 0xffffffff ;  /* 0xffffffff004b7802 */ /* 0x000fe40000000f00 */
[----:B------:R-:W-:Y:S02]  /*2d90*/  MOV R68, R72 ;  /* 0x0000004800447202 */ /* 0x000fe40000000f00 */
[----:B------:R-:W-:Y:S02]  /*2da0*/  MOV R64, 0x2dc0 ;  /* 0x00002dc000407802 */ /* 0x000fe40000000f00 */
[----:B------:R-:W-:Y:S05]  /*2db0*/  CALL.REL.NOINC `($__internal_53_$__cuda_sm70_shflsync_down_p) ;  /* 0x0000027000007944 */ /* 0x000fea0003c00000 */
[----:B0-----:R-:W-:Y:S01]  /*2dc0*/  HFMA2.MMA R73, -RZ, RZ, 0, 2.384185791015625e-07 ;  /* 0x00000004ff497435 */ /* 0x001fe200000001ff */
[----:B-1----:R-:W-:Y:S02]  /*2dd0*/  MOV R67, R68 ;  /* 0x0000004400437202 */ /* 0x002fe40000000f00 */
[----:B------:R-:W-:Y:S02]  /*2de0*/  MOV R68, R69 ;  /* 0x0000004500447202 */ /* 0x000fe40000000f00 */
[----:B------:R-:W-:Y:S02]  /*2df0*/  MOV R70, 0x1f ;  /* 0x0000001f00467802 */ /* 0x000fe40000000f00 */
[----:B------:R-:W-:-:S02]  /*2e00*/  MOV R75, 0xffffffff ;  /* 0xffffffff004b7802 */ /* 0x000fc40000000f00 */
[----:B------:R-:W-:Y:S02]  /*2e10*/  MOV R64, 0x2e30 ;  /* 0x00002e3000407802 */ /* 0x000fe40000000f00 */
[----:B------:R-:W-:Y:S05]  /*2e20*/  CALL.REL.NOINC `($__internal_53_$__cuda_sm70_shflsync_down_p) ;  /* 0x0000020000007944 */ /* 0x000fea0003c00000 */
[----:B------:R-:W-:Y:S01]  /*2e30*/  FADD.FTZ R72, R67, R72 ;  /* 0x0000004843487221 */ /* 0x000fe20000010000 */
[----:B0-----:R-:W-:Y:S01]  /*2e40*/  HFMA2.MMA R73, -RZ, RZ, 0, 1.1920928955078125e-07 ;  /* 0x00000002ff497435 */ /* 0x001fe200000001ff */
[----:B-1----:R-:W-:Y:S01]  /*2e50*/  FADD.FTZ R71, R69, R68 ;  /* 0x0000004445477221 */ /* 0x002fe20000010000 */
[----:B------:R-:W-:Y:S02]  /*2e60*/  MOV R70, 0x1f ;  /* 0x0000001f00467802 */ /* 0x000fe40000000f00 */
[----:B------:R-:W-:Y:S02]  /*2e70*/  MOV R75, 0xffffffff ;  /* 0xffffffff004b7802 */ /* 0x000fe40000000f00 */
[----:B------:R-:W-:Y:S02]  /*2e80*/  MOV R68, R72 ;  /* 0x0000004800447202 */ /* 0x000fe40000000f00 */
[----:B------:R-:W-:Y:S02]  /*2e90*/  MOV R64, 0x2eb0 ;  /* 0x00002eb000407802 */ /* 0x000fe40000000f00 */
[----:B------:R-:W-:Y:S05]  /*2ea0*/  CALL.REL.NOINC `($__internal_53_$__cuda_sm70_shflsync_down_p) ;  /* 0x0000018000007944 */ /* 0x000fea0003c00000 */
[----:B0-----:R-:W-:Y:S01]  /*2eb0*/  HFMA2.MMA R73, -RZ, RZ, 0, 1.1920928955078125e-07 ;  /* 0x00000002ff497435 */ /* 0x001fe200000001ff */
[----:B-1----:R-:W-:Y:S01]  /*2ec0*/  MOV R67, R68 ;  /* 0x0000004400437202 */ /* 0x002fe20000000f00 */
[----:B------:R-:W-:Y:S01]  /*2ed0*/  IMAD.MOV.U32 R68, RZ, RZ, R71 ;  /* 0x000000ffff447224 */ /* 0x000fe200078e0047 */
[----:B------:R-:W-:-:S02]  /*2ee0*/  MOV R70, 0x1f ;  /* 0x0000001f00467802 */ /* 0x000fc40000000f00 */
[----:B------:R-:W-:Y:S02]  /*2ef0*/  MOV R75, 0xffffffff ;  /* 0xffffffff004b7802 */ /* 0x000fe40000000f00 */
[----:B------:R-:W-:Y:S02]  /*2f00*/  MOV R64, 0x2f20 ;  /* 0x00002f2000407802 */ /* 0x000fe40000000f00 */
[----:B------:R-:W-:Y:S05]  /*2f10*/  CALL.REL.NOINC `($__internal_53_$__cuda_sm70_shflsync_down_p) ;  /* 0x0000011000007944 */ /* 0x000fea0003c00000 */
[----:B------:R-:W-:Y:S01]  /*2f20*/  FADD.FTZ R69, R67, R72 ;  /* 0x0000004843457221 */ /* 0x000fe20000010000 */
[----:B0-----:R-:W-:Y:S01]  /*2f30*/  HFMA2.MMA R73, -RZ, RZ, 0, 5.9604644775390625e-08 ;  /* 0x00000001ff497435 */ /* 0x001fe200000001ff */
[----:B-1----:R-:W-:Y:S01]  /*2f40*/  FADD.FTZ R71, R71, R68 ;  /* 0x0000004447477221 */ /* 0x002fe20000010000 */
[----:B------:R-:W-:Y:S02]  /*2f50*/  MOV R70, 0x1f ;  /* 0x0000001f00467802 */ /* 0x000fe40000000f00 */
[----:B------:R-:W-:Y:S02]  /*2f60*/  MOV R75, 0xffffffff ;  /* 0xffffffff004b7802 */ /* 0x000fe40000000f00 */
[----:B------:R-:W-:Y:S02]  /*2f70*/  MOV R68, R69 ;  /* 0x0000004500447202 */ /* 0x000fe40000000f00 */
[----:B------:R-:W-:-:S02]  /*2f80*/  MOV R64, 0x2fa0 ;  /* 0x00002fa000407802 */ /* 0x000fc40000000f00 */
[----:B------:R-:W-:Y:S05]  /*2f90*/  CALL.REL.NOINC `($__internal_53_$__cuda_sm70_shflsync_down_p) ;  /* 0x0000009000007944 */ /* 0x000fea0003c00000 */
[----:B0-----:R-:W-:Y:S01]  /*2fa0*/  HFMA2.MMA R73, -RZ, RZ, 0, 5.9604644775390625e-08 ;  /* 0x00000001ff497435 */ /* 0x001fe200000001ff */
[----:B-1----:R-:W-:-:S02]  /*2fb0*/  MOV R80, R68 ;  /* 0x0000004400507202 */ /* 0x002fc40000000f00 */
[----:B------:R-:W-:Y:S02]  /*2fc0*/  MOV R68, R71 ;  /* 0x0000004700447202 */ /* 0x000fe40000000f00 */
[----:B------:R-:W-:Y:S02]  /*2fd0*/  MOV R70, 0x1f ;  /* 0x0000001f00467802 */ /* 0x000fe40000000f00 */
[----:B------:R-:W-:Y:S02]  /*2fe0*/  MOV R75, 0xffffffff ;  /* 0xffffffff004b7802 */ /* 0x000fe40000000f00 */
[----:B------:R-:W-:Y:S02]  /*2ff0*/  MOV R64, 0x3010 ;  /* 0x0000301000407802 */ /* 0x000fe40000000f00 */
[----:B------:R-:W-:Y:S05]  /*3000*/  CALL.REL.NOINC `($__internal_53_$__cuda_sm70_shflsync_down_p) ;  /* 0x0000002000007944 */ /* 0x000fea0003c00000 */
[----:B-1----:R-:W-:Y:S01]  /*3010*/  MOV R64, R68 ;  /* 0x0000004400407202 */ /* 0x002fe20000000f00 */
[----:B0-----:R-:W-:Y:S05]  /*3020*/  BRA `(.L_x_744) ;  /* 0xffffe62000007947 */ /* 0x001fea000383ffff */
        .weak           $__internal_53_$__cuda_sm70_shflsync_down_p
        .type           $__internal_53_$__cuda_sm70_shflsync_down_p,@function
        .size           $__internal_53_$__cuda_sm70_shflsync_down_p,(.L_x_1816 - $__internal_53_$__cuda_sm70_shflsync_down_p)
$__internal_53_$__cuda_sm70_shflsync_down_p:
[----:B------:R-:W-:Y:S01]  /*3030*/  HFMA2.MMA R65, -RZ, RZ, 0, 0 ;  /* 0x00000000ff417435 */ /* 0x000fe200000001ff */
[----:B------:R-:W-:Y:S04]  /*3040*/  WARPSYNC R75 ;  /* 0x0000004b00007348 */ /* 0x000fe80003800000 */
[----:B------:R0:W1:Y:S01]  /*3050*/  SHFL.DOWN PT, R68, R68, R73, R70 ;  /* 0x0800004944447389 */ /* 0x00006200000e0046 */
[----:B------:R-:W-:Y:S05]  /*3060*/  RET.REL.NODEC R64 `(_ZN10layer_norm31ln_parallel_residual_bwd_kernelINS_13Kernel_traitsIf13__nv_bfloat16fS2_fjLj4096ELj1ELj1ELj8ELj16ENS_18Kernel_traits_baseILj4096EfS2_fS2_fjLj256EEEEELb1ELb0ELb1EEEvNS_9BwdParamsE) ;  /* 0xffffcf9040007950 */ /* 0x000fea0003c3ffff */
.L_x_745:
        /* <DEDUP_REMOVED lines=9> */
.L_x_1816:


//--------------------- .text._ZN10layer_norm22ln_bwd_finalize_kernelINS_22Kernel_traits_finalizeILj4096Ef13__nv_bfloat16fS2_fjLb0ELj1024ELj4ENS_18Kernel_traits_baseILj4096EfS2_fS2_fjLj1024EEEEELb0ELb0EEEvNS_9BwdParamsE --------------------------
	.section	.text._ZN10layer_norm22ln_bwd_finalize_kernelINS_22Kernel_traits_finalizeILj4096Ef13__nv_bfloat16fS2_fjLb0ELj1024ELj4ENS_18Kernel_traits_baseILj4096EfS2_fS2_fjLj1024EEEEELb0ELb0EEEvNS_9BwdParamsE,"ax",@progbits
	.sectioninfo	@"SHI_REGISTERS=30"
	.align	128
        .global         _ZN10layer_norm22ln_bwd_finalize_kernelINS_22Kernel_traits_finalizeILj4096Ef13__nv_bfloat16fS2_fjLb0ELj1024ELj4ENS_18Kernel_traits_baseILj4096EfS2_fS2_fjLj1024EEEEELb0ELb0EEEvNS_9BwdParamsE
        .type           _ZN10layer_norm22ln_bwd_finalize_kernelINS_22Kernel_traits_finalizeILj4096Ef13__nv_bfloat16fS2_fjLb0ELj1024ELj4ENS_18Kernel_traits_baseILj4096EfS2_fS2_fjLj1024EEEEELb0ELb0EEEvNS_9BwdParamsE,@function
        .size           _ZN10layer_norm22ln_bwd_finalize_kernelINS_22Kernel_traits_finalizeILj4096Ef13__nv_bfloat16fS2_fjLb0ELj1024ELj4ENS_18Kernel_traits_baseILj4096EfS2_fS2_fjLj1024EEEEELb0ELb0EEEvNS_9BwdParamsE,(.L_x_1817 - _ZN10layer_norm22ln_bwd_finalize_kernelINS_22Kernel_traits_finalizeILj4096Ef13__nv_bfloat16fS2_fjLb0ELj1024ELj4ENS_18Kernel_traits_baseILj4096EfS2_fS2_fjLj1024EEEEELb0ELb0EEEvNS_9BwdParamsE)
        .other          _ZN10layer_norm22ln_bwd_finalize_kernelINS_22Kernel_traits_finalizeILj4096Ef13__nv_bfloat16fS2_fjLb0ELj1024ELj4ENS_18Kernel_traits_baseILj4096EfS2_fS2_fjLj1024EEEEELb0ELb0EEEvNS_9BwdParamsE,@"STO_CUDA_ENTRY STV_DEFAULT"
_ZN10layer_norm22ln_bwd_finalize_kernelINS_22Kernel_traits_finalizeILj4096Ef13__nv_bfloat16fS2_fjLb0ELj1024ELj4ENS_18Kernel_traits_baseILj4096EfS2_fS2_fjLj1024EEEEELb0ELb0EEEvNS_9BwdParamsE:
.text._ZN10layer_norm22ln_bwd_finalize_kernelINS_22Kernel_traits_finalizeILj4096Ef13__nv_bfloat16fS2_fjLb0ELj1024ELj4ENS_18Kernel_traits_baseILj4096EfS2_fS2_fjLj1024EEEEELb0ELb0EEEvNS_9BwdParamsE:
        /* <DEDUP_REMOVED lines=19> */
.L_x_759:
        /* <DEDUP_REMOVED lines=28> */
.L_x_750:
        /* <DEDUP_REMOVED lines=35> */
.L_x_749:
[----:B------:R-:W-:Y:S05]  /*0520*/  BSYNC B1 ;  /* 0x0000000000017941 */ /* 0x000fea0003800000 */
.L_x_748:
        /* <DEDUP_REMOVED lines=23> */
.L_x_752:
[----:B------:R-:W-:Y:S05]  /*06a0*/  BSYNC B1 ;  /* 0x0000000000017941 */ /* 0x000fea0003800000 */
.L_x_751:
        /* <DEDUP_REMOVED lines=11> */
.L_x_753:
[----:B------:R-:W-:Y:S05]  /*0760*/  BSYNC B1 ;  /* 0x0000000000017941 */ /* 0x000fea0003800000 */
.L_x_747:
[----:B------:R-:W-:Y:S05]  /*0770*/  BSYNC B0 ;  /* 0x0000000000007941 */ /* 0x000fea0003800000 */
.L_x_746:
        /* <DEDUP_REMOVED lines=11> */
.L_x_760:
        /* <DEDUP_REMOVED lines=18> */
.L_x_761:
[----:B---3--:R-:W-:Y:S02]  /*0950*/  FADD.FTZ R4, R4, R9 ;  /* 0x0000000904047221 */ /* 0x008fe40000010000 */
[----:B-12---:R-:W-:-:S03]  /*0960*/  FADD.FTZ R6, R5, R6 ;  /* 0x0000000605067221 */ /* 0x006fc60000010000 */
[----:B------:R1:W-:Y:S04]  /*0970*/  @!P1 STS [R17.X4+0x2000], R4 ;  /* 0x0020000411009388 */ /* 0x0003e80000004800 */
[----:B------:R1:W-:Y:S02]  /*0980*/  @!P1 STS [R17.X4+0x2080], R6 ;  /* 0x0020800611009388 */ /* 0x0003e40000004800 */
.L_x_754:
        /* <DEDUP_REMOVED lines=15> */
.L_x_758:
[----:B------:R-:W-:Y:S05]  /*0a80*/  BSYNC B0 ;  /* 0x0000000000007941 */ /* 0x000fea0003800000 */
.L_x_757:
[C---:B------:R-:W-:Y:S02]  /*0a90*/  ISETP.GT.U32.AND P1, PT, R18.reuse, -0x1001, PT ;  /* 0xffffefff1200780c */ /* 0x040fe40003f24070 */
[----:B------:R-:W-:Y:S02]  /*0aa0*/  IADD3 R18, R18, 0x1000, RZ ;  /* 0x0000100012127810 */ /* 0x000fe40007ffe0ff */
[----:B------:R-:W-:-:S09]  /*0ab0*/  IADD3 R19, R19, 0x800, RZ ;  /* 0x0000080013137810 */ /* 0x000fd20007ffe0ff */
[----:B01----:R-:W-:Y:S05]  /*0ac0*/  @P1 BRA `(.L_x_759) ;  /* 0xfffff66000001947 */ /* 0x003fea000383ffff */
[----:B------:R-:W-:Y:S05]  /*0ad0*/  EXIT ;  /* 0x000000000000794d */ /* 0x000fea0003800000 */
.L_x_755:
[----:B--2---:R-:W-:Y:S01]  /*0ae0*/  IMAD.MOV.U32 R9, RZ, RZ, R5 ;  /* 0x000000ffff097224 */ /* 0x004fe200078e0005 */
[----:B------:R-:W-:Y:S01]  /*0af0*/  MOV R8, 0x1 ;  /* 0x0000000100087802 */ /* 0x000fe20000000f00 */
[----:B------:R-:W-:Y:S01]  /*0b00*/  IMAD.MOV.U32 R7, RZ, RZ, 0x1f ;  /* 0x0000001fff077424 */ /* 0x000fe200078e00ff */
[----:B------:R-:W-:Y:S02]  /*0b10*/  MOV R10, 0xffffffff ;  /* 0xffffffff000a7802 */ /* 0x000fe40000000f00 */
[----:B------:R-:W-:Y:S02]  /*0b20*/  MOV R2, 0xb40 ;  /* 0x00000b4000027802 */ /* 0x000fe40000000f00 */
[----:B01----:R-:W-:Y:S05]  /*0b30*/  CALL.REL.NOINC `($__internal_54_$__cuda_sm70_shflsync_bfly_p) ;  /* 0x000003b000007944 */ /* 0x003fea0003c00000 */
[----:B-1----:R-:W-:Y:S01]  /*0b40*/  IMAD.MOV.U32 R2, RZ, RZ, R7 ;  /* 0x000000ffff027224 */ /* 0x002fe200078e0007 */
[----:B0-----:R-:W-:Y:S05]  /*0b50*/  BRA `(.L_x_760) ;  /* 0xfffffcd000007947 */ /* 0x001fea000383ffff */
.L_x_756:
[----:B------:R-:W-:Y:S01]  /*0b60*/  HFMA2.MMA R8, -RZ, RZ, 0, 1.1920928955078125e-07 ;  /* 0x00000002ff087435 */ /* 0x000fe200000001ff */
[----:B------:R-:W-:Y:S01]  /*0b70*/  MOV R7, 0x1f ;  /* 0x0000001f00077802 */ /* 0x000fe20000000f00 */
[----:B------:R-:W-:Y:S01]  /*0b80*/  IMAD.MOV.U32 R10, RZ, RZ, -0x1 ;  /* 0xffffffffff0a7424 */ /* 0x000fe200078e00ff */
[----:B------:R-:W-:-:S03]  /*0b90*/  MOV R2, 0xbb0 ;  /* 0x00000bb000027802 */ /* 0x000fc60000000f00 */
[----:B012---:R-:W-:Y:S05]  /*0ba0*/  CALL.REL.NOINC `($__internal_54_$__cuda_sm70_shflsync_bfly_p) ;  /* 0x0000034000007944 */ /* 0x007fea0003c00000 */
[----:B0-----:R-:W-:Y:S01]  /*0bb0*/  HFMA2.MMA R8, -RZ, RZ, 0, 2.384185791015625e-07 ;  /* 0x00000004ff087435 */ /* 0x001fe200000001ff */
[----:B-1----:R-:W-:Y:S01]  /*0bc0*/  FADD.FTZ R9, R9, R7 ;  /* 0x0000000709097221 */ /* 0x002fe20000010000 */
[----:B------:R-:W-:Y:S01]  /*0bd0*/  MOV R7, 0x1f ;  /* 0x0000001f00077802 */ /* 0x000fe20000000f00 */
[----:B------:R-:W-:Y:S01]  /*0be0*/  IMAD.MOV.U32 R10, RZ, RZ, -0x1 ;  /* 0xffffffffff0a7424 */ /* 0x000fe200078e00ff */
[----:B------:R-:W-:-:S02]  /*0bf0*/  MOV R2, 0xc10 ;  /* 0x00000c1000027802 */ /* 0x000fc40000000f00 */
[----:B------:R-:W-:Y:S05]  /*0c00*/  CALL.REL.NOINC `($__internal_54_$__cuda_sm70_shflsync_bfly_p) ;  /* 0x000002e000007944 */ /* 0x000fea0003c00000 */
[----:B0-----:R-:W-:Y:S01]  /*0c10*/  HFMA2.MMA R8, -RZ, RZ, 0, 4.76837158203125e-07 ;  /* 0x00000008ff087435 */ /* 0x001fe200000001ff */
[----:B-1----:R-:W-:Y:S01]  /*0c20*/  FADD.FTZ R9, R9, R7 ;  /* 0x0000000709097221 */ /* 0x002fe20000010000 */
[----:B------:R-:W-:Y:S01]  /*0c30*/  MOV R7, 0x1f ;  /* 0x0000001f00077802 */ /* 0x000fe20000000f00 */
[----:B------:R-:W-:Y:S01]  /*0c40*/  IMAD.MOV.U32 R10, RZ, RZ, -0x1 ;  /* 0xffffffffff0a7424 */ /* 0x000fe200078e00ff */
[----:B------:R-:W-:-:S02]  /*0c50*/  MOV R2, 0xc70 ;  /* 0x00000c7000027802 */ /* 0x000fc40000000f00 */
[----:B------:R-:W-:Y:S05]  /*0c60*/  CALL.REL.NOINC `($__internal_54_$__cuda_sm70_shflsync_bfly_p) ;  /* 0x0000028000007944 */ /* 0x000fea0003c00000 */
[----:B-1----:R-:W-:Y:S01]  /*0c70*/  FADD.FTZ R6, R9, R7 ;  /* 0x0000000709067221 */ /* 0x002fe20000010000 */
[----:B0-----:R-:W-:Y:S01]  /*0c80*/  HFMA2.MMA R8, -RZ, RZ, 0, 9.5367431640625e-07 ;  /* 0x00000010ff087435 */ /* 0x001fe200000001ff */
[----:B------:R-:W-:Y:S01]  /*0c90*/  MOV R7, 0x1f ;  /* 0x0000001f00077802 */ /* 0x000fe20000000f00 */
[----:B------:R-:W-:Y:S01]  /*0ca0*/  IMAD.MOV.U32 R10, RZ, RZ, -0x1 ;  /* 0xffffffffff0a7424 */ /* 0x000fe200078e00ff */
[----:B------:R-:W-:-:S02]  /*0cb0*/  MOV R2, 0xce0 ;  /* 0x00000ce000027802 */ /* 0x000fc40000000f00 */
[----:B------:R-:W-:Y:S02]  /*0cc0*/  MOV R9, R6 ;  /* 0x0000000600097202 */ /* 0x000fe40000000f00 */
[----:B------:R-:W-:Y:S05]  /*0cd0*/  CALL.REL.NOINC `($__internal_54_$__cuda_sm70_shflsync_bfly_p) ;  /* 0x0000021000007944 */ /* 0x000fea0003c00000 */
[----:B0-----:R-:W-:Y:S01]  /*0ce0*/  HFMA2.MMA R8, -RZ, RZ, 0, 5.9604644775390625e-08 ;  /* 0x00000001ff087435 */ /* 0x001fe200000001ff */
[----:B-1----:R-:W-:Y:S01]  /*0cf0*/  MOV R5, R7 ;  /* 0x0000000700057202 */ /* 0x002fe20000000f00 */
[----:B------:R-:W-:Y:S01]  /*0d00*/  IMAD.MOV.U32 R9, RZ, RZ, R4 ;  /* 0x000000ffff097224 */ /* 0x000fe200078e0004 */
[----:B------:R-:W-:Y:S01]  /*0d10*/  MOV R7, 0x1f ;  /* 0x0000001f00077802 */ /* 0x000fe20000000f00 */
[----:B------:R-:W-:Y:S01]  /*0d20*/  IMAD.MOV.U32 R10, RZ, RZ, -0x1 ;  /* 0xffffffffff0a7424 */ /* 0x000fe200078e00ff */
[----:B------:R-:W-:Y:S02]  /*0d30*/  MOV R2, 0xd50 ;  /* 0x00000d5000027802 */ /* 0x000fe40000000f00 */
[----:B------:R-:W-:Y:S05]  /*0d40*/  CALL.REL.NOINC `($__internal_54_$__cuda_sm70_shflsync_bfly_p) ;  /* 0x000001a000007944 */ /* 0x000fea0003c00000 */
[----:B0-----:R-:W-:Y:S01]  /*0d50*/  HFMA2.MMA R8, -RZ, RZ, 0, 1.1920928955078125e-07 ;  /* 0x00000002ff087435 */ /* 0x001fe200000001ff */
[----:B-1----:R-:W-:Y:S01]  /*0d60*/  FADD.FTZ R9, R4, R7 ;  /* 0x0000000704097221 */ /* 0x002fe20000010000 */
[----:B------:R-:W-:Y:S01]  /*0d70*/  MOV R7, 0x1f ;  /* 0x0000001f00077802 */ /* 0x000fe20000000f00 */
[----:B------:R-:W-:Y:S01]  /*0d80*/  IMAD.MOV.U32 R10, RZ, RZ, -0x1 ;  /* 0xffffffffff0a7424 */ /* 0x000fe200078e00ff */
[----:B------:R-:W-:Y:S02]  /*0d90*/  MOV R2, 0xdb0 ;  /* 0x00000db000027802 */ /* 0x000fe40000000f00 */
[----:B------:R-:W-:Y:S05]  /*0da0*/  CALL.REL.NOINC `($__internal_54_$__cuda_sm70_shflsync_bfly_p) ;  /* 0x0000014000007944 */ /* 0x000fea0003c00000 */
        /* <DEDUP_REMOVED lines=12> */
[----:B0-----:R-:W-:Y:S01]  /*0e70*/  HFMA2.MMA R8, -RZ, RZ, 0, 9.5367431640625e-07 ;  /* 0x00000010ff087435 */ /* 0x001fe200000001ff */
[----:B-1----:R-:W-:Y:S01]  /*0e80*/  FADD.FTZ R9, R9, R7 ;  /* 0x0000000709097221 */ /* 0x002fe20000010000 */
[----:B------:R-:W-:Y:S01]  /*0e90*/  MOV R7, 0x1f ;  /* 0x0000001f00077802 */ /* 0x000fe20000000f00 */
[----:B------:R-:W-:Y:S01]  /*0ea0*/  IMAD.MOV.U32 R10, RZ, RZ, -0x1 ;  /* 0xffffffffff0a7424 */ /* 0x000fe200078e00ff */
[----:B------:R-:W-:-:S02]  /*0eb0*/  MOV R2, 0xed0 ;  /* 0x00000ed000027802 */ /* 0x000fc40000000f00 */
[----:B------:R-:W-:Y:S05]  /*0ec0*/  CALL.REL.NOINC `($__internal_54_$__cuda_sm70_shflsync_bfly_p) ;  /* 0x0000002000007944 */ /* 0x000fea0003c00000 */
[----:B-1----:R-:W-:Y:S01]  /*0ed0*/  MOV R4, R7 ;  /* 0x0000000700047202 */ /* 0x002fe20000000f00 */
[----:B0-----:R-:W-:Y:S05]  /*0ee0*/  BRA `(.L_x_761) ;  /* 0xfffffa6000007947 */ /* 0x001fea000383ffff */
        .weak           $__internal_54_$__cuda_sm70_shflsync_bfly_p
        .type           $__internal_54_$__cuda_sm70_shflsync_bfly_p,@function
        .size           $__internal_54_$__cuda_sm70_shflsync_bfly_p,(.L_x_1817 - $__internal_54_$__cuda_sm70_shflsync_bfly_p)
$__internal_54_$__cuda_sm70_shflsync_bfly_p:
[----:B------:R-:W-:Y:S01]  /*0ef0*/  HFMA2.MMA R3, -RZ, RZ, 0, 0 ;  /* 0x00000000ff037435 */ /* 0x000fe200000001ff */
[----:B------:R-:W-:Y:S04]  /*0f00*/  WARPSYNC R10 ;  /* 0x0000000a00007348 */ /* 0x000fe80003800000 */
[----:B------:R0:W1:Y:S01]  /*0f10*/  SHFL.BFLY PT, R7, R9, R8, R7 ;  /* 0x0c00000809077389 */ /* 0x00006200000e0007 */
[----:B------:R-:W-:Y:S05]  /*0f20*/  RET.REL.NODEC R2 `(_ZN10layer_norm22ln_bwd_finalize_kernelINS_22Kernel_traits_finalizeILj4096Ef13__nv_bfloat16fS2_fjLb0ELj1024ELj4ENS_18Kernel_traits_baseILj4096EfS2_fS2_fjLj1024EEEEELb0ELb0EEEvNS_9BwdParamsE) ;  /* 0xfffff0d002007950 */ /* 0x000fea0003c3ffff */
.L_x_762:
        /* <DEDUP_REMOVED lines=13> */
.L_x_1817:


//--------------------- .text._ZN10layer_norm40ln_parallel_residual_bwd_finalize_kernelINS_22Kernel_traits_finalizeILj4096Ef13__nv_bfloat16fS2_fjLb0ELj1024ELj4ENS_18Kernel_traits_baseILj4096EfS2_fS2_fjLj1024EEEEELb0EEEvNS_9BwdParamsE --------------------------
	.section	.text._ZN10layer_norm40ln_parallel_residual_bwd_finalize_kernelINS_22Kernel_traits_finalizeILj4096Ef13__nv_bfloat16fS2_fjLb0ELj1024ELj4ENS_18Kernel_traits_baseILj4096EfS2_fS2_fjLj1024EEEEELb0EEEvNS_9BwdParamsE,"ax",@progbits
	.sectioninfo	@"SHI_REGISTERS=32"
	.align	128
        .global         _ZN10layer_norm40ln_parallel_residual_bwd_finalize_kernelINS_22Kernel_traits_finalizeILj4096Ef13__nv_bfloat16fS2_fjLb0ELj1024ELj4ENS_18Kernel_traits_baseILj4096EfS2_fS2_fjLj1024EEEEELb0EEEvNS_9BwdParamsE
        .type           _ZN10layer_norm40ln_parallel_residual_bwd_finalize_kernelINS_22Kernel_traits_finalizeILj4096Ef13__nv_bfloat16fS2_fjLb0ELj1024ELj4ENS_18Kernel_traits_baseILj4096EfS2_fS2_fjLj1024EEEEELb0EEEvNS_9BwdParamsE,@function
        .size           _ZN10layer_norm40ln_parallel_residual_bwd_finalize_kernelINS_22Kernel_traits_finalizeILj4096Ef13__nv_bfloat16fS2_fjLb0ELj1024ELj4ENS_18Kernel_traits_baseILj4096EfS2_fS2_fjLj1024EEEEELb0EEEvNS_9BwdParamsE,(.L_x_1818 - _ZN10layer_norm40ln_parallel_residual_bwd_finalize_kernelINS_22Kernel_traits_finalizeILj4096Ef13__nv_bfloat16fS2_fjLb0ELj1024ELj4ENS_18Kernel_traits_baseILj4096EfS2_fS2_fjLj1024EEEEELb0EEEvNS_9BwdParamsE)
        .other          _ZN10layer_norm40ln_parallel_residual_bwd_finalize_kernelINS_22Kernel_traits_finalizeILj4096Ef13__nv_bfloat16fS2_fjLb0ELj1024ELj4ENS_18Kernel_traits_baseILj4096EfS2_fS2_fjLj1024EEEEELb0EEEvNS_9BwdParamsE,@"STO_CUDA_ENTRY STV_DEFAULT"
_ZN10layer_norm40ln_parallel_residual_bwd_finalize_kernelINS_22Kernel_traits_finalizeILj4096Ef13__nv_bfloat16fS2_fjLb0ELj1024ELj4ENS_18Kernel_traits_baseILj4096EfS2_fS2_fjLj1024EEEEELb0EEEvNS_9BwdParamsE:
.text._ZN10layer_norm40ln_parallel_residual_bwd_finalize_kernelINS_22Kernel_traits_finalizeILj4096Ef13__nv_bfloat16fS2_fjLb0ELj1024ELj4ENS_18Kernel_traits_baseILj4096EfS2_fS2_fjLj1024EEEEELb0EEEvNS_9BwdParamsE:
        /* <DEDUP_REMOVED lines=19> */
.L_x_777:
        /* <DEDUP_REMOVED lines=36> */
.L_x_767:
        /* <DEDUP_REMOVED lines=59> */
.L_x_766:
[----:B------:R-:W-:Y:S05]  /*0720*/  BSYNC B1 ;  /* 0x0000000000017941 */ /* 0x000fea0003800000 */
.L_x_765:
        /* <DEDUP_REMOVED lines=35> */
.L_x_769:
[----:B------:R-:W-:Y:S05]  /*0960*/  BSYNC B1 ;  /* 0x0000000000017941 */ /* 0x000fea0003800000 */
.L_x_768:
        /* <DEDUP_REMOVED lines=17> */
.L_x_770:
[----:B------:R-:W-:Y:S05]  /*0a80*/  BSYNC B1 ;  /* 0x0000000000017941 */ /* 0x000fea0003800000 */
.L_x_764:
[----:B------:R-:W-:Y:S05]  /*0a90*/  BSYNC B0 ;  /* 0x0000000000007941 */ /* 0x000fea0003800000 */
.L_x_763:
        /* <DEDUP_REMOVED lines=14> */
.L_x_778:
        /* <DEDUP_REMOVED lines=36> */
.L_x_779:
        /* <DEDUP_REMOVED lines=11> */
.L_x_771:
        /* <DEDUP_REMOVED lines=21> */
.L_x_775:
[----:B------:R-:W-:Y:S05]  /*0fc0*/  BSYNC B0 ;  /* 0x0000000000007941 */ /* 0x000fea0003800000 */
.L_x_774:
[C---:B------:R-:W-:Y:S02]  /*0fd0*/  ISETP.GT.U32.AND P1, PT, R4.reuse, -0x1001, PT ;  /* 0xffffefff0400780c */ /* 0x040fe40003f24070 */
[----:B------:R-:W-:-:S02]  /*0fe0*/  IADD3 R4, R4, 0x1000, RZ ;  /* 0x0000100004047810 */ /* 0x000fc40007ffe0ff */
[----:B------:R-:W-:-:S09]  /*0ff0*/  IADD3 R5, R5, 0x800, RZ ;  /* 0x0000080005057810 */ /* 0x000fd20007ffe0ff */
[----:B0-----:R-:W-:Y:S01]  /*1000*/  @!P1 CALL.REL.NOINC `(.L_x_776) ;  /* 0x0000001000009944 */ /* 0x001fe20003c00000 */
[----:B------:R-:W-:Y:S05]  /*1010*/  BRA `(.L_x_777) ;  /* 0xfffff11000007947 */ /* 0x000fea000383ffff */
.L_x_776:
[----:B------:R-:W-:Y:S05]  /*1020*/  EXIT ;  /* 0x000000000000794d */ /* 0x000fea0003800000 */
.L_x_772:
[----:B------:R-:W-:Y:S01]  /*1030*/  HFMA2.MMA R17, -RZ, RZ, 0, 1.847743988037109375e-06 ;  /* 0x0000001fff117435 */ /* 0x000fe200000001ff */
[----:B----4-:R-:W-:Y:S01]  /*1040*/  IMAD.MOV.U32 R19, RZ, RZ, R12 ;  /* 0x000000ffff137224 */ /* 0x010fe200078e000c */
[----:B------:R-:W-:Y:S02]  /*1050*/  MOV R16, 0x1 ;  /* 0x0000000100107802 */ /* 0x000fe40000000f00 */
[----:B------:R-:W-:Y:S02]  /*1060*/  MOV R14, 0xffffffff ;  /* 0xffffffff000e7802 */ /* 0x000fe40000000f00 */
[----:B------:R-:W-:Y:S02]  /*1070*/  MOV R8, 0x1090 ;  /* 0x0000109000087802 */ /* 0x000fe40000000f00 */
[----:B0123--:R-:W-:Y:S05]  /*1080*/  CALL.REL.NOINC `($__internal_55_$__cuda_sm70_shflsync_bfly_p) ;  /* 0x000007b000007944 */ /* 0x00ffea0003c00000 */
[----:B01----:R-:W-:Y:S05]  /*1090*/  BRA `(.L_x_778) ;  /* 0xfffffae000007947 */ /* 0x003fea000383ffff */
.L_x_773:
[----:B------:R-:W-:Y:S01]  /*10a0*/  HFMA2.MMA R16, -RZ, RZ, 0, 1.1920928955078125e-07 ;  /* 0x00000002ff107435 */ /* 0x000fe200000001ff */
[----:B------:R-:W-:Y:S01]  /*10b0*/  IMAD.MOV.U32 R19, RZ, RZ, R12 ;  /* 0x000000ffff137224 */ /* 0x000fe200078e000c */
[----:B------:R-:W-:Y:S02]  /*10c0*/  MOV R17, 0x1f ;  /* 0x0000001f00117802 */ /* 0x000fe40000000f00 */
[----:B------:R-:W-:-:S02]  /*10d0*/  MOV R14, 0xffffffff ;  /* 0xffffffff000e7802 */ /* 0x000fc40000000f00 */
[----:B------:R-:W-:Y:S02]  /*10e0*/  MOV R8, 0x1100 ;  /* 0x0000110000087802 */ /* 0x000fe40000000f00 */
[----:B-123--:R-:W-:Y:S05]  /*10f0*/  CALL.REL.NOINC `($__internal_55_$__cuda_sm70_shflsync_bfly_p) ;  /* 0x0000074000007944 */ /* 0x00efea0003c00000 */
[----:B0-----:R-:W-:Y:S01]  /*1100*/  HFMA2.MMA R17, -RZ, RZ, 0, 1.847743988037109375e-06 ;  /* 0x0000001fff117435 */ /* 0x001fe200000001ff */
[----:B-1----:R-:W-:Y:S01]  /*1110*/  FADD.FTZ R19, R12, R14 ;  /* 0x0000000e0c137221 */ /* 0x002fe20000010000 */
[----:B------:R-:W-:Y:S01]  /*1120*/  MOV R14, 0xffffffff ;  /* 0xffffffff000e7802 */ /* 0x000fe20000000f00 */
[----:B------:R-:W-:Y:S01]  /*1130*/  IMAD.MOV.U32 R16, RZ, RZ, 0x4 ;  /* 0x00000004ff107424 */ /* 0x000fe200078e00ff */
[----:B------:R-:W-:Y:S02]  /*1140*/  MOV R8, 0x1160 ;  /* 0x0000116000087802 */ /* 0x000fe40000000f00 */
[----:B------:R-:W-:Y:S05]  /*1150*/  CALL.REL.NOINC `($__internal_55_$__cuda_sm70_shflsync_bfly_p) ;  /* 0x000006e000007944 */ /* 0x000fea0003c00000 */
[----:B0-----:R-:W-:Y:S01]  /*1160*/  HFMA2.MMA R16, -RZ, RZ, 0, 4.76837158203125e-07 ;  /* 0x00000008ff107435 */ /* 0x001fe200000001ff */
[----:B-1----:R-:W-:Y:S01]  /*1170*/  FADD.FTZ R19, R19, R14 ;  /* 0x0000000e13137221 */ /* 0x002fe20000010000 */
[----:B------:R-:W-:Y:S01]  /*1180*/  MOV R14, 0xffffffff ;  /* 0xffffffff000e7802 */ /* 0x000fe20000000f00 */
[----:B------:R-:W-:Y:S01]  /*1190*/  IMAD.MOV.U32 R17, RZ, RZ, 0x1f ;  /* 0x0000001fff117424 */ /* 0x000fe200078e00ff */
[----:B------:R-:W-:Y:S02]  /*11a0*/  MOV R8, 0x11c0 ;  /* 0x000011c000087802 */ /* 0x000fe40000000f00 */
[----:B------:R-:W-:Y:S05]  /*11b0*/  CALL.REL.NOINC `($__internal_55_$__cuda_sm70_shflsync_bfly_p) ;  /* 0x0000068000007944 */ /* 0x000fea0003c00000 */
[----:B-1----:R-:W-:Y:S01]  /*11c0*/  FADD.FTZ R12, R19, R14 ;  /* 0x0000000e130c7221 */ /* 0x002fe20000010000 */
[----:B0-----:R-:W-:Y:S01]  /*11d0*/  HFMA2.MMA R16, -RZ, RZ, 0, 9.5367431640625e-07 ;  /* 0x00000010ff107435 */ /* 0x001fe200000001ff */
[----:B------:R-:W-:Y:S01]  /*11e0*/  MOV R17, 0x1f ;  /* 0x0000001f00117802 */ /* 0x000fe20000000f00 */
[----:B------:R-:W-:Y:S01]  /*11f0*/  IMAD.MOV.U32 R14, RZ, RZ, -0x1 ;  /* 0xffffffffff0e7424 */ /* 0x000fe200078e00ff */
[----:B------:R-:W-:-:S02]  /*1200*/  MOV R8, 0x1230 ;  /* 0x0000123000087802 */ /* 0x000fc40000000f00 */
[----:B------:R-:W-:Y:S02]  /*1210*/  MOV R19, R12 ;  /* 0x0000000c00137202 */ /* 0x000fe40000000f00 */
[----:B------:R-:W-:Y:S05]  /*1220*/  CALL.REL.NOINC `($__internal_55_$__cuda_sm70_shflsync_bfly_p) ;  /* 0x0000061000007944 */ /* 0x000fea0003c00000 */
[----:B0-----:R-:W-:Y:S01]  /*1230*/  HFMA2.MMA R17, -RZ, RZ, 0, 1.847743988037109375e-06 ;  /* 0x0000001fff117435 */ /* 0x001fe200000001ff */
[----:B-1----:R-:W-:Y:S01]  /*1240*/  MOV R15, R14 ;  /* 0x0000000e000f7202 */ /* 0x002fe20000000f00 */
[----:B------:R-:W-:Y:S01]  /*1250*/  IMAD.MOV.U32 R16, RZ, RZ, 0x1 ;  /* 0x00000001ff107424 */ /* 0x000fe200078e00ff */
[----:B------:R-:W-:Y:S02]  /*1260*/  MOV R19, R13 ;  /* 0x0000000d00137202 */ /* 0x000fe40000000f00 */
[----:B------:R-:W-:Y:S02]  /*1270*/  MOV R14, 0xffffffff ;  /* 0xffffffff000e7802 */ /* 0x000fe40000000f00 */
[----:B------:R-:W-:Y:S02]  /*1280*/  MOV R8, 0x12a0 ;  /* 0x000012a000087802 */ /* 0x000fe40000000f00 */
[----:B------:R-:W-:Y:S05]  /*1290*/  CALL.REL.NOINC `($__internal_55_$__cuda_sm70_shflsync_bfly_p) ;  /* 0x000005a000007944 */ /* 0x000fea0003c00000 */
[----:B0-----:R-:W-:Y:S01]  /*12a0*/  HFMA2.MMA R16, -RZ, RZ, 0, 1.1920928955078125e-07 ;  /* 0x00000002ff107435 */ /* 0x001fe200000001ff */
[----:B-1----:R-:W-:Y:S01]  /*12b0*/  FADD.FTZ R19, R13, R14 ;  /* 0x0000000e0d137221 */ /* 0x002fe20000010000 */
[----:B------:R-:W-:Y:S01]  /*12c0*/  MOV R14, 0xffffffff ;  /* 0xffffffff000e7802 */ /* 0x000fe20000000f00 */
[----:B------:R-:W-:Y:S01]  /*12d0*/  IMAD.MOV.U32 R17, RZ, RZ, 0x1f ;  /* 0x0000001fff117424 */ /* 0x000fe200078e00ff */
[----:B------:R-:W-:-:S02]  /*12e0*/  MOV R8, 0x1300 ;  /* 0x0000130000087802 */ /* 0x000fc40000000f00 */
[----:B------:R-:W-:Y:S05]  /*12f0*/  CALL.REL.NOINC `($__internal_55_$__cuda_sm70_shflsync_bfly_p) ;  /* 0x0000054000007944 */ /* 0x000fea0003c00000 */
[----:B0-----:R-:W-:Y:S01]  /*1300*/  HFMA2.MMA R16, -RZ, RZ, 0, 2.384185791015625e-07 ;  /* 0x00000004ff107435 */ /* 0x001fe200000001ff */
[----:B-1----:R-:W-:Y:S01]  /*1310*/  FADD.FTZ R19, R19, R14 ;  /* 0x0000000e13137221 */ /* 0x002fe20000010000 */
[----:B------:R-:W-:Y:S01]  /*1320*/  MOV R17, 0x1f ;  /* 0x0000001f00117802 */ /* 0x000fe20000000f00 */
[----:B------:R-:W-:Y:S01]  /*1330*/  IMAD.MOV.U32 R14, RZ, RZ, -0x1 ;  /* 0xffffffffff0e7424 */ /* 0x000fe200078e00ff */
[----:B------:R-:W-:-:S02]  /*1340*/  MOV R8, 0x1360 ;  /* 0x0000136000087802 */ /* 0x000fc40000000f00 */
[----:B------:R-:W-:Y:S05]  /*1350*/  CALL.REL.NOINC `($__internal_55_$__cuda_sm70_shflsync_bfly_p) ;  /* 0x000004e000007944 */ /* 0x000fea0003c00000 */
[----:B0-----:R-:W-:Y:S01]  /*1360*/  HFMA2.MMA R16, -RZ, RZ, 0, 4.76837158203125e-07 ;  /* 0x00000008ff107435 */ /* 0x001fe200000001ff */
[----:B-1----:R-:W-:Y:S01]  /*1370*/  FADD.FTZ R19, R19, R14 ;  /* 0x0000000e13137221 */ /* 0x002fe20000010000 */
[----:B------:R-:W-:-:S02]  /*1380*/  MOV R17, 0x1f ;  /* 0x0000001f00117802 */ /* 0x000fc40000000f00 */
[----:B------:R-:W-:Y:S02]  /*1390*/  MOV R14, 0xffffffff ;  /* 0xffffffff000e7802 */ /* 0x000fe40000000f00 */
[----:B------:R-:W-:Y:S02]  /*13a0*/  MOV R8, 0x13c0 ;  /* 0x000013c000087802 */ /* 0x000fe40000000f00 */
[----:B------:R-:W-:Y:S05]  /*13b0*/  CALL.REL.NOINC `($__internal_55_$__cuda_sm70_shflsync_bfly_p) ;  /* 0x0000048000007944 */ /* 0x000fea0003c00000 */
[----:B-1----:R-:W-:Y:S01]  /*13c0*/  FADD.FTZ R13, R19, R14 ;  /* 0x0000000e130d7221 */ /* 0x002fe20000010000 */
[----:B0-----:R-:W-:Y:S01]  /*13d0*/  HFMA2.MMA R16, -RZ, RZ, 0, 9.5367431640625e-07 ;  /* 0x00000010ff107435 */ /* 0x001fe200000001ff */
[----:B------:R-:W-:Y:S01]  /*13e0*/  IMAD.MOV.U32 R17, RZ, RZ, 0x1f ;  /* 0x0000001fff117424 */ /* 0x000fe200078e00ff */
[----:B------:R-:W-:Y:S02]  /*13f0*/  MOV R14, 0xffffffff ;  /* 0xffffffff000e7802 */ /* 0x000fe40000000f00 */
[----:B------:R-:W-:Y:S02]  /*1400*/  MOV R19, R13 ;  /* 0x0000000d00137202 */ /* 0x000fe40000000f00 */
[----:B------:R-:W-:Y:S02]  /*1410*/  MOV R8, 0x1430 ;  /* 0x0000143000087802 */ /* 0x000fe40000000f00 */
[----:B------:R-:W-:Y:S05]  /*1420*/  CALL.REL.NOINC `($__internal_55_$__cuda_sm70_shflsync_bfly_p) ;  /* 0x0000041000007944 */ /* 0x000fea0003c00000 */
[----:B0-----:R-:W-:Y:S01]  /*1430*/  HFMA2.MMA R17, -RZ, RZ, 0, 1.847743988037109375e-06 ;  /* 0x0000001fff117435 */ /* 0x001fe200000001ff */
[----:B-1----:R-:W-:Y:S01]  /*1440*/  MOV R18, R14 ;  /* 0x0000000e00127202 */ /* 0x002fe20000000f00 */
[----:B------:R-:W-:Y:S01]  /*1450*/  IMAD.MOV.U32 R16, RZ, RZ, 0x1 ;  /* 0x00000001ff107424 */ /* 0x000fe200078e00ff */
[----:B------:R-:W-:-:S02]  /*1460*/  MOV R19, R11 ;  /* 0x0000000b00137202 */ /* 0x000fc40000000f00 */
[----:B------:R-:W-:Y:S02]  /*1470*/  MOV R14, 0xffffffff ;  /* 0xffffffff000e7802 */ /* 0x000fe40000000f00 */
[----:B------:R-:W-:Y:S02]  /*1480*/  MOV R8, 0x14a0 ;  /* 0x000014a000087802 */ /* 0x000fe40000000f00 */
[----:B------:R-:W-:Y:S05]  /*1490*/  CALL.REL.NOINC `($__internal_55_$__cuda_sm70_shflsync_bfly_p) ;  /* 0x000003a000007944 */ /* 0x000fea0003c00000 */
[----:B0-----:R-:W-:Y:S01]  /*14a0*/  HFMA2.MMA R16, -RZ, RZ, 0, 1.1920928955078125e-07 ;  /* 0x00000002ff107435 */ /* 0x001fe200000001ff */
[----:B-1----:R-:W-:Y:S01]  /*14b0*/  FADD.FTZ R19, R11, R14 ;  /* 0x0000000e0b137221 */ /* 0x002fe20000010000 */
[----:B------:R-:W-:Y:S01]  /*14c0*/  MOV R17, 0x1f ;  /* 0x0000001f00117802 */ /* 0x000fe20000000f00 */
[----:B------:R-:W-:Y:S01]  /*14d0*/  IMAD.MOV.U32 R14, RZ, RZ, -0x1 ;  /* 0xffffffffff0e7424 */ /* 0x000fe200078e00ff */
[----:B------:R-:W-:Y:S02]  /*14e0*/  MOV R8, 0x1500 ;  /* 0x0000150000087802 */ /* 0x000fe40000000f00 */
[----:B------:R-:W-:Y:S05]  /*14f0*/  CALL.REL.NOINC `($__internal_55_$__cuda_sm70_shflsync_bfly_p) ;  /* 0x0000034000007944 */ /* 0x000fea0003c00000 */
[----:B0-----:R-:W-:Y:S01]  /*1500*/  HFMA2.MMA R16, -RZ, RZ, 0, 2.384185791015625e-07 ;  /* 0x00000004ff107435 */ /* 0x001fe200000001ff */
[----:B-1----:R-:W-:Y:S01]  /*1510*/  FADD.FTZ R19, R19, R14 ;  /* 0x0000000e13137221 */ /* 0x002fe20000010000 */
[----:B------:R-:W-:Y:S02]  /*1520*/  MOV R17, 0x1f ;  /* 0x0000001f00117802 */ /* 0x000fe40000000f00 */
[----:B------:R-:W-:-:S02]  /*1530*/  MOV R14, 0xffffffff ;  /* 0xffffffff000e7802 */ /* 0x000fc40000000f00 */
        /* <DEDUP_REMOVED lines=10> */
[----:B------:R-:W-:Y:S02]  /*15e0*/  MOV R17, 0x1f ;  /* 0x0000001f00117802 */ /* 0x000fe40000000f00 */
[----:B------:R-:W-:Y:S01]  /*15f0*/  MOV R14, 0xffffffff ;  /* 0xffffffff000e7802 */ /* 0x000fe20000000f00 */
[----:B------:R-:W-:Y:S01]  /*1600*/  IMAD.MOV.U32 R19, RZ, RZ, R11 ;  /* 0x000000ffff137224 */ /* 0x000fe200078e000b */
[----:B------:R-:W-:-:S02]  /*1610*/  MOV R8, 0x1630 ;  /* 0x0000163000087802 */ /* 0x000fc40000000f00 */
[----:B------:R-:W-:Y:S05]  /*1620*/  CALL.REL.NOINC `($__internal_55_$__cuda_sm70_shflsync_bfly_p) ;  /* 0x0000021000007944 */ /* 0x000fea0003c00000 */
[----:B0-----:R-:W-:Y:S01]  /*1630*/  HFMA2.MMA R16, -RZ, RZ, 0, 5.9604644775390625e-08 ;  /* 0x00000001ff107435 */ /* 0x001fe200000001ff */
[----:B-1----:R-:W-:Y:S01]  /*1640*/  MOV R20, R14 ;  /* 0x0000000e00147202 */ /* 0x002fe20000000f00 */
[----:B------:R-:W-:Y:S01]  /*1650*/  IMAD.MOV.U32 R14, RZ, RZ, -0x1 ;  /* 0xffffffffff0e7424 */ /* 0x000fe200078e00ff */
[----:B------:R-:W-:-:S02]  /*1660*/  MOV R19, R10 ;  /* 0x0000000a00137202 */ /* 0x000fc40000000f00 */
[----:B------:R-:W-:Y:S02]  /*1670*/  MOV R17, 0x1f ;  /* 0x0000001f00117802 */ /* 0x000fe40000000f00 */
[----:B------:R-:W-:Y:S02]  /*1680*/  MOV R8, 0x16a0 ;  /* 0x000016a000087802 */ /* 0x000fe40000000f00 */
[----:B------:R-:W-:Y:S05]  /*1690*/  CALL.REL.NOINC `($__internal_55_$__cuda_sm70_shflsync_bfly_p) ;  /* 0x000001a000007944 */ /* 0x000fea0003c00000 */
[----:B0-----:R-:W-:Y:S01]  /*16a0*/  HFMA2.MMA R16, -RZ, RZ, 0, 1.1920928955078125e-07 ;  /* 0x00000002ff107435 */ /* 0x001fe200000001ff */
[----:B-1----:R-:W-:Y:S01]  /*16b0*/  FADD.FTZ R19, R10, R14 ;  /* 0x0000000e0a137221 */ /* 0x002fe20000010000 */
[----:B------:R-:W-:Y:S02]  /*16c0*/  MOV R17, 0x1f ;  /* 0x0000001f00117802 */ /* 0x000fe40000000f00 */
[----:B------:R-:W-:Y:S02]  /*16d0*/  MOV R14, 0xffffffff ;  /* 0xffffffff000e7802 */ /* 0x000fe40000000f00 */
[----:B------:R-:W-:Y:S02]  /*16e0*/  MOV R8, 0x1700 ;  /* 0x0000170000087802 */ /* 0x000fe40000000f00 */
[----:B------:R-:W-:Y:S05]  /*16f0*/  CALL.REL.NOINC `($__internal_55_$__cuda_sm70_shflsync_bfly_p) ;  /* 0x0000014000007944 */ /* 0x000fea0003c00000 */
[----:B0-----:R-:W-:Y:S01]  /*1700*/  HFMA2.MMA R16, -RZ, RZ, 0, 2.384185791015625e-07 ;  /* 0x00000004ff107435 */ /* 0x001fe200000001ff */
[----:B-1----:R-:W-:Y:S01]  /*1710*/  FADD.FTZ R19, R19, R14 ;  /* 0x0000000e13137221 */ /* 0x002fe20000010000 */
[----:B------:R-:W-:Y:S01]  /*1720*/  MOV R14, 0xffffffff ;  /* 0xffffffff000e7802 */ /* 0x000fe20000000f00 */
[----:B------:R-:W-:Y:S01]  /*1730*/  IMAD.MOV.U32 R17, RZ, RZ, 0x1f ;  /* 0x0000001fff117424 */ /* 0x000fe200078e00ff */
        /* <DEDUP_REMOVED lines=8> */
[----:B0-----:R-:W-:Y:S01]  /*17c0*/  HFMA2.MMA R17, -RZ, RZ, 0, 1.847743988037109375e-06 ;  /* 0x0000001fff117435 */ /* 0x001fe200000001ff */
[----:B-1----:R-:W-:Y:S01]  /*17d0*/  FADD.FTZ R19, R19, R14 ;  /* 0x0000000e13137221 */ /* 0x002fe20000010000 */
[----:B------:R-:W-:Y:S01]  /*17e0*/  MOV R14, 0xffffffff ;  /* 0xffffffff000e7802 */ /* 0x000fe20000000f00 */
[----:B------:R-:W-:Y:S01]  /*17f0*/  IMAD.MOV.U32 R16, RZ, RZ, 0x10 ;  /* 0x00000010ff107424 */ /* 0x000fe200078e00ff */
[----:B------:R-:W-:Y:S02]  /*1800*/  MOV R8, 0x1820 ;  /* 0x0000182000087802 */ /* 0x000fe40000000f00 */
[----:B------:R-:W-:Y:S05]  /*1810*/  CALL.REL.NOINC `($__internal_55_$__cuda_sm70_shflsync_bfly_p) ;  /* 0x0000002000007944 */ /* 0x000fea0003c00000 */
[----:B-1----:R-:W-:Y:S01]  /*1820*/  MOV R8, R14 ;  /* 0x0000000e00087202 */ /* 0x002fe20000000f00 */
[----:B0-----:R-:W-:Y:S05]  /*1830*/  BRA `(.L_x_779) ;  /* 0xfffff58000007947 */ /* 0x001fea000383ffff */
        .weak           $__internal_55_$__cuda_sm70_shflsync_bfly_p
        .type           $__internal_55_$__cuda_sm70_shflsync_bfly_p,@function
        .size           $__internal_55_$__cuda_sm70_shflsync_bfly_p,(.L_x_1818 - $__internal_55_$__cuda_sm70_shflsync_bfly_p)
$__internal_55_$__cuda_sm70_shflsync_bfly_p:
[----:B------:R-:W-:Y:S01]  /*1840*/  HFMA2.MMA R9, -RZ, RZ, 0, 0 ;  /* 0x00000000ff097435 */ /* 0x000fe200000001ff */
[----:B------:R-:W-:Y:S04]  /*1850*/  WARPSYNC R14 ;  /* 0x0000000e00007348 */ /* 0x000fe80003800000 */
[----:B------:R0:W1:Y:S01]  /*1860*/  SHFL.BFLY PT, R14, R19, R16, R17 ;  /* 0x0c000010130e7389 */ /* 0x00006200000e0011 */
[----:B------:R-:W-:Y:S05]  /*1870*/  RET.REL.NODEC R8 `(_ZN10layer_norm40ln_parallel_residual_bwd_finalize_kernelINS_22Kernel_traits_finalizeILj4096Ef13__nv_bfloat16fS2_fjLb0ELj1024ELj4ENS_18Kernel_traits_baseILj4096EfS2_fS2_fjLj1024EEEEELb0EEEvNS_9BwdParamsE) ;  /* 0xffffe78008007950 */ /* 0x000fea0003c3ffff */
.L_x_780:
        /* <DEDUP_REMOVED lines=16> */
.L_x_1818:


//--------------------- .text._ZN10layer_norm31ln_parallel_residual_bwd_kernelINS_13Kernel_traitsIf13__nv_bfloat16fS2_fjLj4096ELj1ELj1ELj8ELj16ENS_18Kernel_traits_baseILj4096EfS2_fS2_fjLj256EEEEELb1ELb1ELb0EEEvNS_9BwdParamsE --------------------------
	.section	.text._ZN10layer_norm31ln_parallel_residual_bwd_kernelINS_13Kernel_traitsIf13__nv_bfloat16fS2_fjLj4096ELj1ELj1ELj8ELj16ENS_18Kernel_traits_baseILj4096EfS2_fS2_fjLj256EEEEELb1ELb1ELb0EEEvNS_9BwdParamsE,"ax",@progbits
	.sectioninfo	@"SHI_REGISTERS=151"
	.align	128
        .global         _ZN10layer_norm31ln_parallel_residual_bwd_kernelINS_13Kernel_traitsIf13__nv_bfloat16fS2_fjLj4096ELj1ELj1ELj8ELj16ENS_18Kernel_traits_baseILj4096EfS2_fS2_fjLj256EEEEELb1ELb1ELb0EEEvNS_9BwdParamsE
        .type           _ZN10layer_norm31ln_parallel_residual_bwd_kernelINS_13Kernel_traitsIf13__nv_bfloat16fS2_fjLj4096ELj1ELj1ELj8ELj16ENS_18Kernel_traits_baseILj4096EfS2_fS2_fjLj256EEEEELb1ELb1ELb0EEEvNS_9BwdParamsE,@function
        .size           _ZN10layer_norm31ln_parallel_residual_bwd_kernelINS_13Kernel_traitsIf13__nv_bfloat16fS2_fjLj4096ELj1ELj1ELj8ELj16ENS_18Kernel_traits_baseILj4096EfS2_fS2_fjLj256EEEEELb1ELb1ELb0EEEvNS_9BwdParamsE,(.L_x_1819 - _ZN10layer_norm31ln_parallel_residual_bwd_kernelINS_13Kernel_traitsIf13__nv_bfloat16fS2_fjLj4096ELj1ELj1ELj8ELj16ENS_18Kernel_traits_baseILj4096EfS2_fS2_fjLj256EEEEELb1ELb1ELb0EEEvNS_9BwdParamsE)
        .other          _ZN10layer_norm31ln_parallel_residual_bwd_kernelINS_13Kernel_traitsIf13__nv_bfloat16fS2_fjLj4096ELj1ELj1ELj8ELj16ENS_18Kernel_traits_baseILj4096EfS2_fS2_fjLj256EEEEELb1ELb1ELb0EEEvNS_9BwdParamsE,@"STO_CUDA_ENTRY STV_DEFAULT"
_ZN10layer_norm31ln_parallel_residual_bwd_kernelINS_13Kernel_traitsIf13__nv_bfloat16fS2_fjLj4096ELj1ELj1ELj8ELj16ENS_18Kernel_traits_baseILj4096EfS2_fS2_fjLj256EEEEELb1ELb1ELb0EEEvNS_9BwdParamsE:
.text._ZN10layer_norm31ln_parallel_residual_bwd_kernelINS_13Kernel_traitsIf13__nv_bfloat16fS2_fjLj4096ELj1ELj1ELj8ELj16ENS_18Kernel_traits_baseILj4096EfS2_fS2_fjLj256EEEEELb1ELb1ELb0EEEvNS_9BwdParamsE:
        /* <DEDUP_REMOVED lines=41> */
[----:B------:R-:W-:Y:S01]  /*0290*/  HFMA2.MMA R103, -RZ, RZ, 0, 5.9604644775390625e-08 ;  /* 0x00000001ff677435 */ /* 0x000fe200000001ff */
[----:B------:R-:W-:-:S06]  /*02a0*/  IMAD.MOV.U32 R49, RZ, RZ, RZ ;  /* 0x000000ffff317224 */ /* 0x000fcc00078e00ff */
.L_x_792:
[----:B------:R-:W-:-:S05]  /*02b0*/  MOV R83, 0x4 ;  /* 0x0000000400537802 */ /* 0x000fca0000000f00 */
[----:B------:R-:W-:-:S04]  /*02c0*/  IMAD.WIDE R80, R102, R83, c[0x0][0x1a0] ;  /* 0x0000680066507625 */ /* 0x000fc800078e0253 */
[C---:B------:R-:W-:Y:S02]  /*02d0*/  IMAD.WIDE R82, R102.reuse, R83, c[0x0][0x1a8] ;  /* 0x00006a0066527625 */ /* 0x040fe400078e0253 */
[----:B------:R1:W2:Y:S04]  /*02e0*/  LDG.E R80, [R80.64] ;  /* 0x0000000450507981 */ /* 0x0002a8000c1e1900 */
[----:B-----5:R3:W5:Y:S01]  /*02f0*/  LDG.E R105, [R82.64] ;  /* 0x0000000452697981 */ /* 0x020762000c1e1900 */
[----:B------:R-:W-:Y:S01]  /*0300*/  IMAD R84, R102, c[0x0][0x168], RZ ;  /* 0x00005a0066547a24 */ /* 0x000fe200078e02ff */
[----:B------:R-:W-:Y:S01]  /*0310*/  LOP3.LUT R104, R0, 0xff, RZ, 0xc0, !PT ;  /* 0x000000ff00687812 */ /* 0x000fe200078ec0ff */
[----:B------:R-:W-:Y:S01]  /*0320*/  BSSY B0, `(.L_x_782) ;  /* 0x0000067000007945 */ /* 0x000fe20003800000 */
[----:B0-----:R-:W-:Y:S01]  /*0330*/  ISETP.NE.AND P5, PT, R140, RZ, PT ;  /* 0x000000ff8c00720c */ /* 0x001fe20003fa5270 */
[----:B------:R-:W-:Y:S01]  /*0340*/  IMAD.MOV.U32 R89, RZ, RZ, RZ ;  /* 0x000000ffff597224 */ /* 0x000fe200078e00ff */
[----:B------:R-:W-:-:S02]  /*0350*/  SHF.R.S32.HI R85, RZ, 0x1f, R84 ;  /* 0x0000001fff557819 */ /* 0x000fc40000011454 */
[----:B------:R-:W-:Y:S02]  /*0360*/  LOP3.LUT P0, RZ, R0, 0x1f, RZ, 0xc0, !PT ;  /* 0x0000001f00ff7812 */ /* 0x000fe4000780c0ff */
[----:B------:R-:W-:Y:S02]  /*0370*/  LEA.HI R85, R85, R84, RZ, 0x3 ;  /* 0x0000005455557211 */ /* 0x000fe400078f18ff */
[----:B------:R-:W-:Y:S02]  /*0380*/  SHF.R.U32.HI R88, RZ, 0x5, R0 ;  /* 0x00000005ff587819 */ /* 0x000fe40000011600 */
[----:B------:R-:W-:Y:S02]  /*0390*/  LEA.HI.SX32 R104, R85, R104, 0x1d ;  /* 0x0000006855687211 */ /* 0x000fe400078feaff */
[----:B------:R-:W-:Y:S02]  /*03a0*/  LOP3.LUT P4, RZ, R103, 0xff, RZ, 0xc0, !PT ;  /* 0x000000ff67ff7812 */ /* 0x000fe4000788c0ff */
[----:B-1----:R-:W-:-:S02]  /*03b0*/  P2R R81, PR, RZ, 0x1 ;  /* 0x00000001ff517803 */ /* 0x002fc40000000000 */
[----:B------:R-:W-:Y:S02]  /*03c0*/  MOV R139, RZ ;  /* 0x000000ff008b7202 */ /* 0x000fe40000000f00 */
[----:B------:R-:W-:Y:S02]  /*03d0*/  LOP3.LUT R125, R88, 0x7fffff8, RZ, 0xc0, !PT ;  /* 0x07fffff8587d7812 */ /* 0x000fe400078ec0ff */
[----:B--2---:R-:W-:Y:S01]  /*03e0*/  FSEL R141, R80, RZ, !P5 ;  /* 0x000000ff508d7208 */ /* 0x004fe20006800000 */
[----:B------:R-:W-:Y:S01]  /*03f0*/  IMAD.MOV.U32 R80, RZ, RZ, R104 ;  /* 0x000000ffff507224 */ /* 0x000fe200078e0068 */
[----:B------:R-:W-:Y:S05]  /*0400*/  @!P3 BRA `(.L_x_783) ;  /* 0x000005800000b947 */ /* 0x000fea0003800000 */
[----:B---3--:R-:W-:Y:S02]  /*0410*/  MOV R85, 0x10 ;  /* 0x0000001000557802 */ /* 0x008fe40000000f00 */
[----:B------:R-:W-:-:S03]  /*0420*/  LEA R90, P0, R104, c[0x0][0x188], 0x5 ;  /* 0x00006200685a7a11 */ /* 0x000fc600078028ff */
[C---:B------:R-:W-:Y:S01]  /*0430*/  IMAD.WIDE.U32 R84, R104.reuse, R85, c[0x0][0x208] ;  /* 0x0000820068547625 */ /* 0x040fe200078e0055 */
[----:B------:R-:W-:-:S05]  /*0440*/  LEA.HI.X R91, R104, c[0x0][0x18c], RZ, 0x5, P0 ;  /* 0x00006300685b7a11 */ /* 0x000fca00000f2cff */
[----:B------:R-:W2:Y:S04]  /*0450*/  LDG.E.128 R84, [R84.64] ;  /* 0x0000000454547981 */ /* 0x000ea8000c1e1d00 */
[----:B------:R0:W3:Y:S04]  /*0460*/  LDG.E.128 R112, [R90.64] ;  /* 0x000000045a707981 */ /* 0x0000e8000c1e1d00 */
[----:B------:R0:W4:Y:S01]  /*0470*/  LDG.E.128 R80, [R90.64+0x10] ;  /* 0x000010045a507981 */ /* 0x000122000c1e1d00 */
[C---:B------:R-:W-:Y:S01]  /*0480*/  IMAD.SHL.U32 R92, R104.reuse, 0x8, RZ ;  /* 0x00000008685c7824 */ /* 0x040fe200078e00ff */
[----:B------:R-:W-:-:S04]  /*0490*/  SHF.L.U64.HI R89, R104, 0x3, RZ ;  /* 0x0000000368597819 */ /* 0x000fc800000102ff */
[----:B------:R-:W-:-:S04]  /*04a0*/  IADD3 R98, P1, R92, c[0x0][0x190], RZ ;  /* 0x000064005c627a10 */ /* 0x000fc80007f3e0ff */
[----:B------:R-:W-:-:S06]  /*04b0*/  IADD3.X R99, R89, c[0x0][0x194], RZ, P1, !PT ;  /* 0x0000650059637a10 */ /* 0x000fcc0000ffe4ff */
[----:B------:R-:W5:Y:S01]  /*04c0*/  LDG.E.64 R98, [R98.64] ;  /* 0x0000000462627981 */ /* 0x000f62000c1e1b00 */
[----:B------:R-:W-:-:S04]  /*04d0*/  ISETP.NE.U32.AND P0, PT, RZ, c[0x0][0x250], PT ;  /* 0x00009400ff007a0c */ /* 0x000fc80003f05070 */
[----:B------:R-:W-:-:S13]  /*04e0*/  ISETP.NE.AND.EX P0, PT, RZ, c[0x0][0x254], PT, P0 ;  /* 0x00009500ff007a0c */ /* 0x000fda0003f05300 */
        /* <DEDUP_REMOVED lines=9> */
[----:B--2---:R-:W-:Y:S01]  /*0580*/  PRMT R89, RZ, 0x5410, R84 ;  /* 0x00005410ff597816 */ /* 0x004fe20000000054 */
[C---:B---3--:R-:W-:Y:S01]  /*0590*/  FADD.FTZ R94, -R141.reuse, R112 ;  /* 0x000000708d5e7221 */ /* 0x048fe20000010100 */
[----:B------:R-:W-:Y:S01]  /*05a0*/  PRMT R84, RZ, 0x7610, R84 ;  /* 0x00007610ff547816 */ /* 0x000fe20000000054 */
[C---:B------:R-:W-:Y:S02]  /*05b0*/  FADD.FTZ R106, -R141.reuse, R113 ;  /* 0x000000718d6a7221 */ /* 0x040fe40000010100 */
[----:B----4-:R-:W-:-:S02]  /*05c0*/  FADD.FTZ R80, -R141, R80 ;  /* 0x000000508d507221 */ /* 0x010fc40000010100 */
[----:B-----5:R-:W-:Y:S02]  /*05d0*/  FMUL.FTZ R107, R105, R94 ;  /* 0x0000005e696b7220 */ /* 0x020fe40000410000 */
[----:B------:R-:W-:Y:S01]  /*05e0*/  FMUL.FTZ R108, R64, R89 ;  /* 0x00000059406c7220 */ /* 0x000fe20000410000 */
[----:B0-----:R-:W-:Y:S01]  /*05f0*/  PRMT R91, RZ, 0x5410, R85 ;  /* 0x00005410ff5b7816 */ /* 0x001fe20000000055 */
[C---:B------:R-:W-:Y:S02]  /*0600*/  FADD.FTZ R112, -R141.reuse, R114 ;  /* 0x000000728d707221 */ /* 0x040fe40000010100 */
[C---:B------:R-:W-:Y:S02]  /*0610*/  FADD.FTZ R114, -R141.reuse, R115 ;  /* 0x000000738d727221 */ /* 0x040fe40000010100 */
[----:B------:R-:W-:Y:S02]  /*0620*/  FADD.FTZ R124, -R141, R81 ;  /* 0x000000518d7c7221 */ /* 0x000fe40000010100 */
[----:B------:R-:W-:-:S02]  /*0630*/  FMUL.FTZ R119, R105, R80 ;  /* 0x0000005069777220 */ /* 0x000fc40000410000 */
[----:B------:R-:W-:Y:S02]  /*0640*/  FMUL.FTZ R106, R105, R106 ;  /* 0x0000006a696a7220 */ /* 0x000fe40000410000 */
[----:B------:R-:W-:Y:S02]  /*0650*/  FMUL.FTZ R113, R65, R84 ;  /* 0x0000005441717220 */ /* 0x000fe40000410000 */
[----:B------:R-:W-:Y:S02]  /*0660*/  FADD.FTZ R80, RZ, R108 ;  /* 0x0000006cff507221 */ /* 0x000fe40000010000 */
[----:B------:R-:W-:Y:S01]  /*0670*/  FFMA.FTZ R81, R107, R108, RZ ;  /* 0x0000006c6b517223 */ /* 0x000fe200000100ff */
[----:B------:R-:W-:Y:S01]  /*0680*/  PRMT R90, RZ, 0x7610, R85 ;  /* 0x00007610ff5a7816 */ /* 0x000fe20000000055 */
[----:B------:R-:W-:Y:S02]  /*0690*/  FMUL.FTZ R109, R105, R112 ;  /* 0x00000070696d7220 */ /* 0x000fe40000410000 */
[----:B------:R-:W-:-:S02]  /*06a0*/  FADD.FTZ R134, -R141, R83 ;  /* 0x000000538d867221 */ /* 0x000fc40000010100 */
[----:B------:R-:W-:Y:S02]  /*06b0*/  FMUL.FTZ R112, R105, R114 ;  /* 0x0000007269707220 */ /* 0x000fe40000410000 */
[----:B------:R-:W-:Y:S02]  /*06c0*/  FMUL.FTZ R114, R66, R91 ;  /* 0x0000005b42727220 */ /* 0x000fe40000410000 */
        /* <DEDUP_REMOVED lines=8> */
[----:B------:R-:W-:Y:S02]  /*0750*/  FADD.FTZ R83, R80, R115 ;  /* 0x0000007350537221 */ /* 0x000fe40000010000 */
[----:B------:R-:W-:Y:S01]  /*0760*/  FFMA.FTZ R81, R112, R115, R81 ;  /* 0x0000007370517223 */ /* 0x000fe20000010051 */
[----:B-1----:R-:W-:Y:S01]  /*0770*/  PRMT R93, RZ, 0x5410, R87 ;  /* 0x00005410ff5d7816 */ /* 0x002fe20000000057 */
[----:B------:R-:W-:Y:S02]  /*0780*/  FADD.FTZ R82, -R141, R82 ;  /* 0x000000528d527221 */ /* 0x000fe40000010100 */
[----:B------:R-:W-:-:S02]  /*0790*/  FMUL.FTZ R124, R105, R124 ;  /* 0x0000007c697c7220 */ /* 0x000fc40000410000 */
[----:B------:R-:W-:Y:S02]  /*07a0*/  FMUL.FTZ R129, R61, R86 ;  /* 0x000000563d817220 */ /* 0x000fe40000410000 */
[----:B------:R-:W-:Y:S02]  /*07b0*/  FADD.FTZ R80, R83, R118 ;  /* 0x0000007653507221 */ /* 0x000fe40000010000 */
[----:B------:R-:W-:Y:S01]  /*07c0*/  FFMA.FTZ R81, R119, R118, R81 ;  /* 0x0000007677517223 */ /* 0x000fe20000010051 */
[----:B------:R-:W-:Y:S01]  /*07d0*/  PRMT R92, RZ, 0x7610, R87 ;  /* 0x00007610ff5c7816 */ /* 0x000fe20000000057 */
[----:B------:R-:W-:Y:S02]  /*07e0*/  FMUL.FTZ R131, R105, R82 ;  /* 0x0000005269837220 */ /* 0x000fe40000410000 */
        /* <DEDUP_REMOVED lines=26> */
.L_x_783:
[----:B---3--:R-:W-:Y:S05]  /*0990*/  BSYNC B0 ;  /* 0x0000000000007941 */ /* 0x008fea0003800000 */
.L_x_782:
        /* <DEDUP_REMOVED lines=8> */
[C---:B------:R-:W-:Y:S01]  /*0a20*/  IADD3 R100, P1, R116.reuse, c[0x0][0x190], RZ ;  /* 0x0000640074647a10 */ /* 0x040fe20007f3e0ff */
[----:B------:R-:W2:Y:S03]  /*0a30*/  LDG.E.128 R84, [R110.64+0x10] ;  /* 0x000010046e547981 */ /* 0x000ea6000c1e1d00 */
[----:B------:R-:W-:Y:S01]  /*0a40*/  IADD3.X R101, R81, c[0x0][0x194], RZ, P1, !PT ;  /* 0x0000650051657a10 */ /* 0x000fe20000ffe4ff */
[----:B------:R-:W3:Y:S01]  /*0a50*/  LDG.E.128 R92, [R110.64] ;  /* 0x000000046e5c7981 */ /* 0x000ee2000c1e1d00 */
[----:B------:R-:W-:-:S04]  /*0a60*/  @P0 IADD3 R116, P1, R116, c[0x0][0x198], RZ ;  /* 0x0000660074740a10 */ /* 0x000fc80007f3e0ff */
[----:B------:R-:W-:Y:S01]  /*0a70*/  @P0 IADD3.X R117, R81, c[0x0][0x19c], RZ, P1, !PT ;  /* 0x0000670051750a10 */ /* 0x000fe20000ffe4ff */
[----:B------:R-:W-:Y:S01]  /*0a80*/  IMAD.MOV.U32 R81, RZ, RZ, 0x10 ;  /* 0x00000010ff517424 */ /* 0x000fe200078e00ff */
[----:B------:R-:W-:Y:S01]  /*0a90*/  ISETP.NE.U32.AND P1, PT, RZ, c[0x0][0x218], PT ;  /* 0x00008600ff007a0c */ /* 0x000fe20003f25070 */
[----:B------:R-:W5:Y:S03]  /*0aa0*/  LDG.E.64 R100, [R100.64] ;  /* 0x0000000464647981 */ /* 0x000f66000c1e1b00 */
[----:B------:R-:W-:Y:S01]  /*0ab0*/  ISETP.NE.AND.EX P1, PT, RZ, c[0x0][0x21c], PT, P1 ;  /* 0x00008700ff007a0c */ /* 0x000fe20003f25310 */
[----:B------:R0:W5:-:S12]  /*0ac0*/  @P0 LDG.E.64 R96, [R116.64] ;  /* 0x0000000474600981 */ /* 0x000158000c1e1b00 */
[----:B------:R-:W-:-:S04]  /*0ad0*/  @P1 LEA R90, P6, R80, c[0x0][0x218], 0x5 ;  /* 0x00008600505a1a11 */ /* 0x000fc800078c28ff */
[C---:B------:R-:W-:Y:S01]  /*0ae0*/  @P1 LEA.HI.X R91, R80.reuse, c[0x0][0x21c], RZ, 0x5, P6 ;  /* 0x00008700505b1a11 */ /* 0x040fe200030f2cff */
[----:B------:R-:W-:-:S04]  /*0af0*/  IMAD.WIDE.U32 R80, R80, R81, c[0x0][0x208] ;  /* 0x0000820050507625 */ /* 0x000fc800078e0051 */
[----:B------:R1:W5:Y:S04]  /*0b00*/  @P1 LDG.E.128 R8, [R90.64] ;  /* 0x000000045a081981 */ /* 0x000368000c1e1d00 */
[----:B------:R-:W4:Y:S04]  /*0b10*/  LDG.E.128 R80, [R80.64] ;  /* 0x0000000450507981 */ /* 0x000f28000c1e1d00 */
[----:B------:R1:W5:Y:S01]  /*0b20*/  @P1 LDG.E.128 R4, [R90.64+0x10] ;  /* 0x000010045a041981 */ /* 0x000362000c1e1d00 */
[C---:B--2---:R-:W-:Y:S02]  /*0b30*/  FADD.FTZ R128, -R141.reuse, R85 ;  /* 0x000000558d807221 */ /* 0x044fe40000010100 */
[----:B---3--:R-:W-:-:S02]  /*0b40*/  FADD.FTZ R120, -R141, R93 ;  /* 0x0000005d8d787221 */ /* 0x008fc40000010100 */
[C---:B------:R-:W-:Y:S02]  /*0b50*/  FADD.FTZ R92, -R141.reuse, R92 ;  /* 0x0000005c8d5c7221 */ /* 0x040fe40000010100 */
[----:B------:R-:W-:Y:S02]  /*0b60*/  FADD.FTZ R126, -R141, R84 ;  /* 0x000000548d7e7221 */ /* 0x000fe40000010100 */
[----:B-----5:R-:W-:Y:S02]  /*0b70*/  FMUL.FTZ R110, R105, R120 ;  /* 0x00000078696e7220 */ /* 0x020fe40000410000 */
[----:B------:R-:W-:Y:S02]  /*0b80*/  FADD.FTZ R138, -R141, R87 ;  /* 0x000000578d8a7221 */ /* 0x000fe40000010100 */
[----:B------:R-:W-:Y:S02]  /*0b90*/  FMUL.FTZ R111, R105, R92 ;  /* 0x0000005c696f7220 */ /* 0x000fe40000410000 */
[----:B------:R-:W-:-:S02]  /*0ba0*/  FADD.FTZ R122, -R141, R95 ;  /* 0x0000005f8d7a7221 */ /* 0x000fc40000010100 */
[----:B------:R-:W-:Y:S02]  /*0bb0*/  FMUL.FTZ R127, R105, R126 ;  /* 0x0000007e697f7220 */ /* 0x000fe40000410000 */
[----:B------:R-:W-:Y:S02]  /*0bc0*/  FADD.FTZ R94, -R141, R94 ;  /* 0x0000005e8d5e7221 */ /* 0x000fe40000010100 */
[C---:B------:R-:W-:Y:S02]  /*0bd0*/  FMUL.FTZ R120, R105.reuse, R122 ;  /* 0x0000007a69787220 */ /* 0x040fe40000410000 */
[----:B0-----:R-:W-:Y:S01]  /*0be0*/  FMUL.FTZ R117, R105, R94 ;  /* 0x0000005e69757220 */ /* 0x001fe20000410000 */
[--C-:B----4-:R-:W-:Y:S02]  /*0bf0*/  PRMT R85, RZ, 0x5410, R80.reuse ;  /* 0x00005410ff557816 */ /* 0x110fe40000000050 */
[----:B------:R-:W-:Y:S02]  /*0c00*/  PRMT R80, RZ, 0x7610, R80 ;  /* 0x00007610ff507816 */ /* 0x000fe40000000050 */
        /* <DEDUP_REMOVED lines=20> */
[----:B------:R-:W-:Y:S01]  /*0d50*/  FFMA.FTZ R139, R120, R123, R139 ;  /* 0x0000007b788b7223 */ /* 0x000fe2000001008b */
[----:B-1----:R-:W-:Y:S01]  /*0d60*/  PRMT R91, RZ, 0x5410, R83 ;  /* 0x00005410ff5b7816 */ /* 0x002fe20000000053 */
[----:B------:R-:W-:Y:S02]  /*0d70*/  FADD.FTZ R86, -R141, R86 ;  /* 0x000000568d567221 */ /* 0x000fe40000010100 */
[----:B------:R-:W-:Y:S02]  /*0d80*/  FMUL.FTZ R128, R105, R128 ;  /* 0x0000008069807220 */ /* 0x000fe40000410000 */
[----:B------:R-:W-:Y:S02]  /*0d90*/  FMUL.FTZ R133, R53, R82 ;  /* 0x0000005235857220 */ /* 0x000fe40000410000 */
[----:B------:R-:W-:Y:S02]  /*0da0*/  FADD.FTZ R80, R81, R126 ;  /* 0x0000007e51507221 */ /* 0x000fe40000010000 */
[----:B------:R-:W-:Y:S01]  /*0db0*/  FFMA.FTZ R139, R127, R126, R139 ;  /* 0x0000007e7f8b7223 */ /* 0x000fe2000001008b */
[----:B------:R-:W-:Y:S01]  /*0dc0*/  PRMT R90, RZ, 0x7610, R83 ;  /* 0x00007610ff5a7816 */ /* 0x000fe20000000053 */
[----:B------:R-:W-:-:S02]  /*0dd0*/  FMUL.FTZ R135, R105, R86 ;  /* 0x0000005669877220 */ /* 0x000fc40000410000 */
        /* <DEDUP_REMOVED lines=21> */
.L_x_785:
[----:B------:R-:W-:Y:S05]  /*0f30*/  BSYNC B0 ;  /* 0x0000000000007941 */ /* 0x000fea0003800000 */
.L_x_784:
[----:B------:R-:W-:Y:S01]  /*0f40*/  @!P4 IADD3 R125, R125, 0x8, RZ ;  /* 0x000000087d7dc810 */ /* 0x000fe20007ffe0ff */
[----:B------:R-:W-:Y:S05]  /*0f50*/  BRA.DIV ~URZ, `(.L_x_786) ;  /* 0x000014227f007947 */ /* 0x000fea000b800000 */
[----:B------:R0:W1:Y:S02]  /*0f60*/  SHFL.DOWN PT, R82, R89, 0x10, 0x1f ;  /* 0x0a001f0059527f89 */ /* 0x00006400000e0000 */
.L_x_793:
        /* <DEDUP_REMOVED lines=18> */
.L_x_794:
        /* <DEDUP_REMOVED lines=11> */
[----:B0-----:R-:W0:Y:S04]  /*1140*/  LDS.128 R88, [R125.X8+0x4020] ;  /* 0x004020007d587984 */ /* 0x001e280000008c00 */
[----:B------:R-:W3:Y:S01]  /*1150*/  LDS.128 R92, [R125.X8+0x4030] ;  /* 0x004030007d5c7984 */ /* 0x000ee20000008c00 */
        /* <DEDUP_REMOVED lines=8> */
[----:B0-----:R-:W-:Y:S02]  /*11e0*/  FADD.FTZ R141, R141, R88 ;  /* 0x000000588d8d7221 */ /* 0x001fe40000010000 */
        /* <DEDUP_REMOVED lines=62> */
[----:B------:R-:W-:Y:S01]  /*15d0*/  @P0 MOV R80, R2 ;  /* 0x0000000200500202 */ /* 0x000fe20000000f00 */
[----:B------:R-:W-:Y:S01]  /*15e0*/  IMAD.MOV.U32 R87, RZ, RZ, 0x10 ;  /* 0x00000010ff577424 */ /* 0x000fe200078e00ff */
[----:B------:R-:W-:-:S02]  /*15f0*/  FSEL R146, R145, RZ, P6 ;  /* 0x000000ff91927208 */ /* 0x000fc40003000000 */
[----:B------:R-:W-:Y:S01]  /*1600*/  @P0 LOP3.LUT P6, RZ, R80, 0xff, RZ, 0xc0, !PT ;  /* 0x000000ff50ff0812 */ /* 0x000fe200078cc0ff */
[----:B------:R-:W-:Y:S01]  /*1610*/  FADD.FTZ R80, R130, -R89 ;  /* 0x8000005982507221 */ /* 0x000fe20000010000 */
[----:B------:R-:W-:Y:S01]  /*1620*/  SEL R68, R81, R68, P4 ;  /* 0x0000004451447207 */ /* 0x000fe20002000000 */
[----:B------:R-:W-:Y:S01]  /*1630*/  FMUL.FTZ R81, R105, R88 ;  /* 0x0000005869517220 */ /* 0x000fe20000410000 */
[----:B------:R-:W-:Y:S01]  /*1640*/  SEL R70, R83, R70, P4 ;  /* 0x0000004653467207 */ /* 0x000fe20002000000 */
[----:B------:R-:W-:Y:S01]  /*1650*/  FMUL.FTZ R80, R105, R80 ;  /* 0x0000005069507220 */ /* 0x000fe20000410000 */
[----:B------:R-:W-:Y:S01]  /*1660*/  @P0 FSEL R88, R90, RZ, P6 ;  /* 0x000000ff5a580208 */ /* 0x000fe20003000000 */
[----:B------:R-:W-:Y:S01]  /*1670*/  @P1 FADD.FTZ R81, R14, R81 ;  /* 0x000000510e511221 */ /* 0x000fe20000010000 */
[----:B------:R-:W-:Y:S01]  /*1680*/  @P0 LOP3.LUT P6, RZ, R2, 0xff0000, RZ, 0xc0, !PT ;  /* 0x00ff000002ff0812 */ /* 0x000fe200078cc0ff */
[----:B------:R-:W-:Y:S01]  /*1690*/  @P1 FADD.FTZ R80, R15, R80 ;  /* 0x000000500f501221 */ /* 0x000fe20000010000 */
[----:B------:R-:W-:Y:S01]  /*16a0*/  LOP3.LUT P1, RZ, R99, 0xff0000, RZ, 0xc0, !PT ;  /* 0x00ff000063ff7812 */ /* 0x000fe2000782c0ff */
[----:B------:R-:W-:Y:S01]  /*16b0*/  FMUL.FTZ R147, R81, c[0x0][0x1e8] ;  /* 0x00007a0051937a20 */ /* 0x000fe20000410000 */
[----:B------:R-:W-:Y:S01]  /*16c0*/  SEL R71, R84, R71, P4 ;  /* 0x0000004754477207 */ /* 0x000fe20002000000 */
[----:B------:R-:W-:Y:S01]  /*16d0*/  FMUL.FTZ R148, R80, c[0x0][0x1e8] ;  /* 0x00007a0050947a20 */ /* 0x000fe20000410000 */
[----:B------:R-:W-:-:S02]  /*16e0*/  SEL R72, R85, R72, P4 ;  /* 0x0000004855487207 */ /* 0x000fc40002000000 */
[----:B------:R-:W-:Y:S02]  /*16f0*/  FSEL R83, R147, RZ, P1 ;  /* 0x000000ff93537208 */ /* 0x000fe40000800000 */
[----:B------:R-:W-:Y:S02]  /*1700*/  LOP3.LUT P1, RZ, R99, 0xff000000, RZ, 0xc0, !PT ;  /* 0xff00000063ff7812 */ /* 0x000fe4000782c0ff */
[----:B------:R-:W-:Y:S02]  /*1710*/  @P4 MOV R85, 0x20 ;  /* 0x0000002000554802 */ /* 0x000fe40000000f00 */
[----:B------:R-:W-:Y:S02]  /*1720*/  FSEL R84, R148, RZ, P1 ;  /* 0x000000ff94547208 */ /* 0x000fe40000800000 */
[----:B------:R-:W-:Y:S02]  /*1730*/  @P0 LOP3.LUT P1, RZ, R2, 0xff00, RZ, 0xc0, !PT ;  /* 0x0000ff0002ff0812 */ /* 0x000fe4000782c0ff */
[----:B------:R-:W-:-:S02]  /*1740*/  @P0 FSEL R90, R95, RZ, P6 ;  /* 0x000000ff5f5a0208 */ /* 0x000fc40003000000 */
        /* <DEDUP_REMOVED lines=8> */
[----:B------:R-:W-:-:S02]  /*17d0*/  SEL R75, R80, R75, P4 ;  /* 0x0000004b504b7207 */ /* 0x000fc40002000000 */
[----:B------:R-:W-:Y:S02]  /*17e0*/  F2FP.BF16.PACK_AB R82, R146, R143 ;  /* 0x0000008f9252723e */ /* 0x000fe400000010ff */
[----:B------:R-:W-:Y:S01]  /*17f0*/  F2FP.BF16.PACK_AB R81, R144, R125 ;  /* 0x0000007d9051723e */ /* 0x000fe200000010ff */
[----:B------:R0:W-:Y:S01]  /*1800*/  @P4 STG.E.128 [R84.64+0x10], R72 ;  /* 0x0000104854004986 */ /* 0x0001e2000c101d04 */
[----:B------:R-:W-:Y:S02]  /*1810*/  F2FP.BF16.PACK_AB R80, R142, R91 ;  /* 0x0000005b8e50723e */ /* 0x000fe400000010ff */
[----:B------:R-:W-:Y:S02]  /*1820*/  @P0 FSEL R89, R93, RZ, P1 ;  /* 0x000000ff5d590208 */ /* 0x000fe40000800000 */
[----:B------:R-:W-:Y:S01]  /*1830*/  @P0 LOP3.LUT P1, RZ, R3, 0xff, RZ, 0xc0, !PT ;  /* 0x000000ff03ff0812 */ /* 0x000fe2000782c0ff */
[----:B------:R1:W-:Y:S01]  /*1840*/  STG.E.128 [R86.64], R80 ;  /* 0x0000005056007986 */ /* 0x0003e2000c101d04 */
[----:B------:R-:W-:-:S02]  /*1850*/  @P0 FSEL R91, R139, RZ, P6 ;  /* 0x000000ff8b5b0208 */ /* 0x000fc40003000000 */
[C---:B------:R-:W-:Y:S02]  /*1860*/  @P0 LOP3.LUT P6, RZ, R3.reuse, 0xff0000, RZ, 0xc0, !PT ;  /* 0x00ff000003ff0812 */ /* 0x040fe400078cc0ff */
[----:B------:R-:W-:Y:S02]  /*1870*/  @P0 LOP3.LUT P4, RZ, R3, 0xff00, RZ, 0xc0, !PT ;  /* 0x0000ff0003ff0812 */ /* 0x000fe4000788c0ff */
[----:B------:R-:W-:Y:S02]  /*1880*/  @P0 F2FP.BF16.PACK_AB R88, RZ, R88 ;  /* 0x00000058ff58023e */ /* 0x000fe400000010ff */
[----:B------:R-:W-:Y:S02]  /*1890*/  @P0 F2FP.BF16.PACK_AB R90, RZ, R90 ;  /* 0x0000005aff5a023e */ /* 0x000fe400000010ff */
[----:B------:R-:W-:Y:S02]  /*18a0*/  @P0 F2FP.BF16.PACK_AB R89, RZ, R89 ;  /* 0x00000059ff59023e */ /* 0x000fe400000010ff */
[----:B0-----:R-:W-:-:S02]  /*18b0*/  @P0 FSEL R84, R141, RZ, P1 ;  /* 0x000000ff8d540208 */ /* 0x001fc40000800000 */
[----:B------:R-:W-:Y:S02]  /*18c0*/  @P0 LOP3.LUT P1, RZ, R3, 0xff000000, RZ, 0xc0, !PT ;  /* 0xff00000003ff0812 */ /* 0x000fe4000782c0ff */
[----:B------:R-:W-:Y:S02]  /*18d0*/  @P0 F2FP.BF16.PACK_AB R84, RZ, R84 ;  /* 0x00000054ff54023e */ /* 0x000fe400000010ff */
[----:B-1----:R-:W-:Y:S02]  /*18e0*/  @P0 FSEL R81, R147, RZ, P6 ;  /* 0x000000ff93510208 */ /* 0x002fe40003000000 */
[----:B------:R-:W-:Y:S02]  /*18f0*/  @P0 FSEL R80, R145, RZ, P4 ;  /* 0x000000ff91500208 */ /* 0x000fe40002000000 */
[----:B------:R-:W-:Y:S02]  /*1900*/  @P0 FSEL R83, R148, RZ, P1 ;  /* 0x000000ff94530208 */ /* 0x000fe40000800000 */
[----:B------:R-:W-:-:S02]  /*1910*/  @P0 F2FP.BF16.PACK_AB R81, RZ, R81 ;  /* 0x00000051ff51023e */ /* 0x000fc400000010ff */
[----:B------:R-:W-:Y:S02]  /*1920*/  @P0 F2FP.BF16.PACK_AB R82, RZ, R80 ;  /* 0x00000050ff52023e */ /* 0x000fe400000010ff */
[----:B------:R-:W-:Y:S02]  /*1930*/  @P0 F2FP.BF16.PACK_AB R91, RZ, R91 ;  /* 0x0000005bff5b023e */ /* 0x000fe400000010ff */
[----:B------:R-:W-:Y:S02]  /*1940*/  @P0 F2FP.BF16.PACK_AB R83, RZ, R83 ;  /* 0x00000053ff53023e */ /* 0x000fe400000010ff */
        /* <DEDUP_REMOVED lines=12> */
.L_x_789:
[----:B------:R-:W-:Y:S05]  /*1a10*/  BSYNC B0 ;  /* 0x0000000000007941 */ /* 0x000fea0003800000 */
.L_x_788:
[----:B------:R-:W-:Y:S01]  /*1a20*/  BSSY B0, `(.L_x_790) ;  /* 0x0000079000007945 */ /* 0x000fe20003800000 */
[----:B------:R-:W-:Y:S05]  /*1a30*/  @!P2 BRA `(.L_x_791) ;  /* 0x000007700000a947 */ /* 0x000fea0003800000 */
[----:B------:R-:W-:Y:S01]  /*1a40*/  FSEL R89, R94, RZ, !P5 ;  /* 0x000000ff5e597208 */ /* 0x000fe20006800000 */
[----:B------:R-:W-:Y:S01]  /*1a50*/  HFMA2.MMA R125, -RZ, RZ, 0, 9.5367431640625e-07 ;  /* 0x00000010ff7d7435 */ /* 0x000fe200000001ff */
[----:B------:R-:W-:Y:S02]  /*1a60*/  ISETP.NE.U32.AND P1, PT, RZ, c[0x0][0x218], PT ;  /* 0x00008600ff007a0c */ /* 0x000fe40003f25070 */
[----:B0-----:R-:W-:Y:S01]  /*1a70*/  MOV R80, R100 ;  /* 0x0000006400507202 */ /* 0x001fe20000000f00 */
[-CC-:B------:R-:W-:Y:S01]  /*1a80*/  FFMA.FTZ R85, R127, R92.reuse, R89.reuse ;  /* 0x0000005c7f557223 */ /* 0x180fe20000010059 */
[----:B------:R-:W-:Y:S01]  /*1a90*/  ISETP.NE.AND.EX P1, PT, RZ, c[0x0][0x21c], PT, P1 ;  /* 0x00008700ff007a0c */ /* 0x000fe20003f25310 */
[----:B------:R-:W-:Y:S01]  /*1aa0*/  FFMA.FTZ R90, R128, R92, R89 ;  /* 0x0000005c805a7223 */ /* 0x000fe20000010059 */
[----:B------:R-:W-:Y:S01]  /*1ab0*/  LOP3.LUT P6, RZ, R80, 0xff, RZ, 0xc0, !PT ;  /* 0x000000ff50ff7812 */ /* 0x000fe200078cc0ff */
[----:B------:R-:W-:Y:S01]  /*1ac0*/  FADD.FTZ R88, R126, -R85 ;  /* 0x800000557e587221 */ /* 0x000fe20000010000 */
[----:B------:R-:W-:Y:S01]  /*1ad0*/  ISETP.NE.U32.AND P0, PT, RZ, c[0x0][0x258], PT ;  /* 0x00009600ff007a0c */ /* 0x000fe20003f05070 */
[----:B------:R-:W-:Y:S01]  /*1ae0*/  FADD.FTZ R90, R133, -R90 ;  /* 0x8000005a855a7221 */ /* 0x000fe20000010000 */
[----:B------:R-:W-:Y:S01]  /*1af0*/  LOP3.LUT P4, RZ, R101, 0xff, RZ, 0xc0, !PT ;  /* 0x000000ff65ff7812 */ /* 0x000fe2000788c0ff */
[----:B-----5:R-:W-:Y:S01]  /*1b00*/  FMUL.FTZ R85, R105, R88 ;  /* 0x0000005869557220 */ /* 0x020fe20000410000 */
[----:B------:R-:W-:Y:S01]  /*1b10*/  ISETP.NE.AND.EX P0, PT, RZ, c[0x0][0x25c], PT, P0 ;  /* 0x00009700ff007a0c */ /* 0x000fe20003f05300 */
[-CC-:B------:R-:W-:Y:S01]  /*1b20*/  FFMA.FTZ R81, R111, R92.reuse, R89.reuse ;  /* 0x0000005c6f517223 */ /* 0x180fe20000010059 */
[----:B------:R-:W-:Y:S01]  /*1b30*/  LOP3.LUT P5, RZ, R100, 0xff0000, RZ, 0xc0, !PT ;  /* 0x00ff000064ff7812 */ /* 0x000fe200078ac0ff */
        /* <DEDUP_REMOVED lines=103> */
.L_x_791:
[----:B------:R-:W-:Y:S05]  /*21b0*/  BSYNC B0 ;  /* 0x0000000000007941 */ /* 0x000fea0003800000 */
.L_x_790:
[----:B------:R-:W-:Y:S02]  /*21c0*/  IADD3 R102, R102, c[0x0][0x160], RZ ;  /* 0x0000580066667a10 */ /* 0x000fe40007ffe0ff */
[----:B------:R-:W-:Y:S02]  /*21d0*/  LOP3.LUT P1, RZ, R103, 0xff, RZ, 0xc0, !PT ;  /* 0x000000ff67ff7812 */ /* 0x000fe4000782c0ff */
[----:B------:R-:W-:Y:S02]  /*21e0*/  ISETP.GE.AND P0, PT, R102, c[0x0][0x164], PT ;  /* 0x0000590066007a0c */ /* 0x000fe40003f06270 */
[----:B------:R-:W-:-:S11]  /*21f0*/  SEL R103, RZ, 0x1, P1 ;  /* 0x00000001ff677807 */ /* 0x000fd60000800000 */
[----:B0----5:R-:W-:Y:S01]  /*2200*/  @P0 CALL.REL.NOINC `(.L_x_781) ;  /* 0x0000001000000944 */ /* 0x021fe20003c00000 */
[----:B------:R-:W-:Y:S05]  /*2210*/  BRA `(.L_x_792) ;  /* 0xffffe09000007947 */ /* 0x000fea000383ffff */
.L_x_781:
[----:B0-----:R-:W0:Y:S01]  /*2220*/  S2UR UR6, SR_CTAID.X ;  /* 0x00000000000679c3 */ /* 0x001e220000002500 */
        /* <DEDUP_REMOVED lines=21> */
.L_x_786:
[----:B------:R-:W-:Y:S01]  /*2380*/  HFMA2.MMA R84, -RZ, RZ, 0, 9.5367431640625e-07 ;  /* 0x00000010ff547435 */ /* 0x000fe200000001ff */
[----:B------:R-:W-:Y:S01]  /*2390*/  MOV R83, R89 ;  /* 0x0000005900537202 */ /* 0x000fe20000000f00 */
[----:B------:R-:W-:Y:S01]  /*23a0*/  IMAD.MOV.U32 R90, RZ, RZ, 0x1f ;  /* 0x0000001fff5a7424 */ /* 0x000fe200078e00ff */
[----:B------:R-:W-:-:S02]  /*23b0*/  MOV R91, 0xffffffff ;  /* 0xffffffff005b7802 */ /* 0x000fc40000000f00 */
[----:B------:R-:W-:Y:S02]  /*23c0*/  MOV R80, 0x23e0 ;  /* 0x000023e000507802 */ /* 0x000fe40000000f00 */
[----:B-----5:R-:W-:Y:S05]  /*23d0*/  CALL.REL.NOINC `($__internal_56_$__cuda_sm70_shflsync_down_p) ;  /* 0x0000046000007944 */ /* 0x020fea0003c00000 */
[----:B-1----:R-:W-:Y:S01]  /*23e0*/  MOV R82, R84 ;  /* 0x0000005400527202 */ /* 0x002fe20000000f00 */
[----:B0-----:R-:W-:Y:S05]  /*23f0*/  BRA `(.L_x_793) ;  /* 0xffffeb7000007947 */ /* 0x001fea000383ffff */
.L_x_787:
[----:B------:R-:W-:Y:S01]  /*2400*/  HFMA2.MMA R84, -RZ, RZ, 0, 9.5367431640625e-07 ;  /* 0x00000010ff547435 */ /* 0x000fe200000001ff */
[----:B------:R-:W-:Y:S01]  /*2410*/  IMAD.MOV.U32 R83, RZ, RZ, R139 ;  /* 0x000000ffff537224 */ /* 0x000fe200078e008b */
[----:B------:R-:W-:Y:S01]  /*2420*/  MOV R90, 0x1f ;  /* 0x0000001f005a7802 */ /* 0x000fe20000000f00 */
[----:B------:R-:W-:Y:S01]  /*2430*/  IMAD.MOV.U32 R91, RZ, RZ, -0x1 ;  /* 0xffffffffff5b7424 */ /* 0x000fe200078e00ff */
[----:B------:R-:W-:Y:S02]  /*2440*/  MOV R80, 0x2460 ;  /* 0x0000246000507802 */ /* 0x000fe40000000f00 */
[----:B01---5:R-:W-:Y:S05]  /*2450*/  CALL.REL.NOINC `($__internal_56_$__cuda_sm70_shflsync_down_p) ;  /* 0x000003e000007944 */ /* 0x023fea0003c00000 */
[----:B------:R-:W-:Y:S01]  /*2460*/  FADD.FTZ R89, R82, R89 ;  /* 0x0000005952597221 */ /* 0x000fe20000010000 */
[----:B0-----:R-:W-:Y:S01]  /*2470*/  MOV R90, 0x1f ;  /* 0x0000001f005a7802 */ /* 0x001fe20000000f00 */
[----:B-1----:R-:W-:Y:S01]  /*2480*/  FADD.FTZ R139, R139, R84 ;  /* 0x000000548b8b7221 */ /* 0x002fe20000010000 */
[----:B------:R-:W-:Y:S01]  /*2490*/  HFMA2.MMA R84, -RZ, RZ, 0, 4.76837158203125e-07 ;  /* 0x00000008ff547435 */ /* 0x000fe200000001ff */
[----:B------:R-:W-:Y:S01]  /*24a0*/  IMAD.MOV.U32 R91, RZ, RZ, -0x1 ;  /* 0xffffffffff5b7424 */ /* 0x000fe200078e00ff */
[----:B------:R-:W-:-:S02]  /*24b0*/  MOV R83, R89 ;  /* 0x0000005900537202 */ /* 0x000fc40000000f00 */
[----:B------:R-:W-:Y:S02]  /*24c0*/  MOV R80, 0x24e0 ;  /* 0x000024e000507802 */ /* 0x000fe40000000f00 */
[----:B------:R-:W-:Y:S05]  /*24d0*/  CALL.REL.NOINC `($__internal_56_$__cuda_sm70_shflsync_down_p) ;  /* 0x0000036000007944 */ /* 0x000fea0003c00000 */
[----:B-1----:R-:W-:Y:S01]  /*24e0*/  MOV R82, R84 ;  /* 0x0000005400527202 */ /* 0x002fe20000000f00 */
[----:B------:R-:W-:Y:S01]  /*24f0*/  HFMA2.MMA R84, -RZ, RZ, 0, 4.76837158203125e-07 ;  /* 0x00000008ff547435 */ /* 0x000fe200000001ff */
[----:B0-----:R-:W-:Y:S01]  /*2500*/  IMAD.MOV.U32 R83, RZ, RZ, R139 ;  /* 0x000000ffff537224 */ /* 0x001fe200078e008b */
[----:B------:R-:W-:Y:S01]  /*2510*/  MOV R90, 0x1f ;  /* 0x0000001f005a7802 */ /* 0x000fe20000000f00 */
[----:B------:R-:W-:Y:S01]  /*2520*/  IMAD.MOV.U32 R91, RZ, RZ, -0x1 ;  /* 0xffffffffff5b7424 */ /* 0x000fe200078e00ff */
[----:B------:R-:W-:Y:S02]  /*2530*/  MOV R80, 0x2550 ;  /* 0x0000255000507802 */ /* 0x000fe40000000f00 */
[----:B------:R-:W-:Y:S05]  /*2540*/  CALL.REL.NOINC `($__internal_56_$__cuda_sm70_shflsync_down_p) ;  /* 0x000002f000007944 */ /* 0x000fea0003c00000 */
[----:B------:R-:W-:Y:S01]  /*2550*/  FADD.FTZ R89, R82, R89 ;  /* 0x0000005952597221 */ /* 0x000fe20000010000 */
[----:B0-----:R-:W-:Y:S01]  /*2560*/  MOV R90, 0x1f ;  /* 0x0000001f005a7802 */ /* 0x001fe20000000f00 */
[----:B-1----:R-:W-:Y:S01]  /*2570*/  FADD.FTZ R139, R139, R84 ;  /* 0x000000548b8b7221 */ /* 0x002fe20000010000 */
[----:B------:R-:W-:Y:S01]  /*2580*/  HFMA2.MMA R84, -RZ, RZ, 0, 2.384185791015625e-07 ;  /* 0x00000004ff547435 */ /* 0x000fe200000001ff */
[----:B------:R-:W-:Y:S01]  /*2590*/  IMAD.MOV.U32 R91, RZ, RZ, -0x1 ;  /* 0xffffffffff5b7424 */ /* 0x000fe200078e00ff */
[----:B------:R-:W-:-:S02]  /*25a0*/  MOV R83, R89 ;  /* 0x0000005900537202 */ /* 0x000fc40000000f00 */
[----:B------:R-:W-:Y:S02]  /*25b0*/  MOV R80, 0x25d0 ;  /* 0x000025d000507802 */ /* 0x000fe40000000f00 */
[----:B------:R-:W-:Y:S05]  /*25c0*/  CALL.REL.NOINC `($__internal_56_$__cuda_sm70_shflsync_down_p) ;  /* 0x0000027000007944 */ /* 0x000fea0003c00000 */
[----:B-1----:R-:W-:Y:S01]  /*25d0*/  MOV R82, R84 ;  /* 0x0000005400527202 */ /* 0x002fe20000000f00 */
[----:B------:R-:W-:Y:S01]  /*25e0*/  HFMA2.MMA R84, -RZ, RZ, 0, 2.384185791015625e-07 ;  /* 0x00000004ff547435 */ /* 0x000fe200000001ff */
        /* <DEDUP_REMOVED lines=8> */
[----:B------:R-:W-:Y:S01]  /*2670*/  HFMA2.MMA R84, -RZ, RZ, 0, 1.1920928955078125e-07 ;  /* 0x00000002ff547435 */ /* 0x000fe200000001ff */
[----:B------:R-:W-:Y:S01]  /*2680*/  IMAD.MOV.U32 R91, RZ, RZ, -0x1 ;  /* 0xffffffffff5b7424 */ /* 0x000fe200078e00ff */
[----:B------:R-:W-:-:S02]  /*2690*/  MOV R83, R85 ;  /* 0x0000005500537202 */ /* 0x000fc40000000f00 */
[----:B------:R-:W-:Y:S02]  /*26a0*/  MOV R80, 0x26c0 ;  /* 0x000026c000507802 */ /* 0x000fe40000000f00 */
[----:B------:R-:W-:Y:S05]  /*26b0*/  CALL.REL.NOINC `($__internal_56_$__cuda_sm70_shflsync_down_p) ;  /* 0x0000018000007944 */ /* 0x000fea0003c00000 */
[----:B-1----:R-:W-:Y:S01]  /*26c0*/  MOV R82, R84 ;  /* 0x0000005400527202 */ /* 0x002fe20000000f00 */
[----:B------:R-:W-:Y:S01]  /*26d0*/  HFMA2.MMA R84, -RZ, RZ, 0, 1.1920928955078125e-07 ;  /* 0x00000002ff547435 */ /* 0x000fe200000001ff */
        /* <DEDUP_REMOVED lines=8> */
[----:B------:R-:W-:Y:S01]  /*2760*/  HFMA2.MMA R84, -RZ, RZ, 0, 5.9604644775390625e-08 ;  /* 0x00000001ff547435 */ /* 0x000fe200000001ff */
[----:B------:R-:W-:Y:S01]  /*2770*/  IMAD.MOV.U32 R91, RZ, RZ, -0x1 ;  /* 0xffffffffff5b7424 */ /* 0x000fe200078e00ff */
[----:B------:R-:W-:-:S02]  /*2780*/  MOV R83, R85 ;  /* 0x0000005500537202 */ /* 0x000fc40000000f00 */
[----:B------:R-:W-:Y:S02]  /*2790*/  MOV R80, 0x27b0 ;  /* 0x000027b000507802 */ /* 0x000fe40000000f00 */
[----:B------:R-:W-:Y:S05]  /*27a0*/  CALL.REL.NOINC `($__internal_56_$__cuda_sm70_shflsync_down_p) ;  /* 0x0000009000007944 */ /* 0x000fea0003c00000 */
[----:B-1----:R-:W-:Y:S01]  /*27b0*/  MOV R86, R84 ;  /* 0x0000005400567202 */ /* 0x002fe20000000f00 */
[----:B------:R-:W-:Y:S01]  /*27c0*/  HFMA2.MMA R84, -RZ, RZ, 0, 5.9604644775390625e-08 ;  /* 0x00000001ff547435 */ /* 0x000fe200000001ff */
[----:B0-----:R-:W-:Y:S01]  /*27d0*/  IMAD.MOV.U32 R83, RZ, RZ, R87 ;  /* 0x000000ffff537224 */ /* 0x001fe200078e0057 */
[----:B------:R-:W-:Y:S01]  /*27e0*/  MOV R90, 0x1f ;  /* 0x0000001f005a7802 */ /* 0x000fe20000000f00 */
[----:B------:R-:W-:Y:S01]  /*27f0*/  IMAD.MOV.U32 R91, RZ, RZ, -0x1 ;  /* 0xffffffffff5b7424 */ /* 0x000fe200078e00ff */
[----:B------:R-:W-:Y:S02]  /*2800*/  MOV R80, 0x2820 ;  /* 0x0000282000507802 */ /* 0x000fe40000000f00 */
[----:B------:R-:W-:Y:S05]  /*2810*/  CALL.REL.NOINC `($__internal_56_$__cuda_sm70_shflsync_down_p) ;  /* 0x0000002000007944 */ /* 0x000fea0003c00000 */
[----:B-1----:R-:W-:Y:S01]  /*2820*/  MOV R80, R84 ;  /* 0x0000005400507202 */ /* 0x002fe20000000f00 */
[----:B0-----:R-:W-:Y:S05]  /*2830*/  BRA `(.L_x_794) ;  /* 0xffffe85000007947 */ /* 0x001fea000383ffff */
        .weak           $__internal_56_$__cuda_sm70_shflsync_down_p
        .type           $__internal_56_$__cuda_sm70_shflsync_down_p,@function
        .size           $__internal_56_$__cuda_sm70_shflsync_down_p,(.L_x_1819 - $__internal_56_$__cuda_sm70_shflsync_down_p)
$__internal_56_$__cuda_sm70_shflsync_down_p:
[----:B------:R-:W-:Y:S01]  /*2840*/  HFMA2.MMA R81, -RZ, RZ, 0, 0 ;  /* 0x00000000ff517435 */ /* 0x000fe200000001ff */
[----:B------:R-:W-:Y:S04]  /*2850*/  WARPSYNC R91 ;  /* 0x0000005b00007348 */ /* 0x000fe80003800000 */
[----:B------:R0:W1:Y:S01]  /*2860*/  SHFL.DOWN PT, R84, R83, R84, R90 ;  /* 0x0800005453547389 */ /* 0x00006200000e005a */
[----:B------:R-:W-:Y:S05]  /*2870*/  RET.REL.NODEC R80 `(_ZN10layer_norm31ln_parallel_residual_bwd_kernelINS_13Kernel_traitsIf13__nv_bfloat16fS2_fjLj4096ELj1ELj1ELj8ELj16ENS_18Kernel_traits_baseILj4096EfS2_fS2_fjLj256EEEEELb1ELb1ELb0EEEvNS_9BwdParamsE) ;  /* 0xffffd78050007950 */ /* 0x000fea0003c3ffff */
.L_x_795:
        /* <DEDUP_REMOVED lines=16> */
.L_x_1819:


//--------------------- .text._ZN10layer_norm22ln_bwd_finalize_kernelINS_22Kernel_traits_finalizeILj4096Ef13__nv_bfloat16fS2_fjLb0ELj1024ELj4ENS_18Kernel_traits_baseILj4096EfS2_fS2_fjLj1024EEEEELb0ELb1EEEvNS_9BwdParamsE --------------------------
	.section	.text._ZN10layer_norm22ln_bwd_finalize_kernelINS_22Kernel_traits_finalizeILj4096Ef13__nv_bfloat16fS2_fjLb0ELj1024ELj4ENS_18Kernel_traits_baseILj4096EfS2_fS2_fjLj1024EEEEELb0ELb1EEEvNS_9BwdParamsE,"ax",@progbits
	.sectioninfo	@"SHI_REGISTERS=32"
	.align	128
        .global         _ZN10layer_norm22ln_bwd_finalize_kernelINS_22Kernel_traits_finalizeILj4096Ef13__nv_bfloat16fS2_fjLb0ELj1024ELj4ENS_18Kernel_traits_baseILj4096EfS2_fS2_fjLj1024EEEEELb0ELb1EEEvNS_9BwdParamsE
        .type           _ZN10layer_norm22ln_bwd_finalize_kernelINS_22Kernel_traits_finalizeILj4096Ef13__nv_bfloat16fS2_fjLb0ELj1024ELj4ENS_18Kernel_traits_baseILj4096EfS2_fS2_fjLj1024EEEEELb0ELb1EEEvNS_9BwdParamsE,@function
        .size           _ZN10layer_norm22ln_bwd_finalize_kernelINS_22Kernel_traits_finalizeILj4096Ef13__nv_bfloat16fS2_fjLb0ELj1024ELj4ENS_18Kernel_traits_baseILj4096EfS2_fS2_fjLj1024EEEEELb0ELb1EEEvNS_9BwdParamsE,(.L_x_1820 - _ZN10layer_norm22ln_bwd_finalize_kernelINS_22Kernel_traits_finalizeILj4096Ef13__nv_bfloat16fS2_fjLb0ELj1024ELj4ENS_18Kernel_traits_baseILj4096EfS2_fS2_fjLj1024EEEEELb0ELb1EEEvNS_9BwdParamsE)
        .other          _ZN10layer_norm22ln_bwd_finalize_kernelINS_22Kernel_traits_finalizeILj4096Ef13__nv_bfloat16fS2_fjLb0ELj1024ELj4ENS_18Kernel_traits_baseILj4096EfS2_fS2_fjLj1024EEEEELb0ELb1EEEvNS_9BwdParamsE,@"STO_CUDA_ENTRY STV_DEFAULT"
_ZN10layer_norm22ln_bwd_finalize_kernelINS_22Kernel_traits_finalizeILj4096Ef13__nv_bfloat16fS2_fjLb0ELj1024ELj4ENS_18Kernel_traits_baseILj4096EfS2_fS2_fjLj1024EEEEELb0ELb1EEEvNS_9BwdParamsE:
.text._ZN10layer_norm22ln_bwd_finalize_kernelINS_22Kernel_traits_finalizeILj4096Ef13__nv_bfloat16fS2_fjLb0ELj1024ELj4ENS_18Kernel_traits_baseILj4096EfS2_fS2_fjLj1024EEEEELb0ELb1EEEvNS_9BwdParamsE:
        /* <DEDUP_REMOVED lines=19> */
.L_x_806:
        /* <DEDUP_REMOVED lines=27> */
.L_x_800:
        /* <DEDUP_REMOVED lines=35> */
.L_x_799:
[----:B------:R-:W-:Y:S05]  /*0510*/  BSYNC B1 ;  /* 0x0000000000017941 */ /* 0x000fea0003800000 */
.L_x_798:
        /* <DEDUP_REMOVED lines=23> */
.L_x_802:
[----:B------:R-:W-:Y:S05]  /*0690*/  BSYNC B1 ;  /* 0x0000000000017941 */ /* 0x000fea0003800000 */
.L_x_801:
        /* <DEDUP_REMOVED lines=10> */
.L_x_797:
[----:B------:R-:W-:Y:S05]  /*0740*/  BSYNC B0 ;  /* 0x0000000000007941 */ /* 0x000fea0003800000 */
.L_x_796:
        /* <DEDUP_REMOVED lines=11> */
.L_x_807:
        /* <DEDUP_REMOVED lines=18> */
.L_x_808:
[----:B------:R-:W-:Y:S01]  /*0920*/  @!P1 SHF.R.U32.HI R2, RZ, 0x3, R0 ;  /* 0x00000003ff029819 */ /* 0x000fe20000011600 */
[----:B---3--:R-:W-:Y:S02]  /*0930*/  FADD.FTZ R5, R5, R10 ;  /* 0x0000000a05057221 */ /* 0x008fe40000010000 */
[----:B--2---:R-:W-:Y:S01]  /*0940*/  FADD.FTZ R7, R7, R4 ;  /* 0x0000000407077221 */ /* 0x004fe20000010000 */
[----:B------:R-:W-:-:S05]  /*0950*/  @!P1 LOP3.LUT R2, R2, 0x1ffffffc, RZ, 0xc0, !PT ;  /* 0x1ffffffc02029812 */ /* 0x000fca00078ec0ff */
[----:B------:R2:W-:Y:S04]  /*0960*/  @!P1 STS [R2+0x2000], R5 ;  /* 0x0020000502009388 */ /* 0x0005e80000000800 */
[----:B------:R2:W-:Y:S02]  /*0970*/  @!P1 STS [R2+0x2080], R7 ;  /* 0x0020800702009388 */ /* 0x0005e40000000800 */
.L_x_803:
        /* <DEDUP_REMOVED lines=14> */
.L_x_804:
[----:B------:R-:W-:Y:S01]  /*0a60*/  HFMA2.MMA R9, -RZ, RZ, 0, 5.9604644775390625e-08 ;  /* 0x00000001ff097435 */ /* 0x000fe200000001ff */
[----:B--2---:R-:W-:Y:S01]  /*0a70*/  IMAD.MOV.U32 R10, RZ, RZ, R4 ;  /* 0x000000ffff0a7224 */ /* 0x004fe200078e0004 */
[----:B------:R-:W-:Y:S01]  /*0a80*/  MOV R11, 0xffffffff ;  /* 0xffffffff000b7802 */ /* 0x000fe20000000f00 */
[----:B------:R-:W-:Y:S01]  /*0a90*/  IMAD.MOV.U32 R6, RZ, RZ, 0x1f ;  /* 0x0000001fff067424 */ /* 0x000fe200078e00ff */
[----:B------:R-:W-:-:S02]  /*0aa0*/  MOV R2, 0xac0 ;  /* 0x00000ac000027802 */ /* 0x000fc40000000f00 */
[----:B01----:R-:W-:Y:S05]  /*0ab0*/  CALL.REL.NOINC `($__internal_57_$__cuda_sm70_shflsync_bfly_p) ;  /* 0x000003c000007944 */ /* 0x003fea0003c00000 */
[----:B-1----:R-:W-:Y:S01]  /*0ac0*/  MOV R3, R6 ;  /* 0x0000000600037202 */ /* 0x002fe20000000f00 */
[----:B0-----:R-:W-:Y:S05]  /*0ad0*/  BRA `(.L_x_807) ;  /* 0xfffffd2000007947 */ /* 0x001fea000383ffff */
.L_x_805:
[----:B------:R-:W-:Y:S01]  /*0ae0*/  HFMA2.MMA R9, -RZ, RZ, 0, 1.1920928955078125e-07 ;  /* 0x00000002ff097435 */ /* 0x000fe200000001ff */
[----:B------:R-:W-:Y:S01]  /*0af0*/  IMAD.MOV.U32 R10, RZ, RZ, R13 ;  /* 0x000000ffff0a7224 */ /* 0x000fe200078e000d */
[----:B------:R-:W-:Y:S01]  /*0b00*/  MOV R6, 0x1f ;  /* 0x0000001f00067802 */ /* 0x000fe20000000f00 */
[----:B------:R-:W-:Y:S01]  /*0b10*/  IMAD.MOV.U32 R11, RZ, RZ, -0x1 ;  /* 0xffffffffff0b7424 */ /* 0x000fe200078e00ff */
[----:B------:R-:W-:-:S02]  /*0b20*/  MOV R2, 0xb40 ;  /* 0x00000b4000027802 */ /* 0x000fc40000000f00 */
[----:B012---:R-:W-:Y:S05]  /*0b30*/  CALL.REL.NOINC `($__internal_57_$__cuda_sm70_shflsync_bfly_p) ;  /* 0x0000034000007944 */ /* 0x007fea0003c00000 */
[----:B0-----:R-:W-:Y:S01]  /*0b40*/  HFMA2.MMA R9, -RZ, RZ, 0, 2.384185791015625e-07 ;  /* 0x00000004ff097435 */ /* 0x001fe200000001ff */
[----:B-1----:R-:W-:Y:S01]  /*0b50*/  FADD.FTZ R10, R13, R6 ;  /* 0x000000060d0a7221 */ /* 0x002fe20000010000 */
[----:B------:R-:W-:Y:S01]  /*0b60*/  MOV R6, 0x1f ;  /* 0x0000001f00067802 */ /* 0x000fe20000000f00 */
[----:B------:R-:W-:Y:S01]  /*0b70*/  IMAD.MOV.U32 R11, RZ, RZ, -0x1 ;  /* 0xffffffffff0b7424 */ /* 0x000fe200078e00ff */
[----:B------:R-:W-:-:S02]  /*0b80*/  MOV R2, 0xba0 ;  /* 0x00000ba000027802 */ /* 0x000fc40000000f00 */
[----:B------:R-:W-:Y:S05]  /*0b90*/  CALL.REL.NOINC `($__internal_57_$__cuda_sm70_shflsync_bfly_p) ;  /* 0x000002e000007944 */ /* 0x000fea0003c00000 */
[----:B0-----:R-:W-:Y:S01]  /*0ba0*/  HFMA2.MMA R9, -RZ, RZ, 0, 4.76837158203125e-07 ;  /* 0x00000008ff097435 */ /* 0x001fe200000001ff */
[----:B-1----:R-:W-:Y:S01]  /*0bb0*/  FADD.FTZ R10, R10, R6 ;  /* 0x000000060a0a7221 */ /* 0x002fe20000010000 */
[----:B------:R-:W-:Y:S01]  /*0bc0*/  MOV R6, 0x1f ;  /* 0x0000001f00067802 */ /* 0x000fe20000000f00 */
[----:B------:R-:W-:Y:S01]  /*0bd0*/  IMAD.MOV.U32 R11, RZ, RZ, -0x1 ;  /* 0xffffffffff0b7424 */ /* 0x000fe200078e00ff */
[----:B------:R-:W-:-:S02]  /*0be0*/  MOV R2, 0xc00 ;  /* 0x00000c0000027802 */ /* 0x000fc40000000f00 */
[----:B------:R-:W-:Y:S05]  /*0bf0*/  CALL.REL.NOINC `($__internal_57_$__cuda_sm70_shflsync_bfly_p) ;  /* 0x0000028000007944 */ /* 0x000fea0003c00000 */
[----:B-1----:R-:W-:Y:S01]  /*0c00*/  FADD.FTZ R4, R10, R6 ;  /* 0x000000060a047221 */ /* 0x002fe20000010000 */
[----:B0-----:R-:W-:Y:S01]  /*0c10*/  HFMA2.MMA R9, -RZ, RZ, 0, 9.5367431640625e-07 ;  /* 0x00000010ff097435 */ /* 0x001fe200000001ff */
[----:B------:R-:W-:Y:S01]  /*0c20*/  MOV R6, 0x1f ;  /* 0x0000001f00067802 */ /* 0x000fe20000000f00 */
[----:B------:R-:W-:Y:S01]  /*0c30*/  IMAD.MOV.U32 R11, RZ, RZ, -0x1 ;  /* 0xffffffffff0b7424 */ /* 0x000fe200078e00ff */
[----:B------:R-:W-:-:S02]  /*0c40*/  MOV R2, 0xc70 ;  /* 0x00000c7000027802 */ /* 0x000fc40000000f00 */
[----:B------:R-:W-:Y:S02]  /*0c50*/  MOV R10, R4 ;  /* 0x00000004000a7202 */ /* 0x000fe40000000f00 */
[----:B------:R-:W-:Y:S05]  /*0c60*/  CALL.REL.NOINC `($__internal_57_$__cuda_sm70_shflsync_bfly_p) ;  /* 0x0000021000007944 */ /* 0x000fea0003c00000 */
[----:B0-----:R-:W-:Y:S01]  /*0c70*/  HFMA2.MMA R9, -RZ, RZ, 0, 5.9604644775390625e-08 ;  /* 0x00000001ff097435 */ /* 0x001fe200000001ff */
[----:B-1----:R-:W-:Y:S01]  /*0c80*/  MOV R7, R6 ;  /* 0x0000000600077202 */ /* 0x002fe20000000f00 */
[----:B------:R-:W-:Y:S01]  /*0c90*/  IMAD.MOV.U32 R10, RZ, RZ, R5 ;  /* 0x000000ffff0a7224 */ /* 0x000fe200078e0005 */
[----:B------:R-:W-:Y:S01]  /*0ca0*/  MOV R6, 0x1f ;  /* 0x0000001f00067802 */ /* 0x000fe20000000f00 */
[----:B------:R-:W-:Y:S01]  /*0cb0*/  IMAD.MOV.U32 R11, RZ, RZ, -0x1 ;  /* 0xffffffffff0b7424 */ /* 0x000fe200078e00ff */
[----:B------:R-:W-:Y:S02]  /*0cc0*/  MOV R2, 0xce0 ;  /* 0x00000ce000027802 */ /* 0x000fe40000000f00 */
[----:B------:R-:W-:Y:S05]  /*0cd0*/  CALL.REL.NOINC `($__internal_57_$__cuda_sm70_shflsync_bfly_p) ;  /* 0x000001a000007944 */ /* 0x000fea0003c00000 */
[----:B0-----:R-:W-:Y:S01]  /*0ce0*/  HFMA2.MMA R9, -RZ, RZ, 0, 1.1920928955078125e-07 ;  /* 0x00000002ff097435 */ /* 0x001fe200000001ff */
[----:B-1----:R-:W-:Y:S01]  /*0cf0*/  FADD.FTZ R10, R5, R6 ;  /* 0x00000006050a7221 */ /* 0x002fe20000010000 */
[----:B------:R-:W-:Y:S01]  /*0d00*/  MOV R6, 0x1f ;  /* 0x0000001f00067802 */ /* 0x000fe20000000f00 */
[----:B------:R-:W-:Y:S01]  /*0d10*/  IMAD.MOV.U32 R11, RZ, RZ, -0x1 ;  /* 0xffffffffff0b7424 */ /* 0x000fe200078e00ff */
[----:B------:R-:W-:Y:S02]  /*0d20*/  MOV R2, 0xd40 ;  /* 0x00000d4000027802 */ /* 0x000fe40000000f00 */
[----:B------:R-:W-:Y:S05]  /*0d30*/  CALL.REL.NOINC `($__internal_57_$__cuda_sm70_shflsync_bfly_p) ;  /* 0x0000014000007944 */ /* 0x000fea0003c00000 */
        /* <DEDUP_REMOVED lines=12> */
[----:B0-----:R-:W-:Y:S01]  /*0e00*/  HFMA2.MMA R9, -RZ, RZ, 0, 9.5367431640625e-07 ;  /* 0x00000010ff097435 */ /* 0x001fe200000001ff */
[----:B-1----:R-:W-:Y:S01]  /*0e10*/  FADD.FTZ R10, R10, R6 ;  /* 0x000000060a0a7221 */ /* 0x002fe20000010000 */
[----:B------:R-:W-:Y:S01]  /*0e20*/  MOV R6, 0x1f ;  /* 0x0000001f00067802 */ /* 0x000fe20000000f00 */
[----:B------:R-:W-:Y:S01]  /*0e30*/  IMAD.MOV.U32 R11, RZ, RZ, -0x1 ;  /* 0xffffffffff0b7424 */ /* 0x000fe200078e00ff */
[----:B------:R-:W-:-:S02]  /*0e40*/  MOV R2, 0xe60 ;  /* 0x00000e6000027802 */ /* 0x000fc40000000f00 */
[----:B------:R-:W-:Y:S05]  /*0e50*/  CALL.REL.NOINC `($__internal_57_$__cuda_sm70_shflsync_bfly_p) ;  /* 0x0000002000007944 */ /* 0x000fea0003c00000 */
[----:B-1----:R-:W-:Y:S01]  /*0e60*/  MOV R5, R6 ;  /* 0x0000000600057202 */ /* 0x002fe20000000f00 */
[----:B0-----:R-:W-:Y:S05]  /*0e70*/  BRA `(.L_x_808) ;  /* 0xfffffaa000007947 */ /* 0x001fea000383ffff */
        .weak           $__internal_57_$__cuda_sm70_shflsync_bfly_p
        .type           $__internal_57_$__cuda_sm70_shflsync_bfly_p,@function
        .size           $__internal_57_$__cuda_sm70_shflsync_bfly_p,(.L_x_1820 - $__internal_57_$__cuda_sm70_shflsync_bfly_p)
$__internal_57_$__cuda_sm70_shflsync_bfly_p:
[----:B------:R-:W-:Y:S01]  /*0e80*/  HFMA2.MMA R3, -RZ, RZ, 0, 0 ;  /* 0x00000000ff037435 */ /* 0x000fe200000001ff */
[----:B------:R-:W-:Y:S04]  /*0e90*/  WARPSYNC R11 ;  /* 0x0000000b00007348 */ /* 0x000fe80003800000 */
[----:B------:R0:W1:Y:S01]  /*0ea0*/  SHFL.BFLY PT, R6, R10, R9, R6 ;  /* 0x0c0000090a067389 */ /* 0x00006200000e0006 */
[----:B------:R-:W-:Y:S05]  /*0eb0*/  RET.REL.NODEC R2 `(_ZN10layer_norm22ln_bwd_finalize_kernelINS_22Kernel_traits_finalizeILj4096Ef13__nv_bfloat16fS2_fjLb0ELj1024ELj4ENS_18Kernel_traits_baseILj4096EfS2_fS2_fjLj1024EEEEELb0ELb1EEEvNS_9BwdParamsE) ;  /* 0xfffff14002007950 */ /* 0x000fea0003c3ffff */
.L_x_809:
        /* <DEDUP_REMOVED lines=12> */
.L_x_1820:


//--------------------- .text._ZN10layer_norm40ln_parallel_residual_bwd_finalize_kernelINS_22Kernel_traits_finalizeILj4096Ef13__nv_bfloat16fS2_fjLb0ELj1024ELj4ENS_18Kernel_traits_baseILj4096EfS2_fS2_fjLj1024EEEEELb1EEEvNS_9BwdParamsE --------------------------
	.section	.text._ZN10layer_norm40ln_parallel_residual_bwd_finalize_kernelINS_22Kernel_traits_finalizeILj4096Ef13__nv_bfloat16fS2_fjLb0ELj1024ELj4ENS_18Kernel_traits_baseILj4096EfS2_fS2_fjLj1024EEEEELb1EEEvNS_9BwdParamsE,"ax",@progbits
	.sectioninfo	@"SHI_REGISTERS=32"
	.align	128
        .global         _ZN10layer_norm40ln_parallel_residual_bwd_finalize_kernelINS_22Kernel_traits_finalizeILj4096Ef13__nv_bfloat16fS2_fjLb0ELj1024ELj4ENS_18Kernel_traits_baseILj4096EfS2_fS2_fjLj1024EEEEELb1EEEvNS_9BwdParamsE
        .type           _ZN10layer_norm40ln_parallel_residual_bwd_finalize_kernelINS_22Kernel_traits_finalizeILj4096Ef13__nv_bfloat16fS2_fjLb0ELj1024ELj4ENS_18Kernel_traits_baseILj4096EfS2_fS2_fjLj1024EEEEELb1EEEvNS_9BwdParamsE,@function
        .size           _ZN10layer_norm40ln_parallel_residual_bwd_finalize_kernelINS_22Kernel_traits_finalizeILj4096Ef13__nv_bfloat16fS2_fjLb0ELj1024ELj4ENS_18Kernel_traits_baseILj4096EfS2_fS2_fjLj1024EEEEELb1EEEvNS_9BwdParamsE,(.L_x_1821 - _ZN10layer_norm40ln_parallel_residual_bwd_finalize_kernelINS_22Kernel_traits_finalizeILj4096Ef13__nv_bfloat16fS2_fjLb0ELj1024ELj4ENS_18Kernel_traits_baseILj4096EfS2_fS2_fjLj1024EEEEELb1EEEvNS_9BwdParamsE)
        .other          _ZN10layer_norm40ln_parallel_residual_bwd_finalize_kernelINS_22Kernel_traits_finalizeILj4096Ef13__nv_bfloat16fS2_fjLb0ELj1024ELj4ENS_18Kernel_traits_baseILj4096EfS2_fS2_fjLj1024EEEEELb1EEEvNS_9BwdParamsE,@"STO_CUDA_ENTRY STV_DEFAULT"
_ZN10layer_norm40ln_parallel_residual_bwd_finalize_kernelINS_22Kernel_traits_finalizeILj4096Ef13__nv_bfloat16fS2_fjLb0ELj1024ELj4ENS_18Kernel_traits_baseILj4096EfS2_fS2_fjLj1024EEEEELb1EEEvNS_9BwdParamsE:
.text._ZN10layer_norm40ln_parallel_residual_bwd_finalize_kernelINS_22Kernel_traits_finalizeILj4096Ef13__nv_bfloat16fS2_fjLb0ELj1024ELj4ENS_18Kernel_traits_baseILj4096EfS2_fS2_fjLj1024EEEEELb1EEEvNS_9BwdParamsE:
        /* <DEDUP_REMOVED lines=19> */
.L_x_823:
        /* <DEDUP_REMOVED lines=37> */
.L_x_814:
        /* <DEDUP_REMOVED lines=59> */
.L_x_813:
[----:B------:R-:W-:Y:S05]  /*0730*/  BSYNC B1 ;  /* 0x0000000000017941 */ /* 0x000fea0003800000 */
.L_x_812:
        /* <DEDUP_REMOVED lines=35> */
.L_x_816:
[----:B------:R-:W-:Y:S05]  /*0970*/  BSYNC B1 ;  /* 0x0000000000017941 */ /* 0x000fea0003800000 */
.L_x_815:
        /* <DEDUP_REMOVED lines=16> */
.L_x_811:
[----:B------:R-:W-:Y:S05]  /*0a80*/  BSYNC B0 ;  /* 0x0000000000007941 */ /* 0x000fea0003800000 */
.L_x_810:
        /* <DEDUP_REMOVED lines=14> */
.L_x_824:
        /* <DEDUP_REMOVED lines=36> */
.L_x_825:
        /* <DEDUP_REMOVED lines=11> */
.L_x_817:
        /* <DEDUP_REMOVED lines=19> */
.L_x_821:
[----:B------:R-:W-:Y:S05]  /*0f90*/  BSYNC B0 ;  /* 0x0000000000007941 */ /* 0x000fea0003800000 */
.L_x_820:
[C---:B------:R-:W-:Y:S02]  /*0fa0*/  ISETP.GT.U32.AND P1, PT, R4.reuse, -0x1001, PT ;  /* 0xffffefff0400780c */ /* 0x040fe40003f24070 */
[----:B------:R-:W-:-:S02]  /*0fb0*/  IADD3 R4, R4, 0x1000, RZ ;  /* 0x0000100004047810 */ /* 0x000fc40007ffe0ff */
[----:B------:R-:W-:-:S09]  /*0fc0*/  IADD3 R5, R5, 0x800, RZ ;  /* 0x0000080005057810 */ /* 0x000fd20007ffe0ff */
[----:B0-----:R-:W-:Y:S01]  /*0fd0*/  @!P1 CALL.REL.NOINC `(.L_x_822) ;  /* 0x0000001000009944 */ /* 0x001fe20003c00000 */
[----:B------:R-:W-:Y:S05]  /*0fe0*/  BRA `(.L_x_823) ;  /* 0xfffff14000007947 */ /* 0x000fea000383ffff */
.L_x_822:
[----:B------:R-:W-:Y:S05]  /*0ff0*/  EXIT ;  /* 0x000000000000794d */ /* 0x000fea0003800000 */
.L_x_818:
[----:B------:R-:W-:Y:S01]  /*1000*/  HFMA2.MMA R17, -RZ, RZ, 0, 1.847743988037109375e-06 ;  /* 0x0000001fff117435 */ /* 0x000fe200000001ff */
[----:B----4-:R-:W-:Y:S01]  /*1010*/  MOV R19, R12 ;  /* 0x0000000c00137202 */ /* 0x010fe20000000f00 */
[----:B------:R-:W-:Y:S01]  /*1020*/  IMAD.MOV.U32 R16, RZ, RZ, 0x1 ;  /* 0x00000001ff107424 */ /* 0x000fe200078e00ff */
[----:B------:R-:W-:Y:S02]  /*1030*/  MOV R14, 0xffffffff ;  /* 0xffffffff000e7802 */ /* 0x000fe40000000f00 */
[----:B------:R-:W-:Y:S02]  /*1040*/  MOV R8, 0x1060 ;  /* 0x0000106000087802 */ /* 0x000fe40000000f00 */
[----:B0123--:R-:W-:Y:S05]  /*1050*/  CALL.REL.NOINC `($__internal_58_$__cuda_sm70_shflsync_bfly_p) ;  /* 0x000007b000007944 */ /* 0x00ffea0003c00000 */
[----:B01----:R-:W-:Y:S05]  /*1060*/  BRA `(.L_x_824) ;  /* 0xfffffb0000007947 */ /* 0x003fea000383ffff */
.L_x_819:
[----:B------:R-:W-:Y:S01]  /*1070*/  HFMA2.MMA R17, -RZ, RZ, 0, 1.847743988037109375e-06 ;  /* 0x0000001fff117435 */ /* 0x000fe200000001ff */
[----:B------:R-:W-:Y:S01]  /*1080*/  MOV R19, R12 ;  /* 0x0000000c00137202 */ /* 0x000fe20000000f00 */
[----:B------:R-:W-:Y:S01]  /*1090*/  IMAD.MOV.U32 R16, RZ, RZ, 0x2 ;  /* 0x00000002ff107424 */ /* 0x000fe200078e00ff */
[----:B------:R-:W-:Y:S02]  /*10a0*/  MOV R14, 0xffffffff ;  /* 0xffffffff000e7802 */ /* 0x000fe40000000f00 */
[----:B------:R-:W-:-:S02]  /*10b0*/  MOV R8, 0x10d0 ;  /* 0x000010d000087802 */ /* 0x000fc40000000f00 */
[----:B-123--:R-:W-:Y:S05]  /*10c0*/  CALL.REL.NOINC `($__internal_58_$__cuda_sm70_shflsync_bfly_p) ;  /* 0x0000074000007944 */ /* 0x00efea0003c00000 */
[----:B0-----:R-:W-:Y:S01]  /*10d0*/  HFMA2.MMA R16, -RZ, RZ, 0, 2.384185791015625e-07 ;  /* 0x00000004ff107435 */ /* 0x001fe200000001ff */
[----:B-1----:R-:W-:Y:S01]  /*10e0*/  FADD.FTZ R19, R12, R14 ;  /* 0x0000000e0c137221 */ /* 0x002fe20000010000 */
[----:B------:R-:W-:Y:S01]  /*10f0*/  MOV R14, 0xffffffff ;  /* 0xffffffff000e7802 */ /* 0x000fe20000000f00 */
[----:B------:R-:W-:Y:S01]  /*1100*/  IMAD.MOV.U32 R17, RZ, RZ, 0x1f ;  /* 0x0000001fff117424 */ /* 0x000fe200078e00ff */
[----:B------:R-:W-:-:S02]  /*1110*/  MOV R8, 0x1130 ;  /* 0x0000113000087802 */ /* 0x000fc40000000f00 */
[----:B------:R-:W-:Y:S05]  /*1120*/  CALL.REL.NOINC `($__internal_58_$__cuda_sm70_shflsync_bfly_p) ;  /* 0x000006e000007944 */ /* 0x000fea0003c00000 */
[----:B0-----:R-:W-:Y:S01]  /*1130*/  HFMA2.MMA R16, -RZ, RZ, 0, 4.76837158203125e-07 ;  /* 0x00000008ff107435 */ /* 0x001fe200000001ff */
[----:B-1----:R-:W-:Y:S01]  /*1140*/  FADD.FTZ R19, R19, R14 ;  /* 0x0000000e13137221 */ /* 0x002fe20000010000 */
[----:B------:R-:W-:Y:S01]  /*1150*/  MOV R17, 0x1f ;  /* 0x0000001f00117802 */ /* 0x000fe20000000f00 */
[----:B------:R-:W-:Y:S01]  /*1160*/  IMAD.MOV.U32 R14, RZ, RZ, -0x1 ;  /* 0xffffffffff0e7424 */ /* 0x000fe200078e00ff */
[----:B------:R-:W-:-:S02]  /*1170*/  MOV R8, 0x1190 ;  /* 0x0000119000087802 */ /* 0x000fc40000000f00 */
[----:B------:R-:W-:Y:S05]  /*1180*/  CALL.REL.NOINC `($__internal_58_$__cuda_sm70_shflsync_bfly_p) ;  /* 0x0000068000007944 */ /* 0x000fea0003c00000 */
[----:B-1----:R-:W-:Y:S01]  /*1190*/  FADD.FTZ R12, R19, R14 ;  /* 0x0000000e130c7221 */ /* 0x002fe20000010000 */
[----:B0-----:R-:W-:Y:S01]  /*11a0*/  HFMA2.MMA R16, -RZ, RZ, 0, 9.5367431640625e-07 ;  /* 0x00000010ff107435 */ /* 0x001fe200000001ff */
[----:B------:R-:W-:-:S02]  /*11b0*/  MOV R17, 0x1f ;  /* 0x0000001f00117802 */ /* 0x000fc40000000f00 */
[----:B------:R-:W-:Y:S01]  /*11c0*/  MOV R14, 0xffffffff ;  /* 0xffffffff000e7802 */ /* 0x000fe20000000f00 */
[----:B------:R-:W-:Y:S01]  /*11d0*/  IMAD.MOV.U32 R19, RZ, RZ, R12 ;  /* 0x000000ffff137224 */ /* 0x000fe200078e000c */
[----:B------:R-:W-:Y:S02]  /*11e0*/  MOV R8, 0x1200 ;  /* 0x0000120000087802 */ /* 0x000fe40000000f00 */
[----:B------:R-:W-:Y:S05]  /*11f0*/  CALL.REL.NOINC `($__internal_58_$__cuda_sm70_shflsync_bfly_p) ;  /* 0x0000061000007944 */ /* 0x000fea0003c00000 */
[----:B0-----:R-:W-:Y:S01]  /*1200*/  HFMA2.MMA R16, -RZ, RZ, 0, 5.9604644775390625e-08 ;  /* 0x00000001ff107435 */ /* 0x001fe200000001ff */
[----:B-1----:R-:W-:Y:S01]  /*1210*/  MOV R15, R14 ;  /* 0x0000000e000f7202 */ /* 0x002fe20000000f00 */
[----:B------:R-:W-:Y:S01]  /*1220*/  IMAD.MOV.U32 R17, RZ, RZ, 0x1f ;  /* 0x0000001fff117424 */ /* 0x000fe200078e00ff */
[----:B------:R-:W-:Y:S02]  /*1230*/  MOV R19, R13 ;  /* 0x0000000d00137202 */ /* 0x000fe40000000f00 */
[----:B------:R-:W-:Y:S02]  /*1240*/  MOV R14, 0xffffffff ;  /* 0xffffffff000e7802 */ /* 0x000fe40000000f00 */
[----:B------:R-:W-:Y:S02]  /*1250*/  MOV R8, 0x1270 ;  /* 0x0000127000087802 */ /* 0x000fe40000000f00 */
[----:B------:R-:W-:Y:S05]  /*1260*/  CALL.REL.NOINC `($__internal_58_$__cuda_sm70_shflsync_bfly_p) ;  /* 0x000005a000007944 */ /* 0x000fea0003c00000 */
[----:B0-----:R-:W-:Y:S01]  /*1270*/  HFMA2.MMA R16, -RZ, RZ, 0, 1.1920928955078125e-07 ;  /* 0x00000002ff107435 */ /* 0x001fe200000001ff */
[----:B-1----:R-:W-:Y:S01]  /*1280*/  FADD.FTZ R19, R13, R14 ;  /* 0x0000000e0d137221 */ /* 0x002fe20000010000 */
[----:B------:R-:W-:Y:S01]  /*1290*/  MOV R17, 0x1f ;  /* 0x0000001f00117802 */ /* 0x000fe20000000f00 */
[----:B------:R-:W-:Y:S01]  /*12a0*/  IMAD.MOV.U32 R14, RZ, RZ, -0x1 ;  /* 0xffffffffff0e7424 */ /* 0x000fe200078e00ff */
[----:B------:R-:W-:-:S02]  /*12b0*/  MOV R8, 0x12d0 ;  /* 0x000012d000087802 */ /* 0x000fc40000000f00 */
[----:B------:R-:W-:Y:S05]  /*12c0*/  CALL.REL.NOINC `($__internal_58_$__cuda_sm70_shflsync_bfly_p) ;  /* 0x0000054000007944 */ /* 0x000fea0003c00000 */
[----:B0-----:R-:W-:Y:S01]  /*12d0*/  HFMA2.MMA R16, -RZ, RZ, 0, 2.384185791015625e-07 ;  /* 0x00000004ff107435 */ /* 0x001fe200000001ff */
[----:B-1----:R-:W-:Y:S01]  /*12e0*/  FADD.FTZ R19, R19, R14 ;  /* 0x0000000e13137221 */ /* 0x002fe20000010000 */
[----:B------:R-:W-:-:S02]  /*12f0*/  MOV R17, 0x1f ;  /* 0x0000001f00117802 */ /* 0x000fc40000000f00 */
[----:B------:R-:W-:Y:S02]  /*1300*/  MOV R14, 0xffffffff ;  /* 0xffffffff000e7802 */ /* 0x000fe40000000f00 */
[----:B------:R-:W-:Y:S02]  /*1310*/  MOV R8, 0x1330 ;  /* 0x0000133000087802 */ /* 0x000fe40000000f00 */
[----:B------:R-:W-:Y:S05]  /*1320*/  CALL.REL.NOINC `($__internal_58_$__cuda_sm70_shflsync_bfly_p) ;  /* 0x000004e000007944 */ /* 0x000fea0003c00000 */
[----:B0-----:R-:W-:Y:S01]  /*1330*/  HFMA2.MMA R17, -RZ, RZ, 0, 1.847743988037109375e-06 ;  /* 0x0000001fff117435 */ /* 0x001fe200000001ff */
[----:B-1----:R-:W-:Y:S01]  /*1340*/  FADD.FTZ R19, R19, R14 ;  /* 0x0000000e13137221 */ /* 0x002fe20000010000 */
[----:B------:R-:W-:Y:S01]  /*1350*/  MOV R14, 0xffffffff ;  /* 0xffffffff000e7802 */ /* 0x000fe20000000f00 */
[----:B------:R-:W-:Y:S01]  /*1360*/  IMAD.MOV.U32 R16, RZ, RZ, 0x8 ;  /* 0x00000008ff107424 */ /* 0x000fe200078e00ff */
[----:B------:R-:W-:Y:S02]  /*1370*/  MOV R8, 0x1390 ;  /* 0x0000139000087802 */ /* 0x000fe40000000f00 */
[----:B------:R-:W-:Y:S05]  /*1380*/  CALL.REL.NOINC `($__internal_58_$__cuda_sm70_shflsync_bfly_p) ;  /* 0x0000048000007944 */ /* 0x000fea0003c00000 */
[----:B-1----:R-:W-:Y:S01]  /*1390*/  FADD.FTZ R13, R19, R14 ;  /* 0x0000000e130d7221 */ /* 0x002fe20000010000 */
[----:B0-----:R-:W-:Y:S01]  /*13a0*/  HFMA2.MMA R16, -RZ, RZ, 0, 9.5367431640625e-07 ;  /* 0x00000010ff107435 */ /* 0x001fe200000001ff */
[----:B------:R-:W-:Y:S01]  /*13b0*/  IMAD.MOV.U32 R17, RZ, RZ, 0x1f ;  /* 0x0000001fff117424 */ /* 0x000fe200078e00ff */
[----:B------:R-:W-:Y:S02]  /*13c0*/  MOV R14, 0xffffffff ;  /* 0xffffffff000e7802 */ /* 0x000fe40000000f00 */
[----:B------:R-:W-:-:S02]  /*13d0*/  MOV R19, R13 ;  /* 0x0000000d00137202 */ /* 0x000fc40000000f00 */
[----:B------:R-:W-:Y:S02]  /*13e0*/  MOV R8, 0x1400 ;  /* 0x0000140000087802 */ /* 0x000fe40000000f00 */
[----:B------:R-:W-:Y:S05]  /*13f0*/  CALL.REL.NOINC `($__internal_58_$__cuda_sm70_shflsync_bfly_p) ;  /* 0x0000041000007944 */ /* 0x000fea0003c00000 */
[----:B0-----:R-:W-:Y:S01]  /*1400*/  HFMA2.MMA R17, -RZ, RZ, 0, 1.847743988037109375e-06 ;  /* 0x0000001fff117435 */ /* 0x001fe200000001ff */
        /* <DEDUP_REMOVED lines=18> */
[----:B0-----:R-:W-:Y:S01]  /*1530*/  HFMA2.MMA R16, -RZ, RZ, 0, 4.76837158203125e-07 ;  /* 0x00000008ff107435 */ /* 0x001fe200000001ff */
[----:B-1----:R-:W-:Y:S01]  /*1540*/  FADD.FTZ R19, R19, R14 ;  /* 0x0000000e13137221 */ /* 0x002fe20000010000 */
[----:B------:R-:W-:Y:S01]  /*1550*/  MOV R14, 0xffffffff ;  /* 0xffffffff000e7802 */ /* 0x000fe20000000f00 */
[----:B------:R-:W-:Y:S01]  /*1560*/  IMAD.MOV.U32 R17, RZ, RZ, 0x1f ;  /* 0x0000001fff117424 */ /* 0x000fe200078e00ff */
[----:B------:R-:W-:Y:S02]  /*1570*/  MOV R8, 0x1590 ;  /* 0x0000159000087802 */ /* 0x000fe40000000f00 */
[----:B------:R-:W-:Y:S05]  /*1580*/  CALL.REL.NOINC `($__internal_58_$__cuda_sm70_shflsync_bfly_p) ;  /* 0x0000028000007944 */ /* 0x000fea0003c00000 */
[----:B-1----:R-:W-:Y:S01]  /*1590*/  FADD.FTZ R11, R19, R14 ;  /* 0x0000000e130b7221 */ /* 0x002fe20000010000 */
[----:B0-----:R-:W-:Y:S01]  /*15a0*/  HFMA2.MMA R16, -RZ, RZ, 0, 9.5367431640625e-07 ;  /* 0x00000010ff107435 */ /* 0x001fe200000001ff */
[----:B------:R-:W-:Y:S02]  /*15b0*/  MOV R17, 0x1f ;  /* 0x0000001f00117802 */ /* 0x000fe40000000f00 */
[----:B------:R-:W-:Y:S01]  /*15c0*/  MOV R14, 0xffffffff ;  /* 0xffffffff000e7802 */ /* 0x000fe20000000f00 */
[----:B------:R-:W-:Y:S01]  /*15d0*/  IMAD.MOV.U32 R19, RZ, RZ, R11 ;  /* 0x000000ffff137224 */ /* 0x000fe200078e000b */
[----:B------:R-:W-:-:S02]  /*15e0*/  MOV R8, 0x1600 ;  /* 0x0000160000087802 */ /* 0x000fc40000000f00 */
[----:B------:R-:W-:Y:S05]  /*15f0*/  CALL.REL.NOINC `($__internal_58_$__cuda_sm70_shflsync_bfly_p) ;  /* 0x0000021000007944 */ /* 0x000fea0003c00000 */
[----:B0-----:R-:W-:Y:S01]  /*1600*/  HFMA2.MMA R16, -RZ, RZ, 0, 5.9604644775390625e-08 ;  /* 0x00000001ff107435 */ /* 0x001fe200000001ff */
[----:B-1----:R-:W-:Y:S01]  /*1610*/  MOV R20, R14 ;  /* 0x0000000e00147202 */ /* 0x002fe20000000f00 */
[----:B------:R-:W-:Y:S01]  /*1620*/  IMAD.MOV.U32 R14, RZ, RZ, -0x1 ;  /* 0xffffffffff0e7424 */ /* 0x000fe200078e00ff */
[----:B------:R-:W-:-:S02]  /*1630*/  MOV R19, R10 ;  /* 0x0000000a00137202 */ /* 0x000fc40000000f00 */
[----:B------:R-:W-:Y:S02]  /*1640*/  MOV R17, 0x1f ;  /* 0x0000001f00117802 */ /* 0x000fe40000000f00 */
[----:B------:R-:W-:Y:S02]  /*1650*/  MOV R8, 0x1670 ;  /* 0x0000167000087802 */ /* 0x000fe40000000f00 */
[----:B------:R-:W-:Y:S05]  /*1660*/  CALL.REL.NOINC `($__internal_58_$__cuda_sm70_shflsync_bfly_p) ;  /* 0x000001a000007944 */ /* 0x000fea0003c00000 */
[----:B0-----:R-:W-:Y:S01]  /*1670*/  HFMA2.MMA R16, -RZ, RZ, 0, 1.1920928955078125e-07 ;  /* 0x00000002ff107435 */ /* 0x001fe200000001ff */
[----:B-1----:R-:W-:Y:S01]  /*1680*/  FADD.FTZ R19, R10, R14 ;  /* 0x0000000e0a137221 */ /* 0x002fe20000010000 */
[----:B------:R-:W-:Y:S02]  /*1690*/  MOV R17, 0x1f ;  /* 0x0000001f00117802 */ /* 0x000fe40000000f00 */
[----:B------:R-:W-:Y:S02]  /*16a0*/  MOV R14, 0xffffffff ;  /* 0xffffffff000e7802 */ /* 0x000fe40000000f00 */
[----:B------:R-:W-:Y:S02]  /*16b0*/  MOV R8, 0x16d0 ;  /* 0x000016d000087802 */ /* 0x000fe40000000f00 */
[----:B------:R-:W-:Y:S05]  /*16c0*/  CALL.REL.NOINC `($__internal_58_$__cuda_sm70_shflsync_bfly_p) ;  /* 0x0000014000007944 */ /* 0x000fea0003c00000 */
        /* <DEDUP_REMOVED lines=18> */
[----:B-1----:R-:W-:Y:S01]  /*17f0*/  MOV R8, R14 ;  /* 0x0000000e00087202 */ /* 0x002fe20000000f00 */
[----:B0-----:R-:W-:Y:S05]  /*1800*/  BRA `(.L_x_825) ;  /* 0xfffff5a000007947 */ /* 0x001fea000383ffff */
        .weak           $__internal_58_$__cuda_sm70_shflsync_bfly_p
        .type           $__internal_58_$__cuda_sm70_shflsync_bfly_p,@function
        .size           $__internal_58_$__cuda_sm70_shflsync_bfly_p,(.L_x_1821 - $__internal_58_$__cuda_sm70_shflsync_bfly_p)
$__internal_58_$__cuda_sm70_shflsync_bfly_p:
[----:B------:R-:W-:Y:S01]  /*1810*/  HFMA2.MMA R9, -RZ, RZ, 0, 0 ;  /* 0x00000000ff097435 */ /* 0x000fe200000001ff */
[----:B------:R-:W-:Y:S04]  /*1820*/  WARPSYNC R14 ;  /* 0x0000000e00007348 */ /* 0x000fe80003800000 */
[----:B------:R0:W1:Y:S01]  /*1830*/  SHFL.BFLY PT, R14, R19, R16, R17 ;  /* 0x0c000010130e7389 */ /* 0x00006200000e0011 */
[----:B------:R-:W-:Y:S05]  /*1840*/  RET.REL.NODEC R8 `(_ZN10layer_norm40ln_parallel_residual_bwd_finalize_kernelINS_22Kernel_traits_finalizeILj4096Ef13__nv_bfloat16fS2_fjLb0ELj1024ELj4ENS_18Kernel_traits_baseILj4096EfS2_fS2_fjLj1024EEEEELb1EEEvNS_9BwdParamsE) ;  /* 0xffffe7b008007950 */ /* 0x000fea0003c3ffff */
.L_x_826:
        /* <DEDUP_REMOVED lines=11> */
.L_x_1821:


//--------------------- .text._ZN10layer_norm31ln_parallel_residual_bwd_kernelINS_13Kernel_traitsIf13__nv_bfloat16fS2_fjLj4096ELj1ELj1ELj8ELj16ENS_18Kernel_traits_baseILj4096EfS2_fS2_fjLj256EEEEELb1ELb1ELb1EEEvNS_9BwdParamsE --------------------------
	.section	.text._ZN10layer_norm31ln_parallel_residual_bwd_kernelINS_13Kernel_traitsIf13__nv_bfloat16fS2_fjLj4096ELj1ELj1ELj8ELj16ENS_18Kernel_traits_baseILj4096EfS2_fS2_fjLj256EEEEELb1ELb1ELb1EEEvNS_9BwdParamsE,"ax",@progbits
	.sectioninfo	@"SHI_REGISTERS=150"
	.align	128
        .global         _ZN10layer_norm31ln_parallel_residual_bwd_kernelINS_13Kernel_traitsIf13__nv_bfloat16fS2_fjLj4096ELj1ELj1ELj8ELj16ENS_18Kernel_traits_baseILj4096EfS2_fS2_fjLj256EEEEELb1ELb1ELb1EEEvNS_9BwdParamsE
        .type           _ZN10layer_norm31ln_parallel_residual_bwd_kernelINS_13Kernel_traitsIf13__nv_bfloat16fS2_fjLj4096ELj1ELj1ELj8ELj16ENS_18Kernel_traits_baseILj4096EfS2_fS2_fjLj256EEEEELb1ELb1ELb1EEEvNS_9BwdParamsE,@function
        .size           _ZN10layer_norm31ln_parallel_residual_bwd_kernelINS_13Kernel_traitsIf13__nv_bfloat16fS2_fjLj4096ELj1ELj1ELj8ELj16ENS_18Kernel_traits_baseILj4096EfS2_fS2_fjLj256EEEEELb1ELb1ELb1EEEvNS_9BwdParamsE,(.L_x_1822 - _ZN10layer_norm31ln_parallel_residual_bwd_kernelINS_13Kernel_traitsIf13__nv_bfloat16fS2_fjLj4096ELj1ELj1ELj8ELj16ENS_18Kernel_traits_baseILj4096EfS2_fS2_fjLj256EEEEELb1ELb1ELb1EEEvNS_9BwdParamsE)
        .other          _ZN10layer_norm31ln_parallel_residual_bwd_kernelINS_13Kernel_traitsIf13__nv_bfloat16fS2_fjLj4096ELj1ELj1ELj8ELj16ENS_18Kernel_traits_baseILj4096EfS2_fS2_fjLj256EEEEELb1ELb1ELb1EEEvNS_9BwdParamsE,@"STO_CUDA_ENTRY STV_DEFAULT"
_ZN10layer_norm31ln_parallel_residual_bwd_kernelINS_13Kernel_traitsIf13__nv_bfloat16fS2_fjLj4096ELj1ELj1ELj8ELj16ENS_18Kernel_traits_baseILj4096EfS2_fS2_fjLj256EEEEELb1ELb1ELb1EEEvNS_9BwdParamsE:
.text._ZN10layer_norm31ln_parallel_residual_bwd_kernelINS_13Kernel_traitsIf13__nv_bfloat16fS2_fjLj4096ELj1ELj1ELj8ELj16ENS_18Kernel_traits_baseILj4096EfS2_fS2_fjLj256EEEEELb1ELb1ELb1EEEvNS_9BwdParamsE:
        /* <DEDUP_REMOVED lines=24> */
.L_x_827:
[----:B------:R-:W-:-:S04]  /*0180*/  SHF.L.U32 R2, R78, 0x5, RZ ;  /* 0x000000054e027819 */ /* 0x000fc800000006ff */
[----:B------:R-:W-:-:S04]  /*0190*/  LOP3.LUT R2, R2, 0x1fe0, RZ, 0xc0, !PT ;  /* 0x00001fe002027812 */ /* 0x000fc800078ec0ff */
[----:B------:R-:W-:-:S04]  /*01a0*/  IADD3 R2, P0, R2, c[0x0][0x1b0], RZ ;  /* 0x00006c0002027a10 */ /* 0x000fc80007f1e0ff */
[----:B------:R-:W-:-:S05]  /*01b0*/  IADD3.X R3, RZ, c[0x0][0x1b4], RZ, P0, !PT ;  /* 0x00006d00ff037a10 */ /* 0x000fca00007fe4ff */
        /* <DEDUP_REMOVED lines=21> */
[----:B0-----:R-:W-:-:S02]  /*0310*/  CS2R R104, SRZ ;  /* 0x0000000000687805 */ /* 0x001fc4000001ff00 */
.L_x_832:
[----:B------:R-:W-:Y:S01]  /*0320*/  IMAD R48, R0, c[0x0][0x168], RZ ;  /* 0x00005a0000307a24 */ /* 0x000fe200078e02ff */
[----:B------:R-:W-:Y:S01]  /*0330*/  LOP3.LUT R112, R78, 0xff, RZ, 0xc0, !PT ;  /* 0x000000ff4e707812 */ /* 0x000fe200078ec0ff */
[----:B------:R-:W-:Y:S01]  /*0340*/  IMAD.MOV.U32 R115, RZ, RZ, 0x4 ;  /* 0x00000004ff737424 */ /* 0x000fe200078e00ff */
[----:B------:R-:W-:-:S02]  /*0350*/  MOV R118, 0x20 ;  /* 0x0000002000767802 */ /* 0x000fc40000000f00 */
[----:B------:R-:W-:Y:S01]  /*0360*/  SHF.R.S32.HI R49, RZ, 0x1f, R48 ;  /* 0x0000001fff317819 */ /* 0x000fe20000011430 */
[----:B------:R-:W-:-:S03]  /*0370*/  IMAD.WIDE R56, R0, R115, c[0x0][0x1a0] ;  /* 0x0000680000387625 */ /* 0x000fc600078e0273 */
        /* <DEDUP_REMOVED lines=8> */
[----:B------:R-:W-:Y:S02]  /*0400*/  IMAD.WIDE.U32 R52, R112, R58, c[0x0][0x208] ;  /* 0x0000820070347625 */ /* 0x000fe400078e003a */
[----:B------:R4:W1:Y:S02]  /*0410*/  LDG.E.128 R48, [R66.64] ;  /* 0x0000000442307981 */ /* 0x000864000c1e1d00 */
[C---:B------:R-:W-:Y:S02]  /*0420*/  IMAD.WIDE.U32 R116, R113.reuse, R118, c[0x0][0x188] ;  /* 0x0000620071747625 */ /* 0x040fe400078e0076 */
[----:B------:R-:W3:Y:S04]  /*0430*/  LDG.E.128 R52, [R52.64] ;  /* 0x0000000434347981 */ /* 0x000ee8000c1e1d00 */
[----:B------:R4:W3:Y:S04]  /*0440*/  LDG.E.128 R60, [R66.64+0x10] ;  /* 0x00001004423c7981 */ /* 0x0008e8000c1e1d00 */
[----:B------:R0:W3:Y:S04]  /*0450*/  LDG.E.128 R68, [R116.64+0x10] ;  /* 0x0000100474447981 */ /* 0x0000e8000c1e1d00 */
[----:B------:R4:W3:Y:S01]  /*0460*/  LDG.E.128 R72, [R116.64] ;  /* 0x0000000474487981 */ /* 0x0008e2000c1e1d00 */
[----:B------:R-:W-:-:S06]  /*0470*/  IMAD.WIDE.U32 R58, R113, R58, c[0x0][0x208] ;  /* 0x00008200713a7625 */ /* 0x000fcc00078e003a */
[----:B0-----:R-:W3:Y:S01]  /*0480*/  LDG.E.128 R56, [R58.64] ;  /* 0x000000043a387981 */ /* 0x001ee2000c1e1d00 */
[----:B------:R-:W-:-:S05]  /*0490*/  MOV R120, 0x8 ;  /* 0x0000000800787802 */ /* 0x000fca0000000f00 */
[----:B----4-:R-:W-:-:S06]  /*04a0*/  IMAD.WIDE.U32 R66, R112, R120, c[0x0][0x190] ;  /* 0x0000640070427625 */ /* 0x010fcc00078e0078 */
[----:B-----5:R-:W5:Y:S01]  /*04b0*/  LDG.E.64 R66, [R66.64] ;  /* 0x0000000442427981 */ /* 0x020f62000c1e1b00 */
[----:B------:R-:W-:-:S04]  /*04c0*/  ISETP.NE.U32.AND P1, PT, RZ, c[0x0][0x218], PT ;  /* 0x00008600ff007a0c */ /* 0x000fc80003f25070 */
[----:B------:R-:W-:Y:S02]  /*04d0*/  ISETP.NE.AND.EX P1, PT, RZ, c[0x0][0x21c], PT, P1 ;  /* 0x00008700ff007a0c */ /* 0x000fe40003f25310 */
[----:B------:R-:W-:Y:S01]  /*04e0*/  ISETP.NE.U32.AND P0, PT, RZ, c[0x0][0x250], PT ;  /* 0x00009400ff007a0c */ /* 0x000fe20003f05070 */
[----:B------:R-:W-:-:S03]  /*04f0*/  ULDC.U8 UR6, c[0x0][0x1f0] ;  /* 0x00007c0000067ab9 */ /* 0x000fc60000000000 */
[----:B------:R-:W-:-:S07]  /*0500*/  ISETP.NE.AND.EX P0, PT, RZ, c[0x0][0x254], PT, P0 ;  /* 0x00009500ff007a0c */ /* 0x000fce0003f05300 */
[----:B------:R-:W-:-:S04]  /*0510*/  @P1 IMAD.WIDE.U32 R116, R112, R118, c[0x0][0x218] ;  /* 0x0000860070741625 */ /* 0x000fc800078e0076 */
[C---:B------:R-:W-:Y:S01]  /*0520*/  @P1 IMAD.WIDE.U32 R118, R113.reuse, R118, c[0x0][0x218] ;  /* 0x0000860071761625 */ /* 0x040fe200078e0076 */
        /* <DEDUP_REMOVED lines=15> */
[----:B-1----:R-:W-:Y:S01]  /*0620*/  FADD.FTZ R115, -R124, R48 ;  /* 0x000000307c737221 */ /* 0x002fe20000010100 */
[----:B---3--:R-:W-:-:S03]  /*0630*/  PRMT R131, RZ, 0x5410, R52 ;  /* 0x00005410ff837816 */ /* 0x008fc60000000034 */
[----:B------:R-:W-:Y:S02]  /*0640*/  FMUL.FTZ R134, R114, R115 ;  /* 0x0000007372867220 */ /* 0x000fe40000410000 */
[C---:B------:R-:W-:Y:S01]  /*0650*/  FADD.FTZ R63, -R124.reuse, R63 ;  /* 0x0000003f7c3f7221 */ /* 0x040fe20000010100 */
[----:B------:R-:W-:Y:S01]  /*0660*/  PRMT R48, RZ, 0x7610, R55 ;  /* 0x00007610ff307816 */ /* 0x000fe20000000037 */
[C---:B------:R-:W-:Y:S01]  /*0670*/  FADD.FTZ R123, -R124.reuse, R50 ;  /* 0x000000327c7b7221 */ /* 0x040fe20000010100 */
[----:B------:R-:W-:Y:S01]  /*0680*/  PRMT R52, RZ, 0x7610, R52 ;  /* 0x00007610ff347816 */ /* 0x000fe20000000034 */
[----:B------:R-:W-:Y:S02]  /*0690*/  FADD.FTZ R145, -R124, R70 ;  /* 0x000000467c917221 */ /* 0x000fe40000010100 */
[----:B------:R-:W-:Y:S02]  /*06a0*/  FADD.FTZ R96, R131, R96 ;  /* 0x0000006083607221 */ /* 0x000fe40000010000 */
[----:B------:R-:W-:-:S02]  /*06b0*/  FFMA.FTZ R95, R134, R131, R95 ;  /* 0x00000083865f7223 */ /* 0x000fc4000001005f */
[----:B------:R-:W-:Y:S02]  /*06c0*/  FMUL.FTZ R70, R114, R63 ;  /* 0x0000003f72467220 */ /* 0x000fe40000410000 */
[----:B------:R-:W-:Y:S02]  /*06d0*/  FADD.FTZ R49, -R124, R49 ;  /* 0x000000317c317221 */ /* 0x000fe40000010100 */
[----:B------:R-:W-:Y:S01]  /*06e0*/  FMUL.FTZ R131, R16, R131 ;  /* 0x0000008310837220 */ /* 0x000fe20000410000 */
[----:B------:R-:W-:Y:S01]  /*06f0*/  PRMT R125, RZ, 0x5410, R53 ;  /* 0x00005410ff7d7816 */ /* 0x000fe20000000035 */
[----:B------:R-:W-:Y:S02]  /*0700*/  FADD.FTZ R143, -R124, R69 ;  /* 0x000000457c8f7221 */ /* 0x000fe40000010100 */
[----:B------:R-:W-:Y:S02]  /*0710*/  FMUL.FTZ R130, R114, R123 ;  /* 0x0000007b72827220 */ /* 0x000fe40000410000 */
[----:B------:R-:W-:-:S02]  /*0720*/  FADD.FTZ R82, R48, R82 ;  /* 0x0000005230527221 */ /* 0x000fc40000010000 */
[-C--:B------:R-:W-:Y:S02]  /*0730*/  FFMA.FTZ R81, R70, R48.reuse, R81 ;  /* 0x0000003046517223 */ /* 0x080fe40000010051 */
[----:B------:R-:W-:Y:S02]  /*0740*/  FMUL.FTZ R69, R15, R48 ;  /* 0x000000300f457220 */ /* 0x000fe40000410000 */
[----:B------:R-:W-:Y:S02]  /*0750*/  FMUL.FTZ R132, R114, R49 ;  /* 0x0000003172847220 */ /* 0x000fe40000410000 */
[----:B------:R-:W-:Y:S02]  /*0760*/  FMUL.FTZ R129, R17, R52 ;  /* 0x0000003411817220 */ /* 0x000fe40000410000 */
[----:B------:R-:W-:Y:S01]  /*0770*/  FADD.FTZ R48, RZ, R131 ;  /* 0x00000083ff307221 */ /* 0x000fe20000010000 */
[----:B----4-:R-:W-:Y:S01]  /*0780*/  PRMT R119, RZ, 0x5410, R55 ;  /* 0x00005410ff777816 */ /* 0x010fe20000000037 */
[----:B------:R-:W-:Y:S01]  /*0790*/  FFMA.FTZ R49, R134, R131, RZ ;  /* 0x0000008386317223 */ /* 0x000fe200000100ff */
[----:B------:R-:W-:Y:S01]  /*07a0*/  PRMT R53, RZ, 0x7610, R53 ;  /* 0x00007610ff357816 */ /* 0x000fe20000000035 */
[----:B------:R-:W-:-:S02]  /*07b0*/  FADD.FTZ R55, -R124, R60 ;  /* 0x0000003c7c377221 */ /* 0x000fc40000010100 */
[----:B------:R-:W-:Y:S02]  /*07c0*/  FADD.FTZ R92, R125, R92 ;  /* 0x0000005c7d5c7221 */ /* 0x000fe40000010000 */
[-C--:B------:R-:W-:Y:S02]  /*07d0*/  FFMA.FTZ R91, R130, R125.reuse, R91 ;  /* 0x0000007d825b7223 */ /* 0x080fe4000001005b */
[----:B------:R-:W-:Y:S02]  /*07e0*/  FMUL.FTZ R125, R18, R125 ;  /* 0x0000007d127d7220 */ /* 0x000fe40000410000 */
[----:B------:R-:W-:Y:S01]  /*07f0*/  FADD.FTZ R48, R48, R129 ;  /* 0x0000008130307221 */ /* 0x000fe20000010000 */
[----:B0-----:R-:W-:Y:S01]  /*0800*/  PRMT R121, RZ, 0x5410, R54 ;  /* 0x00005410ff797816 */ /* 0x001fe20000000036 */
[----:B------:R-:W-:Y:S02]  /*0810*/  FADD.FTZ R51, -R124, R51 ;  /* 0x000000337c337221 */ /* 0x000fe40000010100 */
[----:B------:R-:W-:-:S02]  /*0820*/  FFMA.FTZ R49, R132, R129, R49 ;  /* 0x0000008184317223 */ /* 0x000fc40000010031 */
[----:B------:R-:W-:Y:S02]  /*0830*/  FMUL.FTZ R128, R114, R55 ;  /* 0x0000003772807220 */ /* 0x000fe40000410000 */
[C---:B------:R-:W-:Y:S02]  /*0840*/  FADD.FTZ R61, -R124.reuse, R61 ;  /* 0x0000003d7c3d7221 */ /* 0x040fe40000010100 */
[C---:B------:R-:W-:Y:S02]  /*0850*/  FADD.FTZ R117, -R124.reuse, R62 ;  /* 0x0000003e7c757221 */ /* 0x040fe40000010100 */
[C---:B------:R-:W-:Y:S02]  /*0860*/  FADD.FTZ R127, -R124.reuse, R72 ;  /* 0x000000487c7f7221 */ /* 0x040fe40000010100 */
[C---:B------:R-:W-:Y:S02]  /*0870*/  FADD.FTZ R135, -R124.reuse, R73 ;  /* 0x000000497c877221 */ /* 0x040fe40000010100 */
[----:B------:R-:W-:-:S02]  /*0880*/  FADD.FTZ R137, -R124, R74 ;  /* 0x0000004a7c897221 */ /* 0x000fc40000010100 */
[C---:B------:R-:W-:Y:S02]  /*0890*/  FADD.FTZ R75, -R124.reuse, R75 ;  /* 0x0000004b7c4b7221 */ /* 0x040fe40000010100 */
[C---:B------:R-:W-:Y:S02]  /*08a0*/  FADD.FTZ R139, -R124.reuse, R68 ;  /* 0x000000447c8b7221 */ /* 0x040fe40000010100 */
[----:B------:R-:W-:Y:S02]  /*08b0*/  FADD.FTZ R147, -R124, R71 ;  /* 0x000000477c937221 */ /* 0x000fe40000010100 */
[----:B------:R-:W-:Y:S02]  /*08c0*/  FMUL.FTZ R123, R19, R53 ;  /* 0x00000035137b7220 */ /* 0x000fe40000410000 */
[----:B------:R-:W-:Y:S02]  /*08d0*/  FADD.FTZ R48, R48, R125 ;  /* 0x0000007d30307221 */ /* 0x000fe40000010000 */
[----:B------:R-:W-:-:S02]  /*08e0*/  FMUL.FTZ R124, R114, R51 ;  /* 0x00000033727c7220 */ /* 0x000fc40000410000 */
[----:B------:R-:W-:Y:S01]  /*08f0*/  FFMA.FTZ R49, R130, R125, R49 ;  /* 0x0000007d82317223 */ /* 0x000fe20000010031 */
[----:B------:R-:W-:Y:S01]  /*0900*/  PRMT R54, RZ, 0x7610, R54 ;  /* 0x00007610ff367816 */ /* 0x000fe20000000036 */
[----:B------:R-:W-:Y:S02]  /*0910*/  FADD.FTZ R88, R121, R88 ;  /* 0x0000005879587221 */ /* 0x000fe40000010000 */
[-C--:B------:R-:W-:Y:S02]  /*0920*/  FFMA.FTZ R87, R128, R121.reuse, R87 ;  /* 0x0000007980577223 */ /* 0x080fe40000010057 */
[----:B------:R-:W-:Y:S02]  /*0930*/  FMUL.FTZ R121, R12, R121 ;  /* 0x000000790c797220 */ /* 0x000fe40000410000 */
[----:B------:R-:W-:Y:S02]  /*0940*/  FADD.FTZ R48, R48, R123 ;  /* 0x0000007b30307221 */ /* 0x000fe40000010000 */
[----:B------:R-:W-:-:S02]  /*0950*/  FFMA.FTZ R49, R124, R123, R49 ;  /* 0x0000007b7c317223 */ /* 0x000fc40000010031 */
        /* <DEDUP_REMOVED lines=19> */
[-C--:B------:R-:W-:Y:S02]  /*0a90*/  FFMA.FTZ R105, R116, R50.reuse, R105 ;  /* 0x0000003274697223 */ /* 0x080fe40000010069 */
[----:B------:R-:W-:-:S02]  /*0aa0*/  FMUL.FTZ R127, R10, R50 ;  /* 0x000000320a7f7220 */ /* 0x000fc40000410000 */
[----:B------:R-:W-:Y:S02]  /*0ab0*/  FADD.FTZ R48, R48, R69 ;  /* 0x0000004530307221 */ /* 0x000fe40000010000 */
[----:B------:R-:W-:Y:S02]  /*0ac0*/  FFMA.FTZ R50, R70, R69, R49 ;  /* 0x0000004546327223 */ /* 0x000fe40000010031 */
[----:B------:R-:W-:Y:S02]  /*0ad0*/  FADD.FTZ R49, R48, R119 ;  /* 0x0000007730317221 */ /* 0x000fe40000010000 */
[----:B------:R-:W-:Y:S02]  /*0ae0*/  FMUL.FTZ R115, R114, R135 ;  /* 0x0000008772737220 */ /* 0x000fe40000410000 */
[----:B------:R-:W-:Y:S02]  /*0af0*/  FMUL.FTZ R126, R9, R56 ;  /* 0x00000038097e7220 */ /* 0x000fe40000410000 */
[----:B------:R-:W-:Y:S01]  /*0b00*/  FFMA.FTZ R48, R118, R119, R50 ;  /* 0x0000007776307223 */ /* 0x000fe20000010032 */
[----:B------:R-:W-:Y:S01]  /*0b10*/  PRMT R57, RZ, 0x7610, R57 ;  /* 0x00007610ff397816 */ /* 0x000fe20000000039 */
        /* <DEDUP_REMOVED lines=8> */
[----:B------:R-:W-:Y:S01]  /*0ba0*/  FFMA.FTZ R48, R116, R127, R48 ;  /* 0x0000007f74307223 */ /* 0x000fe20000010030 */
[----:B------:R-:W-:Y:S01]  /*0bb0*/  PRMT R58, RZ, 0x7610, R58 ;  /* 0x00007610ff3a7816 */ /* 0x000fe2000000003a */
[----:B------:R-:W-:Y:S02]  /*0bc0*/  FMUL.FTZ R75, R114, R139 ;  /* 0x0000008b724b7220 */ /* 0x000fe40000410000 */
        /* <DEDUP_REMOVED lines=14> */
[----:B------:R-:W-:Y:S02]  /*0cb0*/  FADD.FTZ R49, R50, R135 ;  /* 0x0000008732317221 */ /* 0x000fe40000010000 */
[----:B------:R-:W-:Y:S01]  /*0cc0*/  FFMA.FTZ R48, R120, R135, R48 ;  /* 0x0000008778307223 */ /* 0x000fe20000010030 */
[----:B------:R-:W-:Y:S01]  /*0cd0*/  LOP3.LUT R140, R59, 0x7fffff8, RZ, 0xc0, !PT ;  /* 0x07fffff83b8c7812 */ /* 0x000fe200078ec0ff */
[----:B------:R-:W-:Y:S02]  /*0ce0*/  FMUL.FTZ R122, R114, R147 ;  /* 0x00000093727a7220 */ /* 0x000fe40000410000 */
[----:B------:R-:W-:Y:S02]  /*0cf0*/  FMUL.FTZ R137, R7, R60 ;  /* 0x0000003c07897220 */ /* 0x000fe40000410000 */
[----:B------:R-:W-:-:S02]  /*0d00*/  FADD.FTZ R50, R49, R138 ;  /* 0x0000008a31327221 */ /* 0x000fc40000010000 */
[----:B------:R-:W-:Y:S01]  /*0d10*/  FFMA.FTZ R48, R117, R138, R48 ;  /* 0x0000008a75307223 */ /* 0x000fe20000010030 */
[----:B------:R-:W-:Y:S01]  /*0d20*/  LOP3.LUT P1, RZ, R78, 0x1f, RZ, 0xc0, !PT ;  /* 0x0000001f4eff7812 */ /* 0x000fe2000782c0ff */
[----:B------:R-:W-:Y:S01]  /*0d30*/  FADD.FTZ R90, R53, R90 ;  /* 0x0000005a355a7221 */ /* 0x000fe20000010000 */
[----:B------:R-:W-:Y:S01]  /*0d40*/  @!P2 IADD3 R140, R140, 0x8, RZ ;  /* 0x000000088c8ca810 */ /* 0x000fe20007ffe0ff */
        /* <DEDUP_REMOVED lines=19> */
.L_x_833:
        /* <DEDUP_REMOVED lines=18> */
.L_x_834:
        /* <DEDUP_REMOVED lines=45> */
[--C-:B------:R-:W-:Y:S02]  /*1270*/  FFMA.FTZ R128, R128, R51, R62.reuse ;  /* 0x0000003380807223 */ /* 0x100fe4000001003e */
[----:B------:R-:W-:Y:S02]  /*1280*/  FMUL.FTZ R124, R114, R129 ;  /* 0x00000081727c7220 */ /* 0x000fe40000410000 */
[----:B------:R-:W-:Y:S02]  /*1290*/  FFMA.FTZ R72, R72, R51, R62 ;  /* 0x0000003348487223 */ /* 0x000fe4000001003e */
[----:B------:R-:W-:Y:S02]  /*12a0*/  FADD.FTZ R131, R131, -R134 ;  /* 0x8000008683837221 */ /* 0x000fe40000010000 */
[----:B------:R-:W-:Y:S02]  /*12b0*/  FADD.FTZ R49, R121, -R128 ;  /* 0x8000008079317221 */ /* 0x000fe40000010000 */
[----:B------:R-:W-:-:S02]  /*12c0*/  @P1 FADD.FTZ R124, R21, R124 ;  /* 0x0000007c157c1221 */ /* 0x000fc40000010000 */
[----:B------:R-:W-:Y:S02]  /*12d0*/  FMUL.FTZ R128, R114, R123 ;  /* 0x0000007b72807220 */ /* 0x000fe40000410000 */
[----:B------:R-:W-:Y:S02]  /*12e0*/  FFMA.FTZ R130, R130, R51, R62 ;  /* 0x0000003382827223 */ /* 0x000fe4000001003e */
[----:B------:R-:W-:Y:S02]  /*12f0*/  FADD.FTZ R73, R73, -R72 ;  /* 0x8000004849497221 */ /* 0x000fe40000010000 */
[----:B------:R-:W-:Y:S02]  /*1300*/  FMUL.FTZ R131, R114, R131 ;  /* 0x0000008372837220 */ /* 0x000fe40000410000 */
[----:B------:R-:W-:Y:S02]  /*1310*/  FMUL.FTZ R50, R124, c[0x0][0x1e8] ;  /* 0x00007a007c327a20 */ /* 0x000fe40000410000 */
[----:B------:R-:W-:-:S02]  /*1320*/  @P1 FADD.FTZ R128, R23, R128 ;  /* 0x0000008017801221 */ /* 0x000fc40000010000 */
[----:B------:R-:W-:Y:S01]  /*1330*/  FADD.FTZ R125, R125, -R130 ;  /* 0x800000827d7d7221 */ /* 0x000fe20000010000 */
[----:B------:R-:W-:Y:S01]  /*1340*/  FSEL R60, R50, RZ, P2 ;  /* 0x000000ff323c7208 */ /* 0x000fe20001000000 */
[----:B------:R-:W-:Y:S01]  /*1350*/  FMUL.FTZ R54, R114, R73 ;  /* 0x0000004972367220 */ /* 0x000fe20000410000 */
[----:B------:R-:W-:Y:S01]  /*1360*/  LOP3.LUT P2, RZ, R66, 0xff000000, RZ, 0xc0, !PT ;  /* 0xff00000042ff7812 */ /* 0x000fe2000784c0ff */
[----:B------:R-:W-:Y:S02]  /*1370*/  @P1 FADD.FTZ R131, R20, R131 ;  /* 0x0000008314831221 */ /* 0x000fe40000010000 */
[----:B------:R-:W-:Y:S02]  /*1380*/  FFMA.FTZ R68, R68, R51, R62 ;  /* 0x0000003344447223 */ /* 0x000fe4000001003e */
[----:B------:R-:W-:Y:S02]  /*1390*/  FMUL.FTZ R129, R128, c[0x0][0x1e8] ;  /* 0x00007a0080817a20 */ /* 0x000fe40000410000 */
[----:B------:R-:W-:-:S02]  /*13a0*/  FMUL.FTZ R125, R114, R125 ;  /* 0x0000007d727d7220 */ /* 0x000fc40000410000 */
[----:B------:R-:W-:Y:S01]  /*13b0*/  @P1 FADD.FTZ R54, R25, R54 ;  /* 0x0000003619361221 */ /* 0x000fe20000010000 */
[----:B------:R-:W-:Y:S01]  /*13c0*/  FSEL R130, R129, RZ, P2 ;  /* 0x000000ff81827208 */ /* 0x000fe20001000000 */
[----:B------:R-:W-:Y:S01]  /*13d0*/  FMUL.FTZ R48, R131, c[0x0][0x1e8] ;  /* 0x00007a0083307a20 */ /* 0x000fe20000410000 */
[----:B------:R-:W-:Y:S01]  /*13e0*/  LOP3.LUT P2, RZ, R67, 0xff00, RZ, 0xc0, !PT ;  /* 0x0000ff0043ff7812 */ /* 0x000fe2000784c0ff */
[----:B------:R-:W-:Y:S02]  /*13f0*/  FADD.FTZ R71, R71, -R68 ;  /* 0x8000004447477221 */ /* 0x000fe40000010000 */
[----:B------:R-:W-:Y:S01]  /*1400*/  FFMA.FTZ R70, R70, R51, R62 ;  /* 0x0000003346467223 */ /* 0x000fe2000001003e */
[----:B------:R-:W-:Y:S01]  /*1410*/  FSEL R55, R48, RZ, P6 ;  /* 0x000000ff30377208 */ /* 0x000fe20003000000 */
[----:B------:R-:W-:Y:S01]  /*1420*/  @P1 FADD.FTZ R125, R22, R125 ;  /* 0x0000007d167d1221 */ /* 0x000fe20000010000 */
[----:B------:R-:W-:Y:S01]  /*1430*/  LOP3.LUT P6, RZ, R66, 0xff0000, RZ, 0xc0, !PT ;  /* 0x00ff000042ff7812 */ /* 0x000fe200078cc0ff */
[----:B------:R-:W-:Y:S01]  /*1440*/  FMUL.FTZ R68, R54, c[0x0][0x1e8] ;  /* 0x00007a0036447a20 */ /* 0x000fe20000410000 */
[----:B------:R-:W-:Y:S01]  /*1450*/  @P0 FSEL R66, R50, RZ, P3 ;  /* 0x000000ff32420208 */ /* 0x000fe20001800000 */
[----:B------:R-:W-:Y:S01]  /*1460*/  FMUL.FTZ R49, R114, R49 ;  /* 0x0000003172317220 */ /* 0x000fe20000410000 */
[----:B------:R-:W-:Y:S01]  /*1470*/  @P0 LOP3.LUT P3, RZ, R2, 0xff000000, RZ, 0xc0, !PT ;  /* 0xff00000002ff0812 */ /* 0x000fe2000786c0ff */
[----:B------:R-:W-:Y:S01]  /*1480*/  FMUL.FTZ R71, R114, R71 ;  /* 0x0000004772477220 */ /* 0x000fe20000410000 */
[----:B------:R-:W-:Y:S01]  /*1490*/  @P0 FSEL R121, R48, RZ, P5 ;  /* 0x000000ff30790208 */ /* 0x000fe20002800000 */
[----:B------:R-:W-:Y:S01]  /*14a0*/  FADD.FTZ R69, R69, -R70 ;  /* 0x8000004645457221 */ /* 0x000fe20000010000 */
[----:B------:R-:W-:Y:S01]  /*14b0*/  @P0 FSEL R129, R129, RZ, P3 ;  /* 0x000000ff81810208 */ /* 0x000fe20001800000 */
[----:B------:R-:W-:Y:S01]  /*14c0*/  FMUL.FTZ R123, R125, c[0x0][0x1e8] ;  /* 0x00007a007d7b7a20 */ /* 0x000fe20000410000 */
[----:B------:R-:W-:Y:S01]  /*14d0*/  LOP3.LUT P3, RZ, R67, 0xff0000, RZ, 0xc0, !PT ;  /* 0x00ff000043ff7812 */ /* 0x000fe2000786c0ff */
[-CC-:B------:R-:W-:Y:S01]  /*14e0*/  FFMA.FTZ R118, R118, R51.reuse, R62.reuse ;  /* 0x0000003376767223 */ /* 0x180fe2000001003e */
[----:B------:R-:W-:Y:S01]  /*14f0*/  @P0 LOP3.LUT P5, RZ, R2, 0xff0000, RZ, 0xc0, !PT ;  /* 0x00ff000002ff0812 */ /* 0x000fe200078ac0ff */
[-CC-:B------:R-:W-:Y:S01]  /*1500*/  FFMA.FTZ R115, R115, R51.reuse, R62.reuse ;  /* 0x0000003373737223 */ /* 0x180fe2000001003e */
[----:B------:R-:W-:Y:S01]  /*1510*/  FSEL R57, R123, RZ, P6 ;  /* 0x000000ff7b397208 */ /* 0x000fe20003000000 */
[-CC-:B------:R-:W-:Y:S01]  /*1520*/  FFMA.FTZ R116, R116, R51.reuse, R62.reuse ;  /* 0x0000003374747223 */ /* 0x180fe2000001003e */
[----:B------:R-:W-:Y:S01]  /*1530*/  LOP3.LUT P6, RZ, R67, 0xff, RZ, 0xc0, !PT ;  /* 0x000000ff43ff7812 */ /* 0x000fe200078cc0ff */
[-CC-:B------:R-:W-:Y:S01]  /*1540*/  FFMA.FTZ R74, R74, R51.reuse, R62.reuse ;  /* 0x000000334a4a7223 */ /* 0x180fe2000001003e */
[----:B------:R-:W-:Y:S01]  /*1550*/  @P0 FSEL R123, R123, RZ, P5 ;  /* 0x000000ff7b7b0208 */ /* 0x000fe20002800000 */
[-CC-:B------:R-:W-:Y:S01]  /*1560*/  FFMA.FTZ R75, R75, R51.reuse, R62.reuse ;  /* 0x000000334b4b7223 */ /* 0x180fe2000001003e */
[----:B------:R-:W-:Y:S01]  /*1570*/  @P0 LOP3.LUT P5, RZ, R3, 0xff, RZ, 0xc0, !PT ;  /* 0x000000ff03ff0812 */ /* 0x000fe200078ac0ff */
[-CC-:B------:R-:W-:Y:S01]  /*1580*/  FFMA.FTZ R120, R120, R51.reuse, R62.reuse ;  /* 0x0000003378787223 */ /* 0x180fe2000001003e */
[----:B------:R-:W-:Y:S01]  /*1590*/  MOV R48, R76 ;  /* 0x0000004c00307202 */ /* 0x000fe20000000f00 */
[--C-:B------:R-:W-:Y:S01]  /*15a0*/  FFMA.FTZ R117, R117, R51, R62.reuse ;  /* 0x0000003375757223 */ /* 0x100fe2000001003e */
[----:B------:R-:W-:Y:S01]  /*15b0*/  @P0 F2FP.BF16.PACK_AB R121, RZ, R121 ;  /* 0x00000079ff79023e */ /* 0x000fe200000010ff */
[----:B------:R-:W-:Y:S01]  /*15c0*/  FFMA.FTZ R122, R122, R51, R62 ;  /* 0x000000337a7a7223 */ /* 0x000fe2000001003e */
[----:B------:R-:W-:Y:S01]  /*15d0*/  FSEL R51, R68, RZ, P2 ;  /* 0x000000ff44337208 */ /* 0x000fe20001000000 */
[----:B------:R-:W-:Y:S01]  /*15e0*/  @P1 FADD.FTZ R49, R24, R49 ;  /* 0x0000003118311221 */ /* 0x000fe20000010000 */
[C---:B------:R-:W-:Y:S01]  /*15f0*/  @P0 LOP3.LUT P2, RZ, R3.reuse, 0xff00, RZ, 0xc0, !PT ;  /* 0x0000ff0003ff0812 */ /* 0x040fe2000784c0ff */
[----:B------:R-:W-:Y:S01]  /*1600*/  @P1 FADD.FTZ R71, R26, R71 ;  /* 0x000000471a471221 */ /* 0x000fe20000010000 */
[----:B------:R-:W-:Y:S01]  /*1610*/  @P0 F2FP.BF16.PACK_AB R123, RZ, R123 ;  /* 0x0000007bff7b023e */ /* 0x000fe200000010ff */
[----:B------:R-:W-:Y:S01]  /*1620*/  FMUL.FTZ R70, R114, R69 ;  /* 0x0000004572467220 */ /* 0x000fe20000410000 */
[----:B------:R-:W-:Y:S01]  /*1630*/  @P0 FSEL R68, R68, RZ, P2 ;  /* 0x000000ff44440208 */ /* 0x000fe20001000000 */
[----:B------:R-:W-:Y:S01]  /*1640*/  FADD.FTZ R75, R136, -R75 ;  /* 0x8000004b884b7221 */ /* 0x000fe20000010000 */
[----:B------:R-:W-:Y:S01]  /*1650*/  @P0 LOP3.LUT P2, RZ, R3, 0xff0000, RZ, 0xc0, !PT ;  /* 0x00ff000003ff0812 */ /* 0x000fe2000784c0ff */
[----:B------:R-:W-:Y:S01]  /*1660*/  FMUL.FTZ R50, R49, c[0x0][0x1e8] ;  /* 0x00007a0031327a20 */ /* 0x000fe20000410000 */
[----:B------:R-:W-:Y:S01]  /*1670*/  F2FP.BF16.PACK_AB R57, R130, R57 ;  /* 0x000000398239723e */ /* 0x000fe200000010ff */
[----:B------:R-:W-:Y:S01]  /*1680*/  FMUL.FTZ R69, R71, c[0x0][0x1e8] ;  /* 0x00007a0047457a20 */ /* 0x000fe20000410000 */
[----:B------:R-:W-:Y:S01]  /*1690*/  @P0 F2FP.BF16.PACK_AB R66, RZ, R66 ;  /* 0x00000042ff42023e */ /* 0x000fe200000010ff */
[----:B------:R-:W-:Y:S01]  /*16a0*/  @P1 FADD.FTZ R70, R27, R70 ;  /* 0x000000461b461221 */ /* 0x000fe20000010000 */
[----:B------:R-:W-:Y:S01]  /*16b0*/  FSEL R58, R50, RZ, P6 ;  /* 0x000000ff323a7208 */ /* 0x000fe20003000000 */
[----:B------:R-:W-:Y:S01]  /*16c0*/  FMUL.FTZ R75, R114, R75 ;  /* 0x0000004b724b7220 */ /* 0x000fe20000410000 */
[----:B------:R-:W-:Y:S01]  /*16d0*/  FSEL R59, R69, RZ, P3 ;  /* 0x000000ff453b7208 */ /* 0x000fe20001800000 */
[----:B------:R-:W-:Y:S01]  /*16e0*/  FMUL.FTZ R72, R70, c[0x0][0x1e8] ;  /* 0x00007a0046487a20 */ /* 0x000fe20000410000 */
[----:B------:R-:W-:Y:S01]  /*16f0*/  LOP3.LUT P6, RZ, R67, 0xff000000, RZ, 0xc0, !PT ;  /* 0xff00000043ff7812 */ /* 0x000fe200078cc0ff */
[----:B------:R-:W-:Y:S01]  /*1700*/  @P1 FADD.FTZ R75, R32, R75 ;  /* 0x0000004b204b1221 */ /* 0x000fe20000010000 */
[----:B------:R-:W-:Y:S01]  /*1710*/  @P0 FSEL R69, R69, RZ, P2 ;  /* 0x000000ff45450208 */ /* 0x000fe20001000000 */
[----:B------:R-:W-:Y:S01]  /*1720*/  FADD.FTZ R137, R137, -R122 ;  /* 0x8000007a89897221 */ /* 0x000fe20000010000 */
[----:B------:R-:W-:Y:S01]  /*1730*/  @P0 LOP3.LUT P2, RZ, R3, 0xff000000, RZ, 0xc0, !PT ;  /* 0xff00000003ff0812 */ /* 0x000fe2000784c0ff */
[----:B------:R-:W-:Y:S01]  /*1740*/  FMUL.FTZ R122, R75, c[0x0][0x1e8] ;  /* 0x00007a004b7a7a20 */ /* 0x000fe20000410000 */
[----:B------:R-:W-:Y:S01]  /*1750*/  FSEL R62, R72, RZ, P6 ;  /* 0x000000ff483e7208 */ /* 0x000fe20003000000 */
[----:B------:R-:W-:Y:S01]  /*1760*/  FADD.FTZ R115, R126, -R115 ;  /* 0x800000737e737221 */ /* 0x000fe20000010000 */
[----:B------:R-:W-:Y:S01]  /*1770*/  @P0 FSEL R72, R72, RZ, P2 ;  /* 0x000000ff48480208 */ /* 0x000fe20001000000 */
[----:B------:R-:W-:Y:S01]  /*1780*/  FADD.FTZ R119, R119, -R118 ;  /* 0x8000007677777221 */ /* 0x000fe20000010000 */
[----:B------:R-:W-:Y:S01]  /*1790*/  LOP3.LUT P2, RZ, R77, 0xff, RZ, 0xc0, !PT ;  /* 0x000000ff4dff7812 */ /* 0x000fe2000784c0ff */
[----:B------:R-:W-:Y:S01]  /*17a0*/  FADD.FTZ R127, R127, -R116 ;  /* 0x800000747f7f7221 */ /* 0x000fe20000010000 */
[----:B------:R-:W-:Y:S01]  /*17b0*/  ISETP.NE.U32.AND P3, PT, RZ, c[0x0][0x258], PT ;  /* 0x00009600ff007a0c */ /* 0x000fe20003f65070 */
[----:B------:R-:W-:Y:S01]  /*17c0*/  FADD.FTZ R135, R135, -R120 ;  /* 0x8000007887877221 */ /* 0x000fe20000010000 */
[----:B------:R-:W-:Y:S01]  /*17d0*/  FSEL R126, R122, RZ, P2 ;  /* 0x000000ff7a7e7208 */ /* 0x000fe20001000000 */
[C---:B------:R-:W-:Y:S01]  /*17e0*/  FMUL.FTZ R119, R114.reuse, R119 ;  /* 0x0000007772777220 */ /* 0x040fe20000410000 */
[----:B------:R-:W-:Y:S01]  /*17f0*/  ISETP.NE.U32.AND P2, PT, RZ, c[0x0][0x258], PT ;  /* 0x00009600ff007a0c */ /* 0x000fe20003f45070 */
[C---:B------:R-:W-:Y:S01]  /*1800*/  FMUL.FTZ R127, R114.reuse, R127 ;  /* 0x0000007f727f7220 */ /* 0x040fe20000410000 */
[----:B------:R-:W-:Y:S01]  /*1810*/  ISETP.NE.AND.EX P3, PT, RZ, c[0x0][0x25c], PT, P3 ;  /* 0x00009700ff007a0c */ /* 0x000fe20003f65330 */
[----:B------:R-:W-:Y:S01]  /*1820*/  FMUL.FTZ R56, R114, R135 ;  /* 0x0000008772387220 */ /* 0x000fe20000410000 */
[----:B------:R-:W-:Y:S01]  /*1830*/  ISETP.NE.AND.EX P2, PT, RZ, c[0x0][0x25c], PT, P2 ;  /* 0x00009700ff007a0c */ /* 0x000fe20003f45320 */
[----:B------:R-:W-:Y:S01]  /*1840*/  FADD.FTZ R117, R138, -R117 ;  /* 0x800000758a757221 */ /* 0x000fe20000010000 */
[-C--:B------:R-:W-:Y:S01]  /*1850*/  SEL R52, R49, R40.reuse, P3 ;  /* 0x0000002831347207 */ /* 0x080fe20001800000 */
[----:B------:R-:W-:Y:S01]  /*1860*/  FADD.FTZ R133, R133, -R74 ;  /* 0x8000004a85857221 */ /* 0x000fe20000010000 */
[----:B------:R-:W-:Y:S01]  /*1870*/  SEL R40, R75, R40, P3 ;  /* 0x000000284b287207 */ /* 0x000fe20001800000 */
[----:B------:R-:W-:Y:S01]  /*1880*/  @P1 FADD.FTZ R119, R28, R119 ;  /* 0x000000771c771221 */ /* 0x000fe20000010000 */
[----:B------:R-:W-:Y:S01]  /*1890*/  HFMA2.MMA R75, -RZ, RZ, 0, 9.5367431640625e-07 ;  /* 0x00000010ff4b7435 */ /* 0x000fe200000001ff */
[----:B------:R-:W-:Y:S01]  /*18a0*/  @P1 FADD.FTZ R127, R30, R127 ;  /* 0x0000007f1e7f1221 */ /* 0x000fe20000010000 */
[----:B------:R-:W-:Y:S01]  /*18b0*/  @P0 FSEL R67, R50, RZ, P5 ;  /* 0x000000ff32430208 */ /* 0x000fe20002800000 */
[----:B------:R-:W-:Y:S01]  /*18c0*/  @P1 FADD.FTZ R56, R33, R56 ;  /* 0x0000003821381221 */ /* 0x000fe20000010000 */
[----:B------:R-:W-:Y:S01]  /*18d0*/  SEL R53, R54, R41, P3 ;  /* 0x0000002936357207 */ /* 0x000fe20001800000 */
[----:B------:R-:W-:Y:S01]  /*18e0*/  FMUL.FTZ R117, R114, R117 ;  /* 0x0000007572757220 */ /* 0x000fe20000410000 */
[----:B------:R-:W-:Y:S01]  /*18f0*/  LOP3.LUT P5, RZ, R48, 0xff, RZ, 0xc0, !PT ;  /* 0x000000ff30ff7812 */ /* 0x000fe200078ac0ff */
[C---:B------:R-:W-:Y:S01]  /*1900*/  FMUL.FTZ R74, R114.reuse, R115 ;  /* 0x00000073724a7220 */ /* 0x040fe20000410000 */
[----:B------:R-:W-:Y:S01]  /*1910*/  @P2 MOV R61, 0x20 ;  /* 0x00000020003d2802 */ /* 0x000fe20000000f00 */
[----:B------:R-:W-:Y:S01]  /*1920*/  FMUL.FTZ R116, R114, R133 ;  /* 0x0000008572747220 */ /* 0x000fe20000410000 */
[----:B------:R-:W-:Y:S01]  /*1930*/  LOP3.LUT P6, RZ, R76, 0xff0000, RZ, 0xc0, !PT ;  /* 0x00ff00004cff7812 */ /* 0x000fe200078cc0ff */
[----:B------:R-:W-:Y:S01]  /*1940*/  FMUL.FTZ R114, R114, R137 ;  /* 0x0000008972727220 */ /* 0x000fe20000410000 */
[----:B------:R-:W-:Y:S01]  /*1950*/  SEL R41, R56, R41, P3 ;  /* 0x0000002938297207 */ /* 0x000fe20001800000 */
[----:B------:R-:W-:Y:S01]  /*1960*/  FMUL.FTZ R73, R119, c[0x0][0x1e8] ;  /* 0x00007a0077497a20 */ /* 0x000fe20000410000 */
[----:B------:R-:W-:Y:S01]  /*1970*/  SEL R54, R71, R42, P3 ;  /* 0x0000002a47367207 */ /* 0x000fe20001800000 */
[----:B------:R-:W-:Y:S01]  /*1980*/  FMUL.FTZ R118, R127, c[0x0][0x1e8] ;  /* 0x00007a007f767a20 */ /* 0x000fe20000410000 */
[----:B------:R-:W-:Y:S01]  /*1990*/  @P0 F2FP.BF16.PACK_AB R67, RZ, R67 ;  /* 0x00000043ff43023e */ /* 0x000fe200000010ff */
[----:B------:R-:W-:Y:S01]  /*19a0*/  @P1 FADD.FTZ R117, R34, R117 ;  /* 0x0000007522751221 */ /* 0x000fe20000010000 */
[----:B------:R-:W-:Y:S01]  /*19b0*/  FSEL R115, R73, RZ, P5 ;  /* 0x000000ff49737208 */ /* 0x000fe20002800000 */
[----:B------:R-:W-:Y:S01]  /*19c0*/  FMUL.FTZ R132, R56, c[0x0][0x1e8] ;  /* 0x00007a0038847a20 */ /* 0x000fe20000410000 */
[----:B------:R-:W-:Y:S01]  /*19d0*/  F2FP.BF16.PACK_AB R56, R60, R55 ;  /* 0x000000373c38723e */ /* 0x000fe200000010ff */
[----:B------:R-:W-:Y:S01]  /*19e0*/  @P1 FADD.FTZ R114, R35, R114 ;  /* 0x0000007223721221 */ /* 0x000fe20000010000 */
[----:B------:R-:W-:Y:S01]  /*19f0*/  SEL R55, R70, R43, P3 ;  /* 0x0000002b46377207 */ /* 0x000fe20001800000 */
[----:B------:R-:W-:Y:S01]  /*1a00*/  @P2 IMAD.WIDE.U32 R60, R112, R61, c[0x0][0x258] ;  /* 0x00009600703c2625 */ /* 0x000fe200078e003d */
[----:B------:R-:W-:-:S02]  /*1a10*/  FSEL R120, R118, RZ, P6 ;  /* 0x000000ff76787208 */ /* 0x000fc40003000000 */
[----:B------:R-:W-:Y:S01]  /*1a20*/  @P0 F2FP.BF16.PACK_AB R69, RZ, R69 ;  /* 0x00000045ff45023e */ /* 0x000fe200000010ff */
[----:B------:R-:W-:Y:S01]  /*1a30*/  @P1 FADD.FTZ R74, R29, R74 ;  /* 0x0000004a1d4a1221 */ /* 0x000fe20000010000 */
[----:B------:R-:W-:Y:S01]  /*1a40*/  LOP3.LUT P5, RZ, R77, 0xff00, RZ, 0xc0, !PT ;  /* 0x0000ff004dff7812 */ /* 0x000fe200078ac0ff */
[----:B------:R-:W-:Y:S01]  /*1a50*/  @P1 FADD.FTZ R116, R31, R116 ;  /* 0x000000741f741221 */ /* 0x000fe20000010000 */
[----:B------:R-:W-:Y:S01]  /*1a60*/  LOP3.LUT P6, RZ, R77, 0xff0000, RZ, 0xc0, !PT ;  /* 0x00ff00004dff7812 */ /* 0x000fe200078cc0ff */
[----:B------:R-:W-:Y:S01]  /*1a70*/  FMUL.FTZ R134, R117, c[0x0][0x1e8] ;  /* 0x00007a0075867a20 */ /* 0x000fe20000410000 */
[----:B------:R-:W-:Y:S01]  /*1a80*/  F2FP.BF16.PACK_AB R58, R51, R58 ;  /* 0x0000003a333a723e */ /* 0x000fe200000010ff */
[----:B------:R0:W-:Y:S01]  /*1a90*/  @P2 STG.E.128 [R60.64+0x10], R52 ;  /* 0x000010343c002986 */ /* 0x0001e2000c101d04 */
[----:B------:R-:W-:Y:S02]  /*1aa0*/  SEL R48, R131, R36, P3 ;  /* 0x0000002483307207 */ /* 0x000fe40001800000 */
[----:B------:R-:W-:-:S02]  /*1ab0*/  SEL R50, R125, R38, P3 ;  /* 0x000000267d327207 */ /* 0x000fc40001800000 */
[----:B------:R-:W-:Y:S01]  /*1ac0*/  F2FP.BF16.PACK_AB R59, R62, R59 ;  /* 0x0000003b3e3b723e */ /* 0x000fe200000010ff */
[----:B------:R-:W-:Y:S01]  /*1ad0*/  IMAD.WIDE.U32 R62, R112, R75, c[0x0][0x248] ;  /* 0x00009200703e7625 */ /* 0x000fe200078e004b */
[----:B------:R-:W-:Y:S02]  /*1ae0*/  SEL R49, R124, R37, P3 ;  /* 0x000000257c317207 */ /* 0x000fe40001800000 */
[----:B------:R-:W-:Y:S02]  /*1af0*/  SEL R51, R128, R39, P3 ;  /* 0x0000002780337207 */ /* 0x000fe40001800000 */
[C---:B------:R-:W-:Y:S01]  /*1b00*/  SEL R43, R114.reuse, R43, P3 ;  /* 0x0000002b722b7207 */ /* 0x040fe20001800000 */
[----:B------:R-:W-:Y:S01]  /*1b10*/  FMUL.FTZ R114, R114, c[0x0][0x1e8] ;  /* 0x00007a0072727a20 */ /* 0x000fe20000410000 */
[C---:B------:R-:W-:Y:S01]  /*1b20*/  SEL R37, R74.reuse, R37, P3 ;  /* 0x000000254a257207 */ /* 0x040fe20001800000 */
[----:B------:R-:W-:Y:S01]  /*1b30*/  FMUL.FTZ R74, R74, c[0x0][0x1e8] ;  /* 0x00007a004a4a7a20 */ /* 0x000fe20000410000 */
[C---:B------:R-:W-:Y:S01]  /*1b40*/  SEL R39, R116.reuse, R39, P3 ;  /* 0x0000002774277207 */ /* 0x040fe20001800000 */
[----:B------:R-:W-:Y:S01]  /*1b50*/  FMUL.FTZ R116, R116, c[0x0][0x1e8] ;  /* 0x00007a0074747a20 */ /* 0x000fe20000410000 */
[----:B------:R-:W-:Y:S01]  /*1b60*/  @P0 F2FP.BF16.PACK_AB R129, RZ, R129 ;  /* 0x00000081ff81023e */ /* 0x000fe200000010ff */
[----:B------:R1:W-:Y:S01]  /*1b70*/  @P2 STG.E.128 [R60.64], R48 ;  /* 0x000000303c002986 */ /* 0x0003e2000c101d04 */
[----:B------:R-:W-:Y:S01]  /*1b80*/  @P0 F2FP.BF16.PACK_AB R68, RZ, R68 ;  /* 0x00000044ff44023e */ /* 0x000fe200000010ff */
[----:B0-----:R-:W-:Y:S01]  /*1b90*/  @P0 IMAD.WIDE.U32 R52, R112, R75, c[0x0][0x250] ;  /* 0x0000940070340625 */ /* 0x001fe200078e004b */
[----:B------:R-:W-:Y:S01]  /*1ba0*/  @P0 F2FP.BF16.PACK_AB R72, RZ, R72 ;  /* 0x00000048ff48023e */ /* 0x000fe200000010ff */
[----:B------:R0:W-:Y:S01]  /*1bb0*/  STG.E.128 [R62.64], R56 ;  /* 0x000000383e007986 */ /* 0x0001e2000c101d04 */
[----:B------:R-:W-:-:S02]  /*1bc0*/  @P0 PRMT R44, R121, 0x7610, R44 ;  /* 0x00007610792c0816 */ /* 0x000fc4000000002c */
[----:B------:R-:W-:Y:S02]  /*1bd0*/  @P0 PRMT R45, R123, 0x7610, R45 ;  /* 0x000076107b2d0816 */ /* 0x000fe4000000002d */
[----:B------:R-:W-:Y:S02]  /*1be0*/  @P0 PRMT R46, R67, 0x7610, R46 ;  /* 0x00007610432e0816 */ /* 0x000fe4000000002e */
[----:B------:R-:W-:Y:S02]  /*1bf0*/  @P0 PRMT R47, R69, 0x7610, R47 ;  /* 0x00007610452f0816 */ /* 0x000fe4000000002f */
[----:B------:R-:W-:Y:S02]  /*1c00*/  @P2 MOV R54, 0x20 ;  /* 0x0000002000362802 */ /* 0x000fe40000000f00 */
[----:B------:R-:W-:Y:S02]  /*1c10*/  FSEL R133, R132, RZ, P5 ;  /* 0x000000ff84857208 */ /* 0x000fe40002800000 */
[----:B------:R-:W-:Y:S01]  /*1c20*/  FSEL R135, R134, RZ, P6 ;  /* 0x000000ff86877208 */ /* 0x000fe20003000000 */
[----:B------:R-:W-:Y:S01]  /*1c30*/  @P2 IMAD.WIDE.U32 R54, R113, R54, c[0x0][0x258] ;  /* 0x0000960071362625 */ /* 0x000fe200078e0036 */
[----:B------:R-:W-:-:S02]  /*1c40*/  LOP3.LUT P1, RZ, R77, 0xff000000, RZ, 0xc0, !PT ;  /* 0xff0000004dff7812 */ /* 0x000fc4000782c0ff */
[C---:B------:R-:W-:Y:S02]  /*1c50*/  LOP3.LUT P5, RZ, R76.reuse, 0xff00, RZ, 0xc0, !PT ;  /* 0x0000ff004cff7812 */ /* 0x040fe400078ac0ff */
[----:B------:R-:W-:Y:S02]  /*1c60*/  LOP3.LUT P6, RZ, R76, 0xff000000, RZ, 0xc0, !PT ;  /* 0xff0000004cff7812 */ /* 0x000fe400078cc0ff */
[----:B------:R-:W-:Y:S02]  /*1c70*/  @P0 MOV R71, R64 ;  /* 0x0000004000470202 */ /* 0x000fe40000000f00 */
[----:B------:R-:W-:Y:S02]  /*1c80*/  @P0 PRMT R44, R44, 0x5410, R66 ;  /* 0x000054102c2c0816 */ /* 0x000fe40000000042 */
[----:B------:R-:W-:Y:S02]  /*1c90*/  @P0 PRMT R45, R45, 0x5410, R129 ;  /* 0x000054102d2d0816 */ /* 0x000fe40000000081 */
[----:B------:R-:W-:-:S02]  /*1ca0*/  @P0 PRMT R46, R46, 0x5410, R68 ;  /* 0x000054102e2e0816 */ /* 0x000fc40000000044 */
[----:B------:R-:W-:Y:S02]  /*1cb0*/  @P0 PRMT R47, R47, 0x5410, R72 ;  /* 0x000054102f2f0816 */ /* 0x000fe40000000048 */
[----:B------:R-:W-:Y:S02]  /*1cc0*/  SEL R36, R119, R36, P3 ;  /* 0x0000002477247207 */ /* 0x000fe40001800000 */
[----:B------:R-:W-:Y:S01]  /*1cd0*/  SEL R38, R127, R38, P3 ;  /* 0x000000267f267207 */ /* 0x000fe20001800000 */
[----:B------:R-:W-:Y:S01]  /*1ce0*/  @P0 STG.E.128 [R52.64], R44 ;  /* 0x0000002c34000986 */ /* 0x000fe2000c101d04 */
[----:B------:R-:W-:Y:S02]  /*1cf0*/  SEL R42, R117, R42, P3 ;  /* 0x0000002a752a7207 */ /* 0x000fe40001800000 */
[----:B-1----:R-:W-:Y:S01]  /*1d00*/  FSEL R50, R114, RZ, P1 ;  /* 0x000000ff72327208 */ /* 0x002fe20000800000 */
[----:B------:R-:W-:Y:S01]  /*1d10*/  @P2 STG.E.128 [R54.64], R36 ;  /* 0x0000002436002986 */ /* 0x000fe2000c101d04 */
[----:B0-----:R-:W-:-:S02]  /*1d20*/  IADD3 R62, R112, 0x100, RZ ;  /* 0x00000100703e7810 */ /* 0x001fc40007ffe0ff */
[----:B------:R-:W-:Y:S01]  /*1d30*/  FSEL R49, R116, RZ, P6 ;  /* 0x000000ff74317208 */ /* 0x000fe20003000000 */
[----:B------:R-:W-:Y:S01]  /*1d40*/  @P2 STG.E.128 [R54.64+0x10], R40 ;  /* 0x0000102836002986 */ /* 0x000fe2000c101d04 */
[----:B------:R-:W-:Y:S01]  /*1d50*/  FSEL R48, R74, RZ, P5 ;  /* 0x000000ff4a307208 */ /* 0x000fe20002800000 */
[----:B------:R-:W-:Y:S01]  /*1d60*/  IMAD.WIDE.U32 R56, R75, R62, c[0x0][0x248] ;  /* 0x000092004b387625 */ /* 0x000fe200078e003e */
[----:B------:R-:W-:Y:S02]  /*1d70*/  @P0 LOP3.LUT P3, RZ, R71, 0xff, RZ, 0xc0, !PT ;  /* 0x000000ff47ff0812 */ /* 0x000fe4000786c0ff */
[----:B------:R-:W-:Y:S02]  /*1d80*/  @P0 LOP3.LUT P1, RZ, R64, 0xff00, RZ, 0xc0, !PT ;  /* 0x0000ff0040ff0812 */ /* 0x000fe4000782c0ff */
[----:B------:R-:W-:Y:S02]  /*1d90*/  F2FP.BF16.PACK_AB R51, R50, R135 ;  /* 0x000000873233723e */ /* 0x000fe400000010ff */
        /* <DEDUP_REMOVED lines=9> */
[C---:B------:R-:W-:Y:S02]  /*1e30*/  @P0 LOP3.LUT P3, RZ, R65.reuse, 0xff0000, RZ, 0xc0, !PT ;  /* 0x00ff000041ff0812 */ /* 0x040fe4000786c0ff */
        /* <DEDUP_REMOVED lines=30> */
.L_x_831:
        /* <DEDUP_REMOVED lines=28> */
.L_x_828:
[----:B------:R-:W0:Y:S01]  /*21e0*/  S2UR UR6, SR_CTAID.X ;  /* 0x00000000000679c3 */ /* 0x000e220000002500 */
[----:B------:R-:W-:Y:S01]  /*21f0*/  HFMA2.MMA R5, -RZ, RZ, 0, 1.9073486328125e-06 ;  /* 0x00000020ff057435 */ /* 0x000fe200000001ff */
[----:B------:R-:W-:-:S02]  /*2200*/  LOP3.LUT R3, R78, 0xff, RZ, 0xc0, !PT ;  /* 0x000000ff4e037812 */ /* 0x000fc400078ec0ff */
        /* <DEDUP_REMOVED lines=14> */
.L_x_829:
[----:B------:R-:W-:Y:S01]  /*22f0*/  HFMA2.MMA R52, -RZ, RZ, 0, 9.5367431640625e-07 ;  /* 0x00000010ff347435 */ /* 0x000fe200000001ff */
[----:B------:R-:W-:-:S02]  /*2300*/  MOV R51, R53 ;  /* 0x0000003500337202 */ /* 0x000fc40000000f00 */
[----:B------:R-:W-:Y:S02]  /*2310*/  MOV R56, 0x1f ;  /* 0x0000001f00387802 */ /* 0x000fe40000000f00 */
[----:B------:R-:W-:Y:S02]  /*2320*/  MOV R57, 0xffffffff ;  /* 0xffffffff00397802 */ /* 0x000fe40000000f00 */
[----:B------:R-:W-:Y:S02]  /*2330*/  MOV R48, 0x2350 ;  /* 0x0000235000307802 */ /* 0x000fe40000000f00 */
[----:B-----5:R-:W-:Y:S05]  /*2340*/  CALL.REL.NOINC `($__internal_59_$__cuda_sm70_shflsync_down_p) ;  /* 0x0000046000007944 */ /* 0x020fea0003c00000 */
[----:B-1----:R-:W-:Y:S01]  /*2350*/  MOV R50, R51 ;  /* 0x0000003300327202 */ /* 0x002fe20000000f00 */
[----:B0-----:R-:W-:Y:S05]  /*2360*/  BRA `(.L_x_833) ;  /* 0xffffeb1000007947 */ /* 0x001fea000383ffff */
.L_x_830:
[----:B------:R-:W-:Y:S01]  /*2370*/  HFMA2.MMA R52, -RZ, RZ, 0, 9.5367431640625e-07 ;  /* 0x00000010ff347435 */ /* 0x000fe200000001ff */
[----:B------:R-:W-:Y:S01]  /*2380*/  IMAD.MOV.U32 R51, RZ, RZ, R54 ;  /* 0x000000ffff337224 */ /* 0x000fe200078e0036 */
[----:B------:R-:W-:Y:S02]  /*2390*/  MOV R56, 0x1f ;  /* 0x0000001f00387802 */ /* 0x000fe40000000f00 */
[----:B------:R-:W-:Y:S02]  /*23a0*/  MOV R57, 0xffffffff ;  /* 0xffffffff00397802 */ /* 0x000fe40000000f00 */
[----:B------:R-:W-:-:S02]  /*23b0*/  MOV R48, 0x23d0 ;  /* 0x000023d000307802 */ /* 0x000fc40000000f00 */
[----:B01---5:R-:W-:Y:S05]  /*23c0*/  CALL.REL.NOINC `($__internal_59_$__cuda_sm70_shflsync_down_p) ;  /* 0x000003e000007944 */ /* 0x023fea0003c00000 */
[----:B------:R-:W-:Y:S01]  /*23d0*/  FADD.FTZ R53, R53, R50 ;  /* 0x0000003235357221 */ /* 0x000fe20000010000 */
[----:B0-----:R-:W-:Y:S01]  /*23e0*/  HFMA2.MMA R52, -RZ, RZ, 0, 4.76837158203125e-07 ;  /* 0x00000008ff347435 */ /* 0x001fe200000001ff */
[----:B-1----:R-:W-:Y:S01]  /*23f0*/  FADD.FTZ R54, R54, R51 ;  /* 0x0000003336367221 */ /* 0x002fe20000010000 */
[----:B------:R-:W-:Y:S01]  /*2400*/  MOV R56, 0x1f ;  /* 0x0000001f00387802 */ /* 0x000fe20000000f00 */
[----:B------:R-:W-:Y:S01]  /*2410*/  IMAD.MOV.U32 R51, RZ, RZ, R53 ;  /* 0x000000ffff337224 */ /* 0x000fe200078e0035 */
[----:B------:R-:W-:-:S02]  /*2420*/  MOV R57, 0xffffffff ;  /* 0xffffffff00397802 */ /* 0x000fc40000000f00 */
[----:B------:R-:W-:Y:S02]  /*2430*/  MOV R48, 0x2450 ;  /* 0x0000245000307802 */ /* 0x000fe40000000f00 */
[----:B------:R-:W-:Y:S05]  /*2440*/  CALL.REL.NOINC `($__internal_59_$__cuda_sm70_shflsync_down_p) ;  /* 0x0000036000007944 */ /* 0x000fea0003c00000 */
[----:B0-----:R-:W-:Y:S01]  /*2450*/  HFMA2.MMA R52, -RZ, RZ, 0, 4.76837158203125e-07 ;  /* 0x00000008ff347435 */ /* 0x001fe200000001ff */
[----:B-1----:R-:W-:Y:S02]  /*2460*/  MOV R50, R51 ;  /* 0x0000003300327202 */ /* 0x002fe40000000f00 */
[----:B------:R-:W-:Y:S02]  /*2470*/  MOV R51, R54 ;  /* 0x0000003600337202 */ /* 0x000fe40000000f00 */
[----:B------:R-:W-:Y:S02]  /*2480*/  MOV R56, 0x1f ;  /* 0x0000001f00387802 */ /* 0x000fe40000000f00 */
[----:B------:R-:W-:Y:S02]  /*2490*/  MOV R57, 0xffffffff ;  /* 0xffffffff00397802 */ /* 0x000fe40000000f00 */
[----:B------:R-:W-:Y:S02]  /*24a0*/  MOV R48, 0x24c0 ;  /* 0x000024c000307802 */ /* 0x000fe40000000f00 */
[----:B------:R-:W-:Y:S05]  /*24b0*/  CALL.REL.NOINC `($__internal_59_$__cuda_sm70_shflsync_down_p) ;  /* 0x000002f000007944 */ /* 0x000fea0003c00000 */
[----:B------:R-:W-:Y:S01]  /*24c0*/  FADD.FTZ R53, R50, R53 ;  /* 0x0000003532357221 */ /* 0x000fe20000010000 */
[----:B0-----:R-:W-:Y:S01]  /*24d0*/  HFMA2.MMA R52, -RZ, RZ, 0, 2.384185791015625e-07 ;  /* 0x00000004ff347435 */ /* 0x001fe200000001ff */
[----:B-1----:R-:W-:Y:S01]  /*24e0*/  FADD.FTZ R54, R54, R51 ;  /* 0x0000003336367221 */ /* 0x002fe20000010000 */
[----:B------:R-:W-:Y:S01]  /*24f0*/  MOV R57, 0xffffffff ;  /* 0xffffffff00397802 */ /* 0x000fe20000000f00 */
[----:B------:R-:W-:Y:S01]  /*2500*/  IMAD.MOV.U32 R56, RZ, RZ, 0x1f ;  /* 0x0000001fff387424 */ /* 0x000fe200078e00ff */
[----:B------:R-:W-:-:S02]  /*2510*/  MOV R51, R53 ;  /* 0x0000003500337202 */ /* 0x000fc40000000f00 */
[----:B------:R-:W-:Y:S02]  /*2520*/  MOV R48, 0x2540 ;  /* 0x0000254000307802 */ /* 0x000fe40000000f00 */
[----:B------:R-:W-:Y:S05]  /*2530*/  CALL.REL.NOINC `($__internal_59_$__cuda_sm70_shflsync_down_p) ;  /* 0x0000027000007944 */ /* 0x000fea0003c00000 */
[----:B0-----:R-:W-:Y:S01]  /*2540*/  HFMA2.MMA R52, -RZ, RZ, 0, 2.384185791015625e-07 ;  /* 0x00000004ff347435 */ /* 0x001fe200000001ff */
[----:B-1----:R-:W-:Y:S01]  /*2550*/  MOV R50, R51 ;  /* 0x0000003300327202 */ /* 0x002fe20000000f00 */
[----:B------:R-:W-:Y:S01]  /*2560*/  IMAD.MOV.U32 R57, RZ, RZ, -0x1 ;  /* 0xffffffffff397424 */ /* 0x000fe200078e00ff */
[----:B------:R-:W-:Y:S02]  /*2570*/  MOV R51, R54 ;  /* 0x0000003600337202 */ /* 0x000fe40000000f00 */
[----:B------:R-:W-:Y:S02]  /*2580*/  MOV R56, 0x1f ;  /* 0x0000001f00387802 */ /* 0x000fe40000000f00 */
[----:B------:R-:W-:Y:S02]  /*2590*/  MOV R48, 0x25b0 ;  /* 0x000025b000307802 */ /* 0x000fe40000000f00 */
[----:B------:R-:W-:Y:S05]  /*25a0*/  CALL.REL.NOINC `($__internal_59_$__cuda_sm70_shflsync_down_p) ;  /* 0x0000020000007944 */ /* 0x000fea0003c00000 */
[----:B------:R-:W-:Y:S01]  /*25b0*/  FADD.FTZ R53, R50, R53 ;  /* 0x0000003532357221 */ /* 0x000fe20000010000 */
[----:B0-----:R-:W-:Y:S01]  /*25c0*/  HFMA2.MMA R52, -RZ, RZ, 0, 1.1920928955078125e-07 ;  /* 0x00000002ff347435 */ /* 0x001fe200000001ff */
[----:B-1----:R-:W-:Y:S01]  /*25d0*/  FADD.FTZ R54, R54, R51 ;  /* 0x0000003336367221 */ /* 0x002fe20000010000 */
[----:B------:R-:W-:-:S02]  /*25e0*/  MOV R56, 0x1f ;  /* 0x0000001f00387802 */ /* 0x000fc40000000f00 */
[----:B------:R-:W-:Y:S02]  /*25f0*/  MOV R57, 0xffffffff ;  /* 0xffffffff00397802 */ /* 0x000fe40000000f00 */
[----:B------:R-:W-:Y:S02]  /*2600*/  MOV R51, R53 ;  /* 0x0000003500337202 */ /* 0x000fe40000000f00 */
[----:B------:R-:W-:Y:S02]  /*2610*/  MOV R48, 0x2630 ;  /* 0x0000263000307802 */ /* 0x000fe40000000f00 */
[----:B------:R-:W-:Y:S05]  /*2620*/  CALL.REL.NOINC `($__internal_59_$__cuda_sm70_shflsync_down_p) ;  /* 0x0000018000007944 */ /* 0x000fea0003c00000 */
[----:B0-----:R-:W-:Y:S01]  /*2630*/  HFMA2.MMA R56, -RZ, RZ, 0, 1.847743988037109375e-06 ;  /* 0x0000001fff387435 */ /* 0x001fe200000001ff */
[----:B-1----:R-:W-:Y:S01]  /*2640*/  MOV R50, R51 ;  /* 0x0000003300327202 */ /* 0x002fe20000000f00 */
[----:B------:R-:W-:Y:S01]  /*2650*/  IMAD.MOV.U32 R52, RZ, RZ, 0x2 ;  /* 0x00000002ff347424 */ /* 0x000fe200078e00ff */
[----:B------:R-:W-:Y:S02]  /*2660*/  MOV R51, R54 ;  /* 0x0000003600337202 */ /* 0x000fe40000000f00 */
[----:B------:R-:W-:Y:S02]  /*2670*/  MOV R57, 0xffffffff ;  /* 0xffffffff00397802 */ /* 0x000fe40000000f00 */
[----:B------:R-:W-:-:S02]  /*2680*/  MOV R48, 0x26a0 ;  /* 0x000026a000307802 */ /* 0x000fc40000000f00 */
[----:B------:R-:W-:Y:S05]  /*2690*/  CALL.REL.NOINC `($__internal_59_$__cuda_sm70_shflsync_down_p) ;  /* 0x0000011000007944 */ /* 0x000fea0003c00000 */
[----:B------:R-:W-:Y:S01]  /*26a0*/  FADD.FTZ R53, R50, R53 ;  /* 0x0000003532357221 */ /* 0x000fe20000010000 */
[----:B0-----:R-:W-:Y:S01]  /*26b0*/  HFMA2.MMA R52, -RZ, RZ, 0, 5.9604644775390625e-08 ;  /* 0x00000001ff347435 */ /* 0x001fe200000001ff */
[----:B-1----:R-:W-:Y:S01]  /*26c0*/  FADD.FTZ R55, R54, R51 ;  /* 0x0000003336377221 */ /* 0x002fe20000010000 */
[----:B------:R-:W-:-:S02]  /*26d0*/  MOV R56, 0x1f ;  /* 0x0000001f00387802 */ /* 0x000fc40000000f00 */
[----:B------:R-:W-:Y:S02]  /*26e0*/  MOV R57, 0xffffffff ;  /* 0xffffffff00397802 */ /* 0x000fe40000000f00 */
[----:B------:R-:W-:Y:S02]  /*26f0*/  MOV R51, R53 ;  /* 0x0000003500337202 */ /* 0x000fe40000000f00 */
[----:B------:R-:W-:Y:S02]  /*2700*/  MOV R48, 0x2720 ;  /* 0x0000272000307802 */ /* 0x000fe40000000f00 */
[----:B------:R-:W-:Y:S05]  /*2710*/  CALL.REL.NOINC `($__internal_59_$__cuda_sm70_shflsync_down_p) ;  /* 0x0000009000007944 */ /* 0x000fea0003c00000 */
[----:B0-----:R-:W-:Y:S01]  /*2720*/  HFMA2.MMA R52, -RZ, RZ, 0, 5.9604644775390625e-08 ;  /* 0x00000001ff347435 */ /* 0x001fe200000001ff */
[----:B-1----:R-:W-:Y:S01]  /*2730*/  IMAD.MOV.U32 R54, RZ, RZ, R51 ;  /* 0x000000ffff367224 */ /* 0x002fe200078e0033 */
[----:B------:R-:W-:Y:S02]  /*2740*/  MOV R51, R55 ;  /* 0x0000003700337202 */ /* 0x000fe40000000f00 */
[----:B------:R-:W-:Y:S02]  /*2750*/  MOV R56, 0x1f ;  /* 0x0000001f00387802 */ /* 0x000fe40000000f00 */
[----:B------:R-:W-:-:S02]  /*2760*/  MOV R57, 0xffffffff ;  /* 0xffffffff00397802 */ /* 0x000fc40000000f00 */
[----:B------:R-:W-:Y:S02]  /*2770*/  MOV R48, 0x2790 ;  /* 0x0000279000307802 */ /* 0x000fe40000000f00 */
[----:B------:R-:W-:Y:S05]  /*2780*/  CALL.REL.NOINC `($__internal_59_$__cuda_sm70_shflsync_down_p) ;  /* 0x0000002000007944 */ /* 0x000fea0003c00000 */
[----:B-1----:R-:W-:Y:S01]  /*2790*/  MOV R48, R51 ;  /* 0x0000003300307202 */ /* 0x002fe20000000f00 */
[----:B0-----:R-:W-:Y:S05]  /*27a0*/  BRA `(.L_x_834) ;  /* 0xffffe7f000007947 */ /* 0x001fea000383ffff */
        .weak           $__internal_59_$__cuda_sm70_shflsync_down_p
        .type           $__internal_59_$__cuda_sm70_shflsync_down_p,@function
        .size           $__internal_59_$__cuda_sm70_shflsync_down_p,(.L_x_1822 - $__internal_59_$__cuda_sm70_shflsync_down_p)
$__internal_59_$__cuda_sm70_shflsync_down_p:
[----:B------:R-:W-:Y:S01]  /*27b0*/  HFMA2.MMA R49, -RZ, RZ, 0, 0 ;  /* 0x00000000ff317435 */ /* 0x000fe200000001ff */
[----:B------:R-:W-:Y:S04]  /*27c0*/  WARPSYNC R57 ;  /* 0x0000003900007348 */ /* 0x000fe80003800000 */
[----:B------:R0:W1:Y:S01]  /*27d0*/  SHFL.DOWN PT, R51, R51, R52, R56 ;  /* 0x0800003433337389 */ /* 0x00006200000e0038 */
[----:B------:R-:W-:Y:S05]  /*27e0*/  RET.REL.NODEC R48 `(_ZN10layer_norm31ln_parallel_residual_bwd_kernelINS_13Kernel_traitsIf13__nv_bfloat16fS2_fjLj4096ELj1ELj1ELj8ELj16ENS_18Kernel_traits_baseILj4096EfS2_fS2_fjLj256EEEEELb1ELb1ELb1EEEvNS_9BwdParamsE) ;  /* 0xffffd81030007950 */ /* 0x000fea0003c3ffff */
.L_x_835:
        /* <DEDUP_REMOVED lines=9> */
.L_x_1822:


//--------------------- .text._ZN10layer_norm31ln_parallel_residual_bwd_kernelINS_13Kernel_traitsIf6__halfS2_S2_fjLj4096ELj1ELj1ELj8ELj16ENS_18Kernel_traits_baseILj4096EfS2_S2_S2_fjLj256EEEEELb0ELb0ELb0EEEvNS_9BwdParamsE --------------------------
	.section	.text._ZN10layer_norm31ln_parallel_residual_bwd_kernelINS_13Kernel_traitsIf6__halfS2_S2_fjLj4096ELj1ELj1ELj8ELj16ENS_18Kernel_traits_baseILj4096EfS2_S2_S2_fjLj256EEEEELb0ELb0ELb0EEEvNS_9BwdParamsE,"ax",@progbits
	.sectioninfo	@"SHI_REGISTERS=171"
	.align	128
        .global         _ZN10layer_norm31ln_parallel_residual_bwd_kernelINS_13Kernel_traitsIf6__halfS2_S2_fjLj4096ELj1ELj1ELj8ELj16ENS_18Kernel_traits_baseILj4096EfS2_S2_S2_fjLj256EEEEELb0ELb0ELb0EEEvNS_9BwdParamsE
        .type           _ZN10layer_norm31ln_parallel_residual_bwd_kernelINS_13Kernel_traitsIf6__halfS2_S2_fjLj4096ELj1ELj1ELj8ELj16ENS_18Kernel_traits_baseILj4096EfS2_S2_S2_fjLj256EEEEELb0ELb0ELb0EEEvNS_9BwdParamsE,@function
        .size           _ZN10layer_norm31ln_parallel_residual_bwd_kernelINS_13Kernel_traitsIf6__halfS2_S2_fjLj4096ELj1ELj1ELj8ELj16ENS_18Kernel_traits_baseILj4096EfS2_S2_S2_fjLj256EEEEELb0ELb0ELb0EEEvNS_9BwdParamsE,(.L_x_1823 - _ZN10layer_norm31ln_parallel_residual_bwd_kernelINS_13Kernel_traitsIf6__halfS2_S2_fjLj4096ELj1ELj1ELj8ELj16ENS_18Kernel_traits_baseILj4096EfS2_S2_S2_fjLj256EEEEELb0ELb0ELb0EEEvNS_9BwdParamsE)
        .other          _ZN10layer_norm31ln_parallel_residual_bwd_kernelINS_13Kernel_traitsIf6__halfS2_S2_fjLj4096ELj1ELj1ELj8ELj16ENS_18Kernel_traits_baseILj4096EfS2_S2_S2_fjLj256EEEEELb0ELb0ELb0EEEvNS_9BwdParamsE,@"STO_CUDA_ENTRY STV_DEFAULT"
_ZN10layer_norm31ln_parallel_residual_bwd_kernelINS_13Kernel_traitsIf6__halfS2_S2_fjLj4096ELj1ELj1ELj8ELj16ENS_18Kernel_traits_baseILj4096EfS2_S2_S2_fjLj256EEEEELb0ELb0ELb0EEEvNS_9BwdParamsE:
.text._ZN10layer_norm31ln_parallel_residual_bwd_kernelINS_13Kernel_traitsIf6__halfS2_S2_fjLj4096ELj1ELj1ELj8ELj16ENS_18Kernel_traits_baseILj4096EfS2_S2_S2_fjLj256EEEEELb0ELb0ELb0EEEvNS_9BwdParamsE:
        /* <DEDUP_REMOVED lines=65> */
.L_x_847:
        /* <DEDUP_REMOVED lines=28> */
[----:B0-----:R-:W-:Y:S01]  /*05d0*/  ISETP.NE.AND P0, PT, R162, RZ, PT ;  /* 0x000000ffa200720c */ /* 0x001fe20003f05270 */
[--C-:B--2---:R-:W-:Y:S02]  /*05e0*/  HADD2.F32 R150, -RZ, R137.reuse.H0_H0 ;  /* 0x20000089ff967230 */ /* 0x104fe40000004100 */
[----:B------:R-:W-:Y:S01]  /*05f0*/  HADD2.F32 R152, -RZ, R137.H1_H1 ;  /* 0x30000089ff987230 */ /* 0x000fe20000004100 */
[----:B-----5:R-:W-:Y:S01]  /*0600*/  FSEL R137, R149, RZ, !P0 ;  /* 0x000000ff95897208 */ /* 0x020fe20004000000 */
[--C-:B------:R-:W-:Y:S02]  /*0610*/  HADD2.F32 R148, -RZ, R136.reuse.H0_H0 ;  /* 0x20000088ff947230 */ /* 0x100fe40000004100 */
[----:B------:R-:W-:Y:S02]  /*0620*/  HADD2.F32 R136, -RZ, R136.H1_H1 ;  /* 0x30000088ff887230 */ /* 0x000fe40000004100 */
[--C-:B------:R-:W-:Y:S01]  /*0630*/  HADD2.F32 R154, -RZ, R138.reuse.H0_H0 ;  /* 0x2000008aff9a7230 */ /* 0x100fe20000004100 */
[----:B------:R-:W-:Y:S01]  /*0640*/  FADD.FTZ R148, R148, -R137 ;  /* 0x8000008994947221 */ /* 0x000fe20000010000 */
[----:B------:R-:W-:Y:S01]  /*0650*/  HADD2.F32 R156, -RZ, R138.H1_H1 ;  /* 0x3000008aff9c7230 */ /* 0x000fe20000004100 */
[C---:B------:R-:W-:Y:S01]  /*0660*/  FADD.FTZ R138, -R137.reuse, R136 ;  /* 0x00000088898a7221 */ /* 0x040fe20000010100 */
[--C-:B------:R-:W-:Y:S01]  /*0670*/  HADD2.F32 R158, -RZ, R139.reuse.H0_H0 ;  /* 0x2000008bff9e7230 */ /* 0x100fe20000004100 */
[C---:B------:R-:W-:Y:S01]  /*0680*/  FADD.FTZ R150, -R137.reuse, R150 ;  /* 0x0000009689967221 */ /* 0x040fe20000010100 */
[----:B------:R-:W-:Y:S01]  /*0690*/  HADD2.F32 R160, -RZ, R139.H1_H1 ;  /* 0x3000008bffa07230 */ /* 0x000fe20000004100 */
[C---:B------:R-:W-:Y:S01]  /*06a0*/  FADD.FTZ R152, -R137.reuse, R152 ;  /* 0x0000009889987221 */ /* 0x040fe20000010100 */
[----:B---3--:R-:W-:Y:S01]  /*06b0*/  HADD2.F32 R147, -RZ, R116.H0_H0 ;  /* 0x20000074ff937230 */ /* 0x008fe20000004100 */
[C---:B------:R-:W-:Y:S01]  /*06c0*/  FADD.FTZ R154, -R137.reuse, R154 ;  /* 0x0000009a899a7221 */ /* 0x040fe20000010100 */
[----:B----4-:R-:W-:Y:S01]  /*06d0*/  HADD2.F32 R139, -RZ, R120.H0_H0 ;  /* 0x20000078ff8b7230 */ /* 0x010fe20000004100 */
[C---:B------:R-:W-:Y:S01]  /*06e0*/  FADD.FTZ R156, -R137.reuse, R156 ;  /* 0x0000009c899c7221 */ /* 0x040fe20000010100 */
[----:B------:R-:W-:Y:S01]  /*06f0*/  HADD2.F32 R116, -RZ, R116.H1_H1 ;  /* 0x30000074ff747230 */ /* 0x000fe20000004100 */
[C---:B------:R-:W-:Y:S01]  /*0700*/  FADD.FTZ R158, -R137.reuse, R158 ;  /* 0x0000009e899e7221 */ /* 0x040fe20000010100 */
[----:B------:R-:W-:Y:S01]  /*0710*/  HADD2.F32 R120, -RZ, R120.H1_H1 ;  /* 0x30000078ff787230 */ /* 0x000fe20000004100 */
[----:B------:R-:W-:Y:S01]  /*0720*/  FADD.FTZ R160, -R137, R160 ;  /* 0x000000a089a07221 */ /* 0x000fe20000010100 */
[----:B------:R-:W-:Y:S01]  /*0730*/  HADD2.F32 R153, -RZ, R117.H0_H0 ;  /* 0x20000075ff997230 */ /* 0x000fe20000004100 */
[----:B------:R-:W-:Y:S01]  /*0740*/  FMUL.FTZ R137, R127, R148 ;  /* 0x000000947f897220 */ /* 0x000fe20000410000 */
[----:B------:R-:W-:Y:S01]  /*0750*/  HADD2.F32 R151, -RZ, R121.H0_H0 ;  /* 0x20000079ff977230 */ /* 0x000fe20000004100 */
        /* <DEDUP_REMOVED lines=11> */
[----:B------:R-:W-:Y:S01]  /*0810*/  HADD2.F32 R116, -RZ, R121.H1_H1 ;  /* 0x30000079ff747230 */ /* 0x000fe20000004100 */
[----:B------:R-:W-:Y:S01]  /*0820*/  FADD.FTZ R53, R53, R120 ;  /* 0x0000007835357221 */ /* 0x000fe20000010000 */
[--C-:B------:R-:W-:Y:S01]  /*0830*/  HADD2.F32 R121, -RZ, R118.reuse.H0_H0 ;  /* 0x20000076ff797230 */ /* 0x100fe20000004100 */
[-C--:B------:R-:W-:Y:S01]  /*0840*/  FFMA.FTZ R69, R138, R120.reuse, R69 ;  /* 0x000000788a457223 */ /* 0x080fe20000010045 */
[----:B------:R-:W-:Y:S01]  /*0850*/  HADD2.F32 R118, -RZ, R118.H1_H1 ;  /* 0x30000076ff767230 */ /* 0x000fe20000004100 */
[----:B------:R-:W-:Y:S01]  /*0860*/  FFMA.FTZ R139, R101, R120, R139 ;  /* 0x00000078658b7223 */ /* 0x000fe2000001008b */
[----:B------:R-:W-:Y:S01]  /*0870*/  HADD2.F32 R120, -RZ, R117.H1_H1 ;  /* 0x30000075ff787230 */ /* 0x000fe20000004100 */
[-C--:B------:R-:W-:Y:S01]  /*0880*/  FMUL.FTZ R146, R94, R153.reuse ;  /* 0x000000995e927220 */ /* 0x080fe20000410000 */
[--C-:B------:R-:W-:Y:S01]  /*0890*/  HADD2.F32 R117, -RZ, R122.reuse.H0_H0 ;  /* 0x2000007aff757230 */ /* 0x100fe20000004100 */
[----:B------:R-:W-:Y:S01]  /*08a0*/  FADD.FTZ R22, R22, R153 ;  /* 0x0000009916167221 */ /* 0x000fe20000010000 */
[----:B------:R-:W-:Y:S01]  /*08b0*/  HADD2.F32 R122, -RZ, R122.H1_H1 ;  /* 0x3000007aff7a7230 */ /* 0x000fe20000004100 */
[----:B------:R-:W-:-:S02]  /*08c0*/  FFMA.FTZ R38, R147, R153, R38 ;  /* 0x0000009993267223 */ /* 0x000fc40000010026 */
[C---:B------:R-:W-:Y:S02]  /*08d0*/  FMUL.FTZ R148, R127.reuse, R152 ;  /* 0x000000987f947220 */ /* 0x040fe40000410000 */
[C---:B------:R-:W-:Y:S02]  /*08e0*/  FMUL.FTZ R153, R127.reuse, R154 ;  /* 0x0000009a7f997220 */ /* 0x040fe40000410000 */
[----:B------:R-:W-:Y:S02]  /*08f0*/  FMUL.FTZ R152, R127, R156 ;  /* 0x0000009c7f987220 */ /* 0x000fe40000410000 */
[----:B------:R-:W-:Y:S02]  /*0900*/  FADD.FTZ R54, R54, R151 ;  /* 0x0000009736367221 */ /* 0x000fe40000010000 */
[-C--:B------:R-:W-:Y:S02]  /*0910*/  FFMA.FTZ R70, R147, R151.reuse, R70 ;  /* 0x0000009793467223 */ /* 0x080fe40000010046 */
[----:B------:R-:W-:-:S02]  /*0920*/  FFMA.FTZ R146, R102, R151, R146 ;  /* 0x0000009766927223 */ /* 0x000fc40000010092 */
[----:B------:R-:W-:Y:S02]  /*0930*/  FMUL.FTZ R151, R95, R120 ;  /* 0x000000785f977220 */ /* 0x000fe40000410000 */
[-C--:B------:R-:W-:Y:S02]  /*0940*/  FMUL.FTZ R150, R88, R121.reuse ;  /* 0x0000007958967220 */ /* 0x080fe40000410000 */
[----:B------:R-:W-:Y:S02]  /*0950*/  FADD.FTZ R16, R16, R121 ;  /* 0x0000007910107221 */ /* 0x000fe40000010000 */
[----:B------:R-:W-:Y:S01]  /*0960*/  FFMA.FTZ R32, R153, R121, R32 ;  /* 0x0000007999207223 */ /* 0x000fe20000010020 */
[----:B------:R-:W-:Y:S01]  /*0970*/  HADD2.F32 R121, -RZ, R119.H0_H0 ;  /* 0x20000077ff797230 */ /* 0x000fe20000004100 */
[----:B------:R-:W-:Y:S02]  /*0980*/  FMUL.FTZ R155, R89, R118 ;  /* 0x00000076599b7220 */ /* 0x000fe40000410000 */
[----:B------:R-:W-:-:S02]  /*0990*/  FADD.FTZ R17, R17, R118 ;  /* 0x0000007611117221 */ /* 0x000fc40000010000 */
[----:B------:R-:W-:Y:S01]  /*09a0*/  FFMA.FTZ R33, R152, R118, R33 ;  /* 0x0000007698217223 */ /* 0x000fe20000010021 */
[----:B------:R-:W-:Y:S01]  /*09b0*/  HADD2.F32 R118, -RZ, R119.H1_H1 ;  /* 0x30000077ff767230 */ /* 0x000fe20000004100 */
[----:B------:R-:W-:Y:S02]  /*09c0*/  FADD.FTZ R55, R55, R116 ;  /* 0x0000007437377221 */ /* 0x000fe40000010000 */
[-C--:B------:R-:W-:Y:S02]  /*09d0*/  FFMA.FTZ R71, R148, R116.reuse, R71 ;  /* 0x0000007494477223 */ /* 0x080fe40000010047 */
[----:B------:R-:W-:Y:S01]  /*09e0*/  FFMA.FTZ R151, R103, R116, R151 ;  /* 0x0000007467977223 */ /* 0x000fe20000010097 */
[----:B------:R-:W-:Y:S01]  /*09f0*/  HADD2.F32 R116, -RZ, R123.H1_H1 ;  /* 0x3000007bff747230 */ /* 0x000fe20000004100 */
[----:B------:R-:W-:Y:S02]  /*0a00*/  FADD.FTZ R48, R48, R117 ;  /* 0x0000007530307221 */ /* 0x000fe40000010000 */
[----:B------:R-:W-:-:S02]  /*0a10*/  FFMA.FTZ R64, R153, R117, R64 ;  /* 0x0000007599407223 */ /* 0x000fc40000010040 */
[----:B------:R-:W-:Y:S01]  /*0a20*/  FFMA.FTZ R150, R96, R117, R150 ;  /* 0x0000007560967223 */ /* 0x000fe20000010096 */
[----:B------:R-:W-:Y:S01]  /*0a30*/  HADD2.F32 R117, -RZ, R123.H0_H0 ;  /* 0x2000007bff757230 */ /* 0x000fe20000004100 */
[C---:B------:R-:W-:Y:S02]  /*0a40*/  FMUL.FTZ R157, R127.reuse, R158 ;  /* 0x0000009e7f9d7220 */ /* 0x040fe40000410000 */
[----:B------:R-:W-:Y:S02]  /*0a50*/  FMUL.FTZ R154, R90, R121 ;  /* 0x000000795a9a7220 */ /* 0x000fe40000410000 */
[----:B------:R-:W-:Y:S01]  /*0a60*/  FMUL.FTZ R156, R127, R160 ;  /* 0x000000a07f9c7220 */ /* 0x000fe20000410000 */
[----:B------:R-:W-:Y:S01]  /*0a70*/  IADD3 R160, R124, 0x100, RZ ;  /* 0x000001007ca07810 */ /* 0x000fe20007ffe0ff */
        /* <DEDUP_REMOVED lines=32> */
.L_x_838:
[----:B-1----:R-:W-:Y:S05]  /*0c80*/  BSYNC B0 ;  /* 0x0000000000007941 */ /* 0x002fea0003800000 */
.L_x_837:
        /* <DEDUP_REMOVED lines=16> */
[----:B-----5:R-:W-:Y:S01]  /*0d90*/  FSEL R160, R149, RZ, !P0 ;  /* 0x000000ff95a07208 */ /* 0x020fe20004000000 */
[----:B--2---:R-:W-:Y:S02]  /*0da0*/  HADD2.F32 R125, -RZ, R128.H0_H0 ;  /* 0x20000080ff7d7230 */ /* 0x004fe40000004100 */
[--C-:B------:R-:W-:Y:S02]  /*0db0*/  HADD2.F32 R134, -RZ, R129.reuse.H0_H0 ;  /* 0x20000081ff867230 */ /* 0x100fe40000004100 */
[----:B------:R-:W-:Y:S01]  /*0dc0*/  HADD2.F32 R135, -RZ, R130.H0_H0 ;  /* 0x20000082ff877230 */ /* 0x000fe20000004100 */
[C---:B------:R-:W-:Y:S01]  /*0dd0*/  FADD.FTZ R126, -R160.reuse, R125 ;  /* 0x0000007da07e7221 */ /* 0x040fe20000010100 */
[----:B------:R-:W-:Y:S01]  /*0de0*/  HADD2.F32 R128, -RZ, R128.H1_H1 ;  /* 0x30000080ff807230 */ /* 0x000fe20000004100 */
[C---:B------:R-:W-:Y:S01]  /*0df0*/  FADD.FTZ R134, -R160.reuse, R134 ;  /* 0x00000086a0867221 */ /* 0x040fe20000010100 */
[----:B------:R-:W-:Y:S01]  /*0e00*/  HADD2.F32 R129, -RZ, R129.H1_H1 ;  /* 0x30000081ff817230 */ /* 0x000fe20000004100 */
[C---:B------:R-:W-:Y:S01]  /*0e10*/  FADD.FTZ R140, -R160.reuse, R135 ;  /* 0x00000087a08c7221 */ /* 0x040fe20000010100 */
[----:B------:R-:W-:Y:S01]  /*0e20*/  HADD2.F32 R130, -RZ, R130.H1_H1 ;  /* 0x30000082ff827230 */ /* 0x000fe20000004100 */
[C---:B------:R-:W-:Y:S01]  /*0e30*/  FADD.FTZ R128, -R160.reuse, R128 ;  /* 0x00000080a0807221 */ /* 0x040fe20000010100 */
[--C-:B------:R-:W-:Y:S01]  /*0e40*/  HADD2.F32 R141, -RZ, R131.reuse.H0_H0 ;  /* 0x20000083ff8d7230 */ /* 0x100fe20000004100 */
[C---:B-1----:R-:W-:Y:S01]  /*0e50*/  FADD.FTZ R132, -R160.reuse, R129 ;  /* 0x00000081a0847221 */ /* 0x042fe20000010100 */
[----:B------:R-:W-:Y:S01]  /*0e60*/  HADD2.F32 R131, -RZ, R131.H1_H1 ;  /* 0x30000083ff837230 */ /* 0x000fe20000004100 */
[C---:B------:R-:W-:Y:S01]  /*0e70*/  FADD.FTZ R142, -R160.reuse, R130 ;  /* 0x00000082a08e7221 */ /* 0x040fe20000010100 */
[--C-:B----4-:R-:W-:Y:S01]  /*0e80*/  HADD2.F32 R129, -RZ, R120.reuse.H0_H0 ;  /* 0x20000078ff817230 */ /* 0x110fe20000004100 */
[C---:B------:R-:W-:Y:S01]  /*0e90*/  FADD.FTZ R144, -R160.reuse, R141 ;  /* 0x0000008da0907221 */ /* 0x040fe20000010100 */
[----:B------:R-:W-:Y:S01]  /*0ea0*/  HADD2.F32 R120, -RZ, R120.H1_H1 ;  /* 0x30000078ff787230 */ /* 0x000fe20000004100 */
[----:B------:R-:W-:Y:S01]  /*0eb0*/  FADD.FTZ R160, -R160, R131 ;  /* 0x00000083a0a07221 */ /* 0x000fe20000010100 */
[--C-:B---3--:R-:W-:Y:S01]  /*0ec0*/  HADD2.F32 R131, -RZ, R116.reuse.H0_H0 ;  /* 0x20000074ff837230 */ /* 0x108fe20000004100 */
[C---:B------:R-:W-:Y:S01]  /*0ed0*/  FMUL.FTZ R125, R127.reuse, R126 ;  /* 0x0000007e7f7d7220 */ /* 0x040fe20000410000 */
[----:B------:R-:W-:Y:S01]  /*0ee0*/  HADD2.F32 R116, -RZ, R116.H1_H1 ;  /* 0x30000074ff747230 */ /* 0x000fe20000004100 */
[----:B------:R-:W-:Y:S01]  /*0ef0*/  FMUL.FTZ R128, R127, R128 ;  /* 0x000000807f807220 */ /* 0x000fe20000410000 */
[----:B------:R-:W-:Y:S01]  /*0f00*/  HADD2.F32 R135, -RZ, R117.H0_H0 ;  /* 0x20000075ff877230 */ /* 0x000fe20000004100 */
[----:B------:R-:W-:Y:S01]  /*0f10*/  FMUL.FTZ R126, R76, R131 ;  /* 0x000000834c7e7220 */ /* 0x000fe20000410000 */
[----:B------:R-:W-:Y:S01]  /*0f20*/  HADD2.F32 R133, -RZ, R121.H0_H0 ;  /* 0x20000079ff857230 */ /* 0x000fe20000004100 */
        /* <DEDUP_REMOVED lines=31> */
[----:B------:R-:W-:Y:S01]  /*1120*/  HADD2.F32 R118, -RZ, R119.H1_H1 ;  /* 0x30000077ff767230 */ /* 0x000fe20000004100 */
[----:B------:R-:W-:Y:S02]  /*1130*/  FADD.FTZ R47, R47, R116 ;  /* 0x000000742f2f7221 */ /* 0x000fe40000010000 */
[----:B------:R-:W-:-:S02]  /*1140*/  FFMA.FTZ R63, R132, R116, R63 ;  /* 0x00000074843f7223 */ /* 0x000fc4000001003f */
[----:B------:R-:W-:Y:S01]  /*1150*/  FFMA.FTZ R133, R87, R116, R133 ;  /* 0x0000007457857223 */ /* 0x000fe20000010085 */
[----:B------:R-:W-:Y:S01]  /*1160*/  HADD2.F32 R116, -RZ, R123.H1_H1 ;  /* 0x3000007bff747230 */ /* 0x000fe20000004100 */
[-C--:B------:R-:W-:Y:S02]  /*1170*/  FMUL.FTZ R134, R72, R121.reuse ;  /* 0x0000007948867220 */ /* 0x080fe40000410000 */
[----:B------:R-:W-:Y:S02]  /*1180*/  FADD.FTZ R8, R8, R121 ;  /* 0x0000007908087221 */ /* 0x000fe40000010000 */
[----:B------:R-:W-:Y:S01]  /*1190*/  FFMA.FTZ R24, R135, R121, R24 ;  /* 0x0000007987187223 */ /* 0x000fe20000010018 */
[----:B------:R-:W-:Y:S01]  /*11a0*/  HADD2.F32 R121, -RZ, R119.H0_H0 ;  /* 0x20000077ff797230 */ /* 0x000fe20000004100 */
[C---:B------:R-:W-:Y:S02]  /*11b0*/  FMUL.FTZ R143, R127.reuse, R144 ;  /* 0x000000907f8f7220 */ /* 0x040fe40000410000 */
[----:B------:R-:W-:-:S02]  /*11c0*/  FMUL.FTZ R144, R127, R160 ;  /* 0x000000a07f907220 */ /* 0x000fc40000410000 */
[----:B------:R-:W-:Y:S02]  /*11d0*/  FMUL.FTZ R145, R75, R118 ;  /* 0x000000764b917220 */ /* 0x000fe40000410000 */
[----:B------:R-:W-:Y:S02]  /*11e0*/  FADD.FTZ R40, R40, R117 ;  /* 0x0000007528287221 */ /* 0x000fe40000010000 */
[-C--:B------:R-:W-:Y:S02]  /*11f0*/  FFMA.FTZ R56, R135, R117.reuse, R56 ;  /* 0x0000007587387223 */ /* 0x080fe40000010038 */
[----:B------:R-:W-:Y:S01]  /*1200*/  FFMA.FTZ R134, R80, R117, R134 ;  /* 0x0000007550867223 */ /* 0x000fe20000010086 */
[----:B------:R-:W-:Y:S01]  /*1210*/  HADD2.F32 R117, -RZ, R123.H0_H0 ;  /* 0x2000007bff757230 */ /* 0x000fe20000004100 */
        /* <DEDUP_REMOVED lines=32> */
.L_x_840:
[----:B------:R-:W-:Y:S05]  /*1420*/  BSYNC B0 ;  /* 0x0000000000007941 */ /* 0x000fea0003800000 */
.L_x_839:
        /* <DEDUP_REMOVED lines=9> */
.L_x_850:
        /* <DEDUP_REMOVED lines=18> */
.L_x_851:
        /* <DEDUP_REMOVED lines=114> */
[----:B------:R-:W-:Y:S02]  /*1d00*/  F2FP.PACK_AB R119, R160, R149 ;  /* 0x00000095a077723e */ /* 0x000fe400000000ff */
[----:B------:R-:W-:Y:S01]  /*1d10*/  F2FP.PACK_AB R118, R123, R158 ;  /* 0x0000009e7b76723e */ /* 0x000fe200000000ff */
[----:B------:R-:W-:-:S04]  /*1d20*/  @P0 IMAD.WIDE.U32 R120, R124, R165, c[0x0][0x258] ;  /* 0x000096007c780625 */ /* 0x000fc800078e00a5 */
[C---:B------:R-:W-:Y:S01]  /*1d30*/  IMAD.WIDE.U32 R122, R124.reuse, R165, c[0x0][0x248] ;  /* 0x000092007c7a7625 */ /* 0x040fe200078e00a5 */
[----:B------:R0:W-:Y:S04]  /*1d40*/  @P0 STG.E.128 [R120.64], R108 ;  /* 0x0000006c78000986 */ /* 0x0001e8000c101d04 */
[----:B------:R1:W-:Y:S01]  /*1d50*/  STG.E.128 [R122.64], R116 ;  /* 0x000000747a007986 */ /* 0x0003e2000c101d04 */
[----:B0-----:R-:W-:Y:S02]  /*1d60*/  @P2 F2FP.PACK_AB R121, RZ, R160 ;  /* 0x000000a0ff79223e */ /* 0x001fe400000000ff */
[----:B------:R-:W-:Y:S02]  /*1d70*/  @P2 LEA R160, P0, R124, c[0x0][0x250], 0x4 ;  /* 0x000094007ca02a11 */ /* 0x000fe400078020ff */
[----:B------:R-:W-:-:S02]  /*1d80*/  @P2 PRMT R115, R115, 0x5410, R121 ;  /* 0x0000541073732816 */ /* 0x000fc40000000079 */
[C---:B------:R-:W-:Y:S02]  /*1d90*/  @P2 LEA.HI.X R161, R124.reuse, c[0x0][0x254], RZ, 0x4, P0 ;  /* 0x000095007ca12a11 */ /* 0x040fe400000f24ff */
[----:B------:R-:W-:-:S03]  /*1da0*/  IADD3 R124, R124, 0x100, RZ ;  /* 0x000001007c7c7810 */ /* 0x000fc60007ffe0ff */
[----:B------:R1:W-:Y:S04]  /*1db0*/  @P2 STG.E.128 [R160.64], R112 ;  /* 0x00000070a0002986 */ /* 0x0003e8000c101d04 */
.L_x_844:
[----:B------:R-:W-:Y:S05]  /*1dc0*/  BSYNC B0 ;  /* 0x0000000000007941 */ /* 0x000fea0003800000 */
.L_x_843:
        /* <DEDUP_REMOVED lines=8> */
[----:B------:R-:W-:Y:S01]  /*1e50*/  ISETP.NE.U32.AND P0, PT, RZ, c[0x0][0x258], PT ;  /* 0x00009600ff007a0c */ /* 0x000fe20003f05070 */
[----:B------:R-:W-:Y:S01]  /*1e60*/  FFMA.FTZ R122, R132, R168, R163 ;  /* 0x000000a8847a7223 */ /* 0x000fe200000100a3 */
[----:B------:R-:W-:Y:S01]  /*1e70*/  ISETP.NE.AND.EX P2, PT, RZ, c[0x0][0x254], PT, P2 ;  /* 0x00009500ff007a0c */ /* 0x000fe20003f45320 */
[----:B------:R-:W-:Y:S01]  /*1e80*/  FMUL.FTZ R116, R127, R116 ;  /* 0x000000747f747220 */ /* 0x000fe20000410000 */
[----:B------:R-:W-:Y:S01]  /*1e90*/  ISETP.NE.AND.EX P0, PT, RZ, c[0x0][0x25c], PT, P0 ;  /* 0x00009700ff007a0c */ /* 0x000fe20003f05300 */
[----:B------:R-:W-:Y:S01]  /*1ea0*/  FADD.FTZ R120, R130, -R119 ;  /* 0x8000007782787221 */ /* 0x000fe20000010000 */
[----:B------:R-:W-:Y:S01]  /*1eb0*/  MOV R167, 0x10 ;  /* 0x0000001000a77802 */ /* 0x000fe20000000f00 */
[----:B------:R-:W-:-:S02]  /*1ec0*/  FFMA.FTZ R123, R143, R168, R163 ;  /* 0x000000a88f7b7223 */ /* 0x000fc400000100a3 */
[-CC-:B------:R-:W-:Y:S02]  /*1ed0*/  FFMA.FTZ R118, R128, R168.reuse, R163.reuse ;  /* 0x000000a880767223 */ /* 0x180fe400000100a3 */
[----:B------:R-:W-:Y:S01]  /*1ee0*/  @P1 HADD2.F32 R117, -RZ, R104.H0_H0 ;  /* 0x20000068ff751230 */ /* 0x000fe20000004100 */
[----:B------:R-:W-:Y:S02]  /*1ef0*/  FADD.FTZ R158, R133, -R122 ;  /* 0x8000007a859e7221 */ /* 0x000fe40000010000 */
[-CC-:B------:R-:W-:Y:S02]  /*1f00*/  FFMA.FTZ R121, R135, R168.reuse, R163.reuse ;  /* 0x000000a887797223 */ /* 0x180fe400000100a3 */
[-C--:B------:R-:W-:Y:S02]  /*1f10*/  FFMA.FTZ R164, R140, R168.reuse, R163 ;  /* 0x000000a88ca47223 */ /* 0x080fe400000100a3 */
[----:B------:R-:W-:Y:S01]  /*1f20*/  @P1 FADD.FTZ R116, R116, R117 ;  /* 0x0000007574741221 */ /* 0x000fe20000010000 */
[----:B------:R-:W-:Y:S01]  /*1f30*/  @P1 HADD2.F32 R117, -RZ, R105.H0_H0 ;  /* 0x20000069ff751230 */ /* 0x000fe20000004100 */
[----:B------:R-:W-:-:S02]  /*1f40*/  FFMA.FTZ R168, R144, R168, R163 ;  /* 0x000000a890a87223 */ /* 0x000fc400000100a3 */
[----:B------:R-:W-:Y:S01]  /*1f50*/  FMUL.FTZ R122, R127, R120 ;  /* 0x000000787f7a7220 */ /* 0x000fe20000410000 */
[----:B------:R-:W-:Y:S01]  /*1f60*/  @P1 HADD2.F32 R120, -RZ, R105.H1_H1 ;  /* 0x30000069ff781230 */ /* 0x000fe20000004100 */
[----:B------:R-:W-:Y:S02]  /*1f70*/  FADD.FTZ R166, R142, -R123 ;  /* 0x8000007b8ea67221 */ /* 0x000fe40000010000 */
[----:B------:R-:W-:Y:S02]  /*1f80*/  FADD.FTZ R118, R129, -R118 ;  /* 0x8000007681767221 */ /* 0x000fe40000010000 */
[----:B------:R-:W-:Y:S01]  /*1f90*/  FMUL.FTZ R123, R127, R158 ;  /* 0x0000009e7f7b7220 */ /* 0x000fe20000410000 */
[--C-:B------:R-:W-:Y:S01]  /*1fa0*/  @P1 HADD2.F32 R158, -RZ, R107.reuse.H1_H1 ;  /* 0x3000006bff9e1230 */ /* 0x100fe20000004100 */
[----:B------:R-:W-:Y:S01]  /*1fb0*/  FADD.FTZ R160, R134, -R121 ;  /* 0x8000007986a07221 */ /* 0x000fe20000010000 */
[----:B------:R-:W-:Y:S01]  /*1fc0*/  @P1 HADD2.F32 R121, -RZ, R107.H0_H0 ;  /* 0x2000006bff791230 */ /* 0x000fe20000004100 */
[----:B------:R-:W-:-:S02]  /*1fd0*/  FADD.FTZ R164, R141, -R164 ;  /* 0x800000a48da47221 */ /* 0x000fc40000010000 */
[----:B------:R-:W-:Y:S02]  /*1fe0*/  FADD.FTZ R168, R145, -R168 ;  /* 0x800000a891a87221 */ /* 0x000fe40000010000 */
        /* <DEDUP_REMOVED lines=12> */
[----:B------:R-:W-:-:S02]  /*20b0*/  FMUL.FTZ R161, R127, R168 ;  /* 0x000000a87fa17220 */ /* 0x000fc40000410000 */
[----:B------:R-:W-:Y:S01]  /*20c0*/  @P1 FADD.FTZ R160, R160, R117 ;  /* 0x00000075a0a01221 */ /* 0x000fe20000010000 */
[----:B------:R-:W-:Y:S01]  /*20d0*/  @P0 F2FP.PACK_AB R117, RZ, R116 ;  /* 0x00000074ff75023e */ /* 0x000fe200000000ff */
[----:B------:R-:W-:Y:S01]  /*20e0*/  @P1 FADD.FTZ R119, R119, R118 ;  /* 0x0000007677771221 */ /* 0x000fe20000010000 */
[----:B------:R-:W-:Y:S01]  /*20f0*/  @P0 F2FP.PACK_AB R118, RZ, R122 ;  /* 0x0000007aff76023e */ /* 0x000fe200000000ff */
[----:B------:R-:W-:Y:S01]  /*2100*/  @P1 FADD.FTZ R166, R166, R121 ;  /* 0x00000079a6a61221 */ /* 0x000fe20000010000 */
[----:B------:R-:W-:Y:S01]  /*2110*/  @P0 PRMT R108, R117, 0x7610, R108 ;  /* 0x00007610756c0816 */ /* 0x000fe2000000006c */
[----:B------:R-:W-:Y:S01]  /*2120*/  @P1 FADD.FTZ R149, R149, R120 ;  /* 0x0000007895951221 */ /* 0x000fe20000010000 */
[----:B------:R-:W-:Y:S01]  /*2130*/  @P0 F2FP.PACK_AB R117, RZ, R119 ;  /* 0x00000077ff75023e */ /* 0x000fe200000000ff */
[----:B------:R-:W-:Y:S01]  /*2140*/  @P1 FADD.FTZ R161, R161, R158 ;  /* 0x0000009ea1a11221 */ /* 0x000fe20000010000 */
[----:B------:R-:W-:Y:S02]  /*2150*/  ISETP.NE.U32.AND P1, PT, RZ, c[0x0][0x258], PT ;  /* 0x00009600ff007a0c */ /* 0x000fe40003f25070 */
[----:B------:R-:W-:-:S02]  /*2160*/  @P0 F2FP.PACK_AB R121, RZ, R160 ;  /* 0x000000a0ff79023e */ /* 0x000fc400000000ff */
[----:B------:R-:W-:Y:S02]  /*2170*/  ISETP.NE.AND.EX P1, PT, RZ, c[0x0][0x25c], PT, P1 ;  /* 0x00009700ff007a0c */ /* 0x000fe40003f25310 */
[----:B------:R-:W-:Y:S02]  /*2180*/  @P0 PRMT R109, R118, 0x7610, R109 ;  /* 0x00007610766d0816 */ /* 0x000fe4000000006d */
[----:B------:R-:W-:Y:S02]  /*2190*/  @P0 F2FP.PACK_AB R118, RZ, R123 ;  /* 0x0000007bff76023e */ /* 0x000fe400000000ff */
[----:B------:R-:W-:Y:S02]  /*21a0*/  @P0 PRMT R108, R108, 0x5410, R117 ;  /* 0x000054106c6c0816 */ /* 0x000fe40000000075 */
[----:B------:R-:W-:Y:S02]  /*21b0*/  @P0 F2FP.PACK_AB R127, RZ, R166 ;  /* 0x000000a6ff7f023e */ /* 0x000fe400000000ff */
[----:B------:R-:W-:-:S02]  /*21c0*/  @P0 PRMT R110, R121, 0x7610, R110 ;  /* 0x00007610796e0816 */ /* 0x000fc4000000006e */
[----:B------:R-:W-:Y:S01]  /*21d0*/  @P0 F2FP.PACK_AB R117, RZ, R149 ;  /* 0x00000095ff75023e */ /* 0x000fe200000000ff */
[----:B------:R-:W-:Y:S01]  /*21e0*/  @P1 IMAD.WIDE.U32 R120, R124, R167, c[0x0][0x258] ;  /* 0x000096007c781625 */ /* 0x000fe200078e00a7 */
[----:B------:R-:W-:Y:S02]  /*21f0*/  @P0 PRMT R109, R109, 0x5410, R118 ;  /* 0x000054106d6d0816 */ /* 0x000fe40000000076 */
        /* <DEDUP_REMOVED lines=27> */
.L_x_846:
[----:B------:R-:W-:Y:S05]  /*23b0*/  BSYNC B0 ;  /* 0x0000000000007941 */ /* 0x000fea0003800000 */
.L_x_845:
[----:B------:R-:W-:-:S04]  /*23c0*/  LOP3.LUT P0, RZ, R3, 0xff, RZ, 0xc0, !PT ;  /* 0x000000ff03ff7812 */ /* 0x000fc8000780c0ff */
[----:B------:R-:W-:Y:S01]  /*23d0*/  SEL R3, RZ, 0x1, P0 ;  /* 0x00000001ff037807 */ /* 0x000fe20000000000 */
[----:B01----:R-:W-:Y:S01]  /*23e0*/  @P5 CALL.REL.NOINC `(.L_x_836) ;  /* 0x0000001000005944 */ /* 0x003fe20003c00000 */
[----:B------:R-:W-:Y:S05]  /*23f0*/  BRA `(.L_x_847) ;  /* 0xffffe01000007947 */ /* 0x000fea000383ffff */
.L_x_836:
        /* <DEDUP_REMOVED lines=21> */
.L_x_849:
[----:B------:R-:W-:Y:S05]  /*2550*/  BSYNC B0 ;  /* 0x0000000000007941 */ /* 0x000fea0003800000 */
.L_x_848:
        /* <DEDUP_REMOVED lines=15> */
.L_x_841:
[----:B------:R-:W-:Y:S01]  /*2650*/  HFMA2.MMA R160, -RZ, RZ, 0, 9.5367431640625e-07 ;  /* 0x00000010ffa07435 */ /* 0x000fe200000001ff */
[----:B------:R-:W-:-:S02]  /*2660*/  MOV R121, R161 ;  /* 0x000000a100797202 */ /* 0x000fc40000000f00 */
[----:B------:R-:W-:Y:S02]  /*2670*/  MOV R163, 0x1f ;  /* 0x0000001f00a37802 */ /* 0x000fe40000000f00 */
[----:B------:R-:W-:Y:S02]  /*2680*/  MOV R164, 0xffffffff ;  /* 0xffffffff00a47802 */ /* 0x000fe40000000f00 */
[----:B------:R-:W-:Y:S02]  /*2690*/  MOV R116, 0x26b0 ;  /* 0x000026b000747802 */ /* 0x000fe40000000f00 */
[----:B0-----:R-:W-:Y:S05]  /*26a0*/  CALL.REL.NOINC `($__internal_60_$__cuda_sm70_shflsync_down_p) ;  /* 0x0000046000007944 */ /* 0x001fea0003c00000 */
[----:B-1----:R-:W-:Y:S01]  /*26b0*/  MOV R120, R121 ;  /* 0x0000007900787202 */ /* 0x002fe20000000f00 */
[----:B0-----:R-:W-:Y:S05]  /*26c0*/  BRA `(.L_x_850) ;  /* 0xffffedf000007947 */ /* 0x001fea000383ffff */
.L_x_842:
[----:B------:R-:W-:Y:S01]  /*26d0*/  HFMA2.MMA R160, -RZ, RZ, 0, 9.5367431640625e-07 ;  /* 0x00000010ffa07435 */ /* 0x000fe200000001ff */
[----:B------:R-:W-:Y:S02]  /*26e0*/  MOV R121, R158 ;  /* 0x0000009e00797202 */ /* 0x000fe40000000f00 */
[----:B------:R-:W-:Y:S02]  /*26f0*/  MOV R163, 0x1f ;  /* 0x0000001f00a37802 */ /* 0x000fe40000000f00 */
[----:B------:R-:W-:-:S02]  /*2700*/  MOV R164, 0xffffffff ;  /* 0xffffffff00a47802 */ /* 0x000fc40000000f00 */
[----:B------:R-:W-:Y:S02]  /*2710*/  MOV R116, 0x2730 ;  /* 0x0000273000747802 */ /* 0x000fe40000000f00 */
[----:B012---:R-:W-:Y:S05]  /*2720*/  CALL.REL.NOINC `($__internal_60_$__cuda_sm70_shflsync_down_p) ;  /* 0x000003e000007944 */ /* 0x007fea0003c00000 */
[----:B------:R-:W-:Y:S01]  /*2730*/  FADD.FTZ R120, R120, R161 ;  /* 0x000000a178787221 */ /* 0x000fe20000010000 */
[----:B0-----:R-:W-:Y:S01]  /*2740*/  HFMA2.MMA R160, -RZ, RZ, 0, 4.76837158203125e-07 ;  /* 0x00000008ffa07435 */ /* 0x001fe200000001ff */
[----:B-1----:R-:W-:Y:S01]  /*2750*/  FADD.FTZ R158, R158, R121 ;  /* 0x000000799e9e7221 */ /* 0x002fe20000010000 */
[----:B------:R-:W-:Y:S02]  /*2760*/  MOV R163, 0x1f ;  /* 0x0000001f00a37802 */ /* 0x000fe40000000f00 */
[----:B------:R-:W-:Y:S02]  /*2770*/  MOV R164, 0xffffffff ;  /* 0xffffffff00a47802 */ /* 0x000fe40000000f00 */
[----:B------:R-:W-:Y:S02]  /*2780*/  MOV R121, R120 ;  /* 0x0000007800797202 */ /* 0x000fe40000000f00 */
[----:B------:R-:W-:Y:S02]  /*2790*/  MOV R116, 0x27b0 ;  /* 0x000027b000747802 */ /* 0x000fe40000000f00 */
[----:B------:R-:W-:Y:S05]  /*27a0*/  CALL.REL.NOINC `($__internal_60_$__cuda_sm70_shflsync_down_p) ;  /* 0x0000036000007944 */ /* 0x000fea0003c00000 */
[----:B0-----:R-:W-:Y:S01]  /*27b0*/  HFMA2.MMA R160, -RZ, RZ, 0, 4.76837158203125e-07 ;  /* 0x00000008ffa07435 */ /* 0x001fe200000001ff */
[----:B-1----:R-:W-:-:S02]  /*27c0*/  MOV R119, R121 ;  /* 0x0000007900777202 */ /* 0x002fc40000000f00 */
[----:B------:R-:W-:Y:S02]  /*27d0*/  MOV R121, R158 ;  /* 0x0000009e00797202 */ /* 0x000fe40000000f00 */
[----:B------:R-:W-:Y:S02]  /*27e0*/  MOV R163, 0x1f ;  /* 0x0000001f00a37802 */ /* 0x000fe40000000f00 */
[----:B------:R-:W-:Y:S02]  /*27f0*/  MOV R164, 0xffffffff ;  /* 0xffffffff00a47802 */ /* 0x000fe40000000f00 */
[----:B------:R-:W-:Y:S02]  /*2800*/  MOV R116, 0x2820 ;  /* 0x0000282000747802 */ /* 0x000fe40000000f00 */
[----:B------:R-:W-:Y:S05]  /*2810*/  CALL.REL.NOINC `($__internal_60_$__cuda_sm70_shflsync_down_p) ;  /* 0x000002f000007944 */ /* 0x000fea0003c00000 */
[----:B------:R-:W-:Y:S01]  /*2820*/  FADD.FTZ R120, R119, R120 ;  /* 0x0000007877787221 */ /* 0x000fe20000010000 */
[----:B0-----:R-:W-:Y:S01]  /*2830*/  HFMA2.MMA R160, -RZ, RZ, 0, 2.384185791015625e-07 ;  /* 0x00000004ffa07435 */ /* 0x001fe200000001ff */
[----:B-1----:R-:W-:Y:S01]  /*2840*/  FADD.FTZ R158, R158, R121 ;  /* 0x000000799e9e7221 */ /* 0x002fe20000010000 */
[----:B------:R-:W-:Y:S02]  /*2850*/  MOV R163, 0x1f ;  /* 0x0000001f00a37802 */ /* 0x000fe40000000f00 */
[----:B------:R-:W-:-:S02]  /*2860*/  MOV R164, 0xffffffff ;  /* 0xffffffff00a47802 */ /* 0x000fc40000000f00 */
[----:B------:R-:W-:Y:S02]  /*2870*/  MOV R121, R120 ;  /* 0x0000007800797202 */ /* 0x000fe40000000f00 */
[----:B------:R-:W-:Y:S02]  /*2880*/  MOV R116, 0x28a0 ;  /* 0x000028a000747802 */ /* 0x000fe40000000f00 */
[----:B------:R-:W-:Y:S05]  /*2890*/  CALL.REL.NOINC `($__internal_60_$__cuda_sm70_shflsync_down_p) ;  /* 0x0000027000007944 */ /* 0x000fea0003c00000 */
[----:B0-----:R-:W-:Y:S01]  /*28a0*/  HFMA2.MMA R160, -RZ, RZ, 0, 2.384185791015625e-07 ;  /* 0x00000004ffa07435 */ /* 0x001fe200000001ff */
[----:B-1----:R-:W-:Y:S02]  /*28b0*/  MOV R119, R121 ;  /* 0x0000007900777202 */ /* 0x002fe40000000f00 */
[----:B------:R-:W-:Y:S02]  /*28c0*/  MOV R121, R158 ;  /* 0x0000009e00797202 */ /* 0x000fe40000000f00 */
[----:B------:R-:W-:Y:S02]  /*28d0*/  MOV R163, 0x1f ;  /* 0x0000001f00a37802 */ /* 0x000fe40000000f00 */
[----:B------:R-:W-:Y:S02]  /*28e0*/  MOV R164, 0xffffffff ;  /* 0xffffffff00a47802 */ /* 0x000fe40000000f00 */
[----:B------:R-:W-:-:S02]  /*28f0*/  MOV R116, 0x2910 ;  /* 0x0000291000747802 */ /* 0x000fc40000000f00 */
[----:B------:R-:W-:Y:S05]  /*2900*/  CALL.REL.NOINC `($__internal_60_$__cuda_sm70_shflsync_down_p) ;  /* 0x0000020000007944 */ /* 0x000fea0003c00000 */
[----:B------:R-:W-:Y:S01]  /*2910*/  FADD.FTZ R120, R119, R120 ;  /* 0x0000007877787221 */ /* 0x000fe20000010000 */
[----:B0-----:R-:W-:Y:S01]  /*2920*/  HFMA2.MMA R160, -RZ, RZ, 0, 1.1920928955078125e-07 ;  /* 0x00000002ffa07435 */ /* 0x001fe200000001ff */
[----:B-1----:R-:W-:Y:S01]  /*2930*/  FADD.FTZ R158, R158, R121 ;  /* 0x000000799e9e7221 */ /* 0x002fe20000010000 */
[----:B------:R-:W-:-:S02]  /*2940*/  MOV R163, 0x1f ;  /* 0x0000001f00a37802 */ /* 0x000fc40000000f00 */
[----:B------:R-:W-:Y:S02]  /*2950*/  MOV R164, 0xffffffff ;  /* 0xffffffff00a47802 */ /* 0x000fe40000000f00 */
[----:B------:R-:W-:Y:S02]  /*2960*/  MOV R121, R120 ;  /* 0x0000007800797202 */ /* 0x000fe40000000f00 */
[----:B------:R-:W-:Y:S02]  /*2970*/  MOV R116, 0x2990 ;  /* 0x0000299000747802 */ /* 0x000fe40000000f00 */
[----:B------:R-:W-:Y:S05]  /*2980*/  CALL.REL.NOINC `($__internal_60_$__cuda_sm70_shflsync_down_p) ;  /* 0x0000018000007944 */ /* 0x000fea0003c00000 */
[----:B0-----:R-:W-:Y:S01]  /*2990*/  HFMA2.MMA R160, -RZ, RZ, 0, 1.1920928955078125e-07 ;  /* 0x00000002ffa07435 */ /* 0x001fe200000001ff */
[----:B-1----:R-:W-:Y:S02]  /*29a0*/  MOV R119, R121 ;  /* 0x0000007900777202 */ /* 0x002fe40000000f00 */
[----:B------:R-:W-:Y:S02]  /*29b0*/  MOV R121, R158 ;  /* 0x0000009e00797202 */ /* 0x000fe40000000f00 */
[----:B------:R-:W-:Y:S02]  /*29c0*/  MOV R163, 0x1f ;  /* 0x0000001f00a37802 */ /* 0x000fe40000000f00 */
[----:B------:R-:W-:-:S02]  /*29d0*/  MOV R164, 0xffffffff ;  /* 0xffffffff00a47802 */ /* 0x000fc40000000f00 */
[----:B------:R-:W-:Y:S02]  /*29e0*/  MOV R116, 0x2a00 ;  /* 0x00002a0000747802 */ /* 0x000fe40000000f00 */
[----:B------:R-:W-:Y:S05]  /*29f0*/  CALL.REL.NOINC `($__internal_60_$__cuda_sm70_shflsync_down_p) ;  /* 0x0000011000007944 */ /* 0x000fea0003c00000 */
[----:B------:R-:W-:Y:S01]  /*2a00*/  FADD.FTZ R122, R119, R120 ;  /* 0x00000078777a7221 */ /* 0x000fe20000010000 */
[----:B0-----:R-:W-:Y:S01]  /*2a10*/  HFMA2.MMA R160, -RZ, RZ, 0, 5.9604644775390625e-08 ;  /* 0x00000001ffa07435 */ /* 0x001fe200000001ff */
[----:B-1----:R-:W-:Y:S01]  /*2a20*/  FADD.FTZ R158, R158, R121 ;  /* 0x000000799e9e7221 */ /* 0x002fe20000010000 */
[----:B------:R-:W-:Y:S02]  /*2a30*/  MOV R163, 0x1f ;  /* 0x0000001f00a37802 */ /* 0x000fe40000000f00 */
[----:B------:R-:W-:Y:S02]  /*2a40*/  MOV R164, 0xffffffff ;  /* 0xffffffff00a47802 */ /* 0x000fe40000000f00 */
[----:B------:R-:W-:Y:S02]  /*2a50*/  MOV R121, R122 ;  /* 0x0000007a00797202 */ /* 0x000fe40000000f00 */
[----:B------:R-:W-:Y:S02]  /*2a60*/  MOV R116, 0x2a80 ;  /* 0x00002a8000747802 */ /* 0x000fe40000000f00 */
[----:B------:R-:W-:Y:S05]  /*2a70*/  CALL.REL.NOINC `($__internal_60_$__cuda_sm70_shflsync_down_p) ;  /* 0x0000009000007944 */ /* 0x000fea0003c00000 */
[----:B0-----:R-:W-:Y:S01]  /*2a80*/  HFMA2.MMA R160, -RZ, RZ, 0, 5.9604644775390625e-08 ;  /* 0x00000001ffa07435 */ /* 0x001fe200000001ff */
[----:B-1----:R-:W-:-:S02]  /*2a90*/  MOV R123, R121 ;  /* 0x00000079007b7202 */ /* 0x002fc40000000f00 */
[----:B------:R-:W-:Y:S02]  /*2aa0*/  MOV R121, R158 ;  /* 0x0000009e00797202 */ /* 0x000fe40000000f00 */
[----:B------:R-:W-:Y:S02]  /*2ab0*/  MOV R163, 0x1f ;  /* 0x0000001f00a37802 */ /* 0x000fe40000000f00 */
[----:B------:R-:W-:Y:S02]  /*2ac0*/  MOV R164, 0xffffffff ;  /* 0xffffffff00a47802 */ /* 0x000fe40000000f00 */
[----:B------:R-:W-:Y:S02]  /*2ad0*/  MOV R116, 0x2af0 ;  /* 0x00002af000747802 */ /* 0x000fe40000000f00 */
[----:B------:R-:W-:Y:S05]  /*2ae0*/  CALL.REL.NOINC `($__internal_60_$__cuda_sm70_shflsync_down_p) ;  /* 0x0000002000007944 */ /* 0x000fea0003c00000 */
[----:B-1----:R-:W-:Y:S01]  /*2af0*/  MOV R117, R121 ;  /* 0x0000007900757202 */ /* 0x002fe20000000f00 */
[----:B0-----:R-:W-:Y:S05]  /*2b00*/  BRA `(.L_x_851) ;  /* 0xffffead000007947 */ /* 0x001fea000383ffff */
        .weak           $__internal_60_$__cuda_sm70_shflsync_down_p
        .type           $__internal_60_$__cuda_sm70_shflsync_down_p,@function
        .size           $__internal_60_$__cuda_sm70_shflsync_down_p,(.L_x_1823 - $__internal_60_$__cuda_sm70_shflsync_down_p)
$__internal_60_$__cuda_sm70_shflsync_down_p:
[----:B------:R-:W-:Y:S01]  /*2b10*/  HFMA2.MMA R117, -RZ, RZ, 0, 0 ;  /* 0x00000000ff757435 */ /* 0x000fe200000001ff */
[----:B------:R-:W-:Y:S04]  /*2b20*/  WARPSYNC R164 ;  /* 0x000000a400007348 */ /* 0x000fe80003800000 */
[----:B------:R0:W1:Y:S01]  /*2b30*/  SHFL.DOWN PT, R121, R121, R160, R163 ;  /* 0x080000a079797389 */ /* 0x00006200000e00a3 */
[----:B------:R-:W-:Y:S05]  /*2b40*/  RET.REL.NODEC R116 `(_ZN10layer_norm31ln_parallel_residual_bwd_kernelINS_13Kernel_traitsIf6__halfS2_S2_fjLj4096ELj1ELj1ELj8ELj16ENS_18Kernel_traits_baseILj4096EfS2_S2_S2_fjLj256EEEEELb0ELb0ELb0EEEvNS_9BwdParamsE) ;  /* 0xffffd4b074007950 */ /* 0x000fea0003c3ffff */
.L_x_852:
        /* <DEDUP_REMOVED lines=11> */
.L_x_1823:


//--------------------- .text._ZN10layer_norm31ln_parallel_residual_bwd_kernelINS_13Kernel_traitsIf6__halfS2_S2_fjLj4096ELj1ELj1ELj8ELj16ENS_18Kernel_traits_baseILj4096EfS2_S2_S2_fjLj256EEEEELb0ELb0ELb1EEEvNS_9BwdParamsE --------------------------
	.section	.text._ZN10layer_norm31ln_parallel_residual_bwd_kernelINS_13Kernel_traitsIf6__halfS2_S2_fjLj4096ELj1ELj1ELj8ELj16ENS_18Kernel_traits_baseILj4096EfS2_S2_S2_fjLj256EEEEELb0ELb0ELb1EEEvNS_9BwdParamsE,"ax",@progbits
	.sectioninfo	@"SHI_REGISTERS=168"
	.align	128
        .global         _ZN10layer_norm31ln_parallel_residual_bwd_kernelINS_13Kernel_traitsIf6__halfS2_S2_fjLj4096ELj1ELj1ELj8ELj16ENS_18Kernel_traits_baseILj4096EfS2_S2_S2_fjLj256EEEEELb0ELb0ELb1EEEvNS_9BwdParamsE
        .type           _ZN10layer_norm31ln_parallel_residual_bwd_kernelINS_13Kernel_traitsIf6__halfS2_S2_fjLj4096ELj1ELj1ELj8ELj16ENS_18Kernel_traits_baseILj4096EfS2_S2_S2_fjLj256EEEEELb0ELb0ELb1EEEvNS_9BwdParamsE,@function
        .size           _ZN10layer_norm31ln_parallel_residual_bwd_kernelINS_13Kernel_traitsIf6__halfS2_S2_fjLj4096ELj1ELj1ELj8ELj16ENS_18Kernel_traits_baseILj4096EfS2_S2_S2_fjLj256EEEEELb0ELb0ELb1EEEvNS_9BwdParamsE,(.L_x_1824 - _ZN10layer_norm31ln_parallel_residual_bwd_kernelINS_13Kernel_traitsIf6__halfS2_S2_fjLj4096ELj1ELj1ELj8ELj16ENS_18Kernel_traits_baseILj4096EfS2_S2_S2_fjLj256EEEEELb0ELb0ELb1EEEvNS_9BwdParamsE)
        .other          _ZN10layer_norm31ln_parallel_residual_bwd_kernelINS_13Kernel_traitsIf6__halfS2_S2_fjLj4096ELj1ELj1ELj8ELj16ENS_18Kernel_traits_baseILj4096EfS2_S2_S2_fjLj256EEEEELb0ELb0ELb1EEEvNS_9BwdParamsE,@"STO_CUDA_ENTRY STV_DEFAULT"
_ZN10layer_norm31ln_parallel_residual_bwd_kernelINS_13Kernel_traitsIf6__halfS2_S2_fjLj4096ELj1ELj1ELj8ELj16ENS_18Kernel_traits_baseILj4096EfS2_S2_S2_fjLj256EEEEELb0ELb0ELb1EEEvNS_9BwdParamsE:
.text._ZN10layer_norm31ln_parallel_residual_bwd_kernelINS_13Kernel_traitsIf6__halfS2_S2_fjLj4096ELj1ELj1ELj8ELj16ENS_18Kernel_traits_baseILj4096EfS2_S2_S2_fjLj256EEEEELb0ELb0ELb1EEEvNS_9BwdParamsE:
        /* <DEDUP_REMOVED lines=41> */
.L_x_853:
        /* <DEDUP_REMOVED lines=50> */
[----:B0-----:R-:W-:-:S02]  /*05b0*/  LOP3.LUT R142, R142, 0x7, RZ, 0xc0, !PT ;  /* 0x000000078e8e7812 */ /* 0x001fc400078ec0ff */
.L_x_858:
[----:B------:R-:W-:Y:S01]  /*05c0*/  IMAD R2, R134, c[0x0][0x168], RZ ;  /* 0x00005a0086027a24 */ /* 0x000fe200078e02ff */
[----:B------:R-:W-:-:S02]  /*05d0*/  LOP3.LUT R52, R0, 0xff, RZ, 0xc0, !PT ;  /* 0x000000ff00347812 */ /* 0x000fc400078ec0ff */
[----:B------:R-:W-:Y:S02]  /*05e0*/  MOV R149, 0x4 ;  /* 0x0000000400957802 */ /* 0x000fe40000000f00 */
[----:B------:R-:W-:Y:S02]  /*05f0*/  SHF.R.S32.HI R3, RZ, 0x1f, R2 ;  /* 0x0000001fff037819 */ /* 0x000fe40000011402 */
[----:B------:R-:W-:Y:S02]  /*0600*/  MOV R72, 0x10 ;  /* 0x0000001000487802 */ /* 0x000fe40000000f00 */
[----:B------:R-:W-:-:S04]  /*0610*/  LEA.HI R3, R3, R2, RZ, 0x3 ;  /* 0x0000000203037211 */ /* 0x000fc800078f18ff */
[----:B------:R-:W-:Y:S01]  /*0620*/  LEA.HI.SX32 R151, R3, R52, 0x1d ;  /* 0x0000003403977211 */ /* 0x000fe200078feaff */
[----:B------:R-:W-:-:S03]  /*0630*/  IMAD.WIDE R2, R134, R149, c[0x0][0x1a0] ;  /* 0x0000680086027625 */ /* 0x000fc600078e0295 */
[C---:B------:R-:W-:Y:S02]  /*0640*/  SHF.L.U32 R145, R151.reuse, 0x4, RZ ;  /* 0x0000000497917819 */ /* 0x040fe400000006ff */
[----:B------:R-:W-:Y:S01]  /*0650*/  SHF.R.U32.HI R160, RZ, 0x1c, R151 ;  /* 0x0000001cffa07819 */ /* 0x000fe20000011697 */
[-C--:B------:R-:W-:Y:S01]  /*0660*/  IMAD.WIDE.U32 R56, R151, R72.reuse, c[0x0][0x210] ;  /* 0x0000840097387625 */ /* 0x080fe200078e0048 */
[----:B------:R-:W-:Y:S01]  /*0670*/  IADD3 R52, P0, R145, c[0x0][0x188], RZ ;  /* 0x0000620091347a10 */ /* 0x000fe20007f1e0ff */
[----:B------:R0:W2:Y:S03]  /*0680*/  LDG.E R152, [R2.64] ;  /* 0x0000000402987981 */ /* 0x0000a6000c1e1900 */
[----:B------:R-:W-:Y:S01]  /*0690*/  IADD3.X R53, R160, c[0x0][0x18c], RZ, P0, !PT ;  /* 0x00006300a0357a10 */ /* 0x000fe200007fe4ff */
[----:B------:R-:W-:Y:S01]  /*06a0*/  IMAD.WIDE.U32 R60, R151, R72, c[0x0][0x208] ;  /* 0x00008200973c7625 */ /* 0x000fe200078e0048 */
[----:B------:R-:W3:Y:S04]  /*06b0*/  LDG.E.128 R56, [R56.64] ;  /* 0x0000000438387981 */ /* 0x000ee8000c1e1d00 */
[----:B------:R-:W4:Y:S01]  /*06c0*/  LDG.E.128 R52, [R52.64] ;  /* 0x0000000434347981 */ /* 0x000f22000c1e1d00 */
[----:B------:R-:W-:-:S03]  /*06d0*/  IMAD.WIDE R148, R134, R149, c[0x0][0x1a8] ;  /* 0x00006a0086947625 */ /* 0x000fc600078e0295 */
[----:B------:R-:W3:Y:S04]  /*06e0*/  LDG.E.128 R60, [R60.64] ;  /* 0x000000043c3c7981 */ /* 0x000ee8000c1e1d00 */
[----:B------:R4:W3:Y:S01]  /*06f0*/  LDG.E R147, [R148.64] ;  /* 0x0000000494937981 */ /* 0x0008e2000c1e1900 */
[----:B------:R-:W-:-:S04]  /*0700*/  IADD3 R153, R151, 0x100, RZ ;  /* 0x0000010097997810 */ /* 0x000fc80007ffe0ff */
[----:B------:R-:W-:Y:S02]  /*0710*/  SHF.L.U32 R146, R153, 0x4, RZ ;  /* 0x0000000499927819 */ /* 0x000fe400000006ff */
[----:B------:R-:W-:Y:S02]  /*0720*/  SHF.R.U32.HI R144, RZ, 0x1c, R153 ;  /* 0x0000001cff907819 */ /* 0x000fe40000011699 */
[----:B------:R-:W-:-:S04]  /*0730*/  IADD3 R64, P0, R146, c[0x0][0x188], RZ ;  /* 0x0000620092407a10 */ /* 0x000fc80007f1e0ff */
[----:B------:R-:W-:Y:S01]  /*0740*/  IADD3.X R65, R144, c[0x0][0x18c], RZ, P0, !PT ;  /* 0x0000630090417a10 */ /* 0x000fe200007fe4ff */
[----:B------:R-:W-:-:S05]  /*0750*/  IMAD.WIDE.U32 R68, R153, R72, c[0x0][0x210] ;  /* 0x0000840099447625 */ /* 0x000fca00078e0048 */
[----:B------:R-:W3:Y:S01]  /*0760*/  LDG.E.128 R64, [R64.64] ;  /* 0x0000000440407981 */ /* 0x000ee2000c1e1d00 */
[----:B------:R-:W-:-:S03]  /*0770*/  IMAD.WIDE.U32 R72, R153, R72, c[0x0][0x208] ;  /* 0x0000820099487625 */ /* 0x000fc600078e0048 */
[----:B------:R-:W3:Y:S04]  /*0780*/  LDG.E.128 R68, [R68.64] ;  /* 0x0000000444447981 */ /* 0x000ee8000c1e1d00 */
[----:B------:R-:W3:Y:S01]  /*0790*/  LDG.E.128 R72, [R72.64] ;  /* 0x0000000448487981 */ /* 0x000ee2000c1e1d00 */
[----:B------:R-:W-:-:S04]  /*07a0*/  ISETP.NE.U32.AND P1, PT, RZ, c[0x0][0x218], PT ;  /* 0x00008600ff007a0c */ /* 0x000fc80003f25070 */
[----:B------:R-:W-:Y:S01]  /*07b0*/  ISETP.NE.AND.EX P1, PT, RZ, c[0x0][0x21c], PT, P1 ;  /* 0x00008700ff007a0c */ /* 0x000fe20003f25310 */
[----:B------:R-:W-:-:S12]  /*07c0*/  ULDC.U8 UR6, c[0x0][0x1f0] ;  /* 0x00007c0000067ab9 */ /* 0x000fd80000000000 */
[----:B0-----:R-:W-:-:S04]  /*07d0*/  @P1 LEA R2, P0, R151, c[0x0][0x218], 0x4 ;  /* 0x0000860097021a11 */ /* 0x001fc800078020ff */
[----:B------:R-:W-:Y:S02]  /*07e0*/  @P1 LEA.HI.X R3, R151, c[0x0][0x21c], RZ, 0x4, P0 ;  /* 0x0000870097031a11 */ /* 0x000fe400000f24ff */
[----:B------:R-:W-:Y:S02]  /*07f0*/  ISETP.NE.AND P0, PT, RZ, UR6, PT ;  /* 0x00000006ff007c0c */ /* 0x000fe4000bf05270 */
[C---:B------:R-:W-:Y:S01]  /*0800*/  @P1 LEA R150, P2, R153.reuse, c[0x0][0x218], 0x4 ;  /* 0x0000860099961a11 */ /* 0x040fe200078420ff */
[----:B-----5:R0:W5:Y:S03]  /*0810*/  @P1 LDG.E.128 R36, [R2.64] ;  /* 0x0000000402241981 */ /* 0x020166000c1e1d00 */
[----:B------:R-:W-:-:S05]  /*0820*/  @P1 LEA.HI.X R151, R153, c[0x0][0x21c], RZ, 0x4, P2 ;  /* 0x0000870099971a11 */ /* 0x000fca00010f24ff */
[----:B------:R1:W5:Y:S01]  /*0830*/  @P1 LDG.E.128 R40, [R150.64] ;  /* 0x0000000496281981 */ /* 0x000362000c1e1d00 */
[----:B------:R-:W-:-:S04]  /*0840*/  IADD3 R134, R134, c[0x0][0x160], RZ ;  /* 0x0000580086867a10 */ /* 0x000fc80007ffe0ff */
[----:B------:R-:W-:Y:S02]  /*0850*/  ISETP.GE.AND P2, PT, R134, c[0x0][0x164], PT ;  /* 0x0000590086007a0c */ /* 0x000fe40003f46270 */
[----:B--2---:R-:W-:Y:S01]  /*0860*/  FSEL R164, R152, RZ, !P0 ;  /* 0x000000ff98a47208 */ /* 0x004fe20004000000 */
[----:B----4-:R-:W-:Y:S02]  /*0870*/  HADD2.F32 R148, -RZ, R52.H0_H0 ;  /* 0x20000034ff947230 */ /* 0x010fe40000004100 */
[----:B---3--:R-:W-:-:S03]  /*0880*/  HADD2.F32 R153, -RZ, R56.H0_H0 ;  /* 0x20000038ff997230 */ /* 0x008fc60000004100 */
[----:B------:R-:W-:Y:S01]  /*0890*/  FADD.FTZ R148, R148, -R164 ;  /* 0x800000a494947221 */ /* 0x000fe20000010000 */
[----:B------:R-:W-:Y:S01]  /*08a0*/  HADD2.F32 R149, -RZ, R60.H0_H0 ;  /* 0x2000003cff957230 */ /* 0x000fe20000004100 */
[----:B0-----:R-:W-:Y:S02]  /*08b0*/  FMUL.FTZ R2, R16, R153 ;  /* 0x0000009910027220 */ /* 0x001fe40000410000 */
[----:B------:R-:W-:Y:S01]  /*08c0*/  FMUL.FTZ R148, R147, R148 ;  /* 0x0000009493947220 */ /* 0x000fe20000410000 */
[----:B------:R-:W-:Y:S01]  /*08d0*/  HADD2.F32 R52, -RZ, R52.H1_H1 ;  /* 0x30000034ff347230 */ /* 0x000fe20000004100 */
[----:B------:R-:W-:Y:S02]  /*08e0*/  FADD.FTZ R139, R149, R139 ;  /* 0x0000008b958b7221 */ /* 0x000fe40000010000 */
[-C--:B------:R-:W-:Y:S02]  /*08f0*/  FFMA.FTZ R141, R148, R149.reuse, R141 ;  /* 0x00000095948d7223 */ /* 0x080fe4000001008d */
[----:B------:R-:W-:Y:S01]  /*0900*/  FFMA.FTZ R149, R32, R149, R2 ;  /* 0x0000009520957223 */ /* 0x000fe20000010002 */
[----:B------:R-:W-:Y:S01]  /*0910*/  HADD2.F32 R2, -RZ, R56.H1_H1 ;  /* 0x30000038ff027230 */ /* 0x000fe20000004100 */
[----:B------:R-:W-:Y:S01]  /*0920*/  FADD.FTZ R52, -R164, R52 ;  /* 0x00000034a4347221 */ /* 0x000fe20000010100 */
[----:B------:R-:W-:-:S02]  /*0930*/  HADD2.F32 R60, -RZ, R60.H1_H1 ;  /* 0x3000003cff3c7230 */ /* 0x000fc40000004100 */
[----:B------:R-:W-:Y:S01]  /*0940*/  HADD2.F32 R3, -RZ, R53.H0_H0 ;  /* 0x20000035ff037230 */ /* 0x000fe20000004100 */
[----:B------:R-:W-:Y:S02]  /*0950*/  FMUL.FTZ R56, R147, R52 ;  /* 0x0000003493387220 */ /* 0x000fe40000410000 */
[----:B-1----:R-:W-:Y:S02]  /*0960*/  FMUL.FTZ R151, R17, R2 ;  /* 0x0000000211977220 */ /* 0x002fe40000410000 */
[----:B------:R-:W-:Y:S02]  /*0970*/  FADD.FTZ R135, R60, R135 ;  /* 0x000000873c877221 */ /* 0x000fe40000010000 */
[-C--:B------:R-:W-:Y:S02]  /*0980*/  FFMA.FTZ R136, R56, R60.reuse, R136 ;  /* 0x0000003c38887223 */ /* 0x080fe40000010088 */
[----:B------:R-:W-:Y:S02]  /*0990*/  FFMA.FTZ R151, R33, R60, R151 ;  /* 0x0000003c21977223 */ /* 0x000fe40000010097 */
[----:B------:R-:W-:Y:S01]  /*09a0*/  FADD.FTZ R60, -R164, R3 ;  /* 0x00000003a43c7221 */ /* 0x000fe20000010100 */
[----:B------:R-:W-:Y:S01]  /*09b0*/  HADD2.F32 R3, -RZ, R57.H0_H0 ;  /* 0x20000039ff037230 */ /* 0x000fe20000004100 */
[----:B------:R-:W-:-:S02]  /*09c0*/  FADD.FTZ R137, R153, R137 ;  /* 0x0000008999897221 */ /* 0x000fc40000010000 */
[----:B------:R-:W-:Y:S01]  /*09d0*/  FMUL.FTZ R60, R147, R60 ;  /* 0x0000003c933c7220 */ /* 0x000fe20000410000 */
[----:B------:R-:W-:Y:S01]  /*09e0*/  HADD2.F32 R53, -RZ, R53.H1_H1 ;  /* 0x30000035ff357230 */ /* 0x000fe20000004100 */
[----:B------:R-:W-:Y:S01]  /*09f0*/  FFMA.FTZ R138, R148, R153, R138 ;  /* 0x00000099948a7223 */ /* 0x000fe2000001008a */
[----:B------:R-:W-:Y:S01]  /*0a00*/  HADD2.F32 R153, -RZ, R61.H0_H0 ;  /* 0x2000003dff997230 */ /* 0x000fe20000004100 */
[----:B------:R-:W-:Y:S02]  /*0a10*/  FADD.FTZ R132, R2, R132 ;  /* 0x0000008402847221 */ /* 0x000fe40000010000 */
[----:B------:R-:W-:Y:S02]  /*0a20*/  FFMA.FTZ R133, R56, R2, R133 ;  /* 0x0000000238857223 */ /* 0x000fe40000010085 */
[----:B------:R-:W-:Y:S02]  /*0a30*/  FMUL.FTZ R2, R18, R3 ;  /* 0x0000000312027220 */ /* 0x000fe40000410000 */
[----:B------:R-:W-:-:S02]  /*0a40*/  FADD.FTZ R128, R3, R128 ;  /* 0x0000008003807221 */ /* 0x000fc40000010000 */
[----:B------:R-:W-:Y:S01]  /*0a50*/  FFMA.FTZ R129, R60, R3, R129 ;  /* 0x000000033c817223 */ /* 0x000fe20000010081 */
[----:B------:R-:W-:Y:S01]  /*0a60*/  HADD2.F32 R3, -RZ, R54.H0_H0 ;  /* 0x20000036ff037230 */ /* 0x000fe20000004100 */
[----:B------:R-:W-:Y:S02]  /*0a70*/  FADD.FTZ R150, -R164, R53 ;  /* 0x00000035a4967221 */ /* 0x000fe40000010100 */
[----:B------:R-:W-:Y:S02]  /*0a80*/  FADD.FTZ R130, R153, R130 ;  /* 0x0000008299827221 */ /* 0x000fe40000010000 */
[-C--:B------:R-:W-:Y:S02]  /*0a90*/  FFMA.FTZ R131, R60, R153.reuse, R131 ;  /* 0x000000993c837223 */ /* 0x080fe40000010083 */
[----:B------:R-:W-:Y:S01]  /*0aa0*/  FFMA.FTZ R153, R34, R153, R2 ;  /* 0x0000009922997223 */ /* 0x000fe20000010002 */
[----:B------:R-:W-:Y:S01]  /*0ab0*/  HADD2.F32 R2, -RZ, R57.H1_H1 ;  /* 0x30000039ff027230 */ /* 0x000fe20000004100 */
[----:B------:R-:W-:Y:S01]  /*0ac0*/  FADD.FTZ R152, -R164, R3 ;  /* 0x00000003a4987221 */ /* 0x000fe20000010100 */
[----:B------:R-:W-:Y:S01]  /*0ad0*/  HADD2.F32 R3, -RZ, R58.H0_H0 ;  /* 0x2000003aff037230 */ /* 0x000fe20000004100 */
[----:B------:R-:W-:Y:S01]  /*0ae0*/  FMUL.FTZ R150, R147, R150 ;  /* 0x0000009693967220 */ /* 0x000fe20000410000 */
[----:B------:R-:W-:-:S02]  /*0af0*/  HADD2.F32 R57, -RZ, R61.H1_H1 ;  /* 0x3000003dff397230 */ /* 0x000fc40000004100 */
[----:B------:R-:W-:Y:S01]  /*0b00*/  HADD2.F32 R54, -RZ, R54.H1_H1 ;  /* 0x30000036ff367230 */ /* 0x000fe20000004100 */
[-C--:B------:R-:W-:Y:S01]  /*0b10*/  FMUL.FTZ R52, R19, R2.reuse ;  /* 0x0000000213347220 */ /* 0x080fe20000410000 */
[----:B------:R-:W-:Y:S01]  /*0b20*/  HADD2.F32 R61, -RZ, R62.H0_H0 ;  /* 0x2000003eff3d7230 */ /* 0x000fe20000004100 */
[----:B------:R-:W-:Y:S02]  /*0b30*/  FADD.FTZ R124, R2, R124 ;  /* 0x0000007c027c7221 */ /* 0x000fe40000010000 */
[----:B------:R-:W-:Y:S02]  /*0b40*/  FFMA.FTZ R125, R150, R2, R125 ;  /* 0x00000002967d7223 */ /* 0x000fe4000001007d */
[----:B------:R-:W-:Y:S02]  /*0b50*/  FMUL.FTZ R152, R147, R152 ;  /* 0x0000009893987220 */ /* 0x000fe40000410000 */
[----:B------:R-:W-:Y:S02]  /*0b60*/  FMUL.FTZ R2, R12, R3 ;  /* 0x000000030c027220 */ /* 0x000fe40000410000 */
[----:B------:R-:W-:-:S02]  /*0b70*/  FADD.FTZ R54, -R164, R54 ;  /* 0x00000036a4367221 */ /* 0x000fc40000010100 */
[----:B------:R-:W-:Y:S02]  /*0b80*/  FADD.FTZ R122, R61, R122 ;  /* 0x0000007a3d7a7221 */ /* 0x000fe40000010000 */
[-C--:B------:R-:W-:Y:S02]  /*0b90*/  FFMA.FTZ R123, R152, R61.reuse, R123 ;  /* 0x0000003d987b7223 */ /* 0x080fe4000001007b */
[----:B------:R-:W-:Y:S01]  /*0ba0*/  FFMA.FTZ R61, R28, R61, R2 ;  /* 0x0000003d1c3d7223 */ /* 0x000fe20000010002 */
[----:B------:R-:W-:Y:S01]  /*0bb0*/  HADD2.F32 R2, -RZ, R58.H1_H1 ;  /* 0x3000003aff027230 */ /* 0x000fe20000004100 */
[----:B------:R-:W-:-:S04]  /*0bc0*/  FMUL.FTZ R58, R147, R54 ;  /* 0x00000036933a7220 */ /* 0x000fc80000410000 */
[-C--:B------:R-:W-:Y:S02]  /*0bd0*/  FMUL.FTZ R155, R13, R2.reuse ;  /* 0x000000020d9b7220 */ /* 0x080fe40000410000 */
[----:B------:R-:W-:Y:S02]  /*0be0*/  FADD.FTZ R116, R2, R116 ;  /* 0x0000007402747221 */ /* 0x000fe40000010000 */
[----:B------:R-:W-:Y:S01]  /*0bf0*/  FFMA.FTZ R117, R58, R2, R117 ;  /* 0x000000023a757223 */ /* 0x000fe20000010075 */
[----:B------:R-:W-:Y:S01]  /*0c00*/  HADD2.F32 R2, -RZ, R55.H0_H0 ;  /* 0x20000037ff027230 */ /* 0x000fe20000004100 */
[----:B------:R-:W-:Y:S01]  /*0c10*/  FADD.FTZ R120, R3, R120 ;  /* 0x0000007803787221 */ /* 0x000fe20000010000 */
[----:B------:R-:W-:Y:S01]  /*0c20*/  HADD2.F32 R62, -RZ, R62.H1_H1 ;  /* 0x3000003eff3e7230 */ /* 0x000fe20000004100 */
[----:B------:R-:W-:Y:S01]  /*0c30*/  FFMA.FTZ R121, R152, R3, R121 ;  /* 0x0000000398797223 */ /* 0x000fe20000010079 */
[----:B------:R-:W-:Y:S01]  /*0c40*/  HADD2.F32 R3, -RZ, R59.H0_H0 ;  /* 0x2000003bff037230 */ /* 0x000fe20000004100 */
[----:B------:R-:W-:Y:S01]  /*0c50*/  FADD.FTZ R2, -R164, R2 ;  /* 0x00000002a4027221 */ /* 0x000fe20000010100 */
[----:B------:R-:W-:Y:S01]  /*0c60*/  HADD2.F32 R157, -RZ, R63.H0_H0 ;  /* 0x2000003fff9d7230 */ /* 0x000fe20000004100 */
[----:B------:R-:W-:-:S02]  /*0c70*/  FADD.FTZ R118, R62, R118 ;  /* 0x000000763e767221 */ /* 0x000fc40000010000 */
[-C--:B------:R-:W-:Y:S02]  /*0c80*/  FFMA.FTZ R119, R58, R62.reuse, R119 ;  /* 0x0000003e3a777223 */ /* 0x080fe40000010077 */
[----:B------:R-:W-:Y:S01]  /*0c90*/  FFMA.FTZ R155, R29, R62, R155 ;  /* 0x0000003e1d9b7223 */ /* 0x000fe2000001009b */
[----:B------:R-:W-:Y:S01]  /*0ca0*/  HADD2.F32 R55, -RZ, R55.H1_H1 ;  /* 0x30000037ff377230 */ /* 0x000fe20000004100 */
[----:B------:R-:W-:Y:S02]  /*0cb0*/  FMUL.FTZ R62, R147, R2 ;  /* 0x00000002933e7220 */ /* 0x000fe40000410000 */
[----:B------:R-:W-:Y:S02]  /*0cc0*/  FMUL.FTZ R2, R14, R3 ;  /* 0x000000030e027220 */ /* 0x000fe40000410000 */
[----:B------:R-:W-:Y:S02]  /*0cd0*/  FADD.FTZ R126, R57, R126 ;  /* 0x0000007e397e7221 */ /* 0x000fe40000010000 */
[----:B------:R-:W-:-:S02]  /*0ce0*/  FFMA.FTZ R127, R150, R57, R127 ;  /* 0x00000039967f7223 */ /* 0x000fc4000001007f */
[----:B------:R-:W-:Y:S02]  /*0cf0*/  FADD.FTZ R114, R157, R114 ;  /* 0x000000729d727221 */ /* 0x000fe40000010000 */
[----:B------:R-:W-:Y:S02]  /*0d00*/  FFMA.FTZ R115, R62, R157, R115 ;  /* 0x0000009d3e737223 */ /* 0x000fe40000010073 */
[----:B------:R-:W-:Y:S01]  /*0d10*/  FFMA.FTZ R57, R35, R57, R52 ;  /* 0x0000003923397223 */ /* 0x000fe20000010034 */
[----:B------:R-:W-:Y:S01]  /*0d20*/  HADD2.F32 R52, -RZ, R59.H1_H1 ;  /* 0x3000003bff347230 */ /* 0x000fe20000004100 */
[----:B------:R-:W-:Y:S02]  /*0d30*/  FFMA.FTZ R157, R30, R157, R2 ;  /* 0x0000009d1e9d7223 */ /* 0x000fe40000010002 */
[----:B------:R-:W-:Y:S01]  /*0d40*/  FADD.FTZ R2, -R164, R55 ;  /* 0x00000037a4027221 */ /* 0x000fe20000010100 */
[----:B------:R-:W-:-:S03]  /*0d50*/  HADD2.F32 R154, -RZ, R63.H1_H1 ;  /* 0x3000003fff9a7230 */ /* 0x000fc60000004100 */
[----:B------:R-:W-:Y:S02]  /*0d60*/  FMUL.FTZ R59, R147, R2 ;  /* 0x00000002933b7220 */ /* 0x000fe40000410000 */
[----:B------:R-:W-:Y:S01]  /*0d70*/  FMUL.FTZ R2, R15, R52 ;  /* 0x000000340f027220 */ /* 0x000fe20000410000 */
[----:B------:R-:W-:Y:S01]  /*0d80*/  HADD2.F32 R53, -RZ, R66.H0_H0 ;  /* 0x20000042ff357230 */ /* 0x000fe20000004100 */
[----:B------:R-:W-:Y:S02]  /*0d90*/  FADD.FTZ R111, R154, R111 ;  /* 0x0000006f9a6f7221 */ /* 0x000fe40000010000 */
[-C--:B------:R-:W-:Y:S02]  /*0da0*/  FFMA.FTZ R110, R59, R154.reuse, R110 ;  /* 0x0000009a3b6e7223 */ /* 0x080fe4000001006e */
[----:B------:R-:W-:Y:S02]  /*0db0*/  FADD.FTZ R113, R3, R113 ;  /* 0x0000007103717221 */ /* 0x000fe40000010000 */
[----:B------:R-:W-:Y:S01]  /*0dc0*/  FFMA.FTZ R112, R62, R3, R112 ;  /* 0x000000033e707223 */ /* 0x000fe20000010070 */
[----:B------:R-:W-:Y:S01]  /*0dd0*/  HADD2.F32 R3, -RZ, R65.H0_H0 ;  /* 0x20000041ff037230 */ /* 0x000fe20000004100 */
[----:B------:R-:W-:Y:S01]  /*0de0*/  FFMA.FTZ R154, R31, R154, R2 ;  /* 0x0000009a1f9a7223 */ /* 0x000fe20000010002 */
[----:B------:R-:W-:-:S02]  /*0df0*/  HADD2.F32 R2, -RZ, R64.H0_H0 ;  /* 0x20000040ff027230 */ /* 0x000fc40000004100 */
[----:B------:R-:W-:Y:S01]  /*0e00*/  HADD2.F32 R64, -RZ, R64.H1_H1 ;  /* 0x30000040ff407230 */ /* 0x000fe20000004100 */
[----:B------:R-:W-:Y:S01]  /*0e10*/  FADD.FTZ R156, -R164, R53 ;  /* 0x00000035a49c7221 */ /* 0x000fe20000010100 */
[----:B------:R-:W-:Y:S02]  /*0e20*/  HADD2.F32 R65, -RZ, R65.H1_H1 ;  /* 0x30000041ff417230 */ /* 0x000fe40000004100 */
[----:B------:R-:W-:Y:S02]  /*0e30*/  HADD2.F32 R55, -RZ, R66.H1_H1 ;  /* 0x30000042ff377230 */ /* 0x000fe40000004100 */
[--C-:B------:R-:W-:Y:S01]  /*0e40*/  HADD2.F32 R63, -RZ, R67.reuse.H0_H0 ;  /* 0x20000043ff3f7230 */ /* 0x100fe20000004100 */
[----:B------:R-:W-:Y:S01]  /*0e50*/  FADD.FTZ R109, R52, R109 ;  /* 0x0000006d346d7221 */ /* 0x000fe20000010000 */
[----:B------:R-:W-:Y:S01]  /*0e60*/  HADD2.F32 R67, -RZ, R67.H1_H1 ;  /* 0x30000043ff437230 */ /* 0x000fe20000004100 */
[----:B------:R-:W-:Y:S01]  /*0e70*/  FFMA.FTZ R108, R59, R52, R108 ;  /* 0x000000343b6c7223 */ /* 0x000fe2000001006c */
[--C-:B------:R-:W-:Y:S01]  /*0e80*/  HADD2.F32 R53, -RZ, R68.reuse.H0_H0 ;  /* 0x20000044ff357230 */ /* 0x100fe20000004100 */
[C---:B------:R-:W-:Y:S01]  /*0e90*/  FADD.FTZ R2, -R164.reuse, R2 ;  /* 0x00000002a4027221 */ /* 0x040fe20000010100 */
[----:B------:R-:W-:Y:S01]  /*0ea0*/  HADD2.F32 R68, -RZ, R68.H1_H1 ;  /* 0x30000044ff447230 */ /* 0x000fe20000004100 */
[----:B------:R-:W-:-:S02]  /*0eb0*/  FADD.FTZ R52, -R164, R3 ;  /* 0x00000003a4347221 */ /* 0x000fc40000010100 */
[C---:B------:R-:W-:Y:S01]  /*0ec0*/  FADD.FTZ R66, -R164.reuse, R64 ;  /* 0x00000040a4427221 */ /* 0x040fe20000010100 */
[--C-:B------:R-:W-:Y:S01]  /*0ed0*/  HADD2.F32 R3, -RZ, R72.reuse.H0_H0 ;  /* 0x20000048ff037230 */ /* 0x100fe20000004100 */
[C---:B------:R-:W-:Y:S02]  /*0ee0*/  FADD.FTZ R54, -R164.reuse, R65 ;  /* 0x00000041a4367221 */ /* 0x040fe40000010100 */
[C---:B------:R-:W-:Y:S02]  /*0ef0*/  FADD.FTZ R158, -R164.reuse, R55 ;  /* 0x00000037a49e7221 */ /* 0x040fe40000010100 */
[C---:B------:R-:W-:Y:S01]  /*0f00*/  FADD.FTZ R162, -R164.reuse, R63 ;  /* 0x0000003fa4a27221 */ /* 0x040fe20000010100 */
[----:B------:R-:W-:Y:S01]  /*0f10*/  HADD2.F32 R72, -RZ, R72.H1_H1 ;  /* 0x30000048ff487230 */ /* 0x000fe20000004100 */
[----:B------:R-:W-:Y:S02]  /*0f20*/  FADD.FTZ R164, -R164, R67 ;  /* 0x00000043a4a47221 */ /* 0x000fe40000010100 */
[----:B------:R-:W-:-:S02]  /*0f30*/  FMUL.FTZ R63, R147, R2 ;  /* 0x00000002933f7220 */ /* 0x000fc40000410000 */
[C---:B------:R-:W-:Y:S01]  /*0f40*/  FMUL.FTZ R67, R147.reuse, R52 ;  /* 0x0000003493437220 */ /* 0x040fe20000410000 */
[----:B------:R-:W-:Y:S01]  /*0f50*/  HADD2.F32 R52, -RZ, R69.H1_H1 ;  /* 0x30000045ff347230 */ /* 0x000fe20000004100 */
[----:B------:R-:W-:Y:S02]  /*0f60*/  FMUL.FTZ R66, R147, R66 ;  /* 0x0000004293427220 */ /* 0x000fe40000410000 */
[----:B------:R-:W-:Y:S01]  /*0f70*/  FMUL.FTZ R65, R9, R68 ;  /* 0x0000004409417220 */ /* 0x000fe20000410000 */
[----:B------:R-:W-:Y:S01]  /*0f80*/  HADD2.F32 R2, -RZ, R73.H1_H1 ;  /* 0x30000049ff027230 */ /* 0x000fe20000004100 */
[-C--:B------:R-:W-:Y:S02]  /*0f90*/  FMUL.FTZ R64, R8, R53.reuse ;  /* 0x0000003508407220 */ /* 0x080fe40000410000 */
[----:B------:R-:W-:Y:S02]  /*0fa0*/  FADD.FTZ R100, R53, R100 ;  /* 0x0000006435647221 */ /* 0x000fe40000010000 */
[----:B------:R-:W-:Y:S01]  /*0fb0*/  FFMA.FTZ R82, R63, R53, R82 ;  /* 0x000000353f527223 */ /* 0x000fe20000010052 */
[----:B------:R-:W-:Y:S01]  /*0fc0*/  HADD2.F32 R53, -RZ, R69.H0_H0 ;  /* 0x20000045ff357230 */ /* 0x000fe20000004100 */
        /* <DEDUP_REMOVED lines=10> */
[----:B------:R-:W-:Y:S01]  /*1070*/  HADD2.F32 R3, -RZ, R73.H0_H0 ;  /* 0x20000049ff037230 */ /* 0x000fe20000004100 */
[-C--:B------:R-:W-:Y:S02]  /*1080*/  FMUL.FTZ R68, R10, R53.reuse ;  /* 0x000000350a447220 */ /* 0x080fe40000410000 */
[----:B------:R-:W-:Y:S02]  /*1090*/  FADD.FTZ R102, R53, R102 ;  /* 0x0000006635667221 */ /* 0x000fe40000010000 */
[----:B------:R-:W-:Y:S01]  /*10a0*/  FFMA.FTZ R80, R67, R53, R80 ;  /* 0x0000003543507223 */ /* 0x000fe20000010050 */
[----:B------:R-:W-:Y:S01]  /*10b0*/  HADD2.F32 R53, -RZ, R70.H0_H0 ;  /* 0x20000046ff357230 */ /* 0x000fe20000004100 */
[----:B------:R-:W-:-:S02]  /*10c0*/  FADD.FTZ R97, R2, R97 ;  /* 0x0000006102617221 */ /* 0x000fc40000010000 */
[-C--:B------:R-:W-:Y:S02]  /*10d0*/  FFMA.FTZ R89, R72, R2.reuse, R89 ;  /* 0x0000000248597223 */ /* 0x080fe40000010059 */
[----:B------:R-:W-:Y:S01]  /*10e0*/  FFMA.FTZ R69, R27, R2, R69 ;  /* 0x000000021b457223 */ /* 0x000fe20000010045 */
[----:B------:R-:W-:Y:S01]  /*10f0*/  HADD2.F32 R2, -RZ, R70.H1_H1 ;  /* 0x30000046ff027230 */ /* 0x000fe20000004100 */
[----:B------:R-:W-:Y:S02]  /*1100*/  FADD.FTZ R103, R52, R103 ;  /* 0x0000006734677221 */ /* 0x000fe40000010000 */
[----:B------:R-:W-:Y:S01]  /*1110*/  FFMA.FTZ R81, R72, R52, R81 ;  /* 0x0000003448517223 */ /* 0x000fe20000010051 */
[----:B------:R-:W-:Y:S01]  /*1120*/  HADD2.F32 R52, -RZ, R71.H1_H1 ;  /* 0x30000047ff347230 */ /* 0x000fe20000004100 */
[C---:B------:R-:W-:Y:S02]  /*1130*/  FMUL.FTZ R73, R147.reuse, R156 ;  /* 0x0000009c93497220 */ /* 0x040fe40000410000 */
[----:B------:R-:W-:-:S02]  /*1140*/  FMUL.FTZ R70, R147, R158 ;  /* 0x0000009e93467220 */ /* 0x000fc40000410000 */
[-C--:B------:R-:W-:Y:S02]  /*1150*/  FMUL.FTZ R156, R4, R53.reuse ;  /* 0x00000035049c7220 */ /* 0x080fe40000410000 */
[----:B------:R-:W-:Y:S02]  /*1160*/  FADD.FTZ R104, R53, R104 ;  /* 0x0000006835687221 */ /* 0x000fe40000010000 */
[----:B------:R-:W-:Y:S01]  /*1170*/  FFMA.FTZ R78, R73, R53, R78 ;  /* 0x00000035494e7223 */ /* 0x000fe2000001004e */
[----:B------:R-:W-:Y:S01]  /*1180*/  HADD2.F32 R53, -RZ, R71.H0_H0 ;  /* 0x20000047ff357230 */ /* 0x000fe20000004100 */
[-C--:B------:R-:W-:Y:S02]  /*1190*/  FMUL.FTZ R159, R5, R2.reuse ;  /* 0x00000002059f7220 */ /* 0x080fe40000410000 */
[----:B------:R-:W-:Y:S02]  /*11a0*/  FADD.FTZ R105, R2, R105 ;  /* 0x0000006902697221 */ /* 0x000fe40000010000 */
[----:B------:R-:W-:Y:S01]  /*11b0*/  FFMA.FTZ R79, R70, R2, R79 ;  /* 0x00000002464f7223 */ /* 0x000fe2000001004f */
[----:B------:R-:W-:Y:S01]  /*11c0*/  HADD2.F32 R2, -RZ, R75.H1_H1 ;  /* 0x3000004bff027230 */ /* 0x000fe20000004100 */
        /* <DEDUP_REMOVED lines=16> */
[--C-:B------:R-:W-:Y:S01]  /*12d0*/  HADD2.F32 R3, -RZ, R74.reuse.H0_H0 ;  /* 0x2000004aff037230 */ /* 0x100fe20000004100 */
[----:B------:R-:W-:Y:S01]  /*12e0*/  FADD.FTZ R52, R57, R52 ;  /* 0x0000003439347221 */ /* 0x000fe20000010000 */
[----:B------:R-:W-:Y:S01]  /*12f0*/  HADD2.F32 R74, -RZ, R74.H1_H1 ;  /* 0x3000004aff4a7230 */ /* 0x000fe20000004100 */
[----:B------:R-:W-:Y:S02]  /*1300*/  FFMA.FTZ R2, R150, R57, R2 ;  /* 0x0000003996027223 */ /* 0x000fe40000010002 */
[----:B------:R-:W-:-:S02]  /*1310*/  FADD.FTZ R52, R61, R52 ;  /* 0x000000343d347221 */ /* 0x000fc40000010000 */
[----:B------:R-:W-:Y:S02]  /*1320*/  FADD.FTZ R94, R3, R94 ;  /* 0x0000005e035e7221 */ /* 0x000fe40000010000 */
[-C--:B------:R-:W-:Y:S02]  /*1330*/  FFMA.FTZ R86, R73, R3.reuse, R86 ;  /* 0x0000000349567223 */ /* 0x080fe40000010056 */
[----:B------:R-:W-:Y:S01]  /*1340*/  FFMA.FTZ R156, R20, R3, R156 ;  /* 0x00000003149c7223 */ /* 0x000fe2000001009c */
[----:B------:R-:W-:Y:S01]  /*1350*/  HADD2.F32 R3, -RZ, R75.H0_H0 ;  /* 0x2000004bff037230 */ /* 0x000fe20000004100 */
        /* <DEDUP_REMOVED lines=39> */
.L_x_859:
        /* <DEDUP_REMOVED lines=18> */
.L_x_860:
[----:B------:R-:W-:Y:S01]  /*16f0*/  LOP3.LUT P0, RZ, R0, 0x1f, RZ, 0xc0, !PT ;  /* 0x0000001f00ff7812 */ /* 0x000fe2000780c0ff */
[----:B-1----:R-:W-:Y:S01]  /*1700*/  FADD.FTZ R3, R2, R75 ;  /* 0x0000004b02037221 */ /* 0x002fe20000010000 */
[----:B------:R-:W-:Y:S01]  /*1710*/  ULDC.U8 UR6, c[0x0][0x1f0] ;  /* 0x00007c0000067ab9 */ /* 0x000fe20000000000 */
[----:B--2---:R-:W-:-:S10]  /*1720*/  FADD.FTZ R2, R162, R55 ;  /* 0x00000037a2027221 */ /* 0x004fd40000010000 */
[----:B0-----:R-:W-:-:S05]  /*1730*/  @!P0 IADD3 R75, R142, R165, RZ ;  /* 0x000000a58e4b8210 */ /* 0x001fca0007ffe0ff */
[----:B------:R0:W-:Y:S01]  /*1740*/  @!P0 STS.64 [R75.X8+0x4000], R2 ;  /* 0x004000024b008388 */ /* 0x0001e20000008a00 */
[----:B------:R-:W-:Y:S01]  /*1750*/  ISETP.NE.AND P0, PT, RZ, UR6, PT ;  /* 0x00000006ff007c0c */ /* 0x000fe2000bf05270 */
[----:B------:R-:W-:Y:S02]  /*1760*/  WARPSYNC 0xffffffff ;  /* 0xffffffff00007948 */ /* 0x000fe40003800000 */
[----:B------:R-:W-:Y:S01]  /*1770*/  BAR.SYNC.DEFER_BLOCKING 0x0 ;  /* 0x0000000000007b1d */ /* 0x000fe20000010000 */
[--C-:B0----5:R-:W-:Y:S02]  /*1780*/  @P1 HADD2.F32 R3, -RZ, R39.reuse.H0_H0 ;  /* 0x20000027ff031230 */ /* 0x121fe40000004100 */
[----:B------:R-:W-:-:S03]  /*1790*/  @P1 HADD2.F32 R2, -RZ, R39.H1_H1 ;  /* 0x30000027ff021230 */ /* 0x000fc60000004100 */
        /* <DEDUP_REMOVED lines=16> */
[----:B0-----:R-:W-:Y:S01]  /*18a0*/  FADD.FTZ R163, R163, R52 ;  /* 0x00000034a3a37221 */ /* 0x001fe20000010000 */
[----:B------:R-:W-:Y:S01]  /*18b0*/  @P1 HADD2.F32 R52, -RZ, R38.H1_H1 ;  /* 0x30000026ff341230 */ /* 0x000fe20000004100 */
[----:B------:R-:W-:Y:S01]  /*18c0*/  FADD.FTZ R162, R162, R53 ;  /* 0x00000035a2a27221 */ /* 0x000fe20000010000 */
[----:B------:R-:W-:Y:S01]  /*18d0*/  @P1 HADD2.F32 R53, -RZ, R37.H0_H0 ;  /* 0x20000025ff351230 */ /* 0x000fe20000004100 */
        /* <DEDUP_REMOVED lines=15> */
[----:B------:R-:W-:Y:S02]  /*19d0*/  FFMA.FTZ R58, R58, R55, R54 ;  /* 0x000000373a3a7223 */ /* 0x000fe40000010036 */
[----:B------:R-:W-:Y:S02]  /*19e0*/  FADD.FTZ R66, R65, -R66 ;  /* 0x8000004241427221 */ /* 0x000fe40000010000 */
[C---:B------:R-:W-:Y:S02]  /*19f0*/  FMUL.FTZ R62, R147.reuse, R62 ;  /* 0x0000003e933e7220 */ /* 0x040fe40000410000 */
[----:B------:R-:W-:-:S02]  /*1a00*/  FMUL.FTZ R65, R147, R154 ;  /* 0x0000009a93417220 */ /* 0x000fc40000410000 */
[-CC-:B------:R-:W-:Y:S02]  /*1a10*/  FFMA.FTZ R152, R152, R55.reuse, R54.reuse ;  /* 0x0000003798987223 */ /* 0x180fe40000010036 */
[----:B------:R-:W-:Y:S02]  /*1a20*/  FFMA.FTZ R63, R63, R55, R54 ;  /* 0x000000373f3f7223 */ /* 0x000fe40000010036 */
[----:B------:R-:W-:Y:S02]  /*1a30*/  FADD.FTZ R148, R149, -R148 ;  /* 0x8000009495947221 */ /* 0x000fe40000010000 */
[----:B------:R-:W-:Y:S02]  /*1a40*/  FADD.FTZ R60, R153, -R60 ;  /* 0x8000003c993c7221 */ /* 0x000fe40000010000 */
[----:B------:R-:W-:Y:S02]  /*1a50*/  FADD.FTZ R150, R57, -R150 ;  /* 0x8000009639967221 */ /* 0x000fe40000010000 */
[----:B------:R-:W-:-:S02]  /*1a60*/  FADD.FTZ R58, R155, -R58 ;  /* 0x8000003a9b3a7221 */ /* 0x000fc40000010000 */
[-CC-:B------:R-:W-:Y:S02]  /*1a70*/  FFMA.FTZ R56, R56, R55.reuse, R54.reuse ;  /* 0x0000003738387223 */ /* 0x180fe40000010036 */
[----:B------:R-:W-:Y:S02]  /*1a80*/  FFMA.FTZ R67, R67, R55, R54 ;  /* 0x0000003743437223 */ /* 0x000fe40000010036 */
[----:B------:R-:W-:Y:S01]  /*1a90*/  @P1 FADD.FTZ R62, R62, R3 ;  /* 0x000000033e3e1221 */ /* 0x000fe20000010000 */
[----:B------:R-:W-:Y:S01]  /*1aa0*/  @P1 HADD2.F32 R3, -RZ, R36.H0_H0 ;  /* 0x20000024ff031230 */ /* 0x000fe20000004100 */
[----:B------:R-:W-:Y:S01]  /*1ab0*/  @P1 FADD.FTZ R65, R65, R2 ;  /* 0x0000000241411221 */ /* 0x000fe20000010000 */
[----:B------:R-:W-:Y:S01]  /*1ac0*/  @P1 HADD2.F32 R2, -RZ, R37.H1_H1 ;  /* 0x30000025ff021230 */ /* 0x000fe20000004100 */
        /* <DEDUP_REMOVED lines=8> */
[-CC-:B------:R-:W-:Y:S02]  /*1b50*/  FFMA.FTZ R72, R72, R55.reuse, R54.reuse ;  /* 0x0000003748487223 */ /* 0x180fe40000010036 */
[-CC-:B------:R-:W-:Y:S02]  /*1b60*/  FFMA.FTZ R73, R73, R55.reuse, R54.reuse ;  /* 0x0000003749497223 */ /* 0x180fe40000010036 */
[-CC-:B------:R-:W-:Y:S02]  /*1b70*/  FFMA.FTZ R70, R70, R55.reuse, R54.reuse ;  /* 0x0000003746467223 */ /* 0x180fe40000010036 */
[-CC-:B------:R-:W-:Y:S02]  /*1b80*/  FFMA.FTZ R161, R161, R55.reuse, R54.reuse ;  /* 0x00000037a1a17223 */ /* 0x180fe40000010036 */
[----:B------:R-:W-:Y:S01]  /*1b90*/  FFMA.FTZ R158, R158, R55, R54 ;  /* 0x000000379e9e7223 */ /* 0x000fe20000010036 */
[----:B------:R-:W-:Y:S01]  /*1ba0*/  @P1 HADD2.F32 R55, -RZ, R38.H0_H0 ;  /* 0x20000026ff371230 */ /* 0x000fe20000004100 */
        /* <DEDUP_REMOVED lines=8> */
[C---:B------:R-:W-:Y:S01]  /*1c30*/  FMUL.FTZ R59, R147.reuse, R56 ;  /* 0x00000038933b7220 */ /* 0x040fe20000410000 */
[----:B------:R-:W-:Y:S01]  /*1c40*/  @P1 HADD2.F32 R54, -RZ, R43.H1_H1 ;  /* 0x3000002bff361230 */ /* 0x000fe20000004100 */
[C---:B------:R-:W-:Y:S01]  /*1c50*/  FMUL.FTZ R64, R147.reuse, R64 ;  /* 0x0000004093407220 */ /* 0x040fe20000410000 */
[----:B------:R-:W-:Y:S01]  /*1c60*/  @P0 F2FP.PACK_AB R56, RZ, R65 ;  /* 0x00000041ff38023e */ /* 0x000fe200000000ff */
[----:B------:R-:W-:-:S02]  /*1c70*/  FMUL.FTZ R67, R147, R66 ;  /* 0x0000004293437220 */ /* 0x000fc40000410000 */
[----:B------:R-:W-:Y:S02]  /*1c80*/  FMUL.FTZ R68, R147, R68 ;  /* 0x0000004493447220 */ /* 0x000fe40000410000 */
[----:B------:R-:W-:Y:S02]  /*1c90*/  FADD.FTZ R72, R69, -R72 ;  /* 0x8000004845487221 */ /* 0x000fe40000010000 */
[----:B------:R-:W-:Y:S02]  /*1ca0*/  FADD.FTZ R156, R156, -R73 ;  /* 0x800000499c9c7221 */ /* 0x000fe40000010000 */
[----:B------:R-:W-:Y:S02]  /*1cb0*/  FADD.FTZ R70, R159, -R70 ;  /* 0x800000469f467221 */ /* 0x000fe40000010000 */
[----:B------:R-:W-:Y:S02]  /*1cc0*/  FADD.FTZ R74, R74, -R161 ;  /* 0x800000a14a4a7221 */ /* 0x000fe40000010000 */
[----:B------:R-:W-:-:S02]  /*1cd0*/  FADD.FTZ R158, R71, -R158 ;  /* 0x8000009e479e7221 */ /* 0x000fc40000010000 */
        /* <DEDUP_REMOVED lines=26> */
[----:B------:R-:W-:-:S02]  /*1e80*/  ISETP.NE.U32.AND P1, PT, RZ, c[0x0][0x250], PT ;  /* 0x00009400ff007a0c */ /* 0x000fc40003f25070 */
[----:B------:R-:W-:Y:S02]  /*1e90*/  @P0 PRMT R44, R2, 0x7610, R44 ;  /* 0x00007610022c0816 */ /* 0x000fe4000000002c */
[----:B------:R-:W-:Y:S02]  /*1ea0*/  ISETP.NE.AND.EX P1, PT, RZ, c[0x0][0x254], PT, P1 ;  /* 0x00009500ff007a0c */ /* 0x000fe40003f25310 */
[----:B------:R-:W-:Y:S02]  /*1eb0*/  @P0 F2FP.PACK_AB R54, RZ, R63 ;  /* 0x0000003fff36023e */ /* 0x000fe400000000ff */
[----:B------:R-:W-:Y:S02]  /*1ec0*/  @P0 F2FP.PACK_AB R52, RZ, R61 ;  /* 0x0000003dff34023e */ /* 0x000fe400000000ff */
[----:B------:R-:W-:Y:S02]  /*1ed0*/  @P0 PRMT R46, R53, 0x7610, R46 ;  /* 0x00007610352e0816 */ /* 0x000fe4000000002e */
[----:B------:R-:W-:-:S02]  /*1ee0*/  @P0 PRMT R45, R3, 0x7610, R45 ;  /* 0x00007610032d0816 */ /* 0x000fc4000000002d */
[----:B------:R-:W-:Y:S02]  /*1ef0*/  @P0 PRMT R47, R47, 0x5410, R56 ;  /* 0x000054102f2f0816 */ /* 0x000fe40000000038 */
[C---:B------:R-:W-:Y:S02]  /*1f00*/  @P0 IADD3 R2, P4, R145.reuse, c[0x0][0x258], RZ ;  /* 0x0000960091020a10 */ /* 0x040fe40007f9e0ff */
[----:B------:R-:W-:Y:S02]  /*1f10*/  IADD3 R56, P3, R145, c[0x0][0x248], RZ ;  /* 0x0000920091387a10 */ /* 0x000fe40007f7e0ff */
[----:B------:R-:W-:Y:S02]  /*1f20*/  @P0 PRMT R46, R46, 0x5410, R54 ;  /* 0x000054102e2e0816 */ /* 0x000fe40000000036 */
[----:B------:R-:W-:Y:S02]  /*1f30*/  @P0 PRMT R45, R45, 0x5410, R52 ;  /* 0x000054102d2d0816 */ /* 0x000fe40000000034 */
[----:B------:R-:W-:-:S02]  /*1f40*/  @P0 IADD3.X R3, R160, c[0x0][0x25c], RZ, P4, !PT ;  /* 0x00009700a0030a10 */ /* 0x000fc400027fe4ff */
[----:B------:R-:W-:Y:S02]  /*1f50*/  @P0 PRMT R44, R44, 0x5410, R58 ;  /* 0x000054102c2c0816 */ /* 0x000fe4000000003a */
[----:B------:R-:W-:Y:S02]  /*1f60*/  IADD3.X R57, R160, c[0x0][0x24c], RZ, P3, !PT ;  /* 0x00009300a0397a10 */ /* 0x000fe40001ffe4ff */
[----:B------:R-:W-:Y:S01]  /*1f70*/  F2FP.PACK_AB R55, R65, R62 ;  /* 0x0000003e4137723e */ /* 0x000fe200000000ff */
[----:B------:R0:W-:Y:S01]  /*1f80*/  @P0 STG.E.128 [R2.64], R44 ;  /* 0x0000002c02000986 */ /* 0x0001e2000c101d04 */
[----:B------:R-:W-:Y:S02]  /*1f90*/  F2FP.PACK_AB R54, R63, R152 ;  /* 0x000000983f36723e */ /* 0x000fe400000000ff */
        /* <DEDUP_REMOVED lines=9> */
[----:B0-----:R-:W-:Y:S02]  /*2030*/  @P0 F2FP.PACK_AB R3, RZ, R64 ;  /* 0x00000040ff03023e */ /* 0x001fe400000000ff */
[----:B------:R-:W-:Y:S02]  /*2040*/  @P1 IADD3 R2, P3, R145, c[0x0][0x250], RZ ;  /* 0x0000940091021a10 */ /* 0x000fe40007f7e0ff */
[----:B------:R-:W-:Y:S02]  /*2050*/  @P0 PRMT R44, R3, 0x7610, R44 ;  /* 0x00007610032c0816 */ /* 0x000fe4000000002c */
[----:B------:R-:W-:Y:S02]  /*2060*/  @P1 F2FP.PACK_AB R61, RZ, R61 ;  /* 0x0000003dff3d123e */ /* 0x000fe400000000ff */
[----:B------:R-:W-:Y:S02]  /*2070*/  @P1 F2FP.PACK_AB R58, RZ, R59 ;  /* 0x0000003bff3a123e */ /* 0x000fe400000000ff */
[----:B-1----:R-:W-:-:S02]  /*2080*/  @P0 F2FP.PACK_AB R56, RZ, R74 ;  /* 0x0000004aff38023e */ /* 0x002fc400000000ff */
[----:B------:R-:W-:Y:S02]  /*2090*/  @P0 F2FP.PACK_AB R52, RZ, R68 ;  /* 0x00000044ff34023e */ /* 0x000fe400000000ff */
[----:B------:R-:W-:Y:S02]  /*20a0*/  @P0 F2FP.PACK_AB R54, RZ, R156 ;  /* 0x0000009cff36023e */ /* 0x000fe400000000ff */
[----:B------:R-:W-:Y:S02]  /*20b0*/  @P0 F2FP.PACK_AB R57, RZ, R67 ;  /* 0x00000043ff39023e */ /* 0x000fe400000000ff */
[----:B------:R-:W-:Y:S02]  /*20c0*/  @P1 PRMT R51, R62, 0x7610, R51 ;  /* 0x000076103e331816 */ /* 0x000fe40000000033 */
[----:B------:R-:W-:Y:S02]  /*20d0*/  @P1 PRMT R50, R152, 0x7610, R50 ;  /* 0x0000761098321816 */ /* 0x000fe40000000032 */
[----:B------:R-:W-:-:S02]  /*20e0*/  @P1 PRMT R49, R60, 0x7610, R49 ;  /* 0x000076103c311816 */ /* 0x000fc40000000031 */
[----:B------:R-:W-:Y:S02]  /*20f0*/  @P1 PRMT R48, R148, 0x7610, R48 ;  /* 0x0000761094301816 */ /* 0x000fe40000000030 */
[----:B------:R-:W-:Y:S02]  /*2100*/  @P1 IADD3.X R3, R160, c[0x0][0x254], RZ, P3, !PT ;  /* 0x00009500a0031a10 */ /* 0x000fe40001ffe4ff */
[----:B------:R-:W-:Y:S02]  /*2110*/  @P0 PRMT R47, R56, 0x7610, R47 ;  /* 0x00007610382f0816 */ /* 0x000fe4000000002f */
[----:B------:R-:W-:Y:S02]  /*2120*/  @P0 F2FP.PACK_AB R53, RZ, R69 ;  /* 0x00000045ff35023e */ /* 0x000fe400000000ff */
[----:B------:R-:W-:Y:S02]  /*2130*/  @P0 F2FP.PACK_AB R55, RZ, R71 ;  /* 0x00000047ff37023e */ /* 0x000fe400000000ff */
[----:B------:R-:W-:-:S02]  /*2140*/  @P0 F2FP.PACK_AB R59, RZ, R147 ;  /* 0x00000093ff3b023e */ /* 0x000fc400000000ff */
        /* <DEDUP_REMOVED lines=8> */
[----:B------:R-:W-:Y:S01]  /*21d0*/  @P0 IADD3.X R57, R144, c[0x0][0x25c], RZ, P3, !PT ;  /* 0x0000970090390a10 */ /* 0x000fe20001ffe4ff */
[----:B------:R0:W-:Y:S01]  /*21e0*/  @P1 STG.E.128 [R2.64], R48 ;  /* 0x0000003002001986 */ /* 0x0001e2000c101d04 */
[----:B------:R-:W-:Y:S02]  /*21f0*/  @P0 PRMT R45, R45, 0x5410, R53 ;  /* 0x000054102d2d0816 */ /* 0x000fe40000000035 */
[----:B------:R-:W-:Y:S02]  /*2200*/  @P0 PRMT R46, R46, 0x5410, R55 ;  /* 0x000054102e2e0816 */ /* 0x000fe40000000037 */
[----:B------:R-:W-:-:S02]  /*2210*/  @P0 PRMT R47, R47, 0x5410, R59 ;  /* 0x000054102f2f0816 */ /* 0x000fc4000000003b */
[----:B------:R-:W-:Y:S02]  /*2220*/  F2FP.PACK_AB R55, R147, R74 ;  /* 0x0000004a9337723e */ /* 0x000fe400000000ff */
[----:B------:R-:W-:Y:S01]  /*2230*/  F2FP.PACK_AB R54, R71, R156 ;  /* 0x0000009c4736723e */ /* 0x000fe200000000ff */
[----:B------:R1:W-:Y:S01]  /*2240*/  @P0 STG.E.128 [R56.64], R44 ;  /* 0x0000002c38000986 */ /* 0x0003e2000c101d04 */
[----:B------:R-:W-:Y:S02]  /*2250*/  F2FP.PACK_AB R53, R69, R68 ;  /* 0x000000444535723e */ /* 0x000fe400000000ff */
[----:B------:R-:W-:Y:S02]  /*2260*/  F2FP.PACK_AB R52, R67, R64 ;  /* 0x000000404334723e */ /* 0x000fe400000000ff */
[----:B------:R-:W-:Y:S02]  /*2270*/  @P1 F2FP.PACK_AB R74, RZ, R74 ;  /* 0x0000004aff4a123e */ /* 0x000fe400000000ff */
[----:B------:R-:W-:-:S02]  /*2280*/  @P1 F2FP.PACK_AB R156, RZ, R156 ;  /* 0x0000009cff9c123e */ /* 0x000fc400000000ff */
[----:B------:R-:W-:Y:S02]  /*2290*/  @P1 F2FP.PACK_AB R68, RZ, R68 ;  /* 0x00000044ff44123e */ /* 0x000fe400000000ff */
[----:B------:R-:W-:Y:S02]  /*22a0*/  @P1 F2FP.PACK_AB R64, RZ, R64 ;  /* 0x00000040ff40123e */ /* 0x000fe400000000ff */
[----:B------:R-:W-:Y:S02]  /*22b0*/  IADD3 R58, P4, R146, c[0x0][0x248], RZ ;  /* 0x00009200923a7a10 */ /* 0x000fe40007f9e0ff */
[----:B0-----:R-:W-:Y:S02]  /*22c0*/  @P1 F2FP.PACK_AB R2, RZ, R147 ;  /* 0x00000093ff02123e */ /* 0x001fe400000000ff */
[----:B------:R-:W-:Y:S02]  /*22d0*/  @P1 F2FP.PACK_AB R71, RZ, R71 ;  /* 0x00000047ff47123e */ /* 0x000fe400000000ff */
[----:B------:R-:W-:-:S02]  /*22e0*/  @P1 F2FP.PACK_AB R69, RZ, R69 ;  /* 0x00000045ff45123e */ /* 0x000fc400000000ff */
[----:B------:R-:W-:Y:S02]  /*22f0*/  @P1 F2FP.PACK_AB R67, RZ, R67 ;  /* 0x00000043ff43123e */ /* 0x000fe400000000ff */
[----:B------:R-:W-:Y:S02]  /*2300*/  @P1 PRMT R51, R74, 0x7610, R51 ;  /* 0x000076104a331816 */ /* 0x000fe40000000033 */
[----:B------:R-:W-:Y:S02]  /*2310*/  @P1 IADD3 R146, P0, R146, c[0x0][0x250], RZ ;  /* 0x0000940092921a10 */ /* 0x000fe40007f1e0ff */
[----:B------:R-:W-:Y:S02]  /*2320*/  @P1 PRMT R50, R156, 0x7610, R50 ;  /* 0x000076109c321816 */ /* 0x000fe40000000032 */
[----:B------:R-:W-:Y:S02]  /*2330*/  @P1 PRMT R49, R68, 0x7610, R49 ;  /* 0x0000761044311816 */ /* 0x000fe40000000031 */
[----:B------:R-:W-:-:S02]  /*2340*/  @P1 PRMT R48, R64, 0x7610, R48 ;  /* 0x0000761040301816 */ /* 0x000fc40000000030 */
[C---:B------:R-:W-:Y:S02]  /*2350*/  IADD3.X R59, R144.reuse, c[0x0][0x24c], RZ, P4, !PT ;  /* 0x00009300903b7a10 */ /* 0x040fe400027fe4ff */
[----:B------:R-:W-:Y:S02]  /*2360*/  @P1 IADD3.X R147, R144, c[0x0][0x254], RZ, P0, !PT ;  /* 0x0000950090931a10 */ /* 0x000fe400007fe4ff */
[----:B------:R-:W-:Y:S01]  /*2370*/  @P1 PRMT R51, R51, 0x5410, R2 ;  /* 0x0000541033331816 */ /* 0x000fe20000000002 */
[----:B------:R1:W-:Y:S01]  /*2380*/  STG.E.128 [R58.64], R52 ;  /* 0x000000343a007986 */ /* 0x0003e2000c101d04 */
[----:B------:R-:W-:Y:S02]  /*2390*/  @P1 PRMT R50, R50, 0x5410, R71 ;  /* 0x0000541032321816 */ /* 0x000fe40000000047 */
[----:B------:R-:W-:Y:S02]  /*23a0*/  @P1 PRMT R49, R49, 0x5410, R69 ;  /* 0x0000541031311816 */ /* 0x000fe40000000045 */
[----:B------:R-:W-:-:S02]  /*23b0*/  @P1 PRMT R48, R48, 0x5410, R67 ;  /* 0x0000541030301816 */ /* 0x000fc40000000043 */
[----:B------:R-:W-:-:S03]  /*23c0*/  LOP3.LUT P0, RZ, R143, 0xff, RZ, 0xc0, !PT ;  /* 0x000000ff8fff7812 */ /* 0x000fc6000780c0ff */
[----:B------:R1:W-:Y:S01]  /*23d0*/  @P1 STG.E.128 [R146.64], R48 ;  /* 0x0000003092001986 */ /* 0x0003e2000c101d04 */
[----:B------:R-:W-:Y:S01]  /*23e0*/  SEL R143, RZ, 0x1, P0 ;  /* 0x00000001ff8f7807 */ /* 0x000fe20000000000 */
[----:B-1----:R-:W-:Y:S01]  /*23f0*/  @P2 CALL.REL.NOINC `(.L_x_857) ;  /* 0x0000001000002944 */ /* 0x002fe20003c00000 */
[----:B------:R-:W-:Y:S05]  /*2400*/  BRA `(.L_x_858) ;  /* 0xffffe1b000007947 */ /* 0x000fea000383ffff */
.L_x_857:
        /* <DEDUP_REMOVED lines=55> */
.L_x_854:
        /* <DEDUP_REMOVED lines=27> */
.L_x_855:
[----:B------:R-:W-:Y:S01]  /*2930*/  HFMA2.MMA R54, -RZ, RZ, 0, 9.5367431640625e-07 ;  /* 0x00000010ff367435 */ /* 0x000fe200000001ff */
[----:B------:R-:W-:-:S02]  /*2940*/  MOV R53, R55 ;  /* 0x0000003700357202 */ /* 0x000fc40000000f00 */
[----:B------:R-:W-:Y:S02]  /*2950*/  MOV R163, 0x1f ;  /* 0x0000001f00a37802 */ /* 0x000fe40000000f00 */
[----:B------:R-:W-:Y:S02]  /*2960*/  MOV R164, 0xffffffff ;  /* 0xffffffff00a47802 */ /* 0x000fe40000000f00 */
[----:B------:R-:W-:Y:S02]  /*2970*/  MOV R2, 0x2990 ;  /* 0x0000299000027802 */ /* 0x000fe40000000f00 */
[----:B-----5:R-:W-:Y:S05]  /*2980*/  CALL.REL.NOINC `($__internal_61_$__cuda_sm70_shflsync_down_p) ;  /* 0x0000046000007944 */ /* 0x020fea0003c00000 */
[----:B-1----:R-:W-:Y:S01]  /*2990*/  MOV R52, R53 ;  /* 0x0000003500347202 */ /* 0x002fe20000000f00 */
[----:B0-----:R-:W-:Y:S05]  /*29a0*/  BRA `(.L_x_859) ;  /* 0xffffec2000007947 */ /* 0x001fea000383ffff */
.L_x_856:
[----:B------:R-:W-:Y:S01]  /*29b0*/  HFMA2.MMA R54, -RZ, RZ, 0, 9.5367431640625e-07 ;  /* 0x00000010ff367435 */ /* 0x000fe200000001ff */
[----:B------:R-:W-:Y:S02]  /*29c0*/  MOV R53, R75 ;  /* 0x0000004b00357202 */ /* 0x000fe40000000f00 */
[----:B------:R-:W-:Y:S02]  /*29d0*/  MOV R163, 0x1f ;  /* 0x0000001f00a37802 */ /* 0x000fe40000000f00 */
[----:B------:R-:W-:-:S02]  /*29e0*/  MOV R164, 0xffffffff ;  /* 0xffffffff00a47802 */ /* 0x000fc40000000f00 */
[----:B------:R-:W-:Y:S02]  /*29f0*/  MOV R2, 0x2a10 ;  /* 0x00002a1000027802 */ /* 0x000fe40000000f00 */
[----:B01---5:R-:W-:Y:S05]  /*2a00*/  CALL.REL.NOINC `($__internal_61_$__cuda_sm70_shflsync_down_p) ;  /* 0x000003e000007944 */ /* 0x023fea0003c00000 */
[----:B------:R-:W-:Y:S01]  /*2a10*/  FADD.FTZ R55, R55, R52 ;  /* 0x0000003437377221 */ /* 0x000fe20000010000 */
[----:B0-----:R-:W-:Y:S01]  /*2a20*/  HFMA2.MMA R54, -RZ, RZ, 0, 4.76837158203125e-07 ;  /* 0x00000008ff367435 */ /* 0x001fe200000001ff */
[----:B-1----:R-:W-:Y:S01]  /*2a30*/  FADD.FTZ R162, R75, R53 ;  /* 0x000000354ba27221 */ /* 0x002fe20000010000 */
[----:B------:R-:W-:Y:S02]  /*2a40*/  MOV R163, 0x1f ;  /* 0x0000001f00a37802 */ /* 0x000fe40000000f00 */
[----:B------:R-:W-:Y:S02]  /*2a50*/  MOV R164, 0xffffffff ;  /* 0xffffffff00a47802 */ /* 0x000fe40000000f00 */
[----:B------:R-:W-:Y:S02]  /*2a60*/  MOV R53, R55 ;  /* 0x0000003700357202 */ /* 0x000fe40000000f00 */
[----:B------:R-:W-:Y:S02]  /*2a70*/  MOV R2, 0x2a90 ;  /* 0x00002a9000027802 */ /* 0x000fe40000000f00 */
[----:B------:R-:W-:Y:S05]  /*2a80*/  CALL.REL.NOINC `($__internal_61_$__cuda_sm70_shflsync_down_p) ;  /* 0x0000036000007944 */ /* 0x000fea0003c00000 */
[----:B0-----:R-:W-:Y:S01]  /*2a90*/  HFMA2.MMA R54, -RZ, RZ, 0, 4.76837158203125e-07 ;  /* 0x00000008ff367435 */ /* 0x001fe200000001ff */
[----:B-1----:R-:W-:-:S02]  /*2aa0*/  MOV R52, R53 ;  /* 0x0000003500347202 */ /* 0x002fc40000000f00 */
[----:B------:R-:W-:Y:S02]  /*2ab0*/  MOV R53, R162 ;  /* 0x000000a200357202 */ /* 0x000fe40000000f00 */
[----:B------:R-:W-:Y:S02]  /*2ac0*/  MOV R163, 0x1f ;  /* 0x0000001f00a37802 */ /* 0x000fe40000000f00 */
[----:B------:R-:W-:Y:S02]  /*2ad0*/  MOV R164, 0xffffffff ;  /* 0xffffffff00a47802 */ /* 0x000fe40000000f00 */
[----:B------:R-:W-:Y:S02]  /*2ae0*/  MOV R2, 0x2b00 ;  /* 0x00002b0000027802 */ /* 0x000fe40000000f00 */
[----:B------:R-:W-:Y:S05]  /*2af0*/  CALL.REL.NOINC `($__internal_61_$__cuda_sm70_shflsync_down_p) ;  /* 0x000002f000007944 */ /* 0x000fea0003c00000 */
[----:B------:R-:W-:Y:S01]  /*2b00*/  FADD.FTZ R55, R52, R55 ;  /* 0x0000003734377221 */ /* 0x000fe20000010000 */
[----:B0-----:R-:W-:Y:S01]  /*2b10*/  HFMA2.MMA R54, -RZ, RZ, 0, 2.384185791015625e-07 ;  /* 0x00000004ff367435 */ /* 0x001fe200000001ff */
[----:B-1----:R-:W-:Y:S01]  /*2b20*/  FADD.FTZ R162, R162, R53 ;  /* 0x00000035a2a27221 */ /* 0x002fe20000010000 */
[----:B------:R-:W-:Y:S02]  /*2b30*/  MOV R163, 0x1f ;  /* 0x0000001f00a37802 */ /* 0x000fe40000000f00 */
[----:B------:R-:W-:-:S02]  /*2b40*/  MOV R164, 0xffffffff ;  /* 0xffffffff00a47802 */ /* 0x000fc40000000f00 */
[----:B------:R-:W-:Y:S02]  /*2b50*/  MOV R53, R55 ;  /* 0x0000003700357202 */ /* 0x000fe40000000f00 */
[----:B------:R-:W-:Y:S02]  /*2b60*/  MOV R2, 0x2b80 ;  /* 0x00002b8000027802 */ /* 0x000fe40000000f00 */
[----:B------:R-:W-:Y:S05]  /*2b70*/  CALL.REL.NOINC `($__internal_61_$__cuda_sm70_shflsync_down_p) ;  /* 0x0000027000007944 */ /* 0x000fea0003c00000 */
[----:B0-----:R-:W-:Y:S01]  /*2b80*/  HFMA2.MMA R54, -RZ, RZ, 0, 2.384185791015625e-07 ;  /* 0x00000004ff367435 */ /* 0x001fe200000001ff */
[----:B-1----:R-:W-:Y:S02]  /*2b90*/  MOV R52, R53 ;  /* 0x0000003500347202 */ /* 0x002fe40000000f00 */
[----:B------:R-:W-:Y:S02]  /*2ba0*/  MOV R53, R162 ;  /* 0x000000a200357202 */ /* 0x000fe40000000f00 */
[----:B------:R-:W-:Y:S02]  /*2bb0*/  MOV R163, 0x1f ;  /* 0x0000001f00a37802 */ /* 0x000fe40000000f00 */
[----:B------:R-:W-:Y:S02]  /*2bc0*/  MOV R164, 0xffffffff ;  /* 0xffffffff00a47802 */ /* 0x000fe40000000f00 */
[----:B------:R-:W-:-:S02]  /*2bd0*/  MOV R2, 0x2bf0 ;  /* 0x00002bf000027802 */ /* 0x000fc40000000f00 */
[----:B------:R-:W-:Y:S05]  /*2be0*/  CALL.REL.NOINC `($__internal_61_$__cuda_sm70_shflsync_down_p) ;  /* 0x0000020000007944 */ /* 0x000fea0003c00000 */
[----:B------:R-:W-:Y:S01]  /*2bf0*/  FADD.FTZ R55, R52, R55 ;  /* 0x0000003734377221 */ /* 0x000fe20000010000 */
[----:B0-----:R-:W-:Y:S01]  /*2c00*/  HFMA2.MMA R54, -RZ, RZ, 0, 1.1920928955078125e-07 ;  /* 0x00000002ff367435 */ /* 0x001fe200000001ff */
[----:B-1----:R-:W-:Y:S01]  /*2c10*/  FADD.FTZ R162, R162, R53 ;  /* 0x00000035a2a27221 */ /* 0x002fe20000010000 */
[----:B------:R-:W-:-:S02]  /*2c20*/  MOV R163, 0x1f ;  /* 0x0000001f00a37802 */ /* 0x000fc40000000f00 */
[----:B------:R-:W-:Y:S02]  /*2c30*/  MOV R164, 0xffffffff ;  /* 0xffffffff00a47802 */ /* 0x000fe40000000f00 */
[----:B------:R-:W-:Y:S02]  /*2c40*/  MOV R53, R55 ;  /* 0x0000003700357202 */ /* 0x000fe40000000f00 */
[----:B------:R-:W-:Y:S02]  /*2c50*/  MOV R2, 0x2c70 ;  /* 0x00002c7000027802 */ /* 0x000fe40000000f00 */
[----:B------:R-:W-:Y:S05]  /*2c60*/  CALL.REL.NOINC `($__internal_61_$__cuda_sm70_shflsync_down_p) ;  /* 0x0000018000007944 */ /* 0x000fea0003c00000 */
[----:B0-----:R-:W-:Y:S01]  /*2c70*/  HFMA2.MMA R54, -RZ, RZ, 0, 1.1920928955078125e-07 ;  /* 0x00000002ff367435 */ /* 0x001fe200000001ff */
[----:B-1----:R-:W-:Y:S02]  /*2c80*/  MOV R52, R53 ;  /* 0x0000003500347202 */ /* 0x002fe40000000f00 */
[----:B------:R-:W-:Y:S02]  /*2c90*/  MOV R53, R162 ;  /* 0x000000a200357202 */ /* 0x000fe40000000f00 */
[----:B------:R-:W-:Y:S02]  /*2ca0*/  MOV R163, 0x1f ;  /* 0x0000001f00a37802 */ /* 0x000fe40000000f00 */
[----:B------:R-:W-:-:S02]  /*2cb0*/  MOV R164, 0xffffffff ;  /* 0xffffffff00a47802 */ /* 0x000fc40000000f00 */
[----:B------:R-:W-:Y:S02]  /*2cc0*/  MOV R2, 0x2ce0 ;  /* 0x00002ce000027802 */ /* 0x000fe40000000f00 */
[----:B------:R-:W-:Y:S05]  /*2cd0*/  CALL.REL.NOINC `($__internal_61_$__cuda_sm70_shflsync_down_p) ;  /* 0x0000011000007944 */ /* 0x000fea0003c00000 */
[----:B------:R-:W-:Y:S01]  /*2ce0*/  FADD.FTZ R55, R52, R55 ;  /* 0x0000003734377221 */ /* 0x000fe20000010000 */
[----:B0-----:R-:W-:Y:S01]  /*2cf0*/  HFMA2.MMA R54, -RZ, RZ, 0, 5.9604644775390625e-08 ;  /* 0x00000001ff367435 */ /* 0x001fe200000001ff */
[----:B-1----:R-:W-:Y:S01]  /*2d00*/  FADD.FTZ R75, R162, R53 ;  /* 0x00000035a24b7221 */ /* 0x002fe20000010000 */
[----:B------:R-:W-:Y:S02]  /*2d10*/  MOV R163, 0x1f ;  /* 0x0000001f00a37802 */ /* 0x000fe40000000f00 */
[----:B------:R-:W-:Y:S02]  /*2d20*/  MOV R164, 0xffffffff ;  /* 0xffffffff00a47802 */ /* 0x000fe40000000f00 */
[----:B------:R-:W-:Y:S02]  /*2d30*/  MOV R53, R55 ;  /* 0x0000003700357202 */ /* 0x000fe40000000f00 */
[----:B------:R-:W-:Y:S02]  /*2d40*/  MOV R2, 0x2d60 ;  /* 0x00002d6000027802 */ /* 0x000fe40000000f00 */
[----:B------:R-:W-:Y:S05]  /*2d50*/  CALL.REL.NOINC `($__internal_61_$__cuda_sm70_shflsync_down_p) ;  /* 0x0000009000007944 */ /* 0x000fea0003c00000 */
[----:B0-----:R-:W-:Y:S01]  /*2d60*/  HFMA2.MMA R54, -RZ, RZ, 0, 5.9604644775390625e-08 ;  /* 0x00000001ff367435 */ /* 0x001fe200000001ff */
[----:B-1----:R-:W-:-:S02]  /*2d70*/  MOV R162, R53 ;  /* 0x0000003500a27202 */ /* 0x002fc40000000f00 */
[----:B------:R-:W-:Y:S02]  /*2d80*/  MOV R53, R75 ;  /* 0x0000004b00357202 */ /* 0x000fe40000000f00 */
[----:B------:R-:W-:Y:S02]  /*2d90*/  MOV R163, 0x1f ;  /* 0x0000001f00a37802 */ /* 0x000fe40000000f00 */
[----:B------:R-:W-:Y:S02]  /*2da0*/  MOV R164, 0xffffffff ;  /* 0xffffffff00a47802 */ /* 0x000fe40000000f00 */
[----:B------:R-:W-:Y:S02]  /*2db0*/  MOV R2, 0x2dd0 ;  /* 0x00002dd000027802 */ /* 0x000fe40000000f00 */
[----:B------:R-:W-:Y:S05]  /*2dc0*/  CALL.REL.NOINC `($__internal_61_$__cuda_sm70_shflsync_down_p) ;  /* 0x0000002000007944 */ /* 0x000fea0003c00000 */
[----:B-1----:R-:W-:Y:S01]  /*2dd0*/  MOV R2, R53 ;  /* 0x0000003500027202 */ /* 0x002fe20000000f00 */
[----:B0-----:R-:W-:Y:S05]  /*2de0*/  BRA `(.L_x_860) ;  /* 0xffffe90000007947 */ /* 0x001fea000383ffff */
        .weak           $__internal_61_$__cuda_sm70_shflsync_down_p
        .type           $__internal_61_$__cuda_sm70_shflsync_down_p,@function
        .size           $__internal_61_$__cuda_sm70_shflsync_down_p,(.L_x_1824 - $__internal_61_$__cuda_sm70_shflsync_down_p)
$__internal_61_$__cuda_sm70_shflsync_down_p:
[----:B------:R-:W-:Y:S01]  /*2df0*/  HFMA2.MMA R3, -RZ, RZ, 0, 0 ;  /* 0x00000000ff037435 */ /* 0x000fe200000001ff */
[----:B------:R-:W-:Y:S04]  /*2e00*/  WARPSYNC R164 ;  /* 0x000000a400007348 */ /* 0x000fe80003800000 */
[----:B------:R0:W1:Y:S01]  /*2e10*/  SHFL.DOWN PT, R53, R53, R54, R163 ;  /* 0x0800003635357389 */ /* 0x00006200000e00a3 */
[----:B------:R-:W-:Y:S05]  /*2e20*/  RET.REL.NODEC R2 `(_ZN10layer_norm31ln_parallel_residual_bwd_kernelINS_13Kernel_traitsIf6__halfS2_S2_fjLj4096ELj1ELj1ELj8ELj16ENS_18Kernel_traits_baseILj4096EfS2_S2_S2_fjLj256EEEEELb0ELb0ELb1EEEvNS_9BwdParamsE) ;  /* 0xffffd1d002007950 */ /* 0x000fea0003c3ffff */
.L_x_861:
        /* <DEDUP_REMOVED lines=13> */
.L_x_1824:


//--------------------- .text._ZN10layer_norm31ln_parallel_residual_bwd_kernelINS_13Kernel_traitsIf6__halfS2_S2_fjLj4096ELj1ELj1ELj8ELj16ENS_18Kernel_traits_baseILj4096EfS2_S2_S2_fjLj256EEEEELb0ELb1ELb0EEEvNS_9BwdParamsE --------------------------
	.section	.text._ZN10layer_norm31ln_parallel_residual_bwd_kernelINS_13Kernel_traitsIf6__halfS2_S2_fjLj4096ELj1ELj1ELj8ELj16ENS_18Kernel_traits_baseILj4096EfS2_S2_S2_fjLj256EEEEELb0ELb1ELb0EEEvNS_9BwdParamsE,"ax",@progbits
	.sectioninfo	@"SHI_REGISTERS=127"
	.align	128
        .global         _ZN10layer_norm31ln_parallel_residual_bwd_kernelINS_13Kernel_traitsIf6__halfS2_S2_fjLj4096ELj1ELj1ELj8ELj16ENS_18Kernel_traits_baseILj4096EfS2_S2_S2_fjLj256EEEEELb0ELb1ELb0EEEvNS_9BwdParamsE
        .type           _ZN10layer_norm31ln_parallel_residual_bwd_kernelINS_13Kernel_traitsIf6__halfS2_S2_fjLj4096ELj1ELj1ELj8ELj16ENS_18Kernel_traits_baseILj4096EfS2_S2_S2_fjLj256EEEEELb0ELb1ELb0EEEvNS_9BwdParamsE,@function
        .size           _ZN10layer_norm31ln_parallel_residual_bwd_kernelINS_13Kernel_traitsIf6__halfS2_S2_fjLj4096ELj1ELj1ELj8ELj16ENS_18Kernel_traits_baseILj4096EfS2_S2_S2_fjLj256EEEEELb0ELb1ELb0EEEvNS_9BwdParamsE,(.L_x_1825 - _ZN10layer_norm31ln_parallel_residual_bwd_kernelINS_13Kernel_traitsIf6__halfS2_S2_fjLj4096ELj1ELj1ELj8ELj16ENS_18Kernel_traits_baseILj4096EfS2_S2_S2_fjLj256EEEEELb0ELb1ELb0EEEvNS_9BwdParamsE)
        .other          _ZN10layer_norm31ln_parallel_residual_bwd_kernelINS_13Kernel_traitsIf6__halfS2_S2_fjLj4096ELj1ELj1ELj8ELj16ENS_18Kernel_traits_baseILj4096EfS2_S2_S2_fjLj256EEEEELb0ELb1ELb0EEEvNS_9BwdParamsE,@"STO_CUDA_ENTRY STV_DEFAULT"
_ZN10layer_norm31ln_parallel_residual_bwd_kernelINS_13Kernel_traitsIf6__halfS2_S2_fjLj4096ELj1ELj1ELj8ELj16ENS_18Kernel_traits_baseILj4096EfS2_S2_S2_fjLj256EEEEELb0ELb1ELb0EEEvNS_9BwdParamsE:
.text._ZN10layer_norm31ln_parallel_residual_bwd_kernelINS_13Kernel_traitsIf6__halfS2_S2_fjLj4096ELj1ELj1ELj8ELj16ENS_18Kernel_traits_baseILj4096EfS2_S2_S2_fjLj256EEEEELb0ELb1ELb0EEEvNS_9BwdParamsE:
        /* <DEDUP_REMOVED lines=42> */
.L_x_873:
        /* <DEDUP_REMOVED lines=18> */
[----:B------:R-:W-:Y:S02]  /*03c0*/  ISETP.GE.AND P5, PT, R3, c[0x0][0x164], PT ;  /* 0x0000590003007a0c */ /* 0x000fe40003fa6270 */
        /* <DEDUP_REMOVED lines=15> */
[----:B------:R-:W-:Y:S01]  /*04c0*/  IADD3 R87, R0, 0x100, RZ ;  /* 0x0000010000577810 */ /* 0x000fe20007ffe0ff */
[--C-:B--2---:R-:W-:Y:S02]  /*04d0*/  HADD2.F32 R82, -RZ, R76.reuse.H0_H0 ;  /* 0x2000004cff527230 */ /* 0x104fe40000004100 */
[----:B------:R-:W-:Y:S02]  /*04e0*/  HADD2.F32 R88, -RZ, R77.H0_H0 ;  /* 0x2000004dff587230 */ /* 0x000fe40000004100 */
[----:B------:R-:W-:Y:S01]  /*04f0*/  HADD2.F32 R86, -RZ, R76.H1_H1 ;  /* 0x3000004cff567230 */ /* 0x000fe20000004100 */
[C---:B0-----:R-:W-:Y:S01]  /*0500*/  FADD.FTZ R6, -R85.reuse, R82 ;  /* 0x0000005255067221 */ /* 0x041fe20000010100 */
[----:B------:R-:W-:Y:S01]  /*0510*/  HADD2.F32 R110, -RZ, R78.H0_H0 ;  /* 0x2000004eff6e7230 */ /* 0x000fe20000004100 */
[----:B------:R-:W-:Y:S01]  /*0520*/  FADD.FTZ R88, -R85, R88 ;  /* 0x0000005855587221 */ /* 0x000fe20000010100 */
[--C-:B---3--:R-:W-:Y:S01]  /*0530*/  HADD2.F32 R119, -RZ, R8.reuse.H0_H0 ;  /* 0x20000008ff777230 */ /* 0x108fe20000004100 */
[----:B-----5:R-:W-:Y:S01]  /*0540*/  FMUL.FTZ R6, R5, R6 ;  /* 0x0000000605067220 */ /* 0x020fe20000410000 */
[----:B------:R-:W-:Y:S01]  /*0550*/  HADD2.F32 R8, -RZ, R8.H1_H1 ;  /* 0x30000008ff087230 */ /* 0x000fe20000004100 */
[----:B------:R-:W-:Y:S01]  /*0560*/  FADD.FTZ R86, -R85, R86 ;  /* 0x0000005655567221 */ /* 0x000fe20000010100 */
[----:B------:R-:W-:Y:S01]  /*0570*/  HADD2.F32 R115, -RZ, R9.H0_H0 ;  /* 0x20000009ff737230 */ /* 0x000fe20000004100 */
[----:B------:R-:W-:Y:S01]  /*0580*/  FADD.FTZ R28, R28, R119 ;  /* 0x000000771c1c7221 */ /* 0x000fe20000010000 */
[----:B------:R-:W-:Y:S01]  /*0590*/  HADD2.F32 R90, -RZ, R77.H1_H1 ;  /* 0x3000004dff5a7230 */ /* 0x000fe20000004100 */
[-C--:B------:R-:W-:Y:S01]  /*05a0*/  FFMA.FTZ R44, R6, R119.reuse, R44 ;  /* 0x00000077062c7223 */ /* 0x080fe2000001002c */
[----:B------:R-:W-:Y:S01]  /*05b0*/  HADD2.F32 R92, -RZ, R9.H1_H1 ;  /* 0x30000009ff5c7230 */ /* 0x000fe20000004100 */
[----:B------:R-:W-:Y:S01]  /*05c0*/  FMUL.FTZ R119, R60, R119 ;  /* 0x000000773c777220 */ /* 0x000fe20000410000 */
[----:B------:R-:W-:Y:S01]  /*05d0*/  HADD2.F32 R122, -RZ, R78.H1_H1 ;  /* 0x3000004eff7a7230 */ /* 0x000fe20000004100 */
[C---:B------:R-:W-:Y:S01]  /*05e0*/  FMUL.FTZ R116, R5.reuse, R88 ;  /* 0x0000005805747220 */ /* 0x040fe20000410000 */
[--C-:B------:R-:W-:Y:S01]  /*05f0*/  HADD2.F32 R77, -RZ, R11.reuse.H0_H0 ;  /* 0x2000000bff4d7230 */ /* 0x100fe20000004100 */
[----:B------:R-:W-:Y:S01]  /*0600*/  FMUL.FTZ R118, R5, R86 ;  /* 0x0000005605767220 */ /* 0x000fe20000410000 */
[----:B------:R-:W-:Y:S01]  /*0610*/  HADD2.F32 R78, -RZ, R11.H1_H1 ;  /* 0x3000000bff4e7230 */ /* 0x000fe20000004100 */
[----:B------:R-:W-:Y:S01]  /*0620*/  FMUL.FTZ R117, R61, R8 ;  /* 0x000000083d757220 */ /* 0x000fe20000410000 */
[--C-:B------:R-:W-:Y:S01]  /*0630*/  HADD2.F32 R7, -RZ, R10.reuse.H0_H0 ;  /* 0x2000000aff077230 */ /* 0x100fe20000004100 */
[----:B------:R-:W-:Y:S01]  /*0640*/  FADD.FTZ R82, RZ, R119 ;  /* 0x00000077ff527221 */ /* 0x000fe20000010000 */
[--C-:B------:R-:W-:Y:S01]  /*0650*/  HADD2.F32 R80, -RZ, R79.reuse.H0_H0 ;  /* 0x2000004fff507230 */ /* 0x100fe20000004100 */
[----:B------:R-:W-:Y:S01]  /*0660*/  FFMA.FTZ R9, R6, R119, RZ ;  /* 0x0000007706097223 */ /* 0x000fe200000100ff */
[----:B------:R-:W-:Y:S01]  /*0670*/  HADD2.F32 R76, -RZ, R79.H1_H1 ;  /* 0x3000004fff4c7230 */ /* 0x000fe20000004100 */
[----:B------:R-:W-:Y:S01]  /*0680*/  FADD.FTZ R30, R30, R115 ;  /* 0x000000731e1e7221 */ /* 0x000fe20000010000 */
[----:B------:R-:W-:Y:S01]  /*0690*/  HADD2.F32 R10, -RZ, R10.H1_H1 ;  /* 0x3000000aff0a7230 */ /* 0x000fe20000004100 */
        /* <DEDUP_REMOVED lines=43> */
.L_x_864:
[----:B0-----:R-:W-:Y:S05]  /*0950*/  BSYNC B0 ;  /* 0x0000000000007941 */ /* 0x001fea0003800000 */
.L_x_863:
        /* <DEDUP_REMOVED lines=12> */
[----:B------:R0:W5:Y:S01]  /*0a20*/  @P0 LDG.E.128 R64, [R86.64] ;  /* 0x0000000456400981 */ /* 0x000162000c1e1d00 */
[----:B--2---:R-:W-:Y:S02]  /*0a30*/  HADD2.F32 R90, -RZ, R76.H0_H0 ;  /* 0x2000004cff5a7230 */ /* 0x004fe40000004100 */
[--C-:B------:R-:W-:Y:S02]  /*0a40*/  HADD2.F32 R102, -RZ, R78.reuse.H0_H0 ;  /* 0x2000004eff667230 */ /* 0x100fe40000004100 */
[----:B------:R-:W-:Y:S01]  /*0a50*/  HADD2.F32 R104, -RZ, R78.H1_H1 ;  /* 0x3000004eff687230 */ /* 0x000fe20000004100 */
[C---:B------:R-:W-:Y:S01]  /*0a60*/  FADD.FTZ R90, -R85.reuse, R90 ;  /* 0x0000005a555a7221 */ /* 0x040fe20000010100 */
[----:B------:R-:W-:Y:S01]  /*0a70*/  HADD2.F32 R94, -RZ, R76.H1_H1 ;  /* 0x3000004cff5e7230 */ /* 0x000fe20000004100 */
[----:B------:R-:W-:Y:S01]  /*0a80*/  FADD.FTZ R106, -R85, R102 ;  /* 0x00000066556a7221 */ /* 0x000fe20000010100 */
[----:B------:R-:W-:Y:S01]  /*0a90*/  HADD2.F32 R96, -RZ, R77.H1_H1 ;  /* 0x3000004dff607230 */ /* 0x000fe20000004100 */
[----:B-----5:R-:W-:Y:S01]  /*0aa0*/  FMUL.FTZ R95, R5, R90 ;  /* 0x0000005a055f7220 */ /* 0x020fe20000410000 */
[--C-:B------:R-:W-:Y:S01]  /*0ab0*/  HADD2.F32 R78, -RZ, R79.reuse.H0_H0 ;  /* 0x2000004fff4e7230 */ /* 0x100fe20000004100 */
[C---:B------:R-:W-:Y:S01]  /*0ac0*/  FADD.FTZ R94, -R85.reuse, R94 ;  /* 0x0000005e555e7221 */ /* 0x040fe20000010100 */
[----:B------:R-:W-:Y:S01]  /*0ad0*/  HADD2.F32 R108, -RZ, R79.H1_H1 ;  /* 0x3000004fff6c7230 */ /* 0x000fe20000004100 */
[C---:B------:R-:W-:Y:S01]  /*0ae0*/  FADD.FTZ R100, -R85.reuse, R96 ;  /* 0x0000006055647221 */ /* 0x040fe20000010100 */
[----:B------:R-:W-:Y:S01]  /*0af0*/  HADD2.F32 R76, -RZ, R77.H0_H0 ;  /* 0x2000004dff4c7230 */ /* 0x000fe20000004100 */
[C---:B------:R-:W-:Y:S01]  /*0b00*/  FADD.FTZ R104, -R85.reuse, R104 ;  /* 0x0000006855687221 */ /* 0x040fe20000010100 */
[--C-:B---3--:R-:W-:Y:S01]  /*0b10*/  HADD2.F32 R79, -RZ, R80.reuse.H0_H0 ;  /* 0x20000050ff4f7230 */ /* 0x108fe20000004100 */
[C---:B------:R-:W-:Y:S01]  /*0b20*/  FADD.FTZ R78, -R85.reuse, R78 ;  /* 0x0000004e554e7221 */ /* 0x040fe20000010100 */
[----:B0-----:R-:W-:Y:S01]  /*0b30*/  HADD2.F32 R86, -RZ, R80.H1_H1 ;  /* 0x30000050ff567230 */ /* 0x001fe20000004100 */
[C---:B------:R-:W-:Y:S01]  /*0b40*/  FADD.FTZ R98, -R85.reuse, R76 ;  /* 0x0000004c55627221 */ /* 0x040fe20000010100 */
[----:B------:R-:W-:Y:S01]  /*0b50*/  HADD2.F32 R102, -RZ, R81.H1_H1 ;  /* 0x30000051ff667230 */ /* 0x000fe20000004100 */
[----:B------:R-:W-:Y:S01]  /*0b60*/  FMUL.FTZ R96, R52, R79 ;  /* 0x0000004f34607220 */ /* 0x000fe20000410000 */
[----:B------:R-:W-:Y:S01]  /*0b70*/  HADD2.F32 R77, -RZ, R83.H0_H0 ;  /* 0x20000053ff4d7230 */ /* 0x000fe20000004100 */
[----:B------:R-:W-:Y:S01]  /*0b80*/  FADD.FTZ R76, -R85, R108 ;  /* 0x0000006c554c7221 */ /* 0x000fe20000010100 */
[----:B------:R-:W-:Y:S01]  /*0b90*/  HADD2.F32 R85, -RZ, R81.H0_H0 ;  /* 0x20000051ff557230 */ /* 0x000fe20000004100 */
[----:B------:R-:W-:Y:S01]  /*0ba0*/  FMUL.FTZ R94, R5, R94 ;  /* 0x0000005e055e7220 */ /* 0x000fe20000410000 */
[--C-:B------:R-:W-:Y:S01]  /*0bb0*/  HADD2.F32 R81, -RZ, R82.reuse.H0_H0 ;  /* 0x20000052ff517230 */ /* 0x100fe20000004100 */
[----:B------:R-:W-:Y:S01]  /*0bc0*/  FMUL.FTZ R99, R53, R86 ;  /* 0x0000005635637220 */ /* 0x000fe20000410000 */
[----:B------:R-:W-:Y:S01]  /*0bd0*/  HADD2.F32 R108, -RZ, R82.H1_H1 ;  /* 0x30000052ff6c7230 */ /* 0x000fe20000004100 */
[----:B------:R-:W-:Y:S01]  /*0be0*/  FADD.FTZ R82, R89, R96 ;  /* 0x0000006059527221 */ /* 0x000fe20000010000 */
[----:B------:R-:W-:Y:S01]  /*0bf0*/  HADD2.F32 R80, -RZ, R83.H1_H1 ;  /* 0x30000053ff507230 */ /* 0x000fe20000004100 */
        /* <DEDUP_REMOVED lines=43> */
.L_x_866:
[----:B------:R-:W-:Y:S05]  /*0eb0*/  BSYNC B0 ;  /* 0x0000000000007941 */ /* 0x000fea0003800000 */
.L_x_865:
[----:B------:R-:W-:Y:S01]  /*0ec0*/  @!P2 IADD3 R120, R120, 0x8, RZ ;  /* 0x000000087878a810 */ /* 0x000fe20007ffe0ff */
[----:B------:R-:W-:Y:S05]  /*0ed0*/  BRA.DIV ~URZ, `(.L_x_867) ;  /* 0x000010c27f007947 */ /* 0x000fea000b800000 */
[----:B------:R0:W1:Y:S02]  /*0ee0*/  SHFL.DOWN PT, R78, R89, 0x10, 0x1f ;  /* 0x0a001f00594e7f89 */ /* 0x00006400000e0000 */
.L_x_874:
        /* <DEDUP_REMOVED lines=18> */
.L_x_875:
        /* <DEDUP_REMOVED lines=48> */
[----:B------:R-:W-:Y:S01]  /*1310*/  @P0 HADD2.F32 R77, -RZ, R12.H0_H0 ;  /* 0x2000000cff4d0230 */ /* 0x000fe20000004100 */
[----:B------:R-:W-:Y:S01]  /*1320*/  FADD.FTZ R78, R117, -R78 ;  /* 0x8000004e754e7221 */ /* 0x000fe20000010000 */
[----:B------:R-:W-:Y:S01]  /*1330*/  @P0 HADD2.F32 R81, -RZ, R13.H1_H1 ;  /* 0x3000000dff510230 */ /* 0x000fe20000004100 */
[----:B------:R-:W-:Y:S01]  /*1340*/  FFMA.FTZ R84, R112, R87, R86 ;  /* 0x0000005770547223 */ /* 0x000fe20000010056 */
[----:B------:R-:W-:Y:S01]  /*1350*/  @P0 HADD2.F32 R83, -RZ, R14.H0_H0 ;  /* 0x2000000eff530230 */ /* 0x000fe20000004100 */
[C---:B------:R-:W-:Y:S01]  /*1360*/  FMUL.FTZ R79, R5.reuse, R80 ;  /* 0x00000050054f7220 */ /* 0x040fe20000410000 */
[----:B------:R-:W-:Y:S01]  /*1370*/  @P0 HADD2.F32 R80, -RZ, R12.H1_H1 ;  /* 0x3000000cff500230 */ /* 0x000fe20000004100 */
[----:B------:R-:W-:Y:S01]  /*1380*/  @P0 FADD.FTZ R76, R76, R77 ;  /* 0x0000004d4c4c0221 */ /* 0x000fe20000010000 */
[----:B------:R-:W-:Y:S01]  /*1390*/  @P0 HADD2.F32 R91, -RZ, R15.H0_H0 ;  /* 0x2000000fff5b0230 */ /* 0x000fe20000004100 */
[C---:B------:R-:W-:Y:S01]  /*13a0*/  FMUL.FTZ R88, R5.reuse, R82 ;  /* 0x0000005205587220 */ /* 0x040fe20000410000 */
[----:B------:R-:W-:Y:S01]  /*13b0*/  @P0 HADD2.F32 R82, -RZ, R13.H0_H0 ;  /* 0x2000000dff520230 */ /* 0x000fe20000004100 */
[----:B------:R-:W-:-:S02]  /*13c0*/  FMUL.FTZ R77, R5, R78 ;  /* 0x0000004e054d7220 */ /* 0x000fc40000410000 */
[----:B------:R-:W-:Y:S02]  /*13d0*/  FADD.FTZ R84, R7, -R84 ;  /* 0x8000005407547221 */ /* 0x000fe40000010000 */
[----:B------:R-:W-:Y:S01]  /*13e0*/  @P0 FADD.FTZ R77, R77, R80 ;  /* 0x000000504d4d0221 */ /* 0x000fe20000010000 */
[----:B------:R-:W-:Y:S01]  /*13f0*/  @P2 F2FP.PACK_AB R80, RZ, R76 ;  /* 0x0000004cff50223e */ /* 0x000fe200000000ff */
[----:B------:R-:W-:Y:S02]  /*1400*/  FMUL.FTZ R78, R5, R84 ;  /* 0x00000054054e7220 */ /* 0x000fe40000410000 */
[----:B------:R-:W-:Y:S01]  /*1410*/  @P0 FADD.FTZ R79, R79, R82 ;  /* 0x000000524f4f0221 */ /* 0x000fe20000010000 */
[-C--:B------:R-:W-:Y:S01]  /*1420*/  @P1 F2FP.PACK_AB R82, RZ, R76.reuse ;  /* 0x0000004cff52123e */ /* 0x080fe200000000ff */
[----:B------:R-:W-:Y:S01]  /*1430*/  @P0 FADD.FTZ R88, R88, R81 ;  /* 0x0000005158580221 */ /* 0x000fe20000010000 */
[----:B------:R-:W-:Y:S01]  /*1440*/  @P1 F2FP.PACK_AB R90, RZ, R77 ;  /* 0x0000004dff5a123e */ /* 0x000fe200000000ff */
[----:B------:R-:W-:Y:S01]  /*1450*/  FFMA.FTZ R110, R8, R87, R86 ;  /* 0x00000057086e7223 */ /* 0x000fe20000010056 */
[----:B------:R-:W-:Y:S01]  /*1460*/  @P2 F2FP.PACK_AB R89, RZ, R77 ;  /* 0x0000004dff59223e */ /* 0x000fe200000000ff */
[----:B------:R-:W-:Y:S01]  /*1470*/  @P0 FADD.FTZ R78, R78, R83 ;  /* 0x000000534e4e0221 */ /* 0x000fe20000010000 */
[----:B------:R-:W-:Y:S01]  /*1480*/  F2FP.PACK_AB R76, R77, R76 ;  /* 0x0000004c4d4c723e */ /* 0x000fe200000000ff */
[----:B------:R-:W-:Y:S01]  /*1490*/  FADD.FTZ R110, R9, -R110 ;  /* 0x8000006e096e7221 */ /* 0x000fe20000010000 */
[----:B------:R-:W-:Y:S01]  /*14a0*/  @P1 F2FP.PACK_AB R83, RZ, R79 ;  /* 0x0000004fff53123e */ /* 0x000fe200000000ff */
[--C-:B------:R-:W-:Y:S01]  /*14b0*/  FFMA.FTZ R120, R10, R87, R86.reuse ;  /* 0x000000570a787223 */ /* 0x100fe20000010056 */
[-C--:B------:R-:W-:Y:S01]  /*14c0*/  @P2 F2FP.PACK_AB R81, RZ, R79.reuse ;  /* 0x0000004fff51223e */ /* 0x080fe200000000ff */
[----:B------:R-:W-:Y:S01]  /*14d0*/  FMUL.FTZ R123, R5, R110 ;  /* 0x0000006e057b7220 */ /* 0x000fe20000410000 */
[----:B------:R-:W-:Y:S01]  /*14e0*/  F2FP.PACK_AB R77, R88, R79 ;  /* 0x0000004f584d723e */ /* 0x000fe200000000ff */
[----:B------:R-:W-:Y:S01]  /*14f0*/  FFMA.FTZ R79, R93, R87, R86 ;  /* 0x000000575d4f7223 */ /* 0x000fe20000010056 */
[-C--:B------:R-:W-:Y:S01]  /*1500*/  @P1 F2FP.PACK_AB R85, RZ, R88.reuse ;  /* 0x00000058ff55123e */ /* 0x080fe200000000ff */
[----:B------:R-:W-:Y:S01]  /*1510*/  FADD.FTZ R120, R11, -R120 ;  /* 0x800000780b787221 */ /* 0x000fe20000010000 */
[----:B------:R-:W-:Y:S01]  /*1520*/  @P2 F2FP.PACK_AB R84, RZ, R88 ;  /* 0x00000058ff54223e */ /* 0x000fe200000000ff */
[----:B------:R-:W-:Y:S01]  /*1530*/  @P0 HADD2.F32 R88, -RZ, R14.H1_H1 ;  /* 0x3000000eff580230 */ /* 0x000fe20000004100 */
[----:B------:R-:W-:Y:S01]  /*1540*/  FADD.FTZ R110, R92, -R79 ;  /* 0x8000004f5c6e7221 */ /* 0x000fe20000010000 */
[----:B------:R-:W-:Y:S01]  /*1550*/  @P1 PRMT R69, R83, 0x7610, R69 ;  /* 0x0000761053451816 */ /* 0x000fe20000000045 */
[----:B------:R-:W-:Y:S01]  /*1560*/  FMUL.FTZ R120, R5, R120 ;  /* 0x0000007805787220 */ /* 0x000fe20000410000 */
[----:B------:R-:W-:Y:S01]  /*1570*/  @P1 F2FP.PACK_AB R121, RZ, R78 ;  /* 0x0000004eff79123e */ /* 0x000fe200000000ff */
[----:B------:R-:W-:Y:S01]  /*1580*/  @P0 FADD.FTZ R123, R123, R88 ;  /* 0x000000587b7b0221 */ /* 0x000fe20000010000 */
[----:B------:R-:W-:Y:S01]  /*1590*/  @P0 HADD2.F32 R88, -RZ, R15.H1_H1 ;  /* 0x3000000fff580230 */ /* 0x000fe20000004100 */
[----:B------:R-:W-:Y:S01]  /*15a0*/  FMUL.FTZ R79, R5, R110 ;  /* 0x0000006e054f7220 */ /* 0x000fe20000410000 */
[----:B------:R-:W-:Y:S01]  /*15b0*/  @P2 F2FP.PACK_AB R111, RZ, R78 ;  /* 0x0000004eff6f223e */ /* 0x000fe200000000ff */
[----:B------:R-:W-:Y:S01]  /*15c0*/  @P0 FADD.FTZ R120, R120, R91 ;  /* 0x0000005b78780221 */ /* 0x000fe20000010000 */
[----:B------:R-:W-:Y:S01]  /*15d0*/  HFMA2.MMA R83, -RZ, RZ, 0, 9.5367431640625e-07 ;  /* 0x00000010ff537435 */ /* 0x000fe200000001ff */
[----:B------:R-:W-:Y:S01]  /*15e0*/  @P0 FADD.FTZ R79, R79, R88 ;  /* 0x000000584f4f0221 */ /* 0x000fe20000010000 */
[----:B------:R-:W-:-:S02]  /*15f0*/  ISETP.NE.U32.AND P0, PT, RZ, c[0x0][0x258], PT ;  /* 0x00009600ff007a0c */ /* 0x000fc40003f05070 */
[-C--:B------:R-:W-:Y:S02]  /*1600*/  @P1 F2FP.PACK_AB R91, RZ, R123.reuse ;  /* 0x0000007bff5b123e */ /* 0x080fe400000000ff */
[----:B------:R-:W-:Y:S02]  /*1610*/  ISETP.NE.AND.EX P0, PT, RZ, c[0x0][0x25c], PT, P0 ;  /* 0x00009700ff007a0c */ /* 0x000fe40003f05300 */
[----:B------:R-:W-:Y:S02]  /*1620*/  @P2 F2FP.PACK_AB R110, RZ, R123 ;  /* 0x0000007bff6e223e */ /* 0x000fe400000000ff */
[----:B------:R-:W-:Y:S02]  /*1630*/  F2FP.PACK_AB R78, R123, R78 ;  /* 0x0000004e7b4e723e */ /* 0x000fe400000000ff */
[-C--:B------:R-:W-:Y:S02]  /*1640*/  @P1 F2FP.PACK_AB R123, RZ, R120.reuse ;  /* 0x00000078ff7b123e */ /* 0x080fe400000000ff */
[----:B------:R-:W-:-:S02]  /*1650*/  @P2 F2FP.PACK_AB R124, RZ, R120 ;  /* 0x00000078ff7c223e */ /* 0x000fc400000000ff */
[----:B------:R-:W-:Y:S02]  /*1660*/  @P2 PRMT R73, R81, 0x7610, R73 ;  /* 0x0000761051492816 */ /* 0x000fe40000000049 */
[----:B------:R-:W-:Y:S02]  /*1670*/  @P1 F2FP.PACK_AB R122, RZ, R79 ;  /* 0x0000004fff7a123e */ /* 0x000fe400000000ff */
[----:B------:R-:W-:Y:S02]  /*1680*/  @P1 PRMT R68, R82, 0x7610, R68 ;  /* 0x0000761052441816 */ /* 0x000fe40000000044 */
[----:B------:R-:W-:Y:S02]  /*1690*/  @P1 PRMT R70, R121, 0x7610, R70 ;  /* 0x0000761079461816 */ /* 0x000fe40000000046 */
[----:B------:R-:W-:Y:S02]  /*16a0*/  @P1 PRMT R71, R123, 0x7610, R71 ;  /* 0x000076107b471816 */ /* 0x000fe40000000047 */
[----:B------:R-:W-:-:S02]  /*16b0*/  @P2 PRMT R72, R80, 0x7610, R72 ;  /* 0x0000761050482816 */ /* 0x000fc40000000048 */
[----:B------:R-:W-:Y:S02]  /*16c0*/  @P2 F2FP.PACK_AB R88, RZ, R79 ;  /* 0x0000004fff58223e */ /* 0x000fe400000000ff */
[----:B------:R-:W-:Y:S02]  /*16d0*/  @P2 PRMT R74, R111, 0x7610, R74 ;  /* 0x000076106f4a2816 */ /* 0x000fe4000000004a */
[----:B------:R-:W-:Y:S02]  /*16e0*/  @P2 PRMT R75, R124, 0x7610, R75 ;  /* 0x000076107c4b2816 */ /* 0x000fe4000000004b */
[C---:B------:R-:W-:Y:S02]  /*16f0*/  @P2 LEA R80, P6, R0.reuse, c[0x0][0x250], 0x4 ;  /* 0x0000940000502a11 */ /* 0x040fe400078c20ff */
[----:B------:R-:W-:Y:S02]  /*1700*/  @P1 PRMT R69, R69, 0x5410, R85 ;  /* 0x0000541045451816 */ /* 0x000fe40000000055 */
[----:B------:R-:W-:Y:S01]  /*1710*/  @P2 PRMT R73, R73, 0x5410, R84 ;  /* 0x0000541049492816 */ /* 0x000fe20000000054 */
[----:B------:R-:W-:Y:S01]  /*1720*/  @P0 IMAD.WIDE.U32 R84, R0, R83, c[0x0][0x258] ;  /* 0x0000960000540625 */ /* 0x000fe200078e0053 */
[----:B------:R-:W-:-:S02]  /*1730*/  @P1 PRMT R68, R68, 0x5410, R90 ;  /* 0x0000541044441816 */ /* 0x000fc4000000005a */
[----:B------:R-:W-:Y:S01]  /*1740*/  @P1 PRMT R70, R70, 0x5410, R91 ;  /* 0x0000541046461816 */ /* 0x000fe2000000005b */
[----:B------:R-:W-:Y:S01]  /*1750*/  IMAD.WIDE.U32 R82, R0, R83, c[0x0][0x248] ;  /* 0x0000920000527625 */ /* 0x000fe200078e0053 */
[----:B------:R-:W-:Y:S02]  /*1760*/  @P1 PRMT R71, R71, 0x5410, R122 ;  /* 0x0000541047471816 */ /* 0x000fe4000000007a */
[----:B------:R-:W-:Y:S02]  /*1770*/  F2FP.PACK_AB R79, R79, R120 ;  /* 0x000000784f4f723e */ /* 0x000fe400000000ff */
[----:B------:R-:W-:Y:S01]  /*1780*/  @P2 PRMT R72, R72, 0x5410, R89 ;  /* 0x0000541048482816 */ /* 0x000fe20000000059 */
[----:B------:R0:W-:Y:S01]  /*1790*/  @P0 STG.E.128 [R84.64], R68 ;  /* 0x0000004454000986 */ /* 0x0001e2000c101d04 */
[----:B------:R-:W-:Y:S02]  /*17a0*/  @P2 PRMT R74, R74, 0x5410, R110 ;  /* 0x000054104a4a2816 */ /* 0x000fe4000000006e */
[----:B------:R-:W-:Y:S01]  /*17b0*/  @P2 LEA.HI.X R81, R0, c[0x0][0x254], RZ, 0x4, P6 ;  /* 0x0000950000512a11 */ /* 0x000fe200030f24ff */
[----:B------:R0:W-:Y:S01]  /*17c0*/  STG.E.128 [R82.64], R76 ;  /* 0x0000004c52007986 */ /* 0x0001e2000c101d04 */
[----:B------:R-:W-:-:S02]  /*17d0*/  @P2 PRMT R75, R75, 0x5410, R88 ;  /* 0x000054104b4b2816 */ /* 0x000fc40000000058 */
[----:B------:R-:W-:-:S03]  /*17e0*/  IADD3 R0, R0, 0x100, RZ ;  /* 0x0000010000007810 */ /* 0x000fc60007ffe0ff */
[----:B------:R0:W-:Y:S04]  /*17f0*/  @P2 STG.E.128 [R80.64], R72 ;  /* 0x0000004850002986 */ /* 0x0001e8000c101d04 */
.L_x_870:
[----:B------:R-:W-:Y:S05]  /*1800*/  BSYNC B0 ;  /* 0x0000000000007941 */ /* 0x000fea0003800000 */
.L_x_869:
        /* <DEDUP_REMOVED lines=11> */
[----:B------:R-:W-:Y:S01]  /*18c0*/  FFMA.FTZ R81, R103, R87, R86 ;  /* 0x0000005767517223 */ /* 0x000fe20000010056 */
[----:B------:R-:W-:Y:S01]  /*18d0*/  ISETP.NE.AND.EX P2, PT, RZ, c[0x0][0x254], PT, P2 ;  /* 0x00009500ff007a0c */ /* 0x000fe20003f45320 */
[----:B------:R-:W-:-:S02]  /*18e0*/  FADD.FTZ R80, R100, -R79 ;  /* 0x8000004f64507221 */ /* 0x000fc40000010000 */
[----:B------:R-:W-:Y:S02]  /*18f0*/  FADD.FTZ R82, R101, -R82 ;  /* 0x8000005265527221 */ /* 0x000fe40000010000 */
[-CC-:B------:R-:W-:Y:S02]  /*1900*/  FFMA.FTZ R88, R104, R87.reuse, R86.reuse ;  /* 0x0000005768587223 */ /* 0x180fe40000010056 */
[-CC-:B------:R-:W-:Y:S02]  /*1910*/  FFMA.FTZ R83, R107, R87.reuse, R86.reuse ;  /* 0x000000576b537223 */ /* 0x180fe40000010056 */
[----:B------:R-:W-:Y:S02]  /*1920*/  FFMA.FTZ R87, R109, R87, R86 ;  /* 0x000000576d577223 */ /* 0x000fe40000010056 */
[----:B------:R-:W-:Y:S02]  /*1930*/  FADD.FTZ R76, R96, -R77 ;  /* 0x8000004d604c7221 */ /* 0x000fe40000010000 */
[----:B------:R-:W-:-:S02]  /*1940*/  FADD.FTZ R78, R99, -R78 ;  /* 0x8000004e634e7221 */ /* 0x000fc40000010000 */
[----:B------:R-:W-:Y:S01]  /*1950*/  FADD.FTZ R84, R102, -R81 ;  /* 0x8000005166547221 */ /* 0x000fe20000010000 */
[--C-:B------:R-:W-:Y:S01]  /*1960*/  @P0 HADD2.F32 R81, -RZ, R64.reuse.H0_H0 ;  /* 0x20000040ff510230 */ /* 0x100fe20000004100 */
[C---:B-----5:R-:W-:Y:S01]  /*1970*/  FMUL.FTZ R77, R5.reuse, R80 ;  /* 0x00000050054d7220 */ /* 0x060fe20000410000 */
[----:B------:R-:W-:Y:S01]  /*1980*/  @P0 HADD2.F32 R80, -RZ, R64.H1_H1 ;  /* 0x30000040ff500230 */ /* 0x000fe20000004100 */
[----:B------:R-:W-:Y:S01]  /*1990*/  FMUL.FTZ R120, R5, R82 ;  /* 0x0000005205787220 */ /* 0x000fe20000410000 */
[----:B------:R-:W-:Y:S01]  /*19a0*/  @P0 HADD2.F32 R82, -RZ, R65.H0_H0 ;  /* 0x20000041ff520230 */ /* 0x000fe20000004100 */
[----:B------:R-:W-:Y:S02]  /*19b0*/  FADD.FTZ R88, R105, -R88 ;  /* 0x8000005869587221 */ /* 0x000fe40000010000 */
[----:B------:R-:W-:Y:S01]  /*19c0*/  FADD.FTZ R86, R106, -R83 ;  /* 0x800000536a567221 */ /* 0x000fe20000010000 */
[----:B------:R-:W-:Y:S01]  /*19d0*/  @P0 HADD2.F32 R83, -RZ, R67.H1_H1 ;  /* 0x30000043ff530230 */ /* 0x000fe20000004100 */
[----:B------:R-:W-:-:S02]  /*19e0*/  FADD.FTZ R110, R108, -R87 ;  /* 0x800000576c6e7221 */ /* 0x000fc40000010000 */
[C---:B------:R-:W-:Y:S02]  /*19f0*/  FMUL.FTZ R76, R5.reuse, R76 ;  /* 0x0000004c054c7220 */ /* 0x040fe40000410000 */
[C---:B------:R-:W-:Y:S02]  /*1a00*/  FMUL.FTZ R111, R5.reuse, R78 ;  /* 0x0000004e056f7220 */ /* 0x040fe40000410000 */
[C---:B------:R-:W-:Y:S02]  /*1a10*/  FMUL.FTZ R78, R5.reuse, R84 ;  /* 0x00000054054e7220 */ /* 0x040fe40000410000 */
[C---:B------:R-:W-:Y:S02]  /*1a20*/  FMUL.FTZ R91, R5.reuse, R88 ;  /* 0x00000058055b7220 */ /* 0x040fe40000410000 */
[C---:B------:R-:W-:Y:S02]  /*1a30*/  FMUL.FTZ R79, R5.reuse, R86 ;  /* 0x00000056054f7220 */ /* 0x040fe40000410000 */
[----:B------:R-:W-:Y:S01]  /*1a40*/  FMUL.FTZ R110, R5, R110 ;  /* 0x0000006e056e7220 */ /* 0x000fe20000410000 */
[----:B------:R-:W-:Y:S01]  /*1a50*/  @P0 HADD2.F32 R5, -RZ, R65.H1_H1 ;  /* 0x30000041ff050230 */ /* 0x000fe20000004100 */
[----:B------:R-:W-:Y:S01]  /*1a60*/  @P0 FADD.FTZ R76, R76, R81 ;  /* 0x000000514c4c0221 */ /* 0x000fe20000010000 */
[--C-:B------:R-:W-:Y:S01]  /*1a70*/  @P0 HADD2.F32 R81, -RZ, R66.reuse.H0_H0 ;  /* 0x20000042ff510230 */ /* 0x100fe20000004100 */
[----:B------:R-:W-:Y:S01]  /*1a80*/  @P0 FADD.FTZ R111, R111, R80 ;  /* 0x000000506f6f0221 */ /* 0x000fe20000010000 */
[----:B------:R-:W-:Y:S01]  /*1a90*/  @P0 HADD2.F32 R80, -RZ, R66.H1_H1 ;  /* 0x30000042ff500230 */ /* 0x000fe20000004100 */
[----:B------:R-:W-:Y:S01]  /*1aa0*/  @P0 FADD.FTZ R77, R77, R82 ;  /* 0x000000524d4d0221 */ /* 0x000fe20000010000 */
[----:B------:R-:W-:Y:S01]  /*1ab0*/  @P0 HADD2.F32 R82, -RZ, R67.H0_H0 ;  /* 0x20000043ff520230 */ /* 0x000fe20000004100 */
[----:B------:R-:W-:Y:S01]  /*1ac0*/  @P0 FADD.FTZ R120, R120, R5 ;  /* 0x0000000578780221 */ /* 0x000fe20000010000 */
[----:B------:R-:W-:Y:S01]  /*1ad0*/  @P1 F2FP.PACK_AB R86, RZ, R111 ;  /* 0x0000006fff56123e */ /* 0x000fe200000000ff */
[----:B------:R-:W-:Y:S01]  /*1ae0*/  @P0 FADD.FTZ R78, R78, R81 ;  /* 0x000000514e4e0221 */ /* 0x000fe20000010000 */
[----:B------:R-:W-:Y:S01]  /*1af0*/  @P2 F2FP.PACK_AB R81, RZ, R76 ;  /* 0x0000004cff51223e */ /* 0x000fe200000000ff */
[----:B------:R-:W-:Y:S01]  /*1b00*/  @P0 FADD.FTZ R91, R91, R80 ;  /* 0x000000505b5b0221 */ /* 0x000fe20000010000 */
[-C--:B------:R-:W-:Y:S01]  /*1b10*/  @P1 F2FP.PACK_AB R80, RZ, R77.reuse ;  /* 0x0000004dff50123e */ /* 0x080fe200000000ff */
[----:B------:R-:W-:Y:S01]  /*1b20*/  @P0 FADD.FTZ R79, R79, R82 ;  /* 0x000000524f4f0221 */ /* 0x000fe20000010000 */
[----:B------:R-:W-:Y:S01]  /*1b30*/  @P2 F2FP.PACK_AB R89, RZ, R77 ;  /* 0x0000004dff59223e */ /* 0x000fe200000000ff */
[----:B------:R-:W-:Y:S01]  /*1b40*/  @P0 FADD.FTZ R110, R110, R83 ;  /* 0x000000536e6e0221 */ /* 0x000fe20000010000 */
[----:B------:R-:W-:-:S02]  /*1b50*/  ISETP.NE.U32.AND P0, PT, RZ, c[0x0][0x258], PT ;  /* 0x00009600ff007a0c */ /* 0x000fc40003f05070 */
[-C--:B------:R-:W-:Y:S02]  /*1b60*/  @P1 F2FP.PACK_AB R84, RZ, R120.reuse ;  /* 0x00000078ff54123e */ /* 0x080fe400000000ff */
[----:B------:R-:W-:Y:S02]  /*1b70*/  ISETP.NE.AND.EX P0, PT, RZ, c[0x0][0x25c], PT, P0 ;  /* 0x00009700ff007a0c */ /* 0x000fe40003f05300 */
[----:B------:R-:W-:Y:S02]  /*1b80*/  @P2 F2FP.PACK_AB R83, RZ, R120 ;  /* 0x00000078ff53223e */ /* 0x000fe400000000ff */
[----:B------:R-:W-:Y:S02]  /*1b90*/  F2FP.PACK_AB R77, R120, R77 ;  /* 0x0000004d784d723e */ /* 0x000fe400000000ff */
[----:B------:R-:W-:Y:S02]  /*1ba0*/  @P1 F2FP.PACK_AB R82, RZ, R76 ;  /* 0x0000004cff52123e */ /* 0x000fe400000000ff */
[----:B------:R-:W-:-:S02]  /*1bb0*/  @P1 F2FP.PACK_AB R88, RZ, R78 ;  /* 0x0000004eff58123e */ /* 0x000fc400000000ff */
[-C--:B------:R-:W-:Y:S02]  /*1bc0*/  @P1 F2FP.PACK_AB R120, RZ, R79.reuse ;  /* 0x0000004fff78123e */ /* 0x080fe400000000ff */
[----:B------:R-:W-:Y:S02]  /*1bd0*/  @P2 F2FP.PACK_AB R87, RZ, R78 ;  /* 0x0000004eff57223e */ /* 0x000fe400000000ff */
[----:B------:R-:W-:Y:S02]  /*1be0*/  @P2 F2FP.PACK_AB R121, RZ, R79 ;  /* 0x0000004fff79223e */ /* 0x000fe400000000ff */
[----:B------:R-:W-:Y:S02]  /*1bf0*/  @P2 PRMT R72, R81, 0x7610, R72 ;  /* 0x0000761051482816 */ /* 0x000fe40000000048 */
[----:B------:R-:W-:Y:S02]  /*1c00*/  @P2 F2FP.PACK_AB R85, RZ, R111 ;  /* 0x0000006fff55223e */ /* 0x000fe400000000ff */
[----:B------:R-:W-:-:S02]  /*1c10*/  F2FP.PACK_AB R76, R111, R76 ;  /* 0x0000004c6f4c723e */ /* 0x000fc400000000ff */
[----:B------:R-:W-:Y:S02]  /*1c20*/  @P1 PRMT R69, R80, 0x7610, R69 ;  /* 0x0000761050451816 */ /* 0x000fe40000000045 */
[----:B------:R-:W-:Y:S02]  /*1c30*/  MOV R81, 0x10 ;  /* 0x0000001000517802 */ /* 0x000fe40000000f00 */
[----:B------:R-:W-:Y:S02]  /*1c40*/  @P1 F2FP.PACK_AB R111, RZ, R91 ;  /* 0x0000005bff6f123e */ /* 0x000fe400000000ff */
[----:B------:R-:W-:Y:S02]  /*1c50*/  @P1 F2FP.PACK_AB R5, RZ, R110 ;  /* 0x0000006eff05123e */ /* 0x000fe400000000ff */
[----:B------:R-:W-:Y:S02]  /*1c60*/  @P1 PRMT R68, R82, 0x7610, R68 ;  /* 0x0000761052441816 */ /* 0x000fe40000000044 */
[----:B------:R-:W-:-:S02]  /*1c70*/  @P2 PRMT R73, R89, 0x7610, R73 ;  /* 0x0000761059492816 */ /* 0x000fc40000000049 */
[----:B------:R-:W-:Y:S02]  /*1c80*/  @P1 PRMT R70, R88, 0x7610, R70 ;  /* 0x0000761058461816 */ /* 0x000fe40000000046 */
[----:B------:R-:W-:Y:S02]  /*1c90*/  @P1 PRMT R71, R120, 0x7610, R71 ;  /* 0x0000761078471816 */ /* 0x000fe40000000047 */
[----:B------:R-:W-:Y:S02]  /*1ca0*/  @P2 F2FP.PACK_AB R90, RZ, R91 ;  /* 0x0000005bff5a223e */ /* 0x000fe400000000ff */
[----:B------:R-:W-:Y:S02]  /*1cb0*/  F2FP.PACK_AB R78, R91, R78 ;  /* 0x0000004e5b4e723e */ /* 0x000fe400000000ff */
[----:B------:R-:W-:Y:S02]  /*1cc0*/  @P2 F2FP.PACK_AB R91, RZ, R110 ;  /* 0x0000006eff5b223e */ /* 0x000fe400000000ff */
[----:B------:R-:W-:-:S02]  /*1cd0*/  @P2 PRMT R74, R87, 0x7610, R74 ;  /* 0x00007610574a2816 */ /* 0x000fc4000000004a */
[----:B------:R-:W-:Y:S02]  /*1ce0*/  @P2 PRMT R75, R121, 0x7610, R75 ;  /* 0x00007610794b2816 */ /* 0x000fe4000000004b */
        /* <DEDUP_REMOVED lines=9> */
[----:B------:R-:W-:Y:S02]  /*1d80*/  F2FP.PACK_AB R79, R110, R79 ;  /* 0x0000004f6e4f723e */ /* 0x000fe400000000ff */
[----:B------:R-:W-:Y:S01]  /*1d90*/  @P2 PRMT R74, R74, 0x5410, R90 ;  /* 0x000054104a4a2816 */ /* 0x000fe2000000005a */
[----:B------:R0:W-:Y:S01]  /*1da0*/  @P0 STG.E.128 [R84.64], R68 ;  /* 0x0000004454000986 */ /* 0x0001e2000c101d04 */
[----:B------:R-:W-:Y:S02]  /*1db0*/  @P2 LEA.HI.X R81, R0, c[0x0][0x254], RZ, 0x4, P6 ;  /* 0x0000950000512a11 */ /* 0x000fe400030f24ff */
[----:B------:R-:W-:Y:S01]  /*1dc0*/  @P2 PRMT R75, R75, 0x5410, R91 ;  /* 0x000054104b4b2816 */ /* 0x000fe2000000005b */
[----:B------:R0:W-:Y:S04]  /*1dd0*/  STG.E.128 [R82.64], R76 ;  /* 0x0000004c52007986 */ /* 0x0001e8000c101d04 */
[----:B------:R0:W-:Y:S02]  /*1de0*/  @P2 STG.E.128 [R80.64], R72 ;  /* 0x0000004850002986 */ /* 0x0001e4000c101d04 */
.L_x_872:
[----:B------:R-:W-:Y:S05]  /*1df0*/  BSYNC B0 ;  /* 0x0000000000007941 */ /* 0x000fea0003800000 */
.L_x_871:
[----:B------:R-:W-:-:S04]  /*1e00*/  LOP3.LUT P0, RZ, R2, 0xff, RZ, 0xc0, !PT ;  /* 0x000000ff02ff7812 */ /* 0x000fc8000780c0ff */
[----:B------:R-:W-:Y:S01]  /*1e10*/  SEL R2, RZ, 0x1, P0 ;  /* 0x00000001ff027807 */ /* 0x000fe20000000000 */
[----:B0----5:R-:W-:Y:S01]  /*1e20*/  @P5 CALL.REL.NOINC `(.L_x_862) ;  /* 0x0000001000005944 */ /* 0x021fe20003c00000 */
[----:B------:R-:W-:Y:S05]  /*1e30*/  BRA `(.L_x_873) ;  /* 0xffffe46000007947 */ /* 0x000fea000383ffff */
.L_x_862:
        /* <DEDUP_REMOVED lines=22> */
.L_x_867:
[----:B------:R-:W-:Y:S01]  /*1fa0*/  HFMA2.MMA R86, -RZ, RZ, 0, 9.5367431640625e-07 ;  /* 0x00000010ff567435 */ /* 0x000fe200000001ff */
[----:B------:R-:W-:-:S02]  /*1fb0*/  MOV R79, R89 ;  /* 0x00000059004f7202 */ /* 0x000fc40000000f00 */
[----:B------:R-:W-:Y:S02]  /*1fc0*/  MOV R111, 0x1f ;  /* 0x0000001f006f7802 */ /* 0x000fe40000000f00 */
[----:B------:R-:W-:Y:S02]  /*1fd0*/  MOV R90, 0xffffffff ;  /* 0xffffffff005a7802 */ /* 0x000fe40000000f00 */
[----:B------:R-:W-:Y:S02]  /*1fe0*/  MOV R76, 0x2000 ;  /* 0x00002000004c7802 */ /* 0x000fe40000000f00 */
[----:B-----5:R-:W-:Y:S05]  /*1ff0*/  CALL.REL.NOINC `($__internal_62_$__cuda_sm70_shflsync_down_p) ;  /* 0x0000045000007944 */ /* 0x020fea0003c00000 */
[----:B-1----:R-:W-:Y:S01]  /*2000*/  MOV R78, R111 ;  /* 0x0000006f004e7202 */ /* 0x002fe20000000f00 */
[----:B0-----:R-:W-:Y:S05]  /*2010*/  BRA `(.L_x_874) ;  /* 0xffffeed000007947 */ /* 0x001fea000383ffff */
.L_x_868:
[----:B------:R-:W-:Y:S01]  /*2020*/  HFMA2.MMA R86, -RZ, RZ, 0, 9.5367431640625e-07 ;  /* 0x00000010ff567435 */ /* 0x000fe200000001ff */
[----:B------:R-:W-:Y:S02]  /*2030*/  MOV R79, R88 ;  /* 0x00000058004f7202 */ /* 0x000fe40000000f00 */
[----:B------:R-:W-:Y:S02]  /*2040*/  MOV R111, 0x1f ;  /* 0x0000001f006f7802 */ /* 0x000fe40000000f00 */
[----:B------:R-:W-:-:S02]  /*2050*/  MOV R90, 0xffffffff ;  /* 0xffffffff005a7802 */ /* 0x000fc40000000f00 */
[----:B------:R-:W-:Y:S02]  /*2060*/  MOV R76, 0x2080 ;  /* 0x00002080004c7802 */ /* 0x000fe40000000f00 */
[----:B01---5:R-:W-:Y:S05]  /*2070*/  CALL.REL.NOINC `($__internal_62_$__cuda_sm70_shflsync_down_p) ;  /* 0x000003d000007944 */ /* 0x023fea0003c00000 */
[----:B------:R-:W-:Y:S01]  /*2080*/  FADD.FTZ R89, R78, R89 ;  /* 0x000000594e597221 */ /* 0x000fe20000010000 */
[----:B0-----:R-:W-:Y:S01]  /*2090*/  HFMA2.MMA R86, -RZ, RZ, 0, 4.76837158203125e-07 ;  /* 0x00000008ff567435 */ /* 0x001fe200000001ff */
[----:B-1----:R-:W-:Y:S01]  /*20a0*/  FADD.FTZ R88, R88, R111 ;  /* 0x0000006f58587221 */ /* 0x002fe20000010000 */
[----:B------:R-:W-:Y:S02]  /*20b0*/  MOV R111, 0x1f ;  /* 0x0000001f006f7802 */ /* 0x000fe40000000f00 */
[----:B------:R-:W-:Y:S02]  /*20c0*/  MOV R90, 0xffffffff ;  /* 0xffffffff005a7802 */ /* 0x000fe40000000f00 */
[----:B------:R-:W-:Y:S02]  /*20d0*/  MOV R79, R89 ;  /* 0x00000059004f7202 */ /* 0x000fe40000000f00 */
[----:B------:R-:W-:Y:S02]  /*20e0*/  MOV R76, 0x2100 ;  /* 0x00002100004c7802 */ /* 0x000fe40000000f00 */
[----:B------:R-:W-:Y:S05]  /*20f0*/  CALL.REL.NOINC `($__internal_62_$__cuda_sm70_shflsync_down_p) ;  /* 0x0000035000007944 */ /* 0x000fea0003c00000 */
[----:B0-----:R-:W-:Y:S01]  /*2100*/  HFMA2.MMA R86, -RZ, RZ, 0, 4.76837158203125e-07 ;  /* 0x00000008ff567435 */ /* 0x001fe200000001ff */
[----:B-1----:R-:W-:-:S02]  /*2110*/  MOV R78, R111 ;  /* 0x0000006f004e7202 */ /* 0x002fc40000000f00 */
[----:B------:R-:W-:Y:S02]  /*2120*/  MOV R79, R88 ;  /* 0x00000058004f7202 */ /* 0x000fe40000000f00 */
[----:B------:R-:W-:Y:S02]  /*2130*/  MOV R111, 0x1f ;  /* 0x0000001f006f7802 */ /* 0x000fe40000000f00 */
[----:B------:R-:W-:Y:S02]  /*2140*/  MOV R90, 0xffffffff ;  /* 0xffffffff005a7802 */ /* 0x000fe40000000f00 */
[----:B------:R-:W-:Y:S02]  /*2150*/  MOV R76, 0x2170 ;  /* 0x00002170004c7802 */ /* 0x000fe40000000f00 */
[----:B------:R-:W-:Y:S05]  /*2160*/  CALL.REL.NOINC `($__internal_62_$__cuda_sm70_shflsync_down_p) ;  /* 0x000002e000007944 */ /* 0x000fea0003c00000 */
[----:B------:R-:W-:Y:S01]  /*2170*/  FADD.FTZ R89, R78, R89 ;  /* 0x000000594e597221 */ /* 0x000fe20000010000 */
[----:B0-----:R-:W-:Y:S01]  /*2180*/  HFMA2.MMA R86, -RZ, RZ, 0, 2.384185791015625e-07 ;  /* 0x00000004ff567435 */ /* 0x001fe200000001ff */
[----:B-1----:R-:W-:Y:S01]  /*2190*/  FADD.FTZ R88, R88, R111 ;  /* 0x0000006f58587221 */ /* 0x002fe20000010000 */
[----:B------:R-:W-:Y:S02]  /*21a0*/  MOV R111, 0x1f ;  /* 0x0000001f006f7802 */ /* 0x000fe40000000f00 */
[----:B------:R-:W-:-:S02]  /*21b0*/  MOV R90, 0xffffffff ;  /* 0xffffffff005a7802 */ /* 0x000fc40000000f00 */
[----:B------:R-:W-:Y:S02]  /*21c0*/  MOV R79, R89 ;  /* 0x00000059004f7202 */ /* 0x000fe40000000f00 */
[----:B------:R-:W-:Y:S02]  /*21d0*/  MOV R76, 0x21f0 ;  /* 0x000021f0004c7802 */ /* 0x000fe40000000f00 */
[----:B------:R-:W-:Y:S05]  /*21e0*/  CALL.REL.NOINC `($__internal_62_$__cuda_sm70_shflsync_down_p) ;  /* 0x0000026000007944 */ /* 0x000fea0003c00000 */
[----:B0-----:R-:W-:Y:S01]  /*21f0*/  HFMA2.MMA R86, -RZ, RZ, 0, 2.384185791015625e-07 ;  /* 0x00000004ff567435 */ /* 0x001fe200000001ff */
[----:B-1----:R-:W-:Y:S02]  /*2200*/  MOV R78, R111 ;  /* 0x0000006f004e7202 */ /* 0x002fe40000000f00 */
[----:B------:R-:W-:Y:S02]  /*2210*/  MOV R79, R88 ;  /* 0x00000058004f7202 */ /* 0x000fe40000000f00 */
[----:B------:R-:W-:Y:S02]  /*2220*/  MOV R111, 0x1f ;  /* 0x0000001f006f7802 */ /* 0x000fe40000000f00 */
[----:B------:R-:W-:Y:S02]  /*2230*/  MOV R90, 0xffffffff ;  /* 0xffffffff005a7802 */ /* 0x000fe40000000f00 */
[----:B------:R-:W-:-:S02]  /*2240*/  MOV R76, 0x2260 ;  /* 0x00002260004c7802 */ /* 0x000fc40000000f00 */
[----:B------:R-:W-:Y:S05]  /*2250*/  CALL.REL.NOINC `($__internal_62_$__cuda_sm70_shflsync_down_p) ;  /* 0x000001f000007944 */ /* 0x000fea0003c00000 */
[----:B------:R-:W-:Y:S01]  /*2260*/  FADD.FTZ R89, R78, R89 ;  /* 0x000000594e597221 */ /* 0x000fe20000010000 */
[----:B0-----:R-:W-:Y:S01]  /*2270*/  HFMA2.MMA R86, -RZ, RZ, 0, 1.1920928955078125e-07 ;  /* 0x00000002ff567435 */ /* 0x001fe200000001ff */
[----:B-1----:R-:W-:Y:S01]  /*2280*/  FADD.FTZ R82, R88, R111 ;  /* 0x0000006f58527221 */ /* 0x002fe20000010000 */
[----:B------:R-:W-:-:S02]  /*2290*/  MOV R111, 0x1f ;  /* 0x0000001f006f7802 */ /* 0x000fc40000000f00 */
[----:B------:R-:W-:Y:S02]  /*22a0*/  MOV R90, 0xffffffff ;  /* 0xffffffff005a7802 */ /* 0x000fe40000000f00 */
[----:B------:R-:W-:Y:S02]  /*22b0*/  MOV R79, R89 ;  /* 0x00000059004f7202 */ /* 0x000fe40000000f00 */
[----:B------:R-:W-:Y:S02]  /*22c0*/  MOV R76, 0x22e0 ;  /* 0x000022e0004c7802 */ /* 0x000fe40000000f00 */
[----:B------:R-:W-:Y:S05]  /*22d0*/  CALL.REL.NOINC `($__internal_62_$__cuda_sm70_shflsync_down_p) ;  /* 0x0000017000007944 */ /* 0x000fea0003c00000 */
[----:B0-----:R-:W-:Y:S01]  /*22e0*/  HFMA2.MMA R86, -RZ, RZ, 0, 1.1920928955078125e-07 ;  /* 0x00000002ff567435 */ /* 0x001fe200000001ff */
[----:B-1----:R-:W-:Y:S02]  /*22f0*/  MOV R78, R111 ;  /* 0x0000006f004e7202 */ /* 0x002fe40000000f00 */
[----:B------:R-:W-:Y:S02]  /*2300*/  MOV R79, R82 ;  /* 0x00000052004f7202 */ /* 0x000fe40000000f00 */
[----:B------:R-:W-:Y:S02]  /*2310*/  MOV R111, 0x1f ;  /* 0x0000001f006f7802 */ /* 0x000fe40000000f00 */
[----:B------:R-:W-:-:S02]  /*2320*/  MOV R90, 0xffffffff ;  /* 0xffffffff005a7802 */ /* 0x000fc40000000f00 */
[----:B------:R-:W-:Y:S02]  /*2330*/  MOV R76, 0x2350 ;  /* 0x00002350004c7802 */ /* 0x000fe40000000f00 */
[----:B------:R-:W-:Y:S05]  /*2340*/  CALL.REL.NOINC `($__internal_62_$__cuda_sm70_shflsync_down_p) ;  /* 0x0000010000007944 */ /* 0x000fea0003c00000 */
[----:B------:R-:W-:Y:S01]  /*2350*/  FADD.FTZ R80, R78, R89 ;  /* 0x000000594e507221 */ /* 0x000fe20000010000 */
[----:B0-----:R-:W-:Y:S01]  /*2360*/  HFMA2.MMA R86, -RZ, RZ, 0, 5.9604644775390625e-08 ;  /* 0x00000001ff567435 */ /* 0x001fe200000001ff */
[----:B-1----:R-:W-:Y:S01]  /*2370*/  FADD.FTZ R82, R82, R111 ;  /* 0x0000006f52527221 */ /* 0x002fe20000010000 */
[----:B------:R-:W-:Y:S02]  /*2380*/  MOV R111, 0x1f ;  /* 0x0000001f006f7802 */ /* 0x000fe40000000f00 */
[----:B------:R-:W-:Y:S02]  /*2390*/  MOV R90, 0xffffffff ;  /* 0xffffffff005a7802 */ /* 0x000fe40000000f00 */
[----:B------:R-:W-:Y:S02]  /*23a0*/  MOV R79, R80 ;  /* 0x00000050004f7202 */ /* 0x000fe40000000f00 */
[----:B------:R-:W-:Y:S02]  /*23b0*/  MOV R76, 0x23d0 ;  /* 0x000023d0004c7802 */ /* 0x000fe40000000f00 */
[----:B------:R-:W-:Y:S05]  /*23c0*/  CALL.REL.NOINC `($__internal_62_$__cuda_sm70_shflsync_down_p) ;  /* 0x0000008000007944 */ /* 0x000fea0003c00000 */
[----:B0-----:R-:W-:Y:S01]  /*23d0*/  HFMA2.MMA R86, -RZ, RZ, 0, 5.9604644775390625e-08 ;  /* 0x00000001ff567435 */ /* 0x001fe200000001ff */
[----:B-1----:R-:W-:-:S02]  /*23e0*/  MOV R83, R111 ;  /* 0x0000006f00537202 */ /* 0x002fc40000000f00 */
[----:B------:R-:W-:Y:S02]  /*23f0*/  MOV R79, R82 ;  /* 0x00000052004f7202 */ /* 0x000fe40000000f00 */
[----:B------:R-:W-:Y:S02]  /*2400*/  MOV R111, 0x1f ;  /* 0x0000001f006f7802 */ /* 0x000fe40000000f00 */
[----:B------:R-:W-:Y:S02]  /*2410*/  MOV R90, 0xffffffff ;  /* 0xffffffff005a7802 */ /* 0x000fe40000000f00 */
[----:B------:R-:W-:Y:S02]  /*2420*/  MOV R76, 0x2440 ;  /* 0x00002440004c7802 */ /* 0x000fe40000000f00 */
[----:B------:R-:W-:Y:S05]  /*2430*/  CALL.REL.NOINC `($__internal_62_$__cuda_sm70_shflsync_down_p) ;  /* 0x0000001000007944 */ /* 0x000fea0003c00000 */
[----:B01----:R-:W-:Y:S05]  /*2440*/  BRA `(.L_x_875) ;  /* 0xffffebc000007947 */ /* 0x003fea000383ffff */
        .weak           $__internal_62_$__cuda_sm70_shflsync_down_p
        .type           $__internal_62_$__cuda_sm70_shflsync_down_p,@function
        .size           $__internal_62_$__cuda_sm70_shflsync_down_p,(.L_x_1825 - $__internal_62_$__cuda_sm70_shflsync_down_p)
$__internal_62_$__cuda_sm70_shflsync_down_p:
[----:B------:R-:W-:Y:S01]  /*2450*/  HFMA2.MMA R77, -RZ, RZ, 0, 0 ;  /* 0x00000000ff4d7435 */ /* 0x000fe200000001ff */
[----:B------:R-:W-:Y:S04]  /*2460*/  WARPSYNC R90 ;  /* 0x0000005a00007348 */ /* 0x000fe80003800000 */
[----:B------:R0:W1:Y:S01]  /*2470*/  SHFL.DOWN PT, R111, R79, R86, R111 ;  /* 0x080000564f6f7389 */ /* 0x00006200000e006f */
[----:B------:R-:W-:Y:S05]  /*2480*/  RET.REL.NODEC R76 `(_ZN10layer_norm31ln_parallel_residual_bwd_kernelINS_13Kernel_traitsIf6__halfS2_S2_fjLj4096ELj1ELj1ELj8ELj16ENS_18Kernel_traits_baseILj4096EfS2_S2_S2_fjLj256EEEEELb0ELb1ELb0EEEvNS_9BwdParamsE) ;  /* 0xffffdb704c007950 */ /* 0x000fea0003c3ffff */
.L_x_876:
        /* <DEDUP_REMOVED lines=15> */
.L_x_1825:


//--------------------- .text._ZN10layer_norm31ln_parallel_residual_bwd_kernelINS_13Kernel_traitsIf6__halfS2_S2_fjLj4096ELj1ELj1ELj8ELj16ENS_18Kernel_traits_baseILj4096EfS2_S2_S2_fjLj256EEEEELb0ELb1ELb1EEEvNS_9BwdParamsE --------------------------
	.section	.text._ZN10layer_norm31ln_parallel_residual_bwd_kernelINS_13Kernel_traitsIf6__halfS2_S2_fjLj4096ELj1ELj1ELj8ELj16ENS_18Kernel_traits_baseILj4096EfS2_S2_S2_fjLj256EEEEELb0ELb1ELb1EEEvNS_9BwdParamsE,"ax",@progbits
	.sectioninfo	@"SHI_REGISTERS=126"
	.align	128
        .global         _ZN10layer_norm31ln_parallel_residual_bwd_kernelINS_13Kernel_traitsIf6__halfS2_S2_fjLj4096ELj1ELj1ELj8ELj16ENS_18Kernel_traits_baseILj4096EfS2_S2_S2_fjLj256EEEEELb0ELb1ELb1EEEvNS_9BwdParamsE
        .type           _ZN10layer_norm31ln_parallel_residual_bwd_kernelINS_13Kernel_traitsIf6__halfS2_S2_fjLj4096ELj1ELj1ELj8ELj16ENS_18Kernel_traits_baseILj4096EfS2_S2_S2_fjLj256EEEEELb0ELb1ELb1EEEvNS_9BwdParamsE,@function
        .size           _ZN10layer_norm31ln_parallel_residual_bwd_kernelINS_13Kernel_traitsIf6__halfS2_S2_fjLj4096ELj1ELj1ELj8ELj16ENS_18Kernel_traits_baseILj4096EfS2_S2_S2_fjLj256EEEEELb0ELb1ELb1EEEvNS_9BwdParamsE,(.L_x_1826 - _ZN10layer_norm31ln_parallel_residual_bwd_kernelINS_13Kernel_traitsIf6__halfS2_S2_fjLj4096ELj1ELj1ELj8ELj16ENS_18Kernel_traits_baseILj4096EfS2_S2_S2_fjLj256EEEEELb0ELb1ELb1EEEvNS_9BwdParamsE)
        .other          _ZN10layer_norm31ln_parallel_residual_bwd_kernelINS_13Kernel_traitsIf6__halfS2_S2_fjLj4096ELj1ELj1ELj8ELj16ENS_18Kernel_traits_baseILj4096EfS2_S2_S2_fjLj256EEEEELb0ELb1ELb1EEEvNS_9BwdParamsE,@"STO_CUDA_ENTRY STV_DEFAULT"
_ZN10layer_norm31ln_parallel_residual_bwd_kernelINS_13Kernel_traitsIf6__halfS2_S2_fjLj4096ELj1ELj1ELj8ELj16ENS_18Kernel_traits_baseILj4096EfS2_S2_S2_fjLj256EEEEELb0ELb1ELb1EEEvNS_9BwdParamsE:
.text._ZN10layer_norm31ln_parallel_residual_bwd_kernelINS_13Kernel_traitsIf6__halfS2_S2_fjLj4096ELj1ELj1ELj8ELj16ENS_18Kernel_traits_baseILj4096EfS2_S2_S2_fjLj256EEEEELb0ELb1ELb1EEEvNS_9BwdParamsE:
        /* <DEDUP_REMOVED lines=25> */
.L_x_877:
        /* <DEDUP_REMOVED lines=24> */
.L_x_882:
        /* <DEDUP_REMOVED lines=8> */
[----:B------:R-:W2:Y:S01]  /*0390*/  LDG.E R94, [R94.64] ;  /* 0x000000045e5e7981 */ /* 0x000ea2000c1e1900 */
[C---:B------:R-:W-:Y:S01]  /*03a0*/  IADD3 R88, R91.reuse, 0x100, RZ ;  /* 0x000001005b587810 */ /* 0x040fe20007ffe0ff */
[-C--:B------:R-:W-:Y:S02]  /*03b0*/  IMAD.WIDE.U32 R40, R91, R52.reuse, c[0x0][0x208] ;  /* 0x000082005b287625 */ /* 0x080fe400078e0034 */
[----:B------:R-:W3:Y:S02]  /*03c0*/  LDG.E.128 R36, [R36.64] ;  /* 0x0000000424247981 */ /* 0x000ee4000c1e1d00 */
[----:B------:R-:W-:Y:S02]  /*03d0*/  IMAD.WIDE R82, R90, R83, c[0x0][0x1a8] ;  /* 0x00006a005a527625 */ /* 0x000fe400078e0253 */
[----:B------:R-:W4:Y:S02]  /*03e0*/  LDG.E.128 R40, [R40.64] ;  /* 0x0000000428287981 */ /* 0x000f24000c1e1d00 */
[----:B------:R-:W-:-:S02]  /*03f0*/  IMAD.WIDE.U32 R44, R88, R52, c[0x0][0x188] ;  /* 0x00006200582c7625 */ /* 0x000fc400078e0034 */
[----:B------:R0:W4:Y:S04]  /*0400*/  LDG.E R82, [R82.64] ;  /* 0x0000000452527981 */ /* 0x000128000c1e1900 */
[----:B------:R-:W4:Y:S01]  /*0410*/  LDG.E.128 R44, [R44.64] ;  /* 0x000000042c2c7981 */ /* 0x000f22000c1e1d00 */
[----:B------:R-:W-:-:S06]  /*0420*/  IMAD.WIDE.U32 R48, R88, R52, c[0x0][0x208] ;  /* 0x0000820058307625 */ /* 0x000fcc00078e0034 */
[----:B------:R-:W4:Y:S01]  /*0430*/  LDG.E.128 R48, [R48.64] ;  /* 0x0000000430307981 */ /* 0x000f22000c1e1d00 */
[----:B------:R-:W-:Y:S01]  /*0440*/  ISETP.NE.U32.AND P1, PT, RZ, c[0x0][0x218], PT ;  /* 0x00008600ff007a0c */ /* 0x000fe20003f25070 */
[----:B------:R-:W-:-:S03]  /*0450*/  ULDC.U8 UR6, c[0x0][0x1f0] ;  /* 0x00007c0000067ab9 */ /* 0x000fc60000000000 */
[----:B------:R-:W-:Y:S02]  /*0460*/  ISETP.NE.AND.EX P1, PT, RZ, c[0x0][0x21c], PT, P1 ;  /* 0x00008700ff007a0c */ /* 0x000fe40003f25310 */
[----:B------:R-:W-:-:S11]  /*0470*/  ISETP.NE.AND P0, PT, RZ, UR6, PT ;  /* 0x00000006ff007c0c */ /* 0x000fd6000bf05270 */
[----:B------:R-:W-:-:S05]  /*0480*/  @P1 IMAD.WIDE.U32 R2, R91, R52, c[0x0][0x218] ;  /* 0x000086005b021625 */ /* 0x000fca00078e0034 */
[----:B-----5:R1:W5:Y:S01]  /*0490*/  @P1 LDG.E.128 R20, [R2.64] ;  /* 0x0000000402141981 */ /* 0x020362000c1e1d00 */
[----:B------:R-:W-:-:S05]  /*04a0*/  @P1 IMAD.WIDE.U32 R52, R88, R52, c[0x0][0x218] ;  /* 0x0000860058341625 */ /* 0x000fca00078e0034 */
[----:B------:R0:W5:Y:S01]  /*04b0*/  @P1 LDG.E.128 R24, [R52.64] ;  /* 0x0000000434181981 */ /* 0x000162000c1e1d00 */
[----:B------:R-:W-:Y:S02]  /*04c0*/  IADD3 R90, R90, c[0x0][0x160], RZ ;  /* 0x000058005a5a7a10 */ /* 0x000fe40007ffe0ff */
[----:B------:R-:W-:Y:S02]  /*04d0*/  LOP3.LUT P4, RZ, R0, 0x1f, RZ, 0xc0, !PT ;  /* 0x0000001f00ff7812 */ /* 0x000fe4000788c0ff */
[----:B------:R-:W-:Y:S02]  /*04e0*/  ISETP.GE.AND P2, PT, R90, c[0x0][0x164], PT ;  /* 0x000059005a007a0c */ /* 0x000fe40003f46270 */
[----:B--2---:R-:W-:Y:S01]  /*04f0*/  FSEL R94, R94, RZ, !P0 ;  /* 0x000000ff5e5e7208 */ /* 0x004fe20004000000 */
[----:B---3--:R-:W-:Y:S02]  /*0500*/  HADD2.F32 R93, -RZ, R36.H0_H0 ;  /* 0x20000024ff5d7230 */ /* 0x008fe40000004100 */
[----:B------:R-:W-:-:S03]  /*0510*/  HADD2.F32 R107, -RZ, R39.H1_H1 ;  /* 0x30000027ff6b7230 */ /* 0x000fc60000004100 */
[C---:B0-----:R-:W-:Y:S01]  /*0520*/  FADD.FTZ R83, -R94.reuse, R93 ;  /* 0x0000005d5e537221 */ /* 0x041fe20000010100 */
[----:B------:R-:W-:Y:S01]  /*0530*/  HADD2.F32 R95, -RZ, R37.H0_H0 ;  /* 0x20000025ff5f7230 */ /* 0x000fe20000004100 */
[----:B------:R-:W-:Y:S01]  /*0540*/  FADD.FTZ R107, -R94, R107 ;  /* 0x0000006b5e6b7221 */ /* 0x000fe20000010100 */
[----:B----4-:R-:W-:Y:S01]  /*0550*/  HADD2.F32 R118, -RZ, R40.H0_H0 ;  /* 0x20000028ff767230 */ /* 0x010fe20000004100 */
[----:B------:R-:W-:Y:S01]  /*0560*/  FMUL.FTZ R120, R82, R83 ;  /* 0x0000005352787220 */ /* 0x000fe20000410000 */
[----:B------:R-:W-:Y:S02]  /*0570*/  HADD2.F32 R36, -RZ, R36.H1_H1 ;  /* 0x30000024ff247230 */ /* 0x000fe40000004100 */
[----:B------:R-:W-:Y:S01]  /*0580*/  HADD2.F32 R106, -RZ, R43.H0_H0 ;  /* 0x2000002bff6a7230 */ /* 0x000fe20000004100 */
[----:B------:R-:W-:Y:S01]  /*0590*/  FADD.FTZ R117, -R94, R95 ;  /* 0x0000005f5e757221 */ /* 0x000fe20000010100 */
[----:B------:R-:W-:Y:S01]  /*05a0*/  HADD2.F32 R37, -RZ, R37.H1_H1 ;  /* 0x30000025ff257230 */ /* 0x000fe20000004100 */
[----:B------:R-:W-:Y:S01]  /*05b0*/  FADD.FTZ R87, R118, R87 ;  /* 0x0000005776577221 */ /* 0x000fe20000010000 */
[----:B------:R-:W-:Y:S01]  /*05c0*/  HADD2.F32 R43, -RZ, R43.H1_H1 ;  /* 0x3000002bff2b7230 */ /* 0x000fe20000004100 */
[-C--:B------:R-:W-:Y:S01]  /*05d0*/  FFMA.FTZ R89, R120, R118.reuse, R89 ;  /* 0x0000007678597223 */ /* 0x080fe20000010059 */
[----:B------:R-:W-:Y:S01]  /*05e0*/  HADD2.F32 R40, -RZ, R40.H1_H1 ;  /* 0x30000028ff287230 */ /* 0x000fe20000004100 */
[----:B------:R-:W-:Y:S01]  /*05f0*/  FMUL.FTZ R107, R82, R107 ;  /* 0x0000006b526b7220 */ /* 0x000fe20000410000 */
[----:B-1----:R-:W-:Y:S01]  /*0600*/  HADD2.F32 R2, -RZ, R44.H0_H0 ;  /* 0x2000002cff027230 */ /* 0x002fe20000004100 */
[----:B------:R-:W-:Y:S01]  /*0610*/  FMUL.FTZ R118, R16, R118 ;  /* 0x0000007610767220 */ /* 0x000fe20000410000 */
[--C-:B------:R-:W-:Y:S01]  /*0620*/  HADD2.F32 R113, -RZ, R38.reuse.H0_H0 ;  /* 0x20000026ff717230 */ /* 0x100fe20000004100 */
[C---:B------:R-:W-:Y:S01]  /*0630*/  FADD.FTZ R119, -R94.reuse, R36 ;  /* 0x000000245e777221 */ /* 0x040fe20000010100 */
[----:B------:R-:W-:Y:S01]  /*0640*/  HADD2.F32 R111, -RZ, R38.H1_H1 ;  /* 0x30000026ff6f7230 */ /* 0x000fe20000004100 */
[----:B------:R-:W-:Y:S01]  /*0650*/  FADD.FTZ R115, -R94, R37 ;  /* 0x000000255e737221 */ /* 0x000fe20000010100 */
[----:B------:R-:W-:Y:S01]  /*0660*/  HADD2.F32 R114, -RZ, R41.H0_H0 ;  /* 0x20000029ff727230 */ /* 0x000fe20000004100 */
[----:B------:R-:W-:Y:S01]  /*0670*/  FMUL.FTZ R117, R82, R117 ;  /* 0x0000007552757220 */ /* 0x000fe20000410000 */
[--C-:B------:R-:W-:Y:S01]  /*0680*/  HADD2.F32 R38, -RZ, R47.reuse.H0_H0 ;  /* 0x2000002fff267230 */ /* 0x100fe20000004100 */
[----:B------:R-:W-:Y:S01]  /*0690*/  FADD.FTZ R64, R43, R64 ;  /* 0x000000402b407221 */ /* 0x000fe20000010000 */
[----:B------:R-:W-:Y:S01]  /*06a0*/  HADD2.F32 R121, -RZ, R47.H1_H1 ;  /* 0x3000002fff797230 */ /* 0x000fe20000004100 */
[----:B------:R-:W-:-:S02]  /*06b0*/  FFMA.FTZ R76, R107, R43, R76 ;  /* 0x0000002b6b4c7223 */ /* 0x000fc4000001004c */
[----:B------:R-:W-:Y:S02]  /*06c0*/  FMUL.FTZ R105, R15, R43 ;  /* 0x0000002b0f697220 */ /* 0x000fe40000410000 */
[----:B------:R-:W-:Y:S02]  /*06d0*/  FADD.FTZ R47, -R94, R2 ;  /* 0x000000025e2f7221 */ /* 0x000fe40000010100 */
[----:B------:R-:W-:Y:S02]  /*06e0*/  FMUL.FTZ R116, R17, R40 ;  /* 0x0000002811747220 */ /* 0x000fe40000410000 */
[----:B------:R-:W-:Y:S01]  /*06f0*/  FADD.FTZ R43, RZ, R118 ;  /* 0x00000076ff2b7221 */ /* 0x000fe20000010000 */
[----:B------:R-:W-:Y:S01]  /*0700*/  HADD2.F32 R112, -RZ, R41.H1_H1 ;  /* 0x30000029ff707230 */ /* 0x000fe20000004100 */
[----:B------:R-:W-:Y:S02]  /*0710*/  FMUL.FTZ R119, R82, R119 ;  /* 0x0000007752777220 */ /* 0x000fe40000410000 */
[----:B------:R-:W-:-:S02]  /*0720*/  FFMA.FTZ R2, R120, R118, RZ ;  /* 0x0000007678027223 */ /* 0x000fc400000100ff */
[----:B------:R-:W-:Y:S02]  /*0730*/  FADD.FTZ R113, -R94, R113 ;  /* 0x000000715e717221 */ /* 0x000fe40000010100 */
[----:B------:R-:W-:Y:S02]  /*0740*/  FADD.FTZ R81, R114, R81 ;  /* 0x0000005172517221 */ /* 0x000fe40000010000 */
[----:B------:R-:W-:Y:S02]  /*0750*/  FMUL.FTZ R115, R82, R115 ;  /* 0x0000007352737220 */ /* 0x000fe40000410000 */
[-C--:B------:R-:W-:Y:S02]  /*0760*/  FFMA.FTZ R84, R117, R114.reuse, R84 ;  /* 0x0000007275547223 */ /* 0x080fe40000010054 */
[----:B------:R-:W-:Y:S02]  /*0770*/  FMUL.FTZ R114, R18, R114 ;  /* 0x0000007212727220 */ /* 0x000fe40000410000 */
[----:B------:R-:W-:Y:S01]  /*0780*/  FADD.FTZ R43, R43, R116 ;  /* 0x000000742b2b7221 */ /* 0x000fe20000010000 */
[----:B------:R-:W-:Y:S01]  /*0790*/  HADD2.F32 R109, -RZ, R39.H0_H0 ;  /* 0x20000027ff6d7230 */ /* 0x000fe20000004100 */
[----:B------:R-:W-:Y:S01]  /*07a0*/  FFMA.FTZ R2, R119, R116, R2 ;  /* 0x0000007477027223 */ /* 0x000fe20000010002 */
[----:B------:R-:W-:Y:S01]  /*07b0*/  HADD2.F32 R110, -RZ, R42.H0_H0 ;  /* 0x2000002aff6e7230 */ /* 0x000fe20000004100 */
[----:B------:R-:W-:-:S02]  /*07c0*/  FADD.FTZ R79, R112, R79 ;  /* 0x0000004f704f7221 */ /* 0x000fc40000010000 */
[----:B------:R-:W-:Y:S02]  /*07d0*/  FMUL.FTZ R113, R82, R113 ;  /* 0x0000007152717220 */ /* 0x000fe40000410000 */
[-C--:B------:R-:W-:Y:S02]  /*07e0*/  FFMA.FTZ R80, R115, R112.reuse, R80 ;  /* 0x0000007073507223 */ /* 0x080fe40000010050 */
[----:B------:R-:W-:Y:S02]  /*07f0*/  FMUL.FTZ R112, R19, R112 ;  /* 0x0000007013707220 */ /* 0x000fe40000410000 */
[----:B------:R-:W-:Y:S02]  /*0800*/  FADD.FTZ R43, R43, R114 ;  /* 0x000000722b2b7221 */ /* 0x000fe40000010000 */
[----:B------:R-:W-:Y:S01]  /*0810*/  FFMA.FTZ R2, R117, R114, R2 ;  /* 0x0000007275027223 */ /* 0x000fe20000010002 */
[----:B------:R-:W-:Y:S01]  /*0820*/  HADD2.F32 R42, -RZ, R42.H1_H1 ;  /* 0x3000002aff2a7230 */ /* 0x000fe20000004100 */
[----:B------:R-:W-:-:S02]  /*0830*/  FADD.FTZ R109, -R94, R109 ;  /* 0x0000006d5e6d7221 */ /* 0x000fc40000010100 */
[----:B------:R-:W-:Y:S02]  /*0840*/  FADD.FTZ R65, R110, R65 ;  /* 0x000000416e417221 */ /* 0x000fe40000010000 */
[-C--:B------:R-:W-:Y:S02]  /*0850*/  FFMA.FTZ R77, R113, R110.reuse, R77 ;  /* 0x0000006e714d7223 */ /* 0x080fe4000001004d */
[----:B------:R-:W-:Y:S02]  /*0860*/  FMUL.FTZ R110, R12, R110 ;  /* 0x0000006e0c6e7220 */ /* 0x000fe40000410000 */
[----:B------:R-:W-:Y:S02]  /*0870*/  FADD.FTZ R43, R43, R112 ;  /* 0x000000702b2b7221 */ /* 0x000fe40000010000 */
[----:B------:R-:W-:Y:S02]  /*0880*/  FADD.FTZ R111, -R94, R111 ;  /* 0x0000006f5e6f7221 */ /* 0x000fe40000010100 */
[----:B------:R-:W-:-:S02]  /*0890*/  FFMA.FTZ R2, R115, R112, R2 ;  /* 0x0000007073027223 */ /* 0x000fc40000010002 */
[C---:B------:R-:W-:Y:S02]  /*08a0*/  FMUL.FTZ R109, R82.reuse, R109 ;  /* 0x0000006d526d7220 */ /* 0x040fe40000410000 */
[----:B------:R-:W-:Y:S02]  /*08b0*/  FMUL.FTZ R108, R13, R42 ;  /* 0x0000002a0d6c7220 */ /* 0x000fe40000410000 */
[----:B------:R-:W-:Y:S02]  /*08c0*/  FADD.FTZ R43, R43, R110 ;  /* 0x0000006e2b2b7221 */ /* 0x000fe40000010000 */
[----:B------:R-:W-:Y:S02]  /*08d0*/  FMUL.FTZ R111, R82, R111 ;  /* 0x0000006f526f7220 */ /* 0x000fe40000410000 */
[----:B------:R-:W-:Y:S01]  /*08e0*/  FFMA.FTZ R2, R113, R110, R2 ;  /* 0x0000006e71027223 */ /* 0x000fe20000010002 */
[----:B------:R-:W-:Y:S01]  /*08f0*/  HADD2.F32 R44, -RZ, R44.H1_H1 ;  /* 0x3000002cff2c7230 */ /* 0x000fe20000004100 */
[----:B------:R-:W-:-:S02]  /*0900*/  FADD.FTZ R63, R106, R63 ;  /* 0x0000003f6a3f7221 */ /* 0x000fc40000010000 */
[-C--:B------:R-:W-:Y:S02]  /*0910*/  FFMA.FTZ R75, R109, R106.reuse, R75 ;  /* 0x0000006a6d4b7223 */ /* 0x080fe4000001004b */
[----:B------:R-:W-:Y:S02]  /*0920*/  FMUL.FTZ R106, R14, R106 ;  /* 0x0000006a0e6a7220 */ /* 0x000fe40000410000 */
[----:B------:R-:W-:Y:S01]  /*0930*/  FADD.FTZ R43, R43, R108 ;  /* 0x0000006c2b2b7221 */ /* 0x000fe20000010000 */
[----:B------:R-:W-:Y:S01]  /*0940*/  HADD2.F32 R3, -RZ, R46.H0_H0 ;  /* 0x2000002eff037230 */ /* 0x000fe20000004100 */
[----:B------:R-:W-:Y:S01]  /*0950*/  FFMA.FTZ R2, R111, R108, R2 ;  /* 0x0000006c6f027223 */ /* 0x000fe20000010002 */
[----:B------:R-:W-:Y:S01]  /*0960*/  HADD2.F32 R103, -RZ, R48.H0_H0 ;  /* 0x20000030ff677230 */ /* 0x000fe20000004100 */
[----:B------:R-:W-:Y:S01]  /*0970*/  FMUL.FTZ R104, R82, R47 ;  /* 0x0000002f52687220 */ /* 0x000fe20000410000 */
[--C-:B------:R-:W-:Y:S01]  /*0980*/  HADD2.F32 R41, -RZ, R45.reuse.H0_H0 ;  /* 0x2000002dff297230 */ /* 0x100fe20000004100 */
[----:B------:R-:W-:Y:S01]  /*0990*/  FADD.FTZ R36, R43, R106 ;  /* 0x0000006a2b247221 */ /* 0x000fe20000010000 */
[----:B------:R-:W-:Y:S01]  /*09a0*/  HADD2.F32 R39, -RZ, R45.H1_H1 ;  /* 0x3000002dff277230 */ /* 0x000fe20000004100 */
[----:B------:R-:W-:-:S02]  /*09b0*/  FADD.FTZ R45, -R94, R44 ;  /* 0x0000002c5e2d7221 */ /* 0x000fc40000010100 */
[----:B------:R-:W-:Y:S01]  /*09c0*/  FFMA.FTZ R2, R109, R106, R2 ;  /* 0x0000006a6d027223 */ /* 0x000fe20000010002 */
[----:B------:R-:W-:Y:S01]  /*09d0*/  HADD2.F32 R101, -RZ, R48.H1_H1 ;  /* 0x30000030ff657230 */ /* 0x000fe20000004100 */
[----:B------:R-:W-:Y:S02]  /*09e0*/  FADD.FTZ R37, -R94, R3 ;  /* 0x000000035e257221 */ /* 0x000fe40000010100 */
[----:B------:R-:W-:Y:S02]  /*09f0*/  FADD.FTZ R61, R103, R61 ;  /* 0x0000003d673d7221 */ /* 0x000fe40000010000 */
[----:B------:R-:W-:Y:S02]  /*0a00*/  FFMA.FTZ R73, R104, R103, R73 ;  /* 0x0000006768497223 */ /* 0x000fe40000010049 */
[C---:B------:R-:W-:Y:S02]  /*0a10*/  FADD.FTZ R41, -R94.reuse, R41 ;  /* 0x000000295e297221 */ /* 0x040fe40000010100 */
[----:B------:R-:W-:-:S02]  /*0a20*/  FADD.FTZ R3, -R94, R38 ;  /* 0x000000265e037221 */ /* 0x000fc40000010100 */
[----:B------:R-:W-:Y:S02]  /*0a30*/  FMUL.FTZ R103, R8, R103 ;  /* 0x0000006708677220 */ /* 0x000fe40000410000 */
[----:B------:R-:W-:Y:S02]  /*0a40*/  FMUL.FTZ R102, R82, R45 ;  /* 0x0000002d52667220 */ /* 0x000fe40000410000 */
[----:B------:R-:W-:Y:S02]  /*0a50*/  FADD.FTZ R36, R36, R105 ;  /* 0x0000006924247221 */ /* 0x000fe40000010000 */
[----:B------:R-:W-:Y:S01]  /*0a60*/  FFMA.FTZ R38, R107, R105, R2 ;  /* 0x000000696b267223 */ /* 0x000fe20000010002 */
[----:B------:R-:W-:Y:S01]  /*0a70*/  HADD2.F32 R99, -RZ, R49.H0_H0 ;  /* 0x20000031ff637230 */ /* 0x000fe20000004100 */
[----:B------:R-:W-:Y:S02]  /*0a80*/  FADD.FTZ R62, R101, R62 ;  /* 0x0000003e653e7221 */ /* 0x000fe40000010000 */
[----:B------:R-:W-:-:S02]  /*0a90*/  FFMA.FTZ R74, R102, R101, R74 ;  /* 0x00000065664a7223 */ /* 0x000fc4000001004a */
[----:B------:R-:W-:Y:S02]  /*0aa0*/  FMUL.FTZ R100, R82, R41 ;  /* 0x0000002952647220 */ /* 0x000fe40000410000 */
[----:B------:R-:W-:Y:S02]  /*0ab0*/  FADD.FTZ R2, R36, R103 ;  /* 0x0000006724027221 */ /* 0x000fe40000010000 */
[----:B------:R-:W-:Y:S02]  /*0ac0*/  FMUL.FTZ R101, R9, R101 ;  /* 0x0000006509657220 */ /* 0x000fe40000410000 */
[----:B------:R-:W-:Y:S01]  /*0ad0*/  FFMA.FTZ R36, R104, R103, R38 ;  /* 0x0000006768247223 */ /* 0x000fe20000010026 */
[----:B------:R-:W-:Y:S01]  /*0ae0*/  HADD2.F32 R49, -RZ, R49.H1_H1 ;  /* 0x30000031ff317230 */ /* 0x000fe20000004100 */
[----:B------:R-:W-:Y:S02]  /*0af0*/  FADD.FTZ R59, R99, R59 ;  /* 0x0000003b633b7221 */ /* 0x000fe40000010000 */
[----:B------:R-:W-:-:S02]  /*0b00*/  FFMA.FTZ R71, R100, R99, R71 ;  /* 0x0000006364477223 */ /* 0x000fc40000010047 */
[----:B------:R-:W-:Y:S02]  /*0b10*/  FADD.FTZ R39, -R94, R39 ;  /* 0x000000275e277221 */ /* 0x000fe40000010100 */
[----:B------:R-:W-:Y:S02]  /*0b20*/  FMUL.FTZ R99, R10, R99 ;  /* 0x000000630a637220 */ /* 0x000fe40000410000 */
[----:B------:R-:W-:Y:S02]  /*0b30*/  FADD.FTZ R2, R2, R101 ;  /* 0x0000006502027221 */ /* 0x000fe40000010000 */
[----:B------:R-:W-:Y:S01]  /*0b40*/  FFMA.FTZ R36, R102, R101, R36 ;  /* 0x0000006566247223 */ /* 0x000fe20000010024 */
[----:B------:R-:W-:Y:S01]  /*0b50*/  HADD2.F32 R95, -RZ, R50.H0_H0 ;  /* 0x20000032ff5f7230 */ /* 0x000fe20000004100 */
[C---:B------:R-:W-:Y:S01]  /*0b60*/  FMUL.FTZ R96, R82.reuse, R37 ;  /* 0x0000002552607220 */ /* 0x040fe20000410000 */
[----:B------:R-:W-:Y:S01]  /*0b70*/  HADD2.F32 R46, -RZ, R46.H1_H1 ;  /* 0x3000002eff2e7230 */ /* 0x000fe20000004100 */
[----:B------:R-:W-:-:S02]  /*0b80*/  FMUL.FTZ R98, R82, R39 ;  /* 0x0000002752627220 */ /* 0x000fc40000410000 */
[----:B------:R-:W-:Y:S02]  /*0b90*/  FMUL.FTZ R97, R11, R49 ;  /* 0x000000310b617220 */ /* 0x000fe40000410000 */
[----:B------:R-:W-:Y:S02]  /*0ba0*/  FADD.FTZ R2, R2, R99 ;  /* 0x0000006302027221 */ /* 0x000fe40000010000 */
[----:B------:R-:W-:Y:S01]  /*0bb0*/  FFMA.FTZ R36, R100, R99, R36 ;  /* 0x0000006364247223 */ /* 0x000fe20000010024 */
[----:B------:R-:W-:Y:S01]  /*0bc0*/  HADD2.F32 R50, -RZ, R50.H1_H1 ;  /* 0x30000032ff327230 */ /* 0x000fe20000004100 */
[----:B------:R-:W-:Y:S02]  /*0bd0*/  FADD.FTZ R57, R95, R57 ;  /* 0x000000395f397221 */ /* 0x000fe40000010000 */
[----:B------:R-:W-:Y:S02]  /*0be0*/  FFMA.FTZ R69, R96, R95, R69 ;  /* 0x0000005f60457223 */ /* 0x000fe40000010045 */
[----:B------:R-:W-:-:S02]  /*0bf0*/  FADD.FTZ R93, -R94, R46 ;  /* 0x0000002e5e5d7221 */ /* 0x000fc40000010100 */
[----:B------:R-:W-:Y:S02]  /*0c00*/  FMUL.FTZ R95, R4, R95 ;  /* 0x0000005f045f7220 */ /* 0x000fe40000410000 */
[----:B------:R-:W-:Y:S02]  /*0c10*/  FADD.FTZ R2, R2, R97 ;  /* 0x0000006102027221 */ /* 0x000fe40000010000 */
[----:B------:R-:W-:Y:S01]  /*0c20*/  FFMA.FTZ R36, R98, R97, R36 ;  /* 0x0000006162247223 */ /* 0x000fe20000010024 */
[----:B------:R-:W-:Y:S01]  /*0c30*/  HADD2.F32 R53, -RZ, R51.H0_H0 ;  /* 0x20000033ff357230 */ /* 0x000fe20000004100 */
[----:B------:R-:W-:Y:S02]  /*0c40*/  FADD.FTZ R121, -R94, R121 ;  /* 0x000000795e797221 */ /* 0x000fe40000010100 */
[C---:B------:R-:W-:Y:S02]  /*0c50*/  FMUL.FTZ R94, R82.reuse, R3 ;  /* 0x00000003525e7220 */ /* 0x040fe40000410000 */
[----:B------:R-:W-:-:S02]  /*0c60*/  FMUL.FTZ R93, R82, R93 ;  /* 0x0000005d525d7220 */ /* 0x000fc40000410000 */
[----:B------:R-:W-:Y:S02]  /*0c70*/  FMUL.FTZ R83, R5, R50 ;  /* 0x0000003205537220 */ /* 0x000fe40000410000 */
[----:B------:R-:W-:Y:S02]  /*0c80*/  FADD.FTZ R2, R2, R95 ;  /* 0x0000005f02027221 */ /* 0x000fe40000010000 */
[----:B------:R-:W-:Y:S01]  /*0c90*/  FFMA.FTZ R36, R96, R95, R36 ;  /* 0x0000005f60247223 */ /* 0x000fe20000010024 */
[----:B------:R-:W-:Y:S01]  /*0ca0*/  HADD2.F32 R51, -RZ, R51.H1_H1 ;  /* 0x30000033ff337230 */ /* 0x000fe20000004100 */
        /* <DEDUP_REMOVED lines=23> */
.L_x_883:
        /* <DEDUP_REMOVED lines=18> */
.L_x_884:
        /* <DEDUP_REMOVED lines=164> */
[----:B------:R-:W-:Y:S02]  /*1980*/  @P0 F2FP.PACK_AB R39, RZ, R46 ;  /* 0x0000002eff27023e */ /* 0x000fe400000000ff */
[----:B------:R-:W-:Y:S02]  /*1990*/  @P1 PRMT R33, R41, 0x7610, R33 ;  /* 0x0000761029211816 */ /* 0x000fe40000000021 */
[----:B------:R-:W-:-:S02]  /*19a0*/  @P0 PRMT R29, R2, 0x7610, R29 ;  /* 0x00007610021d0816 */ /* 0x000fc4000000001d */
[----:B------:R-:W-:Y:S02]  /*19b0*/  @P0 PRMT R30, R37, 0x7610, R30 ;  /* 0x00007610251e0816 */ /* 0x000fe4000000001e */
[----:B------:R-:W-:Y:S02]  /*19c0*/  @P0 F2FP.PACK_AB R3, RZ, R44 ;  /* 0x0000002cff03023e */ /* 0x000fe400000000ff */
[----:B------:R-:W-:Y:S01]  /*19d0*/  @P1 PRMT R32, R32, 0x5410, R43 ;  /* 0x0000541020201816 */ /* 0x000fe2000000002b */
[----:B------:R-:W-:Y:S01]  /*19e0*/  @P1 IMAD.WIDE.U32 R42, R91, R82, c[0x0][0x250] ;  /* 0x000094005b2a1625 */ /* 0x000fe200078e0052 */
[----:B------:R-:W-:Y:S02]  /*19f0*/  @P1 PRMT R35, R35, 0x5410, R94 ;  /* 0x0000541023231816 */ /* 0x000fe4000000005e */
[----:B------:R-:W-:Y:S02]  /*1a00*/  @P1 PRMT R34, R34, 0x5410, R92 ;  /* 0x0000541022221816 */ /* 0x000fe4000000005c */
[----:B------:R-:W-:-:S02]  /*1a10*/  @P1 PRMT R33, R33, 0x5410, R53 ;  /* 0x0000541021211816 */ /* 0x000fc40000000035 */
[----:B------:R-:W-:Y:S02]  /*1a20*/  @P0 PRMT R31, R39, 0x7610, R31 ;  /* 0x00007610271f0816 */ /* 0x000fe4000000001f */
[----:B------:R-:W-:Y:S01]  /*1a30*/  @P0 PRMT R29, R29, 0x5410, R36 ;  /* 0x000054101d1d0816 */ /* 0x000fe20000000024 */
[----:B------:R0:W-:Y:S01]  /*1a40*/  @P1 STG.E.128 [R42.64], R32 ;  /* 0x000000202a001986 */ /* 0x0001e2000c101d04 */
[----:B------:R-:W-:Y:S02]  /*1a50*/  @P0 PRMT R30, R30, 0x5410, R38 ;  /* 0x000054101e1e0816 */ /* 0x000fe40000000026 */
        /* <DEDUP_REMOVED lines=8> */
[----:B------:R-:W-:-:S02]  /*1ae0*/  @P0 F2FP.PACK_AB R40, RZ, R45 ;  /* 0x0000002dff28023e */ /* 0x000fc400000000ff */
[----:B------:R-:W-:Y:S02]  /*1af0*/  @P0 PRMT R28, R3, 0x7610, R28 ;  /* 0x00007610031c0816 */ /* 0x000fe4000000001c */
[-C--:B------:R-:W-:Y:S02]  /*1b00*/  @P0 F2FP.PACK_AB R52, RZ, R51.reuse ;  /* 0x00000033ff34023e */ /* 0x080fe400000000ff */
        /* <DEDUP_REMOVED lines=24> */
.L_x_881:
        /* <DEDUP_REMOVED lines=32> */
.L_x_878:
        /* <DEDUP_REMOVED lines=16> */
.L_x_879:
[----:B------:R-:W-:Y:S01]  /*1f90*/  HFMA2.MMA R38, -RZ, RZ, 0, 9.5367431640625e-07 ;  /* 0x00000010ff267435 */ /* 0x000fe200000001ff */
[----:B------:R-:W-:-:S02]  /*1fa0*/  MOV R37, R39 ;  /* 0x0000002700257202 */ /* 0x000fc40000000f00 */
[----:B------:R-:W-:Y:S02]  /*1fb0*/  MOV R42, 0x1f ;  /* 0x0000001f002a7802 */ /* 0x000fe40000000f00 */
[----:B------:R-:W-:Y:S02]  /*1fc0*/  MOV R43, 0xffffffff ;  /* 0xffffffff002b7802 */ /* 0x000fe40000000f00 */
[----:B------:R-:W-:Y:S02]  /*1fd0*/  MOV R2, 0x1ff0 ;  /* 0x00001ff000027802 */ /* 0x000fe40000000f00 */
[----:B-----5:R-:W-:Y:S05]  /*1fe0*/  CALL.REL.NOINC `($__internal_63_$__cuda_sm70_shflsync_down_p) ;  /* 0x0000046000007944 */ /* 0x020fea0003c00000 */
[----:B-1----:R-:W-:Y:S01]  /*1ff0*/  MOV R36, R37 ;  /* 0x0000002500247202 */ /* 0x002fe20000000f00 */
[----:B0-----:R-:W-:Y:S05]  /*2000*/  BRA `(.L_x_883) ;  /* 0xffffee1000007947 */ /* 0x001fea000383ffff */
.L_x_880:
[----:B------:R-:W-:Y:S01]  /*2010*/  HFMA2.MMA R38, -RZ, RZ, 0, 9.5367431640625e-07 ;  /* 0x00000010ff267435 */ /* 0x000fe200000001ff */
[----:B------:R-:W-:Y:S02]  /*2020*/  MOV R37, R40 ;  /* 0x0000002800257202 */ /* 0x000fe40000000f00 */
[----:B------:R-:W-:Y:S02]  /*2030*/  MOV R42, 0x1f ;  /* 0x0000001f002a7802 */ /* 0x000fe40000000f00 */
[----:B------:R-:W-:-:S02]  /*2040*/  MOV R43, 0xffffffff ;  /* 0xffffffff002b7802 */ /* 0x000fc40000000f00 */
[----:B------:R-:W-:Y:S02]  /*2050*/  MOV R2, 0x2070 ;  /* 0x0000207000027802 */ /* 0x000fe40000000f00 */
[----:B01---5:R-:W-:Y:S05]  /*2060*/  CALL.REL.NOINC `($__internal_63_$__cuda_sm70_shflsync_down_p) ;  /* 0x000003e000007944 */ /* 0x023fea0003c00000 */
[----:B------:R-:W-:Y:S01]  /*2070*/  FADD.FTZ R39, R39, R36 ;  /* 0x0000002427277221 */ /* 0x000fe20000010000 */
[----:B0-----:R-:W-:Y:S01]  /*2080*/  HFMA2.MMA R38, -RZ, RZ, 0, 4.76837158203125e-07 ;  /* 0x00000008ff267435 */ /* 0x001fe200000001ff */
[----:B-1----:R-:W-:Y:S01]  /*2090*/  FADD.FTZ R40, R40, R37 ;  /* 0x0000002528287221 */ /* 0x002fe20000010000 */
[----:B------:R-:W-:Y:S02]  /*20a0*/  MOV R42, 0x1f ;  /* 0x0000001f002a7802 */ /* 0x000fe40000000f00 */
[----:B------:R-:W-:Y:S02]  /*20b0*/  MOV R43, 0xffffffff ;  /* 0xffffffff002b7802 */ /* 0x000fe40000000f00 */
[----:B------:R-:W-:Y:S02]  /*20c0*/  MOV R37, R39 ;  /* 0x0000002700257202 */ /* 0x000fe40000000f00 */
[----:B------:R-:W-:Y:S02]  /*20d0*/  MOV R2, 0x20f0 ;  /* 0x000020f000027802 */ /* 0x000fe40000000f00 */
[----:B------:R-:W-:Y:S05]  /*20e0*/  CALL.REL.NOINC `($__internal_63_$__cuda_sm70_shflsync_down_p) ;  /* 0x0000036000007944 */ /* 0x000fea0003c00000 */
[----:B0-----:R-:W-:Y:S01]  /*20f0*/  HFMA2.MMA R38, -RZ, RZ, 0, 4.76837158203125e-07 ;  /* 0x00000008ff267435 */ /* 0x001fe200000001ff */
[----:B-1----:R-:W-:-:S02]  /*2100*/  MOV R36, R37 ;  /* 0x0000002500247202 */ /* 0x002fc40000000f00 */
[----:B------:R-:W-:Y:S02]  /*2110*/  MOV R37, R40 ;  /* 0x0000002800257202 */ /* 0x000fe40000000f00 */
[----:B------:R-:W-:Y:S02]  /*2120*/  MOV R42, 0x1f ;  /* 0x0000001f002a7802 */ /* 0x000fe40000000f00 */
[----:B------:R-:W-:Y:S02]  /*2130*/  MOV R43, 0xffffffff ;  /* 0xffffffff002b7802 */ /* 0x000fe40000000f00 */
[----:B------:R-:W-:Y:S02]  /*2140*/  MOV R2, 0x2160 ;  /* 0x0000216000027802 */ /* 0x000fe40000000f00 */
[----:B------:R-:W-:Y:S05]  /*2150*/  CALL.REL.NOINC `($__internal_63_$__cuda_sm70_shflsync_down_p) ;  /* 0x000002f000007944 */ /* 0x000fea0003c00000 */
[----:B------:R-:W-:Y:S01]  /*2160*/  FADD.FTZ R39, R36, R39 ;  /* 0x0000002724277221 */ /* 0x000fe20000010000 */
[----:B0-----:R-:W-:Y:S01]  /*2170*/  HFMA2.MMA R38, -RZ, RZ, 0, 2.384185791015625e-07 ;  /* 0x00000004ff267435 */ /* 0x001fe200000001ff */
[----:B-1----:R-:W-:Y:S01]  /*2180*/  FADD.FTZ R40, R40, R37 ;  /* 0x0000002528287221 */ /* 0x002fe20000010000 */
[----:B------:R-:W-:Y:S02]  /*2190*/  MOV R42, 0x1f ;  /* 0x0000001f002a7802 */ /* 0x000fe40000000f00 */
[----:B------:R-:W-:-:S02]  /*21a0*/  MOV R43, 0xffffffff ;  /* 0xffffffff002b7802 */ /* 0x000fc40000000f00 */
[----:B------:R-:W-:Y:S02]  /*21b0*/  MOV R37, R39 ;  /* 0x0000002700257202 */ /* 0x000fe40000000f00 */
[----:B------:R-:W-:Y:S02]  /*21c0*/  MOV R2, 0x21e0 ;  /* 0x000021e000027802 */ /* 0x000fe40000000f00 */
[----:B------:R-:W-:Y:S05]  /*21d0*/  CALL.REL.NOINC `($__internal_63_$__cuda_sm70_shflsync_down_p) ;  /* 0x0000027000007944 */ /* 0x000fea0003c00000 */
[----:B0-----:R-:W-:Y:S01]  /*21e0*/  HFMA2.MMA R38, -RZ, RZ, 0, 2.384185791015625e-07 ;  /* 0x00000004ff267435 */ /* 0x001fe200000001ff */
[----:B-1----:R-:W-:Y:S02]  /*21f0*/  MOV R36, R37 ;  /* 0x0000002500247202 */ /* 0x002fe40000000f00 */
[----:B------:R-:W-:Y:S02]  /*2200*/  MOV R37, R40 ;  /* 0x0000002800257202 */ /* 0x000fe40000000f00 */
[----:B------:R-:W-:Y:S02]  /*2210*/  MOV R42, 0x1f ;  /* 0x0000001f002a7802 */ /* 0x000fe40000000f00 */
[----:B------:R-:W-:Y:S02]  /*2220*/  MOV R43, 0xffffffff ;  /* 0xffffffff002b7802 */ /* 0x000fe40000000f00 */
[----:B------:R-:W-:-:S02]  /*2230*/  MOV R2, 0x2250 ;  /* 0x0000225000027802 */ /* 0x000fc40000000f00 */
[----:B------:R-:W-:Y:S05]  /*2240*/  CALL.REL.NOINC `($__internal_63_$__cuda_sm70_shflsync_down_p) ;  /* 0x0000020000007944 */ /* 0x000fea0003c00000 */
[----:B------:R-:W-:Y:S01]  /*2250*/  FADD.FTZ R39, R36, R39 ;  /* 0x0000002724277221 */ /* 0x000fe20000010000 */
[----:B0-----:R-:W-:Y:S01]  /*2260*/  HFMA2.MMA R38, -RZ, RZ, 0, 1.1920928955078125e-07 ;  /* 0x00000002ff267435 */ /* 0x001fe200000001ff */
[----:B-1----:R-:W-:Y:S01]  /*2270*/  FADD.FTZ R40, R40, R37 ;  /* 0x0000002528287221 */ /* 0x002fe20000010000 */
[----:B------:R-:W-:-:S02]  /*2280*/  MOV R42, 0x1f ;  /* 0x0000001f002a7802 */ /* 0x000fc40000000f00 */
[----:B------:R-:W-:Y:S02]  /*2290*/  MOV R43, 0xffffffff ;  /* 0xffffffff002b7802 */ /* 0x000fe40000000f00 */
[----:B------:R-:W-:Y:S02]  /*22a0*/  MOV R37, R39 ;  /* 0x0000002700257202 */ /* 0x000fe40000000f00 */
[----:B------:R-:W-:Y:S02]  /*22b0*/  MOV R2, 0x22d0 ;  /* 0x000022d000027802 */ /* 0x000fe40000000f00 */
[----:B------:R-:W-:Y:S05]  /*22c0*/  CALL.REL.NOINC `($__internal_63_$__cuda_sm70_shflsync_down_p) ;  /* 0x0000018000007944 */ /* 0x000fea0003c00000 */
[----:B0-----:R-:W-:Y:S01]  /*22d0*/  HFMA2.MMA R38, -RZ, RZ, 0, 1.1920928955078125e-07 ;  /* 0x00000002ff267435 */ /* 0x001fe200000001ff */
[----:B-1----:R-:W-:Y:S02]  /*22e0*/  MOV R36, R37 ;  /* 0x0000002500247202 */ /* 0x002fe40000000f00 */
[----:B------:R-:W-:Y:S02]  /*22f0*/  MOV R37, R40 ;  /* 0x0000002800257202 */ /* 0x000fe40000000f00 */
[----:B------:R-:W-:Y:S02]  /*2300*/  MOV R42, 0x1f ;  /* 0x0000001f002a7802 */ /* 0x000fe40000000f00 */
[----:B------:R-:W-:-:S02]  /*2310*/  MOV R43, 0xffffffff ;  /* 0xffffffff002b7802 */ /* 0x000fc40000000f00 */
[----:B------:R-:W-:Y:S02]  /*2320*/  MOV R2, 0x2340 ;  /* 0x0000234000027802 */ /* 0x000fe40000000f00 */
[----:B------:R-:W-:Y:S05]  /*2330*/  CALL.REL.NOINC `($__internal_63_$__cuda_sm70_shflsync_down_p) ;  /* 0x0000011000007944 */ /* 0x000fea0003c00000 */
[----:B------:R-:W-:Y:S01]  /*2340*/  FADD.FTZ R39, R36, R39 ;  /* 0x0000002724277221 */ /* 0x000fe20000010000 */
[----:B0-----:R-:W-:Y:S01]  /*2350*/  HFMA2.MMA R38, -RZ, RZ, 0, 5.9604644775390625e-08 ;  /* 0x00000001ff267435 */ /* 0x001fe200000001ff */
[----:B-1----:R-:W-:Y:S01]  /*2360*/  FADD.FTZ R41, R40, R37 ;  /* 0x0000002528297221 */ /* 0x002fe20000010000 */
[----:B------:R-:W-:Y:S02]  /*2370*/  MOV R42, 0x1f ;  /* 0x0000001f002a7802 */ /* 0x000fe40000000f00 */
[----:B------:R-:W-:Y:S02]  /*2380*/  MOV R43, 0xffffffff ;  /* 0xffffffff002b7802 */ /* 0x000fe40000000f00 */
[----:B------:R-:W-:Y:S02]  /*2390*/  MOV R37, R39 ;  /* 0x0000002700257202 */ /* 0x000fe40000000f00 */
[----:B------:R-:W-:Y:S02]  /*23a0*/  MOV R2, 0x23c0 ;  /* 0x000023c000027802 */ /* 0x000fe40000000f00 */
[----:B------:R-:W-:Y:S05]  /*23b0*/  CALL.REL.NOINC `($__internal_63_$__cuda_sm70_shflsync_down_p) ;  /* 0x0000009000007944 */ /* 0x000fea0003c00000 */
[----:B0-----:R-:W-:Y:S01]  /*23c0*/  HFMA2.MMA R38, -RZ, RZ, 0, 5.9604644775390625e-08 ;  /* 0x00000001ff267435 */ /* 0x001fe200000001ff */
[----:B-1----:R-:W-:-:S02]  /*23d0*/  MOV R40, R37 ;  /* 0x0000002500287202 */ /* 0x002fc40000000f00 */
[----:B------:R-:W-:Y:S02]  /*23e0*/  MOV R37, R41 ;  /* 0x0000002900257202 */ /* 0x000fe40000000f00 */
[----:B------:R-:W-:Y:S02]  /*23f0*/  MOV R42, 0x1f ;  /* 0x0000001f002a7802 */ /* 0x000fe40000000f00 */
[----:B------:R-:W-:Y:S02]  /*2400*/  MOV R43, 0xffffffff ;  /* 0xffffffff002b7802 */ /* 0x000fe40000000f00 */
[----:B------:R-:W-:Y:S02]  /*2410*/  MOV R2, 0x2430 ;  /* 0x0000243000027802 */ /* 0x000fe40000000f00 */
[----:B------:R-:W-:Y:S05]  /*2420*/  CALL.REL.NOINC `($__internal_63_$__cuda_sm70_shflsync_down_p) ;  /* 0x0000002000007944 */ /* 0x000fea0003c00000 */
[----:B-1----:R-:W-:Y:S01]  /*2430*/  MOV R2, R37 ;  /* 0x0000002500027202 */ /* 0x002fe20000000f00 */
[----:B0-----:R-:W-:Y:S05]  /*2440*/  BRA `(.L_x_884) ;  /* 0xffffeaf000007947 */ /* 0x001fea000383ffff */
        .weak           $__internal_63_$__cuda_sm70_shflsync_down_p
        .type           $__internal_63_$__cuda_sm70_shflsync_down_p,@function
        .size           $__internal_63_$__cuda_sm70_shflsync_down_p,(.L_x_1826 - $__internal_63_$__cuda_sm70_shflsync_down_p)
$__internal_63_$__cuda_sm70_shflsync_down_p:
[----:B------:R-:W-:Y:S01]  /*2450*/  HFMA2.MMA R3, -RZ, RZ, 0, 0 ;  /* 0x00000000ff037435 */ /* 0x000fe200000001ff */
[----:B------:R-:W-:Y:S04]  /*2460*/  WARPSYNC R43 ;  /* 0x0000002b00007348 */ /* 0x000fe80003800000 */
[----:B------:R0:W1:Y:S01]  /*2470*/  SHFL.DOWN PT, R37, R37, R38, R42 ;  /* 0x0800002625257389 */ /* 0x00006200000e002a */
[----:B------:R-:W-:Y:S05]  /*2480*/  RET.REL.NODEC R2 `(_ZN10layer_norm31ln_parallel_residual_bwd_kernelINS_13Kernel_traitsIf6__halfS2_S2_fjLj4096ELj1ELj1ELj8ELj16ENS_18Kernel_traits_baseILj4096EfS2_S2_S2_fjLj256EEEEELb0ELb1ELb1EEEvNS_9BwdParamsE) ;  /* 0xffffdb7002007950 */ /* 0x000fea0003c3ffff */
.L_x_885:
        /* <DEDUP_REMOVED lines=15> */
.L_x_1826:


//--------------------- .text._ZN10layer_norm31ln_parallel_residual_bwd_kernelINS_13Kernel_traitsIf6__halfS2_S2_fjLj4096ELj1ELj1ELj8ELj16ENS_18Kernel_traits_baseILj4096EfS2_S2_S2_fjLj256EEEEELb1ELb0ELb0EEEvNS_9BwdParamsE --------------------------
	.section	.text._ZN10layer_norm31ln_parallel_residual_bwd_kernelINS_13Kernel_traitsIf6__halfS2_S2_fjLj4096ELj1ELj1ELj8ELj16ENS_18Kernel_traits_baseILj4096EfS2_S2_S2_fjLj256EEEEELb1ELb0ELb0EEEvNS_9BwdParamsE,"ax",@progbits
	.sectioninfo	@"SHI_REGISTERS=189"
	.align	128
        .global         _ZN10layer_norm31ln_parallel_residual_bwd_kernelINS_13Kernel_traitsIf6__halfS2_S2_fjLj4096ELj1ELj1ELj8ELj16ENS_18Kernel_traits_baseILj4096EfS2_S2_S2_fjLj256EEEEELb1ELb0ELb0EEEvNS_9BwdParamsE
        .type           _ZN10layer_norm31ln_parallel_residual_bwd_kernelINS_13Kernel_traitsIf6__halfS2_S2_fjLj4096ELj1ELj1ELj8ELj16ENS_18Kernel_traits_baseILj4096EfS2_S2_S2_fjLj256EEEEELb1ELb0ELb0EEEvNS_9BwdParamsE,@function
        .size           _ZN10layer_norm31ln_parallel_residual_bwd_kernelINS_13Kernel_traitsIf6__halfS2_S2_fjLj4096ELj1ELj1ELj8ELj16ENS_18Kernel_traits_baseILj4096EfS2_S2_S2_fjLj256EEEEELb1ELb0ELb0EEEvNS_9BwdParamsE,(.L_x_1827 - _ZN10layer_norm31ln_parallel_residual_bwd_kernelINS_13Kernel_traitsIf6__halfS2_S2_fjLj4096ELj1ELj1ELj8ELj16ENS_18Kernel_traits_baseILj4096EfS2_S2_S2_fjLj256EEEEELb1ELb0ELb0EEEvNS_9BwdParamsE)
        .other          _ZN10layer_norm31ln_parallel_residual_bwd_kernelINS_13Kernel_traitsIf6__halfS2_S2_fjLj4096ELj1ELj1ELj8ELj16ENS_18Kernel_traits_baseILj4096EfS2_S2_S2_fjLj256EEEEELb1ELb0ELb0EEEvNS_9BwdParamsE,@"STO_CUDA_ENTRY STV_DEFAULT"
_ZN10layer_norm31ln_parallel_residual_bwd_kernelINS_13Kernel_traitsIf6__halfS2_S2_fjLj4096ELj1ELj1ELj8ELj16ENS_18Kernel_traits_baseILj4096EfS2_S2_S2_fjLj256EEEEELb1ELb0ELb0EEEvNS_9BwdParamsE:
.text._ZN10layer_norm31ln_parallel_residual_bwd_kernelINS_13Kernel_traitsIf6__halfS2_S2_fjLj4096ELj1ELj1ELj8ELj16ENS_18Kernel_traits_baseILj4096EfS2_S2_S2_fjLj256EEEEELb1ELb0ELb0EEEvNS_9BwdParamsE:
        /* <DEDUP_REMOVED lines=65> */
.L_x_897:
        /* <DEDUP_REMOVED lines=16> */
[----:B--2---:R-:W-:Y:S02]  /*0510*/  P2R R116, PR, RZ, 0x1 ;  /* 0x00000001ff747803 */ /* 0x004fe40000000000 */
[----:B------:R-:W-:-:S02]  /*0520*/  ISETP.GE.AND P5, PT, R139, c[0x0][0x164], PT ;  /* 0x000059008b007a0c */ /* 0x000fc40003fa6270 */
[----:B------:R-:W-:Y:S02]  /*0530*/  LOP3.LUT R160, R129, 0x7fffff8, RZ, 0xc0, !PT ;  /* 0x07fffff881a07812 */ /* 0x000fe400078ec0ff */
[----:B------:R-:W-:Y:S01]  /*0540*/  MOV R120, R140 ;  /* 0x0000008c00787202 */ /* 0x000fe20000000f00 */
[----:B------:R-:W-:Y:S05]  /*0550*/  @!P3 BRA `(.L_x_888) ;  /* 0x000008200000b947 */ /* 0x000fea0003800000 */
[----:B-1----:R-:W-:Y:S01]  /*0560*/  LEA R116, P0, R140, c[0x0][0x188], 0x4 ;  /* 0x000062008c747a11 */ /* 0x002fe200078020ff */
        /* <DEDUP_REMOVED lines=23> */
[----:B-----5:R-:W-:Y:S01]  /*06e0*/  FSEL R162, R128, RZ, !P0 ;  /* 0x000000ff80a27208 */ /* 0x020fe20004000000 */
[----:B--2---:R-:W-:Y:S02]  /*06f0*/  HADD2.F32 R169, -RZ, R119.H0_H0 ;  /* 0x20000077ffa97230 */ /* 0x004fe40000004100 */
[--C-:B------:R-:W-:Y:S02]  /*0700*/  HADD2.F32 R165, -RZ, R117.reuse.H0_H0 ;  /* 0x20000075ffa57230 */ /* 0x100fe40000004100 */
[----:B------:R-:W-:Y:S01]  /*0710*/  HADD2.F32 R117, -RZ, R117.H1_H1 ;  /* 0x30000075ff757230 */ /* 0x000fe20000004100 */
[C---:B------:R-:W-:Y:S01]  /*0720*/  FADD.FTZ R178, -R162.reuse, R169 ;  /* 0x000000a9a2b27221 */ /* 0x040fe20000010100 */
[--C-:B---3--:R-:W-:Y:S02]  /*0730*/  HADD2.F32 R169, -RZ, R122.reuse.H0_H0 ;  /* 0x2000007affa97230 */ /* 0x108fe40000004100 */
[----:B------:R-:W-:Y:S01]  /*0740*/  HADD2.F32 R176, -RZ, R122.H1_H1 ;  /* 0x3000007affb07230 */ /* 0x000fe20000004100 */
[----:B------:R-:W-:Y:S01]  /*0750*/  FADD.FTZ R166, -R162, R117 ;  /* 0x00000075a2a67221 */ /* 0x000fe20000010100 */
[----:B----4-:R-:W-:-:S02]  /*0760*/  HADD2.F32 R122, -RZ, R125.H1_H1 ;  /* 0x3000007dff7a7230 */ /* 0x010fc40000004100 */
[----:B------:R-:W-:Y:S02]  /*0770*/  HADD2.F32 R161, -RZ, R116.H0_H0 ;  /* 0x20000074ffa17230 */ /* 0x000fe40000004100 */
[--C-:B-1----:R-:W-:Y:S02]  /*0780*/  HADD2.F32 R159, -RZ, R118.reuse.H0_H0 ;  /* 0x20000076ff9f7230 */ /* 0x102fe40000004100 */
[----:B------:R-:W-:Y:S01]  /*0790*/  HADD2.F32 R119, -RZ, R119.H1_H1 ;  /* 0x30000077ff777230 */ /* 0x000fe20000004100 */
[----:B0-----:R-:W-:Y:S01]  /*07a0*/  FADD.FTZ R130, -R162, R165 ;  /* 0x000000a5a2827221 */ /* 0x001fe20000010100 */
[----:B------:R-:W-:Y:S01]  /*07b0*/  HADD2.F32 R167, -RZ, R118.H1_H1 ;  /* 0x30000076ffa77230 */ /* 0x000fe20000004100 */
[----:B------:R-:W-:Y:S01]  /*07c0*/  FMUL.FTZ R165, R99, R122 ;  /* 0x0000007a63a57220 */ /* 0x000fe20000410000 */
[----:B------:R-:W-:Y:S01]  /*07d0*/  HADD2.F32 R168, -RZ, R121.H1_H1 ;  /* 0x30000079ffa87230 */ /* 0x000fe20000004100 */
[----:B------:R-:W-:Y:S01]  /*07e0*/  FMUL.FTZ R166, R141, R166 ;  /* 0x000000a68da67220 */ /* 0x000fe20000410000 */
[----:B------:R-:W-:-:S02]  /*07f0*/  HADD2.F32 R175, -RZ, R123.H0_H0 ;  /* 0x2000007bffaf7230 */ /* 0x000fc40000004100 */
[----:B------:R-:W-:Y:S01]  /*0800*/  HADD2.F32 R182, -RZ, R123.H1_H1 ;  /* 0x3000007bffb67230 */ /* 0x000fe20000004100 */
[C---:B------:R-:W-:Y:S01]  /*0810*/  FADD.FTZ R170, -R162.reuse, R159 ;  /* 0x0000009fa2aa7221 */ /* 0x040fe20000010100 */
[----:B------:R-:W-:Y:S01]  /*0820*/  HADD2.F32 R163, -RZ, R116.H1_H1 ;  /* 0x30000074ffa37230 */ /* 0x000fe20000004100 */
[----:B------:R-:W-:Y:S01]  /*0830*/  FADD.FTZ R116, R161, -R162 ;  /* 0x800000a2a1747221 */ /* 0x000fe20000010000 */
[--C-:B------:R-:W-:Y:S01]  /*0840*/  HADD2.F32 R123, -RZ, R126.reuse.H0_H0 ;  /* 0x2000007eff7b7230 */ /* 0x100fe20000004100 */
[C---:B------:R-:W-:Y:S01]  /*0850*/  FADD.FTZ R180, -R162.reuse, R119 ;  /* 0x00000077a2b47221 */ /* 0x040fe20000010100 */
[----:B------:R-:W-:Y:S01]  /*0860*/  HADD2.F32 R126, -RZ, R126.H1_H1 ;  /* 0x3000007eff7e7230 */ /* 0x000fe20000004100 */
[----:B------:R-:W-:Y:S01]  /*0870*/  FADD.FTZ R172, -R162, R167 ;  /* 0x000000a7a2ac7221 */ /* 0x000fe20000010100 */
[----:B------:R-:W-:Y:S01]  /*0880*/  HADD2.F32 R131, -RZ, R121.H0_H0 ;  /* 0x20000079ff837230 */ /* 0x000fe20000004100 */
[----:B------:R-:W-:Y:S01]  /*0890*/  FADD.FTZ R59, R59, R168 ;  /* 0x000000a83b3b7221 */ /* 0x000fe20000010000 */
[----:B------:R-:W-:Y:S01]  /*08a0*/  HADD2.F32 R119, -RZ, R124.H0_H0 ;  /* 0x2000007cff777230 */ /* 0x000fe20000004100 */
[-C--:B------:R-:W-:Y:S01]  /*08b0*/  FFMA.FTZ R165, R107, R168.reuse, R165 ;  /* 0x000000a86ba57223 */ /* 0x080fe200000100a5 */
[----:B------:R-:W-:Y:S01]  /*08c0*/  HADD2.F32 R121, -RZ, R125.H0_H0 ;  /* 0x2000007dff797230 */ /* 0x000fe20000004100 */
[----:B------:R-:W-:Y:S01]  /*08d0*/  FFMA.FTZ R75, R166, R168, R75 ;  /* 0x000000a8a64b7223 */ /* 0x000fe2000001004b */
[--C-:B------:R-:W-:Y:S01]  /*08e0*/  HADD2.F32 R125, -RZ, R127.reuse.H0_H0 ;  /* 0x2000007fff7d7230 */ /* 0x100fe20000004100 */
[----:B------:R-:W-:Y:S01]  /*08f0*/  FMUL.FTZ R159, R141, R116 ;  /* 0x000000748d9f7220 */ /* 0x000fe20000410000 */
[----:B------:R-:W-:Y:S01]  /*0900*/  HADD2.F32 R184, -RZ, R127.H1_H1 ;  /* 0x3000007fffb87230 */ /* 0x000fe20000004100 */
[----:B------:R-:W-:-:S02]  /*0910*/  FMUL.FTZ R168, R92, R123 ;  /* 0x0000007b5ca87220 */ /* 0x000fc40000410000 */
[----:B------:R-:W-:Y:S01]  /*0920*/  FMUL.FTZ R167, R141, R170 ;  /* 0x000000aa8da77220 */ /* 0x000fe20000410000 */
[----:B------:R-:W-:Y:S01]  /*0930*/  HADD2.F32 R117, -RZ, R120.H0_H0 ;  /* 0x20000078ff757230 */ /* 0x000fe20000004100 */
[----:B------:R-:W-:Y:S01]  /*0940*/  FMUL.FTZ R116, R93, R126 ;  /* 0x0000007e5d747220 */ /* 0x000fe20000410000 */
[----:B------:R-:W-:Y:S01]  /*0950*/  HADD2.F32 R124, -RZ, R124.H1_H1 ;  /* 0x3000007cff7c7230 */ /* 0x000fe20000004100 */
[----:B------:R-:W-:Y:S02]  /*0960*/  FMUL.FTZ R158, R96, R119 ;  /* 0x00000077609e7220 */ /* 0x000fe40000410000 */
[----:B------:R-:W-:Y:S02]  /*0970*/  FADD.FTZ R52, R52, R169 ;  /* 0x000000a934347221 */ /* 0x000fe40000010000 */
[-C--:B------:R-:W-:Y:S02]  /*0980*/  FFMA.FTZ R168, R100, R169.reuse, R168 ;  /* 0x000000a964a87223 */ /* 0x080fe400000100a8 */
[----:B------:R-:W-:Y:S01]  /*0990*/  FFMA.FTZ R68, R167, R169, R68 ;  /* 0x000000a9a7447223 */ /* 0x000fe20000010044 */
[----:B------:R-:W-:Y:S01]  /*09a0*/  HADD2.F32 R120, -RZ, R120.H1_H1 ;  /* 0x30000078ff787230 */ /* 0x000fe20000004100 */
[----:B------:R-:W-:-:S02]  /*09b0*/  FFMA.FTZ R169, R101, R176, R116 ;  /* 0x000000b065a97223 */ /* 0x000fc40000010074 */
[----:B------:R-:W-:Y:S02]  /*09c0*/  FMUL.FTZ R171, R94, R125 ;  /* 0x0000007d5eab7220 */ /* 0x000fe40000410000 */
[----:B------:R-:W-:Y:S02]  /*09d0*/  FMUL.FTZ R173, R141, R178 ;  /* 0x000000b28dad7220 */ /* 0x000fe40000410000 */
[----:B------:R-:W-:Y:S02]  /*09e0*/  FMUL.FTZ R116, R95, R184 ;  /* 0x000000b85f747220 */ /* 0x000fe40000410000 */
[----:B------:R-:W-:Y:S02]  /*09f0*/  FADD.FTZ R118, -R162, R163 ;  /* 0x000000a3a2767221 */ /* 0x000fe40000010100 */
[----:B------:R-:W-:Y:S02]  /*0a00*/  FMUL.FTZ R161, R97, R124 ;  /* 0x0000007c61a17220 */ /* 0x000fe40000410000 */
[----:B------:R-:W-:-:S02]  /*0a10*/  FFMA.FTZ R158, R104, R117, R158 ;  /* 0x00000075689e7223 */ /* 0x000fc4000001009e */
[----:B------:R-:W-:Y:S02]  /*0a20*/  FADD.FTZ R54, R54, R175 ;  /* 0x000000af36367221 */ /* 0x000fe40000010000 */
[-C--:B------:R-:W-:Y:S02]  /*0a30*/  FFMA.FTZ R171, R102, R175.reuse, R171 ;  /* 0x000000af66ab7223 */ /* 0x080fe400000100ab */
[----:B------:R-:W-:Y:S02]  /*0a40*/  FFMA.FTZ R70, R173, R175, R70 ;  /* 0x000000afad467223 */ /* 0x000fe40000010046 */
[----:B------:R-:W-:Y:S02]  /*0a50*/  FADD.FTZ R56, R56, R117 ;  /* 0x0000007538387221 */ /* 0x000fe40000010000 */
[----:B------:R-:W-:Y:S02]  /*0a60*/  FFMA.FTZ R72, R159, R117, R72 ;  /* 0x000000759f487223 */ /* 0x000fe40000010048 */
[----:B------:R-:W-:-:S02]  /*0a70*/  FFMA.FTZ R175, R103, R182, R116 ;  /* 0x000000b667af7223 */ /* 0x000fc40000010074 */
[----:B------:R-:W-:Y:S02]  /*0a80*/  FMUL.FTZ R162, R141, R118 ;  /* 0x000000768da27220 */ /* 0x000fe40000410000 */
        /* <DEDUP_REMOVED lines=47> */
.L_x_888:
[----:B-1----:R-:W-:Y:S05]  /*0d80*/  BSYNC B0 ;  /* 0x0000000000007941 */ /* 0x002fea0003800000 */
.L_x_887:
        /* <DEDUP_REMOVED lines=32> */
[C---:B------:R-:W-:Y:S01]  /*0f90*/  FADD.FTZ R116, -R178.reuse, R116 ;  /* 0x00000074b2747221 */ /* 0x040fe20000010100 */
[----:B------:R-:W-:Y:S02]  /*0fa0*/  HADD2.F32 R124, -RZ, R124.H1_H1 ;  /* 0x3000007cff7c7230 */ /* 0x000fe40000004100 */
[--C-:B------:R-:W-:Y:S01]  /*0fb0*/  HADD2.F32 R153, -RZ, R118.reuse.H0_H0 ;  /* 0x20000076ff997230 */ /* 0x100fe20000004100 */
[----:B-1----:R-:W-:Y:S01]  /*0fc0*/  FMUL.FTZ R143, R141, R116 ;  /* 0x000000748d8f7220 */ /* 0x002fe20000410000 */
[----:B------:R-:W-:Y:S01]  /*0fd0*/  HADD2.F32 R154, -RZ, R118.H1_H1 ;  /* 0x30000076ff9a7230 */ /* 0x000fe20000004100 */
[----:B------:R-:W-:Y:S01]  /*0fe0*/  FADD.FTZ R124, -R178, R124 ;  /* 0x0000007cb27c7221 */ /* 0x000fe20000010100 */
[----:B------:R-:W-:-:S02]  /*0ff0*/  HADD2.F32 R118, -RZ, R125.H0_H0 ;  /* 0x2000007dff767230 */ /* 0x000fc40000004100 */
[----:B------:R-:W-:Y:S02]  /*1000*/  HADD2.F32 R125, -RZ, R125.H1_H1 ;  /* 0x3000007dff7d7230 */ /* 0x000fe40000004100 */
[--C-:B----4-:R-:W-:Y:S02]  /*1010*/  HADD2.F32 R117, -RZ, R120.reuse.H0_H0 ;  /* 0x20000078ff757230 */ /* 0x110fe40000004100 */
[----:B------:R-:W-:-:S03]  /*1020*/  HADD2.F32 R120, -RZ, R120.H1_H1 ;  /* 0x30000078ff787230 */ /* 0x000fc60000004100 */
[----:B------:R-:W-:Y:S01]  /*1030*/  FMUL.FTZ R142, R80, R117 ;  /* 0x00000075508e7220 */ /* 0x000fe20000410000 */
[--C-:B------:R-:W-:Y:S01]  /*1040*/  HADD2.F32 R157, -RZ, R119.reuse.H0_H0 ;  /* 0x20000077ff9d7230 */ /* 0x100fe20000004100 */
[----:B------:R-:W-:Y:S01]  /*1050*/  FADD.FTZ R48, R48, R145 ;  /* 0x0000009130307221 */ /* 0x000fe20000010000 */
[----:B------:R-:W-:Y:S01]  /*1060*/  HADD2.F32 R180, -RZ, R119.H1_H1 ;  /* 0x30000077ffb47230 */ /* 0x000fe20000004100 */
[-C--:B------:R-:W-:Y:S01]  /*1070*/  FFMA.FTZ R142, R88, R145.reuse, R142 ;  /* 0x00000091588e7223 */ /* 0x080fe2000001008e */
[--C-:B------:R-:W-:Y:S01]  /*1080*/  HADD2.F32 R119, -RZ, R121.reuse.H0_H0 ;  /* 0x20000079ff777230 */ /* 0x100fe20000004100 */
[----:B------:R-:W-:Y:S01]  /*1090*/  FFMA.FTZ R64, R143, R145, R64 ;  /* 0x000000918f407223 */ /* 0x000fe20000010040 */
[----:B0-----:R-:W-:Y:S01]  /*10a0*/  HADD2.F32 R130, -RZ, R121.H1_H1 ;  /* 0x30000079ff827230 */ /* 0x001fe20000004100 */
[----:B------:R-:W-:Y:S02]  /*10b0*/  FMUL.FTZ R145, R81, R120 ;  /* 0x0000007851917220 */ /* 0x000fe40000410000 */
[----:B------:R-:W-:Y:S01]  /*10c0*/  FMUL.FTZ R144, R141, R124 ;  /* 0x0000007c8d907220 */ /* 0x000fe20000410000 */
[----:B------:R-:W-:Y:S01]  /*10d0*/  HADD2.F32 R121, -RZ, R126.H0_H0 ;  /* 0x2000007eff797230 */ /* 0x000fe20000004100 */
[----:B------:R-:W-:-:S02]  /*10e0*/  FADD.FTZ R118, -R178, R118 ;  /* 0x00000076b2767221 */ /* 0x000fc40000010100 */
[----:B------:R-:W-:Y:S02]  /*10f0*/  FADD.FTZ R148, -R178, R125 ;  /* 0x0000007db2947221 */ /* 0x000fe40000010100 */
[----:B------:R-:W-:Y:S02]  /*1100*/  FADD.FTZ R49, R49, R146 ;  /* 0x0000009231317221 */ /* 0x000fe40000010000 */
[-C--:B------:R-:W-:Y:S02]  /*1110*/  FFMA.FTZ R145, R89, R146.reuse, R145 ;  /* 0x0000009259917223 */ /* 0x080fe40000010091 */
[----:B------:R-:W-:Y:S01]  /*1120*/  FFMA.FTZ R65, R144, R146, R65 ;  /* 0x0000009290417223 */ /* 0x000fe20000010041 */
[--C-:B------:R-:W-:Y:S01]  /*1130*/  HADD2.F32 R131, -RZ, R122.reuse.H0_H0 ;  /* 0x2000007aff837230 */ /* 0x100fe20000004100 */
[----:B------:R-:W-:Y:S01]  /*1140*/  FMUL.FTZ R146, R82, R119 ;  /* 0x0000007752927220 */ /* 0x000fe20000410000 */
[----:B------:R-:W-:Y:S01]  /*1150*/  HADD2.F32 R156, -RZ, R122.H1_H1 ;  /* 0x3000007aff9c7230 */ /* 0x000fe20000004100 */
[----:B------:R-:W-:-:S02]  /*1160*/  FMUL.FTZ R147, R141, R118 ;  /* 0x000000768d937220 */ /* 0x000fc40000410000 */
[----:B------:R-:W-:Y:S02]  /*1170*/  FMUL.FTZ R116, R83, R130 ;  /* 0x0000008253747220 */ /* 0x000fe40000410000 */
[----:B------:R-:W-:Y:S02]  /*1180*/  FMUL.FTZ R148, R141, R148 ;  /* 0x000000948d947220 */ /* 0x000fe40000410000 */
[----:B------:R-:W-:Y:S02]  /*1190*/  FADD.FTZ R122, -R178, R121 ;  /* 0x00000079b27a7221 */ /* 0x000fe40000010100 */
        /* <DEDUP_REMOVED lines=10> */
[-C--:B------:R-:W-:Y:S02]  /*1240*/  FFMA.FTZ R150, R84, R153.reuse, R150 ;  /* 0x0000009954967223 */ /* 0x080fe40000010096 */
[----:B------:R-:W-:Y:S02]  /*1250*/  FFMA.FTZ R60, R151, R153, R60 ;  /* 0x00000099973c7223 */ /* 0x000fe4000001003c */
[----:B------:R-:W-:Y:S01]  /*1260*/  FFMA.FTZ R153, R85, R154, R116 ;  /* 0x0000009a55997223 */ /* 0x000fe20000010074 */
[----:B------:R-:W-:Y:S01]  /*1270*/  HADD2.F32 R126, -RZ, R126.H1_H1 ;  /* 0x3000007eff7e7230 */ /* 0x000fe20000004100 */
[----:B------:R-:W-:Y:S02]  /*1280*/  FADD.FTZ R116, R177, R142 ;  /* 0x0000008eb1747221 */ /* 0x000fe40000010000 */
[----:B------:R-:W-:-:S02]  /*1290*/  FFMA.FTZ R176, R143, R142, R176 ;  /* 0x0000008e8fb07223 */ /* 0x000fc400000100b0 */
[----:B------:R-:W-:Y:S02]  /*12a0*/  FADD.FTZ R16, R16, R117 ;  /* 0x0000007510107221 */ /* 0x000fe40000010000 */
[----:B------:R-:W-:Y:S01]  /*12b0*/  FFMA.FTZ R32, R143, R117, R32 ;  /* 0x000000758f207223 */ /* 0x000fe20000010020 */
[--C-:B------:R-:W-:Y:S01]  /*12c0*/  HADD2.F32 R179, -RZ, R123.reuse.H0_H0 ;  /* 0x2000007bffb37230 */ /* 0x100fe20000004100 */
[----:B------:R-:W-:Y:S01]  /*12d0*/  FADD.FTZ R117, R116, R145 ;  /* 0x0000009174757221 */ /* 0x000fe20000010000 */
[----:B------:R-:W-:Y:S01]  /*12e0*/  HADD2.F32 R182, -RZ, R123.H1_H1 ;  /* 0x3000007bffb67230 */ /* 0x000fe20000004100 */
[----:B------:R-:W-:Y:S01]  /*12f0*/  FFMA.FTZ R176, R144, R145, R176 ;  /* 0x0000009190b07223 */ /* 0x000fe200000100b0 */
[----:B------:R-:W-:Y:S01]  /*1300*/  HADD2.F32 R123, -RZ, R127.H0_H0 ;  /* 0x2000007fff7b7230 */ /* 0x000fe20000004100 */
[----:B------:R-:W-:Y:S02]  /*1310*/  FADD.FTZ R126, -R178, R126 ;  /* 0x0000007eb27e7221 */ /* 0x000fe40000010100 */
[----:B------:R-:W-:-:S02]  /*1320*/  FADD.FTZ R116, R117, R146 ;  /* 0x0000009275747221 */ /* 0x000fc40000010000 */
[----:B------:R-:W-:Y:S02]  /*1330*/  FFMA.FTZ R176, R147, R146, R176 ;  /* 0x0000009293b07223 */ /* 0x000fe400000100b0 */
[----:B------:R-:W-:Y:S02]  /*1340*/  FMUL.FTZ R152, R141, R126 ;  /* 0x0000007e8d987220 */ /* 0x000fe40000410000 */
[----:B------:R-:W-:Y:S02]  /*1350*/  FADD.FTZ R128, -R178, R123 ;  /* 0x0000007bb2807221 */ /* 0x000fe40000010100 */
[----:B------:R-:W-:Y:S02]  /*1360*/  FADD.FTZ R117, R116, R149 ;  /* 0x0000009574757221 */ /* 0x000fe40000010000 */
[----:B------:R-:W-:Y:S01]  /*1370*/  FFMA.FTZ R176, R148, R149, R176 ;  /* 0x0000009594b07223 */ /* 0x000fe200000100b0 */
[----:B------:R-:W-:Y:S01]  /*1380*/  HADD2.F32 R127, -RZ, R127.H1_H1 ;  /* 0x3000007fff7f7230 */ /* 0x000fe20000004100 */
        /* <DEDUP_REMOVED lines=9> */
[----:B------:R-:W-:Y:S02]  /*1420*/  FADD.FTZ R178, -R178, R127 ;  /* 0x0000007fb2b27221 */ /* 0x000fe40000010100 */
        /* <DEDUP_REMOVED lines=25> */
.L_x_890:
[----:B------:R-:W-:Y:S05]  /*15c0*/  BSYNC B0 ;  /* 0x0000000000007941 */ /* 0x000fea0003800000 */
.L_x_889:
[----:B------:R-:W-:Y:S01]  /*15d0*/  @!P4 IADD3 R160, R160, 0x8, RZ ;  /* 0x00000008a0a0c810 */ /* 0x000fe20007ffe0ff */
[----:B------:R-:W-:Y:S05]  /*15e0*/  BRA.DIV ~URZ, `(.L_x_891) ;  /* 0x000017127f007947 */ /* 0x000fea000b800000 */
[----:B------:R1:W2:Y:S02]  /*15f0*/  SHFL.DOWN PT, R118, R177, 0x10, 0x1f ;  /* 0x0a001f00b1767f89 */ /* 0x0002a400000e0000 */
.L_x_900:
        /* <DEDUP_REMOVED lines=18> */
.L_x_901:
        /* <DEDUP_REMOVED lines=32> */
[----:B------:R-:W-:Y:S02]  /*1920*/  ISETP.NE.U32.AND P1, PT, RZ, c[0x0][0x218], PT ;  /* 0x00008600ff007a0c */ /* 0x000fe40003f25070 */
[----:B0-----:R-:W-:-:S02]  /*1930*/  ISETP.NE.AND P0, PT, R174, RZ, PT ;  /* 0x000000ffae00720c */ /* 0x001fc40003f05270 */
        /* <DEDUP_REMOVED lines=16> */
[----:B------:R-:W-:Y:S01]  /*1a40*/  @P1 HADD2.F32 R121, -RZ, R9.H1_H1 ;  /* 0x30000009ff791230 */ /* 0x000fe20000004100 */
[----:B------:R-:W-:Y:S01]  /*1a50*/  @P1 FADD.FTZ R116, R116, R117 ;  /* 0x0000007574741221 */ /* 0x000fe20000010000 */
[----:B------:R-:W-:Y:S01]  /*1a60*/  @P1 HADD2.F32 R125, -RZ, R10.H0_H0 ;  /* 0x2000000aff7d1230 */ /* 0x000fe20000004100 */
[----:B------:R-:W-:-:S02]  /*1a70*/  FFMA.FTZ R117, R163, R120, R131 ;  /* 0x00000078a3757223 */ /* 0x000fc40000010083 */
[-CC-:B------:R-:W-:Y:S02]  /*1a80*/  FFMA.FTZ R128, R170, R120.reuse, R131.reuse ;  /* 0x00000078aa807223 */ /* 0x180fe40000010083 */
[-C--:B------:R-:W-:Y:S02]  /*1a90*/  FFMA.FTZ R124, R166, R120.reuse, R131 ;  /* 0x00000078a67c7223 */ /* 0x080fe40000010083 */
[----:B------:R-:W-:Y:S02]  /*1aa0*/  FADD.FTZ R118, R164, -R117 ;  /* 0x80000075a4767221 */ /* 0x000fe40000010000 */
[----:B------:R-:W-:Y:S01]  /*1ab0*/  @P1 FADD.FTZ R122, R122, R119 ;  /* 0x000000777a7a1221 */ /* 0x000fe20000010000 */
[----:B------:R-:W-:Y:S01]  /*1ac0*/  @P1 HADD2.F32 R119, -RZ, R9.H0_H0 ;  /* 0x20000009ff771230 */ /* 0x000fe20000004100 */
[----:B------:R-:W-:Y:S02]  /*1ad0*/  FFMA.FTZ R130, R173, R120, R131 ;  /* 0x00000078ad827223 */ /* 0x000fe40000010083 */
[----:B------:R-:W-:-:S02]  /*1ae0*/  FADD.FTZ R128, R169, -R128 ;  /* 0x80000080a9807221 */ /* 0x000fc40000010000 */
[----:B------:R-:W-:Y:S02]  /*1af0*/  FADD.FTZ R124, R165, -R124 ;  /* 0x8000007ca57c7221 */ /* 0x000fe40000010000 */
[----:B------:R-:W-:Y:S02]  /*1b00*/  FMUL.FTZ R118, R141, R118 ;  /* 0x000000768d767220 */ /* 0x000fe40000410000 */
[-CC-:B------:R-:W-:Y:S02]  /*1b10*/  FFMA.FTZ R123, R167, R120.reuse, R131.reuse ;  /* 0x00000078a77b7223 */ /* 0x180fe40000010083 */
[----:B------:R-:W-:Y:S02]  /*1b20*/  FFMA.FTZ R160, R172, R120, R131 ;  /* 0x00000078aca07223 */ /* 0x000fe40000010083 */
[----:B------:R-:W-:Y:S02]  /*1b30*/  FADD.FTZ R130, R171, -R130 ;  /* 0x80000082ab827221 */ /* 0x000fe40000010000 */
[----:B------:R-:W-:-:S02]  /*1b40*/  FMUL.FTZ R128, R141, R128 ;  /* 0x000000808d807220 */ /* 0x000fc40000410000 */
[----:B------:R-:W-:Y:S02]  /*1b50*/  FMUL.FTZ R124, R141, R124 ;  /* 0x0000007c8d7c7220 */ /* 0x000fe40000410000 */
[----:B------:R-:W-:Y:S01]  /*1b60*/  @P1 FADD.FTZ R118, R118, R119 ;  /* 0x0000007776761221 */ /* 0x000fe20000010000 */
[----:B------:R-:W-:Y:S01]  /*1b70*/  @P1 HADD2.F32 R119, -RZ, R11.H0_H0 ;  /* 0x2000000bff771230 */ /* 0x000fe20000004100 */
[----:B------:R-:W-:Y:S02]  /*1b80*/  FADD.FTZ R126, R168, -R123 ;  /* 0x8000007ba87e7221 */ /* 0x000fe40000010000 */
[----:B------:R-:W-:Y:S02]  /*1b90*/  FADD.FTZ R160, R175, -R160 ;  /* 0x800000a0afa07221 */ /* 0x000fe40000010000 */
[----:B------:R-:W-:Y:S02]  /*1ba0*/  FMUL.FTZ R130, R141, R130 ;  /* 0x000000828d827220 */ /* 0x000fe40000410000 */
[----:B------:R-:W-:-:S02]  /*1bb0*/  @P1 FADD.FTZ R128, R128, R127 ;  /* 0x0000007f80801221 */ /* 0x000fc40000010000 */
[----:B------:R-:W-:Y:S01]  /*1bc0*/  FMUL.FTZ R176, R122, c[0x0][0x1e8] ;  /* 0x00007a007ab07a20 */ /* 0x000fe20000410000 */
[----:B------:R-:W-:Y:S01]  /*1bd0*/  @P4 F2FP.PACK_AB R122, RZ, R122 ;  /* 0x0000007aff7a423e */ /* 0x000fe200000000ff */
[----:B------:R-:W-:Y:S01]  /*1be0*/  @P1 FADD.FTZ R124, R124, R121 ;  /* 0x000000797c7c1221 */ /* 0x000fe20000010000 */
[----:B------:R-:W-:Y:S01]  /*1bf0*/  @P1 HADD2.F32 R121, -RZ, R11.H1_H1 ;  /* 0x3000000bff791230 */ /* 0x000fe20000004100 */
[----:B------:R-:W-:Y:S01]  /*1c00*/  FMUL.FTZ R127, R116, c[0x0][0x1e8] ;  /* 0x00007a00747f7a20 */ /* 0x000fe20000410000 */
[----:B------:R-:W-:Y:S01]  /*1c10*/  FSEL R178, R176, RZ, P0 ;  /* 0x000000ffb0b27208 */ /* 0x000fe20000000000 */
[C---:B------:R-:W-:Y:S01]  /*1c20*/  FMUL.FTZ R126, R141.reuse, R126 ;  /* 0x0000007e8d7e7220 */ /* 0x040fe20000410000 */
[----:B------:R-:W-:Y:S01]  /*1c30*/  ISETP.NE.U32.AND P0, PT, RZ, c[0x0][0x250], PT ;  /* 0x00009400ff007a0c */ /* 0x000fe20003f05070 */
[----:B------:R-:W-:Y:S01]  /*1c40*/  FMUL.FTZ R160, R141, R160 ;  /* 0x000000a08da07220 */ /* 0x000fe20000410000 */
[----:B------:R-:W-:Y:S01]  /*1c50*/  FSEL R123, R127, RZ, P6 ;  /* 0x000000ff7f7b7208 */ /* 0x000fe20003000000 */
[----:B------:R-:W-:Y:S01]  /*1c60*/  @P1 FADD.FTZ R130, R130, R119 ;  /* 0x0000007782821221 */ /* 0x000fe20000010000 */
[----:B------:R-:W-:Y:S01]  /*1c70*/  LOP3.LUT P6, RZ, R132, 0xff0000, RZ, 0xc0, !PT ;  /* 0x00ff000084ff7812 */ /* 0x000fe200078cc0ff */
[----:B------:R-:W-:Y:S01]  /*1c80*/  FMUL.FTZ R177, R118, c[0x0][0x1e8] ;  /* 0x00007a0076b17a20 */ /* 0x000fe20000410000 */
[----:B------:R-:W-:Y:S01]  /*1c90*/  ISETP.NE.AND.EX P0, PT, RZ, c[0x0][0x254], PT, P0 ;  /* 0x00009500ff007a0c */ /* 0x000fe20003f05300 */
[----:B------:R-:W-:Y:S01]  /*1ca0*/  @P1 FADD.FTZ R126, R126, R125 ;  /* 0x0000007d7e7e1221 */ /* 0x000fe20000010000 */
[----:B------:R-:W-:Y:S01]  /*1cb0*/  @P4 F2FP.PACK_AB R116, RZ, R116 ;  /* 0x00000074ff74423e */ /* 0x000fe200000000ff */
        /* <DEDUP_REMOVED lines=15> */
[----:B------:R-:W-:Y:S02]  /*1db0*/  FSEL R131, R181, RZ, P6 ;  /* 0x000000ffb5837208 */ /* 0x000fe40003000000 */
[----:B------:R-:W-:Y:S02]  /*1dc0*/  LOP3.LUT P6, RZ, R133, 0xff00, RZ, 0xc0, !PT ;  /* 0x0000ff0085ff7812 */ /* 0x000fe400078cc0ff */
[----:B------:R-:W-:-:S02]  /*1dd0*/  @P4 PRMT R108, R116, 0x7610, R108 ;  /* 0x00007610746c4816 */ /* 0x000fc4000000006c */
[----:B------:R-:W-:Y:S02]  /*1de0*/  ISETP.NE.AND.EX P1, PT, RZ, c[0x0][0x25c], PT, P1 ;  /* 0x00009700ff007a0c */ /* 0x000fe40003f25310 */
[----:B------:R-:W-:Y:S02]  /*1df0*/  @P0 MOV R117, R2 ;  /* 0x0000000200750202 */ /* 0x000fe40000000f00 */
[----:B------:R-:W-:Y:S01]  /*1e00*/  F2FP.PACK_AB R116, R178, R123 ;  /* 0x0000007bb274723e */ /* 0x000fe200000000ff */
[----:B------:R-:W-:Y:S01]  /*1e10*/  HFMA2.MMA R123, -RZ, RZ, 0, 9.5367431640625e-07 ;  /* 0x00000010ff7b7435 */ /* 0x000fe200000001ff */
[----:B------:R-:W-:Y:S02]  /*1e20*/  @P4 F2FP.PACK_AB R118, RZ, R118 ;  /* 0x00000076ff76423e */ /* 0x000fe400000000ff */
[----:B------:R-:W-:Y:S02]  /*1e30*/  FSEL R184, R182, RZ, P6 ;  /* 0x000000ffb6b87208 */ /* 0x000fe40003000000 */
[----:B------:R-:W-:-:S02]  /*1e40*/  @P0 LOP3.LUT P6, RZ, R117, 0xff, RZ, 0xc0, !PT ;  /* 0x000000ff75ff0812 */ /* 0x000fc400078cc0ff */
[----:B------:R-:W-:Y:S02]  /*1e50*/  @P4 F2FP.PACK_AB R126, RZ, R126 ;  /* 0x0000007eff7e423e */ /* 0x000fe400000000ff */
[----:B------:R-:W-:Y:S02]  /*1e60*/  @P4 F2FP.PACK_AB R130, RZ, R130 ;  /* 0x00000082ff82423e */ /* 0x000fe400000000ff */
[----:B------:R-:W-:Y:S02]  /*1e70*/  @P4 F2FP.PACK_AB R124, RZ, R124 ;  /* 0x0000007cff7c423e */ /* 0x000fe400000000ff */
[----:B------:R-:W-:Y:S02]  /*1e80*/  @P4 PRMT R109, R118, 0x7610, R109 ;  /* 0x00007610766d4816 */ /* 0x000fe4000000006d */
[----:B------:R-:W-:Y:S02]  /*1e90*/  @P4 F2FP.PACK_AB R128, RZ, R128 ;  /* 0x00000080ff80423e */ /* 0x000fe400000000ff */
[----:B------:R-:W-:-:S02]  /*1ea0*/  @P4 F2FP.PACK_AB R160, RZ, R160 ;  /* 0x000000a0ffa0423e */ /* 0x000fc400000000ff */
[----:B------:R-:W-:Y:S02]  /*1eb0*/  @P4 PRMT R110, R126, 0x7610, R110 ;  /* 0x000076107e6e4816 */ /* 0x000fe4000000006e */
[----:B------:R-:W-:Y:S02]  /*1ec0*/  @P4 PRMT R111, R130, 0x7610, R111 ;  /* 0x00007610826f4816 */ /* 0x000fe4000000006f */
[----:B------:R-:W-:Y:S02]  /*1ed0*/  @P0 FSEL R121, R127, RZ, P6 ;  /* 0x000000ff7f790208 */ /* 0x000fe40003000000 */
[----:B------:R-:W-:Y:S02]  /*1ee0*/  @P0 LOP3.LUT P6, RZ, R2, 0xff00, RZ, 0xc0, !PT ;  /* 0x0000ff0002ff0812 */ /* 0x000fe400078cc0ff */
[----:B------:R-:W-:Y:S02]  /*1ef0*/  F2FP.PACK_AB R117, R180, R125 ;  /* 0x0000007db475723e */ /* 0x000fe400000000ff */
        /* <DEDUP_REMOVED lines=9> */
[----:B------:R-:W-:Y:S02]  /*1f90*/  F2FP.PACK_AB R118, R184, R131 ;  /* 0x00000083b876723e */ /* 0x000fe400000000ff */
[----:B------:R-:W-:-:S02]  /*1fa0*/  F2FP.PACK_AB R119, R186, R119 ;  /* 0x00000077ba77723e */ /* 0x000fc400000000ff */
[----:B------:R-:W-:Y:S02]  /*1fb0*/  @P0 LOP3.LUT P4, RZ, R2, 0xff0000, RZ, 0xc0, !PT ;  /* 0x00ff000002ff0812 */ /* 0x000fe4000788c0ff */
[----:B------:R-:W-:Y:S01]  /*1fc0*/  @P0 LOP3.LUT P1, RZ, R3, 0xff, RZ, 0xc0, !PT ;  /* 0x000000ff03ff0812 */ /* 0x000fe2000782c0ff */
[----:B------:R1:W-:Y:S01]  /*1fd0*/  STG.E.128 [R124.64], R116 ;  /* 0x000000747c007986 */ /* 0x0003e2000c101d04 */
[----:B------:R-:W-:Y:S02]  /*1fe0*/  @P0 FSEL R128, R179, RZ, P6 ;  /* 0x000000ffb3800208 */ /* 0x000fe40003000000 */
[----:B------:R-:W-:Y:S02]  /*1ff0*/  @P0 LOP3.LUT P6, RZ, R3, 0xff0000, RZ, 0xc0, !PT ;  /* 0x00ff000003ff0812 */ /* 0x000fe400078cc0ff */
[----:B------:R-:W-:Y:S02]  /*2000*/  @P0 FSEL R127, R177, RZ, P4 ;  /* 0x000000ffb17f0208 */ /* 0x000fe40002000000 */
[----:B------:R-:W-:-:S02]  /*2010*/  @P0 LOP3.LUT P4, RZ, R3, 0xff00, RZ, 0xc0, !PT ;  /* 0x0000ff0003ff0812 */ /* 0x000fc4000788c0ff */
[----:B------:R-:W-:Y:S02]  /*2020*/  @P0 F2FP.PACK_AB R121, RZ, R121 ;  /* 0x00000079ff79023e */ /* 0x000fe400000000ff */
[----:B0-----:R-:W-:Y:S02]  /*2030*/  @P0 FSEL R122, R181, RZ, P1 ;  /* 0x000000ffb57a0208 */ /* 0x001fe40000800000 */
[----:B------:R-:W-:Y:S02]  /*2040*/  @P0 LOP3.LUT P1, RZ, R3, 0xff000000, RZ, 0xc0, !PT ;  /* 0xff00000003ff0812 */ /* 0x000fe4000782c0ff */
[----:B------:R-:W-:Y:S02]  /*2050*/  @P0 F2FP.PACK_AB R127, RZ, R127 ;  /* 0x0000007fff7f023e */ /* 0x000fe400000000ff */
[----:B------:R-:W-:Y:S02]  /*2060*/  @P0 F2FP.PACK_AB R122, RZ, R122 ;  /* 0x0000007aff7a023e */ /* 0x000fe400000000ff */
[----:B-1----:R-:W-:-:S02]  /*2070*/  @P0 FSEL R117, R183, RZ, P6 ;  /* 0x000000ffb7750208 */ /* 0x002fc40003000000 */
[----:B------:R-:W-:Y:S02]  /*2080*/  @P0 FSEL R116, R182, RZ, P4 ;  /* 0x000000ffb6740208 */ /* 0x000fe40002000000 */
[----:B------:R-:W-:Y:S02]  /*2090*/  @P0 FSEL R119, R185, RZ, P1 ;  /* 0x000000ffb9770208 */ /* 0x000fe40000800000 */
[----:B------:R-:W-:Y:S02]  /*20a0*/  @P0 F2FP.PACK_AB R117, RZ, R117 ;  /* 0x00000075ff75023e */ /* 0x000fe400000000ff */
[----:B------:R-:W-:Y:S02]  /*20b0*/  @P0 F2FP.PACK_AB R118, RZ, R116 ;  /* 0x00000074ff76023e */ /* 0x000fe400000000ff */
[----:B------:R-:W-:Y:S02]  /*20c0*/  @P0 F2FP.PACK_AB R126, RZ, R126 ;  /* 0x0000007eff7e023e */ /* 0x000fe400000000ff */
[----:B------:R-:W-:-:S02]  /*20d0*/  @P0 F2FP.PACK_AB R128, RZ, R128 ;  /* 0x00000080ff80023e */ /* 0x000fc400000000ff */
[----:B------:R-:W-:Y:S02]  /*20e0*/  @P0 F2FP.PACK_AB R119, RZ, R119 ;  /* 0x00000077ff77023e */ /* 0x000fe400000000ff */
        /* <DEDUP_REMOVED lines=12> */
.L_x_894:
[----:B------:R-:W-:Y:S05]  /*21b0*/  BSYNC B0 ;  /* 0x0000000000007941 */ /* 0x000fea0003800000 */
.L_x_893:
[----:B------:R-:W-:Y:S01]  /*21c0*/  BSSY B0, `(.L_x_895) ;  /* 0x000008a000007945 */ /* 0x000fe20003800000 */
[----:B------:R-:W-:Y:S05]  /*21d0*/  @!P2 BRA `(.L_x_896) ;  /* 0x000008800000a947 */ /* 0x000fea0003800000 */
[----:B------:R-:W-:Y:S02]  /*21e0*/  ISETP.NE.U32.AND P1, PT, RZ, c[0x0][0x218], PT ;  /* 0x00008600ff007a0c */ /* 0x000fe40003f25070 */
[----:B0-----:R-:W-:Y:S02]  /*21f0*/  ISETP.NE.AND P0, PT, R174, RZ, PT ;  /* 0x000000ffae00720c */ /* 0x001fe40003f05270 */
[----:B------:R-:W-:Y:S02]  /*2200*/  ISETP.NE.AND.EX P1, PT, RZ, c[0x0][0x21c], PT, P1 ;  /* 0x00008700ff007a0c */ /* 0x000fe40003f25310 */
[----:B------:R-:W-:Y:S02]  /*2210*/  FSEL R123, R129, RZ, !P0 ;  /* 0x000000ff817b7208 */ /* 0x000fe40004000000 */
[----:B------:R-:W-:Y:S02]  /*2220*/  MOV R116, R136 ;  /* 0x0000008800747202 */ /* 0x000fe40000000f00 */
        /* <DEDUP_REMOVED lines=8> */
[-CC-:B------:R-:W-:Y:S01]  /*22b0*/  FFMA.FTZ R124, R148, R120.reuse, R123.reuse ;  /* 0x00000078947c7223 */ /* 0x180fe2000001007b */
[----:B------:R-:W-:Y:S01]  /*22c0*/  @P1 HADD2.F32 R117, -RZ, R4.H1_H1 ;  /* 0x30000004ff751230 */ /* 0x000fe20000004100 */
[--C-:B------:R-:W-:Y:S01]  /*22d0*/  FFMA.FTZ R125, R151, R120, R123.reuse ;  /* 0x00000078977d7223 */ /* 0x100fe2000001007b */
[----:B------:R-:W-:Y:S01]  /*22e0*/  @P1 HADD2.F32 R122, -RZ, R5.H0_H0 ;  /* 0x20000005ff7a1230 */ /* 0x000fe20000004100 */
[----:B------:R-:W-:Y:S01]  /*22f0*/  FMUL.FTZ R116, R141, R116 ;  /* 0x000000748d747220 */ /* 0x000fe20000410000 */
[----:B------:R-:W-:Y:S01]  /*2300*/  @P1 HADD2.F32 R127, -RZ, R6.H0_H0 ;  /* 0x20000006ff7f1230 */ /* 0x000fe20000004100 */
[-CC-:B------:R-:W-:Y:S02]  /*2310*/  FFMA.FTZ R128, R152, R120.reuse, R123.reuse ;  /* 0x0000007898807223 */ /* 0x180fe4000001007b */
[----:B------:R-:W-:-:S02]  /*2320*/  FFMA.FTZ R129, R155, R120, R123 ;  /* 0x000000789b817223 */ /* 0x000fc4000001007b */
[----:B------:R-:W-:Y:S01]  /*2330*/  FFMA.FTZ R130, R156, R120, R123 ;  /* 0x000000789c827223 */ /* 0x000fe2000001007b */
[----:B------:R-:W-:Y:S01]  /*2340*/  @P1 HADD2.F32 R123, -RZ, R5.H1_H1 ;  /* 0x30000005ff7b1230 */ /* 0x000fe20000004100 */
[----:B------:R-:W-:Y:S02]  /*2350*/  FADD.FTZ R118, R145, -R118 ;  /* 0x8000007691767221 */ /* 0x000fe40000010000 */
[----:B------:R-:W-:Y:S02]  /*2360*/  FADD.FTZ R120, R146, -R121 ;  /* 0x8000007992787221 */ /* 0x000fe40000010000 */
        /* <DEDUP_REMOVED lines=49> */
[----:B------:R-:W-:Y:S02]  /*2680*/  @P4 F2FP.PACK_AB R119, RZ, R119 ;  /* 0x00000077ff77423e */ /* 0x000fe400000000ff */
[----:B------:R-:W-:Y:S02]  /*2690*/  ISETP.NE.AND.EX P1, PT, RZ, c[0x0][0x25c], PT, P1 ;  /* 0x00009700ff007a0c */ /* 0x000fe40003f25310 */
[----:B------:R-:W-:Y:S02]  /*26a0*/  @P0 MOV R117, R134 ;  /* 0x0000008600750202 */ /* 0x000fe40000000f00 */
[----:B------:R-:W-:Y:S01]  /*26b0*/  @P4 PRMT R111, R121, 0x7610, R111 ;  /* 0x00007610796f4816 */ /* 0x000fe2000000006f */
[----:B------:R-:W-:Y:S01]  /*26c0*/  HFMA2.MMA R121, -RZ, RZ, 0, 9.5367431640625e-07 ;  /* 0x00000010ff797435 */ /* 0x000fe200000001ff */
[----:B------:R-:W-:Y:S02]  /*26d0*/  FSEL R122, R181, RZ, P6 ;  /* 0x000000ffb57a7208 */ /* 0x000fe40003000000 */
[----:B------:R-:W-:-:S02]  /*26e0*/  @P4 F2FP.PACK_AB R116, RZ, R116 ;  /* 0x00000074ff74423e */ /* 0x000fc400000000ff */
[----:B------:R-:W-:Y:S02]  /*26f0*/  @P4 F2FP.PACK_AB R124, RZ, R124 ;  /* 0x0000007cff7c423e */ /* 0x000fe400000000ff */
[----:B------:R-:W-:Y:S02]  /*2700*/  @P4 PRMT R109, R119, 0x7610, R109 ;  /* 0x00007610776d4816 */ /* 0x000fe4000000006d */
[----:B------:R-:W-:Y:S02]  /*2710*/  @P0 LOP3.LUT P6, RZ, R117, 0xff, RZ, 0xc0, !PT ;  /* 0x000000ff75ff0812 */ /* 0x000fe400078cc0ff */
[----:B------:R-:W-:Y:S02]  /*2720*/  @P4 F2FP.PACK_AB R126, RZ, R126 ;  /* 0x0000007eff7e423e */ /* 0x000fe400000000ff */
[----:B------:R-:W-:Y:S02]  /*2730*/  @P4 F2FP.PACK_AB R120, RZ, R118 ;  /* 0x00000076ff78423e */ /* 0x000fe400000000ff */
[----:B------:R-:W-:-:S02]  /*2740*/  @P4 PRMT R108, R116, 0x7610, R108 ;  /* 0x00007610746c4816 */ /* 0x000fc4000000006c */
[----:B------:R-:W-:Y:S02]  /*2750*/  @P4 PRMT R109, R109, 0x5410, R124 ;  /* 0x000054106d6d4816 */ /* 0x000fe4000000007c */
[----:B------:R-:W-:Y:S02]  /*2760*/  @P4 F2FP.PACK_AB R128, RZ, R128 ;  /* 0x00000080ff80423e */ /* 0x000fe400000000ff */
[----:B------:R-:W-:Y:S02]  /*2770*/  @P4 F2FP.PACK_AB R130, RZ, R130 ;  /* 0x00000082ff82423e */ /* 0x000fe400000000ff */
[----:B------:R-:W-:Y:S02]  /*2780*/  @P4 PRMT R110, R126, 0x7610, R110 ;  /* 0x000076107e6e4816 */ /* 0x000fe4000000006e */
[----:B------:R-:W-:Y:S02]  /*2790*/  @P0 FSEL R124, R125, RZ, P6 ;  /* 0x000000ff7d7c0208 */ /* 0x000fe40003000000 */
[----:B------:R-:W-:-:S02]  /*27a0*/  @P0 LOP3.LUT P6, RZ, R134, 0xff00, RZ, 0xc0, !PT ;  /* 0x0000ff0086ff0812 */ /* 0x000fc400078cc0ff */
[----:B------:R-:W-:Y:S02]  /*27b0*/  F2FP.PACK_AB R118, R122, R129 ;  /* 0x000000817a76723e */ /* 0x000fe400000000ff */
[----:B------:R-:W-:Y:S01]  /*27c0*/  F2FP.PACK_AB R119, R184, R123 ;  /* 0x0000007bb877723e */ /* 0x000fe200000000ff */
[-C--:B------:R-:W-:Y:S01]  /*27d0*/  IMAD.WIDE.U32 R122, R140, R121.reuse, c[0x0][0x248] ;  /* 0x000092008c7a7625 */ /* 0x080fe200078e0079 */
[----:B------:R-:W-:Y:S02]  /*27e0*/  @P4 PRMT R108, R108, 0x5410, R120 ;  /* 0x000054106c6c4816 */ /* 0x000fe40000000078 */
[----:B------:R-:W-:Y:S01]  /*27f0*/  @P4 PRMT R110, R110, 0x5410, R128 ;  /* 0x000054106e6e4816 */ /* 0x000fe20000000080 */
[----:B------:R-:W-:Y:S01]  /*2800*/  @P1 IMAD.WIDE.U32 R120, R140, R121, c[0x0][0x258] ;  /* 0x000096008c781625 */ /* 0x000fe200078e0079 */
[----:B------:R-:W-:Y:S02]  /*2810*/  @P4 PRMT R111, R111, 0x5410, R130 ;  /* 0x000054106f6f4816 */ /* 0x000fe40000000082 */
[----:B------:R-:W-:-:S02]  /*2820*/  @P0 FSEL R125, R131, RZ, P6 ;  /* 0x000000ff837d0208 */ /* 0x000fc40003000000 */
[----:B------:R-:W-:Y:S01]  /*2830*/  @P0 LOP3.LUT P6, RZ, R134, 0xff000000, RZ, 0xc0, !PT ;  /* 0xff00000086ff0812 */ /* 0x000fe200078cc0ff */
[----:B------:R0:W-:Y:S01]  /*2840*/  @P1 STG.E.128 [R120.64], R108 ;  /* 0x0000006c78001986 */ /* 0x0001e2000c101d04 */
[----:B------:R-:W-:Y:S02]  /*2850*/  F2FP.PACK_AB R117, R180, R177 ;  /* 0x000000b1b475723e */ /* 0x000fe400000000ff */
        /* <DEDUP_REMOVED lines=9> */
[----:B0-----:R-:W-:Y:S02]  /*28f0*/  @P0 FSEL R120, R179, RZ, P1 ;  /* 0x000000ffb3780208 */ /* 0x001fe40000800000 */
[----:B------:R-:W-:-:S02]  /*2900*/  @P0 LOP3.LUT P1, RZ, R135, 0xff000000, RZ, 0xc0, !PT ;  /* 0xff00000087ff0812 */ /* 0x000fc4000782c0ff */
[----:B------:R-:W-:Y:S02]  /*2910*/  @P0 F2FP.PACK_AB R126, RZ, R126 ;  /* 0x0000007eff7e023e */ /* 0x000fe400000000ff */
        /* <DEDUP_REMOVED lines=20> */
.L_x_896:
[----:B------:R-:W-:Y:S05]  /*2a60*/  BSYNC B0 ;  /* 0x0000000000007941 */ /* 0x000fea0003800000 */
.L_x_895:
[----:B------:R-:W-:-:S04]  /*2a70*/  LOP3.LUT P0, RZ, R138, 0xff, RZ, 0xc0, !PT ;  /* 0x000000ff8aff7812 */ /* 0x000fc8000780c0ff */
[----:B------:R-:W-:Y:S01]  /*2a80*/  SEL R138, RZ, 0x1, P0 ;  /* 0x00000001ff8a7807 */ /* 0x000fe20000000000 */
[----:B0-----:R-:W-:Y:S01]  /*2a90*/  @P5 CALL.REL.NOINC `(.L_x_886) ;  /* 0x0000001000005944 */ /* 0x001fe20003c00000 */
[----:B------:R-:W-:Y:S05]  /*2aa0*/  BRA `(.L_x_897) ;  /* 0xffffd96000007947 */ /* 0x000fea000383ffff */
.L_x_886:
[----:B0-----:R-:W0:Y:S01]  /*2ab0*/  S2UR UR6, SR_CTAID.X ;  /* 0x00000000000679c3 */ /* 0x001e220000002500 */
[C---:B------:R-:W-:Y:S01]  /*2ac0*/  LOP3.LUT R3, R0.reuse, 0xff, RZ, 0xc0, !PT ;  /* 0x000000ff00037812 */ /* 0x040fe200078ec0ff */
[----:B------:R-:W-:Y:S01]  /*2ad0*/  BSSY B0, `(.L_x_898) ;  /* 0x0000013000007945 */ /* 0x000fe20003800000 */
[----:B0-----:R-:W-:-:S05]  /*2ae0*/  LEA.HI R2, R0, UR6, RZ, 0x18 ;  /* 0x0000000600027c11 */ /* 0x001fca000f8fc0ff */
[----:B------:R-:W-:-:S05]  /*2af0*/  IMAD R2, R2, c[0x0][0x168], RZ ;  /* 0x00005a0002027a24 */ /* 0x000fca00078e02ff */
[----:B------:R-:W-:Y:S01]  /*2b00*/  LEA.HI R0, R2, R3, RZ, 0x1d ;  /* 0x0000000302007211 */ /* 0x000fe200078fe8ff */
[----:B------:R-:W-:Y:S05]  /*2b10*/  @!P3 BRA `(.L_x_899) ;  /* 0x000000e00000b947 */ /* 0x000fea0003800000 */
[----:B------:R-:W-:-:S05]  /*2b20*/  MOV R9, 0x20 ;  /* 0x0000002000097802 */ /* 0x000fca0000000f00 */
        /* <DEDUP_REMOVED lines=13> */
.L_x_899:
[----:B------:R-:W-:Y:S05]  /*2c00*/  BSYNC B0 ;  /* 0x0000000000007941 */ /* 0x000fea0003800000 */
.L_x_898:
        /* <DEDUP_REMOVED lines=15> */
.L_x_891:
[----:B------:R-:W-:Y:S01]  /*2d00*/  HFMA2.MMA R124, -RZ, RZ, 0, 9.5367431640625e-07 ;  /* 0x00000010ff7c7435 */ /* 0x000fe200000001ff */
[----:B------:R-:W-:-:S02]  /*2d10*/  MOV R119, R177 ;  /* 0x000000b100777202 */ /* 0x000fc40000000f00 */
[----:B------:R-:W-:Y:S02]  /*2d20*/  MOV R121, 0x1f ;  /* 0x0000001f00797802 */ /* 0x000fe40000000f00 */
[----:B------:R-:W-:Y:S02]  /*2d30*/  MOV R126, 0xffffffff ;  /* 0xffffffff007e7802 */ /* 0x000fe40000000f00 */
[----:B------:R-:W-:Y:S02]  /*2d40*/  MOV R116, 0x2d60 ;  /* 0x00002d6000747802 */ /* 0x000fe40000000f00 */
[----:B0----5:R-:W-:Y:S05]  /*2d50*/  CALL.REL.NOINC `($__internal_64_$__cuda_sm70_shflsync_down_p) ;  /* 0x0000046000007944 */ /* 0x021fea0003c00000 */
[----:B-1----:R-:W-:Y:S01]  /*2d60*/  MOV R118, R119 ;  /* 0x0000007700767202 */ /* 0x002fe20000000f00 */
[----:B0-----:R-:W-:Y:S05]  /*2d70*/  BRA `(.L_x_900) ;  /* 0xffffe88000007947 */ /* 0x001fea000383ffff */
.L_x_892:
[----:B------:R-:W-:Y:S01]  /*2d80*/  HFMA2.MMA R124, -RZ, RZ, 0, 9.5367431640625e-07 ;  /* 0x00000010ff7c7435 */ /* 0x000fe200000001ff */
[----:B------:R-:W-:Y:S02]  /*2d90*/  MOV R119, R176 ;  /* 0x000000b000777202 */ /* 0x000fe40000000f00 */
[----:B------:R-:W-:Y:S02]  /*2da0*/  MOV R121, 0x1f ;  /* 0x0000001f00797802 */ /* 0x000fe40000000f00 */
[----:B------:R-:W-:-:S02]  /*2db0*/  MOV R126, 0xffffffff ;  /* 0xffffffff007e7802 */ /* 0x000fc40000000f00 */
[----:B------:R-:W-:Y:S02]  /*2dc0*/  MOV R116, 0x2de0 ;  /* 0x00002de000747802 */ /* 0x000fe40000000f00 */
[----:B012--5:R-:W-:Y:S05]  /*2dd0*/  CALL.REL.NOINC `($__internal_64_$__cuda_sm70_shflsync_down_p) ;  /* 0x000003e000007944 */ /* 0x027fea0003c00000 */
[----:B------:R-:W-:Y:S01]  /*2de0*/  FADD.FTZ R177, R118, R177 ;  /* 0x000000b176b17221 */ /* 0x000fe20000010000 */
[----:B0-----:R-:W-:Y:S01]  /*2df0*/  HFMA2.MMA R124, -RZ, RZ, 0, 4.76837158203125e-07 ;  /* 0x00000008ff7c7435 */ /* 0x001fe200000001ff */
[----:B-1----:R-:W-:Y:S01]  /*2e00*/  FADD.FTZ R176, R176, R119 ;  /* 0x00000077b0b07221 */ /* 0x002fe20000010000 */
[----:B------:R-:W-:Y:S02]  /*2e10*/  MOV R121, 0x1f ;  /* 0x0000001f00797802 */ /* 0x000fe40000000f00 */
[----:B------:R-:W-:Y:S02]  /*2e20*/  MOV R126, 0xffffffff ;  /* 0xffffffff007e7802 */ /* 0x000fe40000000f00 */
[----:B------:R-:W-:Y:S02]  /*2e30*/  MOV R119, R177 ;  /* 0x000000b100777202 */ /* 0x000fe40000000f00 */
[----:B------:R-:W-:Y:S02]  /*2e40*/  MOV R116, 0x2e60 ;  /* 0x00002e6000747802 */ /* 0x000fe40000000f00 */
[----:B------:R-:W-:Y:S05]  /*2e50*/  CALL.REL.NOINC `($__internal_64_$__cuda_sm70_shflsync_down_p) ;  /* 0x0000036000007944 */ /* 0x000fea0003c00000 */
[----:B0-----:R-:W-:Y:S01]  /*2e60*/  HFMA2.MMA R124, -RZ, RZ, 0, 4.76837158203125e-07 ;  /* 0x00000008ff7c7435 */ /* 0x001fe200000001ff */
[----:B-1----:R-:W-:-:S02]  /*2e70*/  MOV R118, R119 ;  /* 0x0000007700767202 */ /* 0x002fc40000000f00 */
[----:B------:R-:W-:Y:S02]  /*2e80*/  MOV R119, R176 ;  /* 0x000000b000777202 */ /* 0x000fe40000000f00 */
[----:B------:R-:W-:Y:S02]  /*2e90*/  MOV R121, 0x1f ;  /* 0x0000001f00797802 */ /* 0x000fe40000000f00 */
[----:B------:R-:W-:Y:S02]  /*2ea0*/  MOV R126, 0xffffffff ;  /* 0xffffffff007e7802 */ /* 0x000fe40000000f00 */
[----:B------:R-:W-:Y:S02]  /*2eb0*/  MOV R116, 0x2ed0 ;  /* 0x00002ed000747802 */ /* 0x000fe40000000f00 */
[----:B------:R-:W-:Y:S05]  /*2ec0*/  CALL.REL.NOINC `($__internal_64_$__cuda_sm70_shflsync_down_p) ;  /* 0x000002f000007944 */ /* 0x000fea0003c00000 */
[----:B------:R-:W-:Y:S01]  /*2ed0*/  FADD.FTZ R177, R118, R177 ;  /* 0x000000b176b17221 */ /* 0x000fe20000010000 */
[----:B0-----:R-:W-:Y:S01]  /*2ee0*/  HFMA2.MMA R124, -RZ, RZ, 0, 2.384185791015625e-07 ;  /* 0x00000004ff7c7435 */ /* 0x001fe200000001ff */
[----:B-1----:R-:W-:Y:S01]  /*2ef0*/  FADD.FTZ R176, R176, R119 ;  /* 0x00000077b0b07221 */ /* 0x002fe20000010000 */
[----:B------:R-:W-:Y:S02]  /*2f00*/  MOV R121, 0x1f ;  /* 0x0000001f00797802 */ /* 0x000fe40000000f00 */
[----:B------:R-:W-:-:S02]  /*2f10*/  MOV R126, 0xffffffff ;  /* 0xffffffff007e7802 */ /* 0x000fc40000000f00 */
[----:B------:R-:W-:Y:S02]  /*2f20*/  MOV R119, R177 ;  /* 0x000000b100777202 */ /* 0x000fe40000000f00 */
[----:B------:R-:W-:Y:S02]  /*2f30*/  MOV R116, 0x2f50 ;  /* 0x00002f5000747802 */ /* 0x000fe40000000f00 */
[----:B------:R-:W-:Y:S05]  /*2f40*/  CALL.REL.NOINC `($__internal_64_$__cuda_sm70_shflsync_down_p) ;  /* 0x0000027000007944 */ /* 0x000fea0003c00000 */
[----:B0-----:R-:W-:Y:S01]  /*2f50*/  HFMA2.MMA R124, -RZ, RZ, 0, 2.384185791015625e-07 ;  /* 0x00000004ff7c7435 */ /* 0x001fe200000001ff */
[----:B-1----:R-:W-:Y:S02]  /*2f60*/  MOV R118, R119 ;  /* 0x0000007700767202 */ /* 0x002fe40000000f00 */
[----:B------:R-:W-:Y:S02]  /*2f70*/  MOV R119, R176 ;  /* 0x000000b000777202 */ /* 0x000fe40000000f00 */
[----:B------:R-:W-:Y:S02]  /*2f80*/  MOV R121, 0x1f ;  /* 0x0000001f00797802 */ /* 0x000fe40000000f00 */
[----:B------:R-:W-:Y:S02]  /*2f90*/  MOV R126, 0xffffffff ;  /* 0xffffffff007e7802 */ /* 0x000fe40000000f00 */
[----:B------:R-:W-:-:S02]  /*2fa0*/  MOV R116, 0x2fc0 ;  /* 0x00002fc000747802 */ /* 0x000fc40000000f00 */
[----:B------:R-:W-:Y:S05]  /*2fb0*/  CALL.REL.NOINC `($__internal_64_$__cuda_sm70_shflsync_down_p) ;  /* 0x0000020000007944 */ /* 0x000fea0003c00000 */
[----:B------:R-:W-:Y:S01]  /*2fc0*/  FADD.FTZ R177, R118, R177 ;  /* 0x000000b176b17221 */ /* 0x000fe20000010000 */
[----:B0-----:R-:W-:Y:S01]  /*2fd0*/  HFMA2.MMA R124, -RZ, RZ, 0, 1.1920928955078125e-07 ;  /* 0x00000002ff7c7435 */ /* 0x001fe200000001ff */
[----:B-1----:R-:W-:Y:S01]  /*2fe0*/  FADD.FTZ R122, R176, R119 ;  /* 0x00000077b07a7221 */ /* 0x002fe20000010000 */
[----:B------:R-:W-:-:S02]  /*2ff0*/  MOV R121, 0x1f ;  /* 0x0000001f00797802 */ /* 0x000fc40000000f00 */
[----:B------:R-:W-:Y:S02]  /*3000*/  MOV R126, 0xffffffff ;  /* 0xffffffff007e7802 */ /* 0x000fe40000000f00 */
[----:B------:R-:W-:Y:S02]  /*3010*/  MOV R119, R177 ;  /* 0x000000b100777202 */ /* 0x000fe40000000f00 */
[----:B------:R-:W-:Y:S02]  /*3020*/  MOV R116, 0x3040 ;  /* 0x0000304000747802 */ /* 0x000fe40000000f00 */
[----:B------:R-:W-:Y:S05]  /*3030*/  CALL.REL.NOINC `($__internal_64_$__cuda_sm70_shflsync_down_p) ;  /* 0x0000018000007944 */ /* 0x000fea0003c00000 */
[----:B0-----:R-:W-:Y:S01]  /*3040*/  HFMA2.MMA R124, -RZ, RZ, 0, 1.1920928955078125e-07 ;  /* 0x00000002ff7c7435 */ /* 0x001fe200000001ff */
[----:B-1----:R-:W-:Y:S02]  /*3050*/  MOV R118, R119 ;  /* 0x0000007700767202 */ /* 0x002fe40000000f00 */
[----:B------:R-:W-:Y:S02]  /*3060*/  MOV R119, R122 ;  /* 0x0000007a00777202 */ /* 0x000fe40000000f00 */
[----:B------:R-:W-:Y:S02]  /*3070*/  MOV R121, 0x1f ;  /* 0x0000001f00797802 */ /* 0x000fe40000000f00 */
[----:B------:R-:W-:-:S02]  /*3080*/  MOV R126, 0xffffffff ;  /* 0xffffffff007e7802 */ /* 0x000fc40000000f00 */
[----:B------:R-:W-:Y:S02]  /*3090*/  MOV R116, 0x30b0 ;  /* 0x000030b000747802 */ /* 0x000fe40000000f00 */
[----:B------:R-:W-:Y:S05]  /*30a0*/  CALL.REL.NOINC `($__internal_64_$__cuda_sm70_shflsync_down_p) ;  /* 0x0000011000007944 */ /* 0x000fea0003c00000 */
[----:B------:R-:W-:Y:S01]  /*30b0*/  FADD.FTZ R120, R118, R177 ;  /* 0x000000b176787221 */ /* 0x000fe20000010000 */
[----:B0-----:R-:W-:Y:S01]  /*30c0*/  HFMA2.MMA R124, -RZ, RZ, 0, 5.9604644775390625e-08 ;  /* 0x00000001ff7c7435 */ /* 0x001fe200000001ff */
[----:B-1----:R-:W-:Y:S01]  /*30d0*/  FADD.FTZ R122, R122, R119 ;  /* 0x000000777a7a7221 */ /* 0x002fe20000010000 */
[----:B------:R-:W-:Y:S02]  /*30e0*/  MOV R121, 0x1f ;  /* 0x0000001f00797802 */ /* 0x000fe40000000f00 */
[----:B------:R-:W-:Y:S02]  /*30f0*/  MOV R126, 0xffffffff ;  /* 0xffffffff007e7802 */ /* 0x000fe40000000f00 */
[----:B------:R-:W-:Y:S02]  /*3100*/  MOV R119, R120 ;  /* 0x0000007800777202 */ /* 0x000fe40000000f00 */
[----:B------:R-:W-:Y:S02]  /*3110*/  MOV R116, 0x3130 ;  /* 0x0000313000747802 */ /* 0x000fe40000000f00 */
[----:B------:R-:W-:Y:S05]  /*3120*/  CALL.REL.NOINC `($__internal_64_$__cuda_sm70_shflsync_down_p) ;  /* 0x0000009000007944 */ /* 0x000fea0003c00000 */
[----:B0-----:R-:W-:Y:S01]  /*3130*/  HFMA2.MMA R124, -RZ, RZ, 0, 5.9604644775390625e-08 ;  /* 0x00000001ff7c7435 */ /* 0x001fe200000001ff */
[----:B-1----:R-:W-:-:S02]  /*3140*/  MOV R123, R119 ;  /* 0x00000077007b7202 */ /* 0x002fc40000000f00 */
[----:B------:R-:W-:Y:S02]  /*3150*/  MOV R119, R122 ;  /* 0x0000007a00777202 */ /* 0x000fe40000000f00 */
[----:B------:R-:W-:Y:S02]  /*3160*/  MOV R121, 0x1f ;  /* 0x0000001f00797802 */ /* 0x000fe40000000f00 */
[----:B------:R-:W-:Y:S02]  /*3170*/  MOV R126, 0xffffffff ;  /* 0xffffffff007e7802 */ /* 0x000fe40000000f00 */
[----:B------:R-:W-:Y:S02]  /*3180*/  MOV R116, 0x31a0 ;  /* 0x000031a000747802 */ /* 0x000fe40000000f00 */
[----:B------:R-:W-:Y:S05]  /*3190*/  CALL.REL.NOINC `($__internal_64_$__cuda_sm70_shflsync_down_p) ;  /* 0x0000002000007944 */ /* 0x000fea0003c00000 */
[----:B-1----:R-:W-:Y:S01]  /*31a0*/  MOV R117, R119 ;  /* 0x0000007700757202 */ /* 0x002fe20000000f00 */
[----:B0-----:R-:W-:Y:S05]  /*31b0*/  BRA `(.L_x_901) ;  /* 0xffffe56000007947 */ /* 0x001fea000383ffff */
        .weak           $__internal_64_$__cuda_sm70_shflsync_down_p
        .type           $__internal_64_$__cuda_sm70_shflsync_down_p,@function
        .size           $__internal_64_$__cuda_sm70_shflsync_down_p,(.L_x_1827 - $__internal_64_$__cuda_sm70_shflsync_down_p)
$__internal_64_$__cuda_sm70_shflsync_down_p:
[----:B------:R-:W-:Y:S01]  /*31c0*/  HFMA2.MMA R117, -RZ, RZ, 0, 0 ;  /* 0x00000000ff757435 */ /* 0x000fe200000001ff */
[----:B------:R-:W-:Y:S04]  /*31d0*/  WARPSYNC R126 ;  /* 0x0000007e00007348 */ /* 0x000fe80003800000 */
[----:B------:R0:W1:Y:S01]  /*31e0*/  SHFL.DOWN PT, R119, R119, R124, R121 ;  /* 0x0800007c77777389 */ /* 0x00006200000e0079 */
[----:B------:R-:W-:Y:S05]  /*31f0*/  RET.REL.NODEC R116 `(_ZN10layer_norm31ln_parallel_residual_bwd_kernelINS_13Kernel_traitsIf6__halfS2_S2_fjLj4096ELj1ELj1ELj8ELj16ENS_18Kernel_traits_baseILj4096EfS2_S2_S2_fjLj256EEEEELb1ELb0ELb0EEEvNS_9BwdParamsE) ;  /* 0xffffce0074007950 */ /* 0x000fea0003c3ffff */
.L_x_902:
        /* <DEDUP_REMOVED lines=16> */
.L_x_1827:


//--------------------- .text._ZN10layer_norm31ln_parallel_residual_bwd_kernelINS_13Kernel_traitsIf6__halfS2_S2_fjLj4096ELj1ELj1ELj8ELj16ENS_18Kernel_traits_baseILj4096EfS2_S2_S2_fjLj256EEEEELb1ELb0ELb1EEEvNS_9BwdParamsE --------------------------
	.section	.text._ZN10layer_norm31ln_parallel_residual_bwd_kernelINS_13Kernel_traitsIf6__halfS2_S2_fjLj4096ELj1ELj1ELj8ELj16ENS_18Kernel_traits_baseILj4096EfS2_S2_S2_fjLj256EEEEELb1ELb0ELb1EEEvNS_9BwdParamsE,"ax",@progbits
	.sectioninfo	@"SHI_REGISTERS=191"
	.align	128
        .global         _ZN10layer_norm31ln_parallel_residual_bwd_kernelINS_13Kernel_traitsIf6__halfS2_S2_fjLj4096ELj1ELj1ELj8ELj16ENS_18Kernel_traits_baseILj4096EfS2_S2_S2_fjLj256EEEEELb1ELb0ELb1EEEvNS_9BwdParamsE
        .type           _ZN10layer_norm31ln_parallel_residual_bwd_kernelINS_13Kernel_traitsIf6__halfS2_S2_fjLj4096ELj1ELj1ELj8ELj16ENS_18Kernel_traits_baseILj4096EfS2_S2_S2_fjLj256EEEEELb1ELb0ELb1EEEvNS_9BwdParamsE,@function
        .size           _ZN10layer_norm31ln_parallel_residual_bwd_kernelINS_13Kernel_traitsIf6__halfS2_S2_fjLj4096ELj1ELj1ELj8ELj16ENS_18Kernel_traits_baseILj4096EfS2_S2_S2_fjLj256EEEEELb1ELb0ELb1EEEvNS_9BwdParamsE,(.L_x_1828 - _ZN10layer_norm31ln_parallel_residual_bwd_kernelINS_13Kernel_traitsIf6__halfS2_S2_fjLj4096ELj1ELj1ELj8ELj16ENS_18Kernel_traits_baseILj4096EfS2_S2_S2_fjLj256EEEEELb1ELb0ELb1EEEvNS_9BwdParamsE)
        .other          _ZN10layer_norm31ln_parallel_residual_bwd_kernelINS_13Kernel_traitsIf6__halfS2_S2_fjLj4096ELj1ELj1ELj8ELj16ENS_18Kernel_traits_baseILj4096EfS2_S2_S2_fjLj256EEEEELb1ELb0ELb1EEEvNS_9BwdParamsE,@"STO_CUDA_ENTRY STV_DEFAULT"
_ZN10layer_norm31ln_parallel_residual_bwd_kernelINS_13Kernel_traitsIf6__halfS2_S2_fjLj4096ELj1ELj1ELj8ELj16ENS_18Kernel_traits_baseILj4096EfS2_S2_S2_fjLj256EEEEELb1ELb0ELb1EEEvNS_9BwdParamsE:
.text._ZN10layer_norm31ln_parallel_residual_bwd_kernelINS_13Kernel_traitsIf6__halfS2_S2_fjLj4096ELj1ELj1ELj8ELj16ENS_18Kernel_traits_baseILj4096EfS2_S2_S2_fjLj256EEEEELb1ELb0ELb1EEEvNS_9BwdParamsE:
        /* <DEDUP_REMOVED lines=41> */
.L_x_903:
        /* <DEDUP_REMOVED lines=50> */
[----:B------:R-:W-:-:S02]  /*05b0*/  MOV R146, RZ ;  /* 0x000000ff00927202 */ /* 0x000fc40000000f00 */
[----:B0-----:R-:W-:Y:S02]  /*05c0*/  LOP3.LUT R147, R147, 0x7, RZ, 0xc0, !PT ;  /* 0x0000000793937812 */ /* 0x001fe400078ec0ff */
.L_x_908:
[----:B------:R-:W-:Y:S01]  /*05d0*/  IMAD R52, R141, c[0x0][0x168], RZ ;  /* 0x00005a008d347a24 */ /* 0x000fe200078e02ff */
[----:B------:R-:W-:Y:S02]  /*05e0*/  LOP3.LUT R54, R0, 0xff, RZ, 0xc0, !PT ;  /* 0x000000ff00367812 */ /* 0x000fe400078ec0ff */
[----:B------:R-:W-:Y:S02]  /*05f0*/  MOV R72, 0x10 ;  /* 0x0000001000487802 */ /* 0x000fe40000000f00 */
[----:B------:R-:W-:-:S04]  /*0600*/  SHF.R.S32.HI R53, RZ, 0x1f, R52 ;  /* 0x0000001fff357819 */ /* 0x000fc80000011434 */
[----:B------:R-:W-:-:S04]  /*0610*/  LEA.HI R53, R53, R52, RZ, 0x3 ;  /* 0x0000003435357211 */ /* 0x000fc800078f18ff */
[----:B------:R-:W-:Y:S02]  /*0620*/  LEA.HI.SX32 R81, R53, R54, 0x1d ;  /* 0x0000003635517211 */ /* 0x000fe400078feaff */
[----:B------:R-:W-:Y:S02]  /*0630*/  MOV R78, 0x4 ;  /* 0x00000004004e7802 */ /* 0x000fe40000000f00 */
        /* <DEDUP_REMOVED lines=8> */
[----:B------:R-:W-:-:S03]  /*06c0*/  IMAD.WIDE.U32 R56, R81, R72, c[0x0][0x208] ;  /* 0x0000820051387625 */ /* 0x000fc600078e0048 */
[----:B------:R-:W4:Y:S01]  /*06d0*/  LDG.E.128 R60, [R60.64] ;  /* 0x000000043c3c7981 */ /* 0x000f22000c1e1d00 */
[----:B------:R-:W-:Y:S01]  /*06e0*/  IMAD.WIDE R78, R141, R78, c[0x0][0x1a8] ;  /* 0x00006a008d4e7625 */ /* 0x000fe200078e024e */
[----:B------:R-:W-:Y:S02]  /*06f0*/  IADD3 R157, R81, 0x100, RZ ;  /* 0x00000100519d7810 */ /* 0x000fe40007ffe0ff */
[----:B------:R-:W4:Y:S02]  /*0700*/  LDG.E.128 R56, [R56.64] ;  /* 0x0000000438387981 */ /* 0x000f24000c1e1d00 */
[----:B------:R-:W-:Y:S02]  /*0710*/  SHF.L.U32 R152, R157, 0x4, RZ ;  /* 0x000000049d987819 */ /* 0x000fe400000006ff */
[----:B------:R1:W4:Y:S01]  /*0720*/  LDG.E R153, [R78.64] ;  /* 0x000000044e997981 */ /* 0x000322000c1e1900 */
[----:B------:R-:W-:Y:S02]  /*0730*/  SHF.R.U32.HI R151, RZ, 0x1c, R157 ;  /* 0x0000001cff977819 */ /* 0x000fe4000001169d */
[----:B------:R-:W-:-:S04]  /*0740*/  IADD3 R64, P0, R152, c[0x0][0x188], RZ ;  /* 0x0000620098407a10 */ /* 0x000fc80007f1e0ff */
[----:B------:R-:W-:Y:S01]  /*0750*/  IADD3.X R65, R151, c[0x0][0x18c], RZ, P0, !PT ;  /* 0x0000630097417a10 */ /* 0x000fe200007fe4ff */
[----:B------:R-:W-:-:S05]  /*0760*/  IMAD.WIDE.U32 R70, R157, R72, c[0x0][0x208] ;  /* 0x000082009d467625 */ /* 0x000fca00078e0048 */
[----:B------:R-:W4:Y:S01]  /*0770*/  LDG.E.128 R64, [R64.64] ;  /* 0x0000000440407981 */ /* 0x000f22000c1e1d00 */
[----:B------:R-:W-:-:S03]  /*0780*/  IMAD.WIDE.U32 R72, R157, R72, c[0x0][0x210] ;  /* 0x000084009d487625 */ /* 0x000fc600078e0048 */
[----:B0-----:R-:W4:Y:S04]  /*0790*/  LDG.E.128 R68, [R70.64] ;  /* 0x0000000446447981 */ /* 0x001f28000c1e1d00 */
[----:B------:R-:W4:Y:S01]  /*07a0*/  LDG.E.128 R72, [R72.64] ;  /* 0x0000000448487981 */ /* 0x000f22000c1e1d00 */
[----:B------:R-:W-:Y:S02]  /*07b0*/  ISETP.NE.U32.AND P0, PT, RZ, c[0x0][0x250], PT ;  /* 0x00009400ff007a0c */ /* 0x000fe40003f05070 */
[----:B------:R-:W-:Y:S02]  /*07c0*/  ISETP.NE.U32.AND P1, PT, RZ, c[0x0][0x218], PT ;  /* 0x00008600ff007a0c */ /* 0x000fe40003f25070 */
[----:B------:R-:W-:Y:S02]  /*07d0*/  ISETP.NE.AND.EX P0, PT, RZ, c[0x0][0x254], PT, P0 ;  /* 0x00009500ff007a0c */ /* 0x000fe40003f05300 */
[----:B------:R-:W-:-:S02]  /*07e0*/  ISETP.NE.AND.EX P1, PT, RZ, c[0x0][0x21c], PT, P1 ;  /* 0x00008700ff007a0c */ /* 0x000fc40003f25310 */
[----:B------:R-:W-:Y:S02]  /*07f0*/  SHF.L.U32 R80, R81, 0x3, RZ ;  /* 0x0000000351507819 */ /* 0x000fe400000006ff */
[----:B------:R-:W-:-:S07]  /*0800*/  SHF.R.U32.HI R159, RZ, 0x1d, R81 ;  /* 0x0000001dff9f7819 */ /* 0x000fce0000011651 */
[----:B-1----:R-:W-:-:S04]  /*0810*/  @P0 IADD3 R78, P2, R80, c[0x0][0x198], RZ ;  /* 0x00006600504e0a10 */ /* 0x002fc80007f5e0ff */
[----:B------:R-:W-:Y:S02]  /*0820*/  @P0 IADD3.X R79, R159, c[0x0][0x19c], RZ, P2, !PT ;  /* 0x000067009f4f0a10 */ /* 0x000fe400017fe4ff */
[----:B------:R-:W-:Y:S01]  /*0830*/  @P1 LEA R154, P2, R81, c[0x0][0x218], 0x4 ;  /* 0x00008600519a1a11 */ /* 0x000fe200078420ff */
[----:B------:R-:W-:Y:S01]  /*0840*/  IMAD.SHL.U32 R158, R157, 0x8, RZ ;  /* 0x000000089d9e7824 */ /* 0x000fe200078e00ff */
[----:B------:R-:W-:Y:S01]  /*0850*/  SHF.R.U32.HI R162, RZ, 0x1d, R157 ;  /* 0x0000001dffa27819 */ /* 0x000fe2000001169d */
[----:B------:R-:W-:Y:S01]  /*0860*/  ULDC.U8 UR6, c[0x0][0x1f0] ;  /* 0x00007c0000067ab9 */ /* 0x000fe20000000000 */
[----:B------:R-:W-:Y:S01]  /*0870*/  @P1 LEA.HI.X R155, R81, c[0x0][0x21c], RZ, 0x4, P2 ;  /* 0x00008700519b1a11 */ /* 0x000fe200010f24ff */
[----:B-----5:R0:W5:Y:S01]  /*0880*/  @P0 LDG.E.64 R2, [R78.64] ;  /* 0x000000044e020981 */ /* 0x020162000c1e1b00 */
[----:B------:R-:W-:Y:S02]  /*0890*/  IADD3 R80, P2, R80, c[0x0][0x190], RZ ;  /* 0x0000640050507a10 */ /* 0x000fe40007f5e0ff */
[----:B------:R-:W-:Y:S01]  /*08a0*/  @P0 IADD3 R160, P3, R158, c[0x0][0x198], RZ ;  /* 0x000066009ea00a10 */ /* 0x000fe20007f7e0ff */
[----:B------:R1:W5:Y:S01]  /*08b0*/  @P1 LDG.E.128 R36, [R154.64] ;  /* 0x000000049a241981 */ /* 0x000362000c1e1d00 */
[----:B------:R-:W-:-:S06]  /*08c0*/  IADD3.X R81, R159, c[0x0][0x194], RZ, P2, !PT ;  /* 0x000065009f517a10 */ /* 0x000fcc00017fe4ff */
[----:B------:R-:W5:Y:S01]  /*08d0*/  LDG.E.64 R80, [R80.64] ;  /* 0x0000000450507981 */ /* 0x000f62000c1e1b00 */
        /* <DEDUP_REMOVED lines=11> */
[----:B--2---:R-:W-:Y:S01]  /*0990*/  FSEL R184, R172, RZ, !P2 ;  /* 0x000000ffacb87208 */ /* 0x004fe20005000000 */
[--C-:B---3--:R-:W-:Y:S02]  /*09a0*/  HADD2.F32 R161, -RZ, R52.reuse.H1_H1 ;  /* 0x30000034ffa17230 */ /* 0x108fe40000004100 */
[----:B------:R-:W-:Y:S02]  /*09b0*/  HADD2.F32 R160, -RZ, R52.H0_H0 ;  /* 0x20000034ffa07230 */ /* 0x000fe40000004100 */
[--C-:B----4-:R-:W-:Y:S01]  /*09c0*/  HADD2.F32 R52, -RZ, R60.reuse.H0_H0 ;  /* 0x2000003cff347230 */ /* 0x110fe20000004100 */
[----:B-1----:R-:W-:Y:S01]  /*09d0*/  FADD.FTZ R156, -R184, R161 ;  /* 0x000000a1b89c7221 */ /* 0x002fe20000010100 */
[----:B------:R-:W-:Y:S01]  /*09e0*/  HADD2.F32 R162, -RZ, R53.H0_H0 ;  /* 0x20000035ffa27230 */ /* 0x000fe20000004100 */
[----:B------:R-:W-:Y:S01]  /*09f0*/  FADD.FTZ R160, R160, -R184 ;  /* 0x800000b8a0a07221 */ /* 0x000fe20000010000 */
[----:B------:R-:W-:-:S02]  /*0a00*/  HADD2.F32 R60, -RZ, R60.H1_H1 ;  /* 0x3000003cff3c7230 */ /* 0x000fc40000004100 */
[----:B------:R-:W-:Y:S02]  /*0a10*/  HADD2.F32 R163, -RZ, R53.H1_H1 ;  /* 0x30000035ffa37230 */ /* 0x000fe40000004100 */
[----:B------:R-:W-:Y:S01]  /*0a20*/  HADD2.F32 R157, -RZ, R56.H1_H1 ;  /* 0x30000038ff9d7230 */ /* 0x000fe20000004100 */
[C---:B------:R-:W-:Y:S01]  /*0a30*/  FMUL.FTZ R156, R153.reuse, R156 ;  /* 0x0000009c999c7220 */ /* 0x040fe20000410000 */
[--C-:B------:R-:W-:Y:S01]  /*0a40*/  HADD2.F32 R164, -RZ, R54.reuse.H0_H0 ;  /* 0x20000036ffa47230 */ /* 0x100fe20000004100 */
[----:B------:R-:W-:Y:S01]  /*0a50*/  FMUL.FTZ R155, R153, R160 ;  /* 0x000000a0999b7220 */ /* 0x000fe20000410000 */
[----:B------:R-:W-:Y:S01]  /*0a60*/  HADD2.F32 R165, -RZ, R54.H1_H1 ;  /* 0x30000036ffa57230 */ /* 0x000fe20000004100 */
[----:B------:R-:W-:Y:S01]  /*0a70*/  FMUL.FTZ R154, R16, R52 ;  /* 0x00000034109a7220 */ /* 0x000fe20000410000 */
[--C-:B------:R-:W-:Y:S01]  /*0a80*/  HADD2.F32 R168, -RZ, R55.reuse.H0_H0 ;  /* 0x20000037ffa87230 */ /* 0x100fe20000004100 */
[----:B------:R-:W-:Y:S01]  /*0a90*/  FMUL.FTZ R54, R17, R60 ;  /* 0x0000003c11367220 */ /* 0x000fe20000410000 */
[----:B------:R-:W-:Y:S01]  /*0aa0*/  HADD2.F32 R170, -RZ, R55.H1_H1 ;  /* 0x30000037ffaa7230 */ /* 0x000fe20000004100 */
[----:B0-----:R-:W-:Y:S01]  /*0ab0*/  FADD.FTZ R158, -R184, R162 ;  /* 0x000000a2b89e7221 */ /* 0x001fe20000010100 */
[----:B------:R-:W-:-:S02]  /*0ac0*/  HADD2.F32 R53, -RZ, R56.H0_H0 ;  /* 0x20000038ff357230 */ /* 0x000fc40000004100 */
[--C-:B------:R-:W-:Y:S02]  /*0ad0*/  HADD2.F32 R55, -RZ, R61.reuse.H0_H0 ;  /* 0x2000003dff377230 */ /* 0x100fe40000004100 */
[----:B------:R-:W-:Y:S01]  /*0ae0*/  HADD2.F32 R56, -RZ, R61.H1_H1 ;  /* 0x3000003dff387230 */ /* 0x000fe20000004100 */
[----:B------:R-:W-:Y:S01]  /*0af0*/  FADD.FTZ R140, R157, R140 ;  /* 0x0000008c9d8c7221 */ /* 0x000fe20000010000 */
[--C-:B------:R-:W-:Y:S01]  /*0b00*/  HADD2.F32 R159, -RZ, R57.reuse.H0_H0 ;  /* 0x20000039ff9f7230 */ /* 0x100fe20000004100 */
[----:B------:R-:W-:Y:S01]  /*0b10*/  FFMA.FTZ R142, R156, R157, R142 ;  /* 0x0000009d9c8e7223 */ /* 0x000fe2000001008e */
[----:B------:R-:W-:Y:S01]  /*0b20*/  HADD2.F32 R57, -RZ, R57.H1_H1 ;  /* 0x30000039ff397230 */ /* 0x000fe20000004100 */
[----:B------:R-:W-:Y:S01]  /*0b30*/  FADD.FTZ R150, R53, R150 ;  /* 0x0000009635967221 */ /* 0x000fe20000010000 */
[--C-:B------:R-:W-:Y:S01]  /*0b40*/  HADD2.F32 R167, -RZ, R58.reuse.H0_H0 ;  /* 0x2000003affa77230 */ /* 0x100fe20000004100 */
[-C--:B------:R-:W-:Y:S01]  /*0b50*/  FFMA.FTZ R146, R155, R53.reuse, R146 ;  /* 0x000000359b927223 */ /* 0x080fe20000010092 */
[----:B------:R-:W-:Y:S01]  /*0b60*/  HADD2.F32 R166, -RZ, R58.H1_H1 ;  /* 0x3000003affa67230 */ /* 0x000fe20000004100 */
[----:B------:R-:W-:Y:S01]  /*0b70*/  FFMA.FTZ R154, R32, R53, R154 ;  /* 0x00000035209a7223 */ /* 0x000fe2000001009a */
[----:B------:R-:W-:Y:S01]  /*0b80*/  HADD2.F32 R58, -RZ, R62.H0_H0 ;  /* 0x2000003eff3a7230 */ /* 0x000fe20000004100 */
[----:B------:R-:W-:-:S02]  /*0b90*/  FFMA.FTZ R157, R33, R157, R54 ;  /* 0x0000009d219d7223 */ /* 0x000fc40000010036 */
[----:B------:R-:W-:Y:S02]  /*0ba0*/  FMUL.FTZ R158, R153, R158 ;  /* 0x0000009e999e7220 */ /* 0x000fe40000410000 */
[----:B------:R-:W-:Y:S02]  /*0bb0*/  FMUL.FTZ R53, R18, R55 ;  /* 0x0000003712357220 */ /* 0x000fe40000410000 */
[----:B------:R-:W-:Y:S02]  /*0bc0*/  FMUL.FTZ R54, R19, R56 ;  /* 0x0000003813367220 */ /* 0x000fe40000410000 */
[C---:B------:R-:W-:Y:S01]  /*0bd0*/  FADD.FTZ R164, -R184.reuse, R164 ;  /* 0x000000a4b8a47221 */ /* 0x040fe20000010100 */
[--C-:B------:R-:W-:Y:S01]  /*0be0*/  HADD2.F32 R169, -RZ, R59.reuse.H0_H0 ;  /* 0x2000003bffa97230 */ /* 0x100fe20000004100 */
[----:B------:R-:W-:Y:S01]  /*0bf0*/  FADD.FTZ R160, -R184, R163 ;  /* 0x000000a3b8a07221 */ /* 0x000fe20000010100 */
[----:B------:R-:W-:Y:S01]  /*0c00*/  HADD2.F32 R171, -RZ, R59.H1_H1 ;  /* 0x3000003bffab7230 */ /* 0x000fe20000004100 */
[----:B------:R-:W-:Y:S01]  /*0c10*/  FADD.FTZ R136, R159, R136 ;  /* 0x000000889f887221 */ /* 0x000fe20000010000 */
[--C-:B------:R-:W-:Y:S01]  /*0c20*/  HADD2.F32 R59, -RZ, R63.reuse.H0_H0 ;  /* 0x2000003fff3b7230 */ /* 0x100fe20000004100 */
[-C--:B------:R-:W-:Y:S01]  /*0c30*/  FFMA.FTZ R138, R158, R159.reuse, R138 ;  /* 0x0000009f9e8a7223 */ /* 0x080fe2000001008a */
[----:B------:R-:W-:Y:S01]  /*0c40*/  HADD2.F32 R63, -RZ, R63.H1_H1 ;  /* 0x3000003fff3f7230 */ /* 0x000fe20000004100 */
[----:B------:R-:W-:-:S02]  /*0c50*/  FFMA.FTZ R159, R34, R159, R53 ;  /* 0x0000009f229f7223 */ /* 0x000fc40000010035 */
[----:B------:R-:W-:Y:S02]  /*0c60*/  FFMA.FTZ R163, R35, R57, R54 ;  /* 0x0000003923a37223 */ /* 0x000fe40000010036 */
[C---:B------:R-:W-:Y:S02]  /*0c70*/  FMUL.FTZ R164, R153.reuse, R164 ;  /* 0x000000a499a47220 */ /* 0x040fe40000410000 */
[----:B------:R-:W-:Y:S01]  /*0c80*/  FADD.FTZ R168, -R184, R168 ;  /* 0x000000a8b8a87221 */ /* 0x000fe20000010100 */
[----:B------:R-:W-:Y:S01]  /*0c90*/  HADD2.F32 R62, -RZ, R62.H1_H1 ;  /* 0x3000003eff3e7230 */ /* 0x000fe20000004100 */
[----:B------:R-:W-:Y:S02]  /*0ca0*/  FMUL.FTZ R53, R12, R58 ;  /* 0x0000003a0c357220 */ /* 0x000fe40000410000 */
[----:B------:R-:W-:Y:S02]  /*0cb0*/  FADD.FTZ R54, -R184, R165 ;  /* 0x000000a5b8367221 */ /* 0x000fe40000010100 */
[----:B------:R-:W-:-:S02]  /*0cc0*/  FMUL.FTZ R160, R153, R160 ;  /* 0x000000a099a07220 */ /* 0x000fc40000410000 */
[----:B------:R-:W-:Y:S02]  /*0cd0*/  FADD.FTZ R128, R167, R128 ;  /* 0x00000080a7807221 */ /* 0x000fe40000010000 */
[-C--:B------:R-:W-:Y:S02]  /*0ce0*/  FFMA.FTZ R130, R164, R167.reuse, R130 ;  /* 0x000000a7a4827223 */ /* 0x080fe40000010082 */
[C---:B------:R-:W-:Y:S02]  /*0cf0*/  FMUL.FTZ R165, R153.reuse, R168 ;  /* 0x000000a899a57220 */ /* 0x040fe40000410000 */
[----:B------:R-:W-:Y:S01]  /*0d00*/  FFMA.FTZ R167, R28, R167, R53 ;  /* 0x000000a71ca77223 */ /* 0x000fe20000010035 */
[----:B------:R-:W-:Y:S01]  /*0d10*/  HADD2.F32 R53, -RZ, R65.H0_H0 ;  /* 0x20000041ff357230 */ /* 0x000fe20000004100 */
[----:B------:R-:W-:Y:S02]  /*0d20*/  FMUL.FTZ R161, R153, R54 ;  /* 0x0000003699a17220 */ /* 0x000fe40000410000 */
[----:B------:R-:W-:-:S02]  /*0d30*/  FMUL.FTZ R168, R14, R59 ;  /* 0x0000003b0ea87220 */ /* 0x000fc40000410000 */
[----:B------:R-:W-:Y:S02]  /*0d40*/  FADD.FTZ R143, R52, R143 ;  /* 0x0000008f348f7221 */ /* 0x000fe40000010000 */
[----:B------:R-:W-:Y:S01]  /*0d50*/  FFMA.FTZ R144, R155, R52, R144 ;  /* 0x000000349b907223 */ /* 0x000fe20000010090 */
[--C-:B------:R-:W-:Y:S01]  /*0d60*/  HADD2.F32 R52, -RZ, R64.reuse.H0_H0 ;  /* 0x20000040ff347230 */ /* 0x100fe20000004100 */
[----:B------:R-:W-:Y:S01]  /*0d70*/  FADD.FTZ R132, R57, R132 ;  /* 0x0000008439847221 */ /* 0x000fe20000010000 */
[----:B------:R-:W-:Y:S01]  /*0d80*/  HADD2.F32 R64, -RZ, R64.H1_H1 ;  /* 0x30000040ff407230 */ /* 0x000fe20000004100 */
[----:B------:R-:W-:Y:S01]  /*0d90*/  FFMA.FTZ R134, R160, R57, R134 ;  /* 0x00000039a0867223 */ /* 0x000fe20000010086 */
[----:B------:R-:W-:Y:S01]  /*0da0*/  HADD2.F32 R65, -RZ, R65.H1_H1 ;  /* 0x30000041ff417230 */ /* 0x000fe20000004100 */
[----:B------:R-:W-:Y:S01]  /*0db0*/  FMUL.FTZ R54, R15, R63 ;  /* 0x0000003f0f367220 */ /* 0x000fe20000410000 */
[----:B------:R-:W-:Y:S01]  /*0dc0*/  HADD2.F32 R57, -RZ, R67.H0_H0 ;  /* 0x20000043ff397230 */ /* 0x000fe20000004100 */
[----:B------:R-:W-:-:S02]  /*0dd0*/  FADD.FTZ R133, R55, R133 ;  /* 0x0000008537857221 */ /* 0x000fc40000010000 */
[----:B------:R-:W-:Y:S01]  /*0de0*/  FFMA.FTZ R135, R158, R55, R135 ;  /* 0x000000379e877223 */ /* 0x000fe20000010087 */
[--C-:B------:R-:W-:Y:S01]  /*0df0*/  HADD2.F32 R55, -RZ, R66.reuse.H0_H0 ;  /* 0x20000042ff377230 */ /* 0x100fe20000004100 */
[----:B------:R-:W-:Y:S02]  /*0e00*/  FADD.FTZ R129, R56, R129 ;  /* 0x0000008138817221 */ /* 0x000fe40000010000 */
[----:B------:R-:W-:Y:S01]  /*0e10*/  FFMA.FTZ R131, R160, R56, R131 ;  /* 0x00000038a0837223 */ /* 0x000fe20000010083 */
[----:B------:R-:W-:Y:S01]  /*0e20*/  HADD2.F32 R56, -RZ, R66.H1_H1 ;  /* 0x30000042ff387230 */ /* 0x000fe20000004100 */
[----:B------:R-:W-:Y:S01]  /*0e30*/  FMUL.FTZ R162, R13, R62 ;  /* 0x0000003e0da27220 */ /* 0x000fe20000410000 */
[----:B------:R-:W-:Y:S01]  /*0e40*/  HADD2.F32 R67, -RZ, R67.H1_H1 ;  /* 0x30000043ff437230 */ /* 0x000fe20000004100 */
[----:B------:R-:W-:Y:S02]  /*0e50*/  FADD.FTZ R120, R169, R120 ;  /* 0x00000078a9787221 */ /* 0x000fe40000010000 */
[----:B------:R-:W-:-:S02]  /*0e60*/  FFMA.FTZ R122, R165, R169, R122 ;  /* 0x000000a9a57a7223 */ /* 0x000fc4000001007a */
[----:B------:R-:W-:Y:S02]  /*0e70*/  FFMA.FTZ R168, R30, R169, R168 ;  /* 0x000000a91ea87223 */ /* 0x000fe400000100a8 */
[----:B------:R-:W-:Y:S02]  /*0e80*/  FFMA.FTZ R169, R31, R171, R54 ;  /* 0x000000ab1fa97223 */ /* 0x000fe40000010036 */
[----:B------:R-:W-:Y:S02]  /*0e90*/  FADD.FTZ R124, R166, R124 ;  /* 0x0000007ca67c7221 */ /* 0x000fe40000010000 */
[-C--:B------:R-:W-:Y:S02]  /*0ea0*/  FFMA.FTZ R126, R161, R166.reuse, R126 ;  /* 0x000000a6a17e7223 */ /* 0x080fe4000001007e */
[----:B------:R-:W-:Y:S02]  /*0eb0*/  FFMA.FTZ R162, R29, R166, R162 ;  /* 0x000000a61da27223 */ /* 0x000fe400000100a2 */
[----:B------:R-:W-:-:S02]  /*0ec0*/  FADD.FTZ R125, R58, R125 ;  /* 0x0000007d3a7d7221 */ /* 0x000fc40000010000 */
[----:B------:R-:W-:Y:S02]  /*0ed0*/  FFMA.FTZ R127, R164, R58, R127 ;  /* 0x0000003aa47f7223 */ /* 0x000fe4000001007f */
        /* <DEDUP_REMOVED lines=8> */
[--C-:B------:R-:W-:Y:S01]  /*0f60*/  HADD2.F32 R188, -RZ, R75.reuse.H1_H1 ;  /* 0x3000004bffbc7230 */ /* 0x100fe20000004100 */
[----:B------:R-:W-:Y:S01]  /*0f70*/  FADD.FTZ R184, -R184, R67 ;  /* 0x00000043b8b87221 */ /* 0x000fe20000010100 */
[----:B------:R-:W-:Y:S01]  /*0f80*/  HADD2.F32 R67, -RZ, R75.H0_H0 ;  /* 0x2000004bff437230 */ /* 0x000fe20000004100 */
[C---:B------:R-:W-:Y:S01]  /*0f90*/  FMUL.FTZ R75, R153.reuse, R54 ;  /* 0x00000036994b7220 */ /* 0x040fe20000410000 */
[--C-:B------:R-:W-:Y:S01]  /*0fa0*/  HADD2.F32 R65, -RZ, R71.reuse.H0_H0 ;  /* 0x20000047ff417230 */ /* 0x100fe20000004100 */
[----:B------:R-:W-:Y:S01]  /*0fb0*/  FADD.FTZ R54, RZ, R154 ;  /* 0x0000009aff367221 */ /* 0x000fe20000010000 */
[----:B------:R-:W-:Y:S01]  /*0fc0*/  HADD2.F32 R186, -RZ, R71.H1_H1 ;  /* 0x30000047ffba7230 */ /* 0x000fe20000004100 */
[----:B------:R-:W-:-:S02]  /*0fd0*/  FMUL.FTZ R71, R153, R52 ;  /* 0x0000003499477220 */ /* 0x000fc40000410000 */
[----:B------:R-:W-:Y:S02]  /*0fe0*/  FFMA.FTZ R52, R155, R154, RZ ;  /* 0x0000009a9b347223 */ /* 0x000fe400000100ff */
[----:B------:R-:W-:Y:S01]  /*0ff0*/  FADD.FTZ R54, R157, R54 ;  /* 0x000000369d367221 */ /* 0x000fe20000010000 */
[----:B------:R-:W-:Y:S01]  /*1000*/  HADD2.F32 R55, -RZ, R72.H0_H0 ;  /* 0x20000048ff377230 */ /* 0x000fe20000004100 */
[----:B------:R-:W-:Y:S02]  /*1010*/  FFMA.FTZ R52, R156, R157, R52 ;  /* 0x0000009d9c347223 */ /* 0x000fe40000010034 */
[----:B------:R-:W-:Y:S01]  /*1020*/  FADD.FTZ R54, R159, R54 ;  /* 0x000000369f367221 */ /* 0x000fe20000010000 */
[----:B------:R-:W-:Y:S01]  /*1030*/  HADD2.F32 R53, -RZ, R68.H0_H0 ;  /* 0x20000044ff357230 */ /* 0x000fe20000004100 */
[----:B------:R-:W-:Y:S01]  /*1040*/  FFMA.FTZ R52, R158, R159, R52 ;  /* 0x0000009f9e347223 */ /* 0x000fe20000010034 */
[----:B------:R-:W-:Y:S01]  /*1050*/  HADD2.F32 R56, -RZ, R72.H1_H1 ;  /* 0x30000048ff387230 */ /* 0x000fe20000004100 */
[----:B------:R-:W-:-:S02]  /*1060*/  FMUL.FTZ R72, R8, R55 ;  /* 0x0000003708487220 */ /* 0x000fc40000410000 */
[----:B------:R-:W-:Y:S02]  /*1070*/  FADD.FTZ R54, R163, R54 ;  /* 0x00000036a3367221 */ /* 0x000fe40000010000 */
[----:B------:R-:W-:Y:S02]  /*1080*/  FFMA.FTZ R52, R160, R163, R52 ;  /* 0x000000a3a0347223 */ /* 0x000fe40000010034 */
[----:B------:R-:W-:Y:S02]  /*1090*/  FADD.FTZ R104, R53, R104 ;  /* 0x0000006835687221 */ /* 0x000fe40000010000 */
[-C--:B------:R-:W-:Y:S02]  /*10a0*/  FFMA.FTZ R112, R71, R53.reuse, R112 ;  /* 0x0000003547707223 */ /* 0x080fe40000010070 */
[----:B------:R-:W-:Y:S02]  /*10b0*/  FFMA.FTZ R72, R24, R53, R72 ;  /* 0x0000003518487223 */ /* 0x000fe40000010048 */
[----:B------:R-:W-:-:S02]  /*10c0*/  FADD.FTZ R53, R167, R54 ;  /* 0x00000036a7357221 */ /* 0x000fc40000010000 */
[----:B------:R-:W-:Y:S02]  /*10d0*/  FFMA.FTZ R52, R164, R167, R52 ;  /* 0x000000a7a4347223 */ /* 0x000fe40000010034 */
[----:B------:R-:W-:Y:S02]  /*10e0*/  FADD.FTZ R53, R162, R53 ;  /* 0x00000035a2357221 */ /* 0x000fe40000010000 */
[----:B------:R-:W-:Y:S02]  /*10f0*/  FFMA.FTZ R52, R161, R162, R52 ;  /* 0x000000a2a1347223 */ /* 0x000fe40000010034 */
[----:B------:R-:W-:Y:S02]  /*1100*/  FADD.FTZ R54, R168, R53 ;  /* 0x00000035a8367221 */ /* 0x000fe40000010000 */
[----:B------:R-:W-:Y:S02]  /*1110*/  FMUL.FTZ R166, R153, R166 ;  /* 0x000000a699a67220 */ /* 0x000fe40000410000 */
[----:B------:R-:W-:Y:S01]  /*1120*/  FFMA.FTZ R52, R165, R168, R52 ;  /* 0x000000a8a5347223 */ /* 0x000fe20000010034 */
[----:B------:R-:W-:Y:S01]  /*1130*/  HADD2.F32 R68, -RZ, R68.H1_H1 ;  /* 0x30000044ff447230 */ /* 0x000fe20000004100 */
[----:B------:R-:W-:-:S02]  /*1140*/  FADD.FTZ R121, R62, R121 ;  /* 0x000000793e797221 */ /* 0x000fc40000010000 */
[----:B------:R-:W-:Y:S01]  /*1150*/  FFMA.FTZ R123, R161, R62, R123 ;  /* 0x0000003ea17b7223 */ /* 0x000fe2000001007b */
[--C-:B------:R-:W-:Y:S01]  /*1160*/  HADD2.F32 R62, -RZ, R73.reuse.H1_H1 ;  /* 0x30000049ff3e7230 */ /* 0x100fe20000004100 */
[----:B------:R-:W-:Y:S02]  /*1170*/  FADD.FTZ R118, R59, R118 ;  /* 0x000000763b767221 */ /* 0x000fe40000010000 */
[----:B------:R-:W-:Y:S01]  /*1180*/  FFMA.FTZ R119, R165, R59, R119 ;  /* 0x0000003ba5777223 */ /* 0x000fe20000010077 */
[----:B------:R-:W-:Y:S01]  /*1190*/  HADD2.F32 R59, -RZ, R73.H0_H0 ;  /* 0x20000049ff3b7230 */ /* 0x000fe20000004100 */
[----:B------:R-:W-:Y:S02]  /*11a0*/  FADD.FTZ R53, R169, R54 ;  /* 0x00000036a9357221 */ /* 0x000fe40000010000 */
[----:B------:R-:W-:Y:S02]  /*11b0*/  FMUL.FTZ R73, R9, R56 ;  /* 0x0000003809497220 */ /* 0x000fe40000410000 */
[----:B------:R-:W-:Y:S01]  /*11c0*/  FFMA.FTZ R54, R166, R169, R52 ;  /* 0x000000a9a6367223 */ /* 0x000fe20000010034 */
[----:B------:R-:W-:Y:S01]  /*11d0*/  HADD2.F32 R57, -RZ, R69.H0_H0 ;  /* 0x20000045ff397230 */ /* 0x000fe20000004100 */
[----:B------:R-:W-:Y:S01]  /*11e0*/  FADD.FTZ R52, R72, R53 ;  /* 0x0000003548347221 */ /* 0x000fe20000010000 */
[--C-:B------:R-:W-:Y:S01]  /*11f0*/  HADD2.F32 R61, -RZ, R70.reuse.H0_H0 ;  /* 0x20000046ff3d7230 */ /* 0x100fe20000004100 */
[----:B------:R-:W-:Y:S01]  /*1200*/  FFMA.FTZ R73, R25, R68, R73 ;  /* 0x0000004419497223 */ /* 0x000fe20000010049 */
[----:B------:R-:W-:Y:S01]  /*1210*/  HADD2.F32 R176, -RZ, R70.H1_H1 ;  /* 0x30000046ffb07230 */ /* 0x000fe20000004100 */
[----:B------:R-:W-:-:S02]  /*1220*/  FMUL.FTZ R70, R153, R64 ;  /* 0x0000004099467220 */ /* 0x000fc40000410000 */
[----:B------:R-:W-:Y:S02]  /*1230*/  FMUL.FTZ R170, R10, R59 ;  /* 0x0000003b0aaa7220 */ /* 0x000fe40000410000 */
[----:B------:R-:W-:Y:S02]  /*1240*/  FFMA.FTZ R53, R71, R72, R54 ;  /* 0x0000004847357223 */ /* 0x000fe40000010036 */
[----:B------:R-:W-:Y:S02]  /*1250*/  FADD.FTZ R137, R60, R137 ;  /* 0x000000893c897221 */ /* 0x000fe40000010000 */
[----:B------:R-:W-:Y:S01]  /*1260*/  FFMA.FTZ R139, R156, R60, R139 ;  /* 0x0000003c9c8b7223 */ /* 0x000fe2000001008b */
[----:B------:R-:W-:Y:S01]  /*1270*/  HADD2.F32 R60, -RZ, R69.H1_H1 ;  /* 0x30000045ff3c7230 */ /* 0x000fe20000004100 */
[----:B------:R-:W-:Y:S02]  /*1280*/  FADD.FTZ R114, R63, R114 ;  /* 0x000000723f727221 */ /* 0x000fe40000010000 */
[----:B------:R-:W-:Y:S01]  /*1290*/  FFMA.FTZ R115, R166, R63, R115 ;  /* 0x0000003fa6737223 */ /* 0x000fe20000010073 */
[----:B------:R-:W-:Y:S01]  /*12a0*/  HADD2.F32 R63, -RZ, R74.H0_H0 ;  /* 0x2000004aff3f7230 */ /* 0x000fe20000004100 */
[----:B------:R-:W-:-:S02]  /*12b0*/  FADD.FTZ R116, R171, R116 ;  /* 0x00000074ab747221 */ /* 0x000fc40000010000 */
[----:B------:R-:W-:Y:S02]  /*12c0*/  FFMA.FTZ R117, R166, R171, R117 ;  /* 0x000000aba6757223 */ /* 0x000fe40000010075 */
[----:B------:R-:W-:Y:S02]  /*12d0*/  FADD.FTZ R88, R55, R88 ;  /* 0x0000005837587221 */ /* 0x000fe40000010000 */
[----:B------:R-:W-:Y:S02]  /*12e0*/  FFMA.FTZ R96, R71, R55, R96 ;  /* 0x0000003747607223 */ /* 0x000fe40000010060 */
[----:B------:R-:W-:Y:S02]  /*12f0*/  FMUL.FTZ R171, R11, R62 ;  /* 0x0000003e0bab7220 */ /* 0x000fe40000410000 */
[----:B------:R-:W-:Y:S02]  /*1300*/  FFMA.FTZ R170, R26, R57, R170 ;  /* 0x000000391aaa7223 */ /* 0x000fe400000100aa */
[----:B------:R-:W-:-:S02]  /*1310*/  FADD.FTZ R55, R52, R73 ;  /* 0x0000004934377221 */ /* 0x000fc40000010000 */
[----:B------:R-:W-:Y:S01]  /*1320*/  FFMA.FTZ R53, R70, R73, R53 ;  /* 0x0000004946357223 */ /* 0x000fe20000010035 */
[----:B------:R-:W-:Y:S01]  /*1330*/  HADD2.F32 R182, -RZ, R74.H1_H1 ;  /* 0x3000004affb67230 */ /* 0x000fe20000004100 */
[----:B------:R-:W-:Y:S02]  /*1340*/  FMUL.FTZ R74, R153, R58 ;  /* 0x0000003a994a7220 */ /* 0x000fe40000410000 */
[----:B------:R-:W-:Y:S02]  /*1350*/  FFMA.FTZ R171, R27, R60, R171 ;  /* 0x0000003c1bab7223 */ /* 0x000fe400000100ab */
[----:B------:R-:W-:Y:S02]  /*1360*/  FMUL.FTZ R174, R4, R63 ;  /* 0x0000003f04ae7220 */ /* 0x000fe40000410000 */
[----:B------:R-:W-:Y:S02]  /*1370*/  FADD.FTZ R52, R55, R170 ;  /* 0x000000aa37347221 */ /* 0x000fe40000010000 */
[----:B------:R-:W-:-:S02]  /*1380*/  FFMA.FTZ R53, R75, R170, R53 ;  /* 0x000000aa4b357223 */ /* 0x000fc40000010035 */
[----:B------:R-:W-:Y:S02]  /*1390*/  FMUL.FTZ R175, R5, R182 ;  /* 0x000000b605af7220 */ /* 0x000fe40000410000 */
[C---:B------:R-:W-:Y:S02]  /*13a0*/  FMUL.FTZ R172, R153.reuse, R172 ;  /* 0x000000ac99ac7220 */ /* 0x040fe40000410000 */
[----:B------:R-:W-:Y:S02]  /*13b0*/  FMUL.FTZ R173, R153, R66 ;  /* 0x0000004299ad7220 */ /* 0x000fe40000410000 */
[----:B------:R-:W-:Y:S02]  /*13c0*/  FFMA.FTZ R174, R20, R61, R174 ;  /* 0x0000003d14ae7223 */ /* 0x000fe400000100ae */
[----:B------:R-:W-:Y:S02]  /*13d0*/  FADD.FTZ R55, R52, R171 ;  /* 0x000000ab34377221 */ /* 0x000fe40000010000 */
[----:B------:R-:W-:-:S02]  /*13e0*/  FFMA.FTZ R53, R74, R171, R53 ;  /* 0x000000ab4a357223 */ /* 0x000fc40000010035 */
[----:B------:R-:W-:Y:S02]  /*13f0*/  FADD.FTZ R101, R176, R101 ;  /* 0x00000065b0657221 */ /* 0x000fe40000010000 */
[-C--:B------:R-:W-:Y:S02]  /*1400*/  FFMA.FTZ R109, R172, R176.reuse, R109 ;  /* 0x000000b0ac6d7223 */ /* 0x080fe4000001006d */
[----:B------:R-:W-:Y:S02]  /*1410*/  FFMA.FTZ R175, R21, R176, R175 ;  /* 0x000000b015af7223 */ /* 0x000fe400000100af */
[----:B------:R-:W-:Y:S02]  /*1420*/  FMUL.FTZ R176, R6, R67 ;  /* 0x0000004306b07220 */ /* 0x000fe40000410000 */
[----:B------:R-:W-:Y:S02]  /*1430*/  FADD.FTZ R54, R55, R174 ;  /* 0x000000ae37367221 */ /* 0x000fe40000010000 */
[----:B------:R-:W-:Y:S01]  /*1440*/  FFMA.FTZ R53, R173, R174, R53 ;  /* 0x000000aead357223 */ /* 0x000fe20000010035 */
[----:B------:R-:W-:Y:S01]  /*1450*/  SHF.R.U32.HI R52, RZ, 0x8, R0 ;  /* 0x00000008ff347819 */ /* 0x000fe20000011600 */
[----:B------:R-:W-:-:S02]  /*1460*/  FMUL.FTZ R177, R153, R178 ;  /* 0x000000b299b17220 */ /* 0x000fc40000410000 */
[----:B------:R-:W-:Y:S02]  /*1470*/  FFMA.FTZ R176, R22, R65, R176 ;  /* 0x0000004116b07223 */ /* 0x000fe400000100b0 */
[----:B------:R-:W-:Y:S02]  /*1480*/  FMUL.FTZ R179, R7, R188 ;  /* 0x000000bc07b37220 */ /* 0x000fe40000410000 */
[----:B------:R-:W-:Y:S02]  /*1490*/  FADD.FTZ R55, R54, R175 ;  /* 0x000000af36377221 */ /* 0x000fe40000010000 */
[----:B------:R-:W-:Y:S01]  /*14a0*/  FFMA.FTZ R53, R172, R175, R53 ;  /* 0x000000afac357223 */ /* 0x000fe20000010035 */
[----:B------:R-:W-:Y:S01]  /*14b0*/  LOP3.LUT P2, RZ, R148, 0xff, RZ, 0xc0, !PT ;  /* 0x000000ff94ff7812 */ /* 0x000fe2000784c0ff */
[----:B------:R-:W-:Y:S01]  /*14c0*/  FMUL.FTZ R178, R153, R184 ;  /* 0x000000b899b27220 */ /* 0x000fe20000410000 */
[----:B------:R-:W-:Y:S01]  /*14d0*/  SHF.L.U32 R52, R52, 0x3, RZ ;  /* 0x0000000334347819 */ /* 0x000fe200000006ff */
        /* <DEDUP_REMOVED lines=34> */
.L_x_909:
        /* <DEDUP_REMOVED lines=18> */
.L_x_910:
        /* <DEDUP_REMOVED lines=16> */
[----:B------:R-:W-:Y:S01]  /*1920*/  MOV R53, R80 ;  /* 0x0000005000357202 */ /* 0x000fe20000000f00 */
[----:B------:R-:W-:Y:S01]  /*1930*/  FADD.FTZ R183, R54, R183 ;  /* 0x000000b736b77221 */ /* 0x000fe20000010000 */
[--C-:B------:R-:W-:Y:S01]  /*1940*/  @P1 HADD2.F32 R54, -RZ, R36.reuse.H0_H0 ;  /* 0x20000024ff361230 */ /* 0x100fe20000004100 */
[----:B------:R-:W-:Y:S01]  /*1950*/  FADD.FTZ R52, R55, R52 ;  /* 0x0000003437347221 */ /* 0x000fe20000010000 */
[----:B------:R-:W-:Y:S01]  /*1960*/  @P1 HADD2.F32 R55, -RZ, R36.H1_H1 ;  /* 0x30000024ff371230 */ /* 0x000fe20000004100 */
[----:B0-----:R-:W-:Y:S01]  /*1970*/  FADD.FTZ R183, R183, R56 ;  /* 0x00000038b7b77221 */ /* 0x001fe20000010000 */
[----:B------:R-:W-:Y:S01]  /*1980*/  LOP3.LUT P5, RZ, R53, 0xff, RZ, 0xc0, !PT ;  /* 0x000000ff35ff7812 */ /* 0x000fe200078ac0ff */
[----:B------:R-:W-:Y:S01]  /*1990*/  FADD.FTZ R52, R52, R57 ;  /* 0x0000003934347221 */ /* 0x000fe20000010000 */
[----:B------:R-:W-:Y:S01]  /*19a0*/  @P1 HADD2.F32 R57, -RZ, R37.H1_H1 ;  /* 0x30000025ff391230 */ /* 0x000fe20000004100 */
[----:B------:R-:W-:-:S02]  /*19b0*/  FADD.FTZ R183, R58, R183 ;  /* 0x000000b73ab77221 */ /* 0x000fc40000010000 */
[----:B------:R-:W-:Y:S01]  /*19c0*/  FADD.FTZ R52, R59, R52 ;  /* 0x000000343b347221 */ /* 0x000fe20000010000 */
[----:B------:R-:W-:Y:S01]  /*19d0*/  @P1 HADD2.F32 R59, -RZ, R38.H0_H0 ;  /* 0x20000026ff3b1230 */ /* 0x000fe20000004100 */
        /* <DEDUP_REMOVED lines=10> */
[----:B------:R-:W-:Y:S02]  /*1a80*/  @P0 MOV R52, R2 ;  /* 0x0000000200340202 */ /* 0x000fe40000000f00 */
[----:B------:R-:W-:-:S02]  /*1a90*/  FSEL R56, R66, RZ, !P4 ;  /* 0x000000ff42387208 */ /* 0x000fc40006000000 */
[----:B------:R-:W-:Y:S02]  /*1aa0*/  @P0 LOP3.LUT P6, RZ, R52, 0xff, RZ, 0xc0, !PT ;  /* 0x000000ff34ff0812 */ /* 0x000fe400078cc0ff */
[----:B------:R-:W-:Y:S01]  /*1ab0*/  @P0 LOP3.LUT P4, RZ, R2, 0xff00, RZ, 0xc0, !PT ;  /* 0x0000ff0002ff0812 */ /* 0x000fe2000788c0ff */
[-CC-:B------:R-:W-:Y:S02]  /*1ac0*/  FFMA.FTZ R156, R156, R67.reuse, R56.reuse ;  /* 0x000000439c9c7223 */ /* 0x180fe40000010038 */
[-C--:B------:R-:W-:Y:S02]  /*1ad0*/  FFMA.FTZ R158, R158, R67.reuse, R56 ;  /* 0x000000439e9e7223 */ /* 0x080fe40000010038 */
[----:B------:R-:W-:Y:S02]  /*1ae0*/  FADD.FTZ R156, R157, -R156 ;  /* 0x8000009c9d9c7221 */ /* 0x000fe40000010000 */
[-CC-:B------:R-:W-:Y:S02]  /*1af0*/  FFMA.FTZ R155, R155, R67.reuse, R56.reuse ;  /* 0x000000439b9b7223 */ /* 0x180fe40000010038 */
[----:B------:R-:W-:-:S02]  /*1b00*/  FFMA.FTZ R160, R160, R67, R56 ;  /* 0x00000043a0a07223 */ /* 0x000fc40000010038 */
[----:B------:R-:W-:Y:S02]  /*1b10*/  FMUL.FTZ R52, R153, R156 ;  /* 0x0000009c99347220 */ /* 0x000fe40000410000 */
[----:B------:R-:W-:Y:S02]  /*1b20*/  FADD.FTZ R158, R159, -R158 ;  /* 0x8000009e9f9e7221 */ /* 0x000fe40000010000 */
[----:B------:R-:W-:Y:S02]  /*1b30*/  FADD.FTZ R154, R154, -R155 ;  /* 0x8000009b9a9a7221 */ /* 0x000fe40000010000 */
[----:B------:R-:W-:Y:S02]  /*1b40*/  FADD.FTZ R160, R163, -R160 ;  /* 0x800000a0a3a07221 */ /* 0x000fe40000010000 */
[----:B------:R-:W-:Y:S01]  /*1b50*/  @P1 FADD.FTZ R52, R52, R55 ;  /* 0x0000003734341221 */ /* 0x000fe20000010000 */
[----:B------:R-:W-:Y:S01]  /*1b60*/  @P1 HADD2.F32 R55, -RZ, R37.H0_H0 ;  /* 0x20000025ff371230 */ /* 0x000fe20000004100 */
[----:B------:R-:W-:-:S02]  /*1b70*/  FFMA.FTZ R161, R161, R67, R56 ;  /* 0x00000043a1a17223 */ /* 0x000fc40000010038 */
[C---:B------:R-:W-:Y:S02]  /*1b80*/  FMUL.FTZ R158, R153.reuse, R158 ;  /* 0x0000009e999e7220 */ /* 0x040fe40000410000 */
[C---:B------:R-:W-:Y:S02]  /*1b90*/  FMUL.FTZ R53, R153.reuse, R154 ;  /* 0x0000009a99357220 */ /* 0x040fe40000410000 */
[----:B------:R-:W-:Y:S02]  /*1ba0*/  FMUL.FTZ R160, R153, R160 ;  /* 0x000000a099a07220 */ /* 0x000fe40000410000 */
[----:B------:R-:W-:Y:S02]  /*1bb0*/  FADD.FTZ R162, R162, -R161 ;  /* 0x800000a1a2a27221 */ /* 0x000fe40000010000 */
[----:B------:R-:W-:Y:S02]  /*1bc0*/  FFMA.FTZ R164, R164, R67, R56 ;  /* 0x00000043a4a47223 */ /* 0x000fe40000010038 */
[----:B------:R-:W-:Y:S01]  /*1bd0*/  @P1 FADD.FTZ R158, R158, R55 ;  /* 0x000000379e9e1221 */ /* 0x000fe20000010000 */
[----:B------:R-:W-:Y:S01]  /*1be0*/  @P1 HADD2.F32 R55, -RZ, R38.H1_H1 ;  /* 0x30000026ff371230 */ /* 0x000fe20000004100 */
[----:B------:R-:W-:-:S02]  /*1bf0*/  FMUL.FTZ R60, R52, c[0x0][0x1e8] ;  /* 0x00007a00343c7a20 */ /* 0x000fc40000410000 */
[----:B------:R-:W-:Y:S02]  /*1c00*/  @P1 FADD.FTZ R53, R53, R54 ;  /* 0x0000003635351221 */ /* 0x000fe40000010000 */
[----:B------:R-:W-:Y:S01]  /*1c10*/  @P1 FADD.FTZ R160, R160, R57 ;  /* 0x00000039a0a01221 */ /* 0x000fe20000010000 */
[----:B------:R-:W-:Y:S01]  /*1c20*/  FSEL R66, R60, RZ, P2 ;  /* 0x000000ff3c427208 */ /* 0x000fe20001000000 */
[-C--:B------:R-:W-:Y:S01]  /*1c30*/  FFMA.FTZ R165, R165, R67.reuse, R56 ;  /* 0x00000043a5a57223 */ /* 0x080fe20000010038 */
[----:B------:R-:W-:Y:S01]  /*1c40*/  LOP3.LUT P2, RZ, R80, 0xff000000, RZ, 0xc0, !PT ;  /* 0xff00000050ff7812 */ /* 0x000fe2000784c0ff */
[----:B------:R-:W-:Y:S01]  /*1c50*/  FMUL.FTZ R162, R153, R162 ;  /* 0x000000a299a27220 */ /* 0x000fe20000410000 */
[----:B------:R-:W-:Y:S01]  /*1c60*/  @P0 FSEL R60, R60, RZ, P4 ;  /* 0x000000ff3c3c0208 */ /* 0x000fe20002000000 */
[----:B------:R-:W-:Y:S01]  /*1c70*/  FADD.FTZ R164, R167, -R164 ;  /* 0x800000a4a7a47221 */ /* 0x000fe20000010000 */
[----:B------:R-:W-:Y:S01]  /*1c80*/  @P0 LOP3.LUT P4, RZ, R2, 0xff000000, RZ, 0xc0, !PT ;  /* 0xff00000002ff0812 */ /* 0x000fe2000788c0ff */
[----:B------:R-:W-:Y:S01]  /*1c90*/  FMUL.FTZ R61, R53, c[0x0][0x1e8] ;  /* 0x00007a00353d7a20 */ /* 0x000fe20000410000 */
[--C-:B------:R-:W-:Y:S01]  /*1ca0*/  @P1 HADD2.F32 R57, -RZ, R39.reuse.H1_H1 ;  /* 0x30000027ff391230 */ /* 0x100fe20000004100 */
[----:B------:R-:W-:Y:S01]  /*1cb0*/  FMUL.FTZ R62, R160, c[0x0][0x1e8] ;  /* 0x00007a00a03e7a20 */ /* 0x000fe20000410000 */
[----:B------:R-:W-:Y:S01]  /*1cc0*/  @P0 F2FP.PACK_AB R60, RZ, R60 ;  /* 0x0000003cff3c023e */ /* 0x000fe200000000ff */
[----:B------:R-:W-:Y:S01]  /*1cd0*/  FADD.FTZ R168, R168, -R165 ;  /* 0x800000a5a8a87221 */ /* 0x000fe20000010000 */
[----:B------:R-:W-:Y:S01]  /*1ce0*/  FSEL R65, R61, RZ, P5 ;  /* 0x000000ff3d417208 */ /* 0x000fe20002800000 */
[----:B------:R-:W-:Y:S01]  /*1cf0*/  @P1 FADD.FTZ R162, R162, R55 ;  /* 0x00000037a2a21221 */ /* 0x000fe20000010000 */
[----:B------:R-:W-:Y:S01]  /*1d00*/  @P1 HADD2.F32 R55, -RZ, R39.H0_H0 ;  /* 0x20000027ff371230 */ /* 0x000fe20000004100 */
[C---:B------:R-:W-:Y:S01]  /*1d10*/  FMUL.FTZ R164, R153.reuse, R164 ;  /* 0x000000a499a47220 */ /* 0x040fe20000410000 */
[----:B------:R-:W-:Y:S01]  /*1d20*/  FSEL R155, R62, RZ, P2 ;  /* 0x000000ff3e9b7208 */ /* 0x000fe20001000000 */
[----:B------:R-:W-:Y:S01]  /*1d30*/  FMUL.FTZ R168, R153, R168 ;  /* 0x000000a899a87220 */ /* 0x000fe20000410000 */
[----:B------:R-:W-:Y:S01]  /*1d40*/  LOP3.LUT P5, RZ, R80, 0xff0000, RZ, 0xc0, !PT ;  /* 0x00ff000050ff7812 */ /* 0x000fe200078ac0ff */
[----:B------:R-:W-:Y:S01]  /*1d50*/  FMUL.FTZ R63, R158, c[0x0][0x1e8] ;  /* 0x00007a009e3f7a20 */ /* 0x000fe20000410000 */
[----:B------:R-:W-:Y:S01]  /*1d60*/  LOP3.LUT P2, RZ, R81, 0xff00, RZ, 0xc0, !PT ;  /* 0x0000ff0051ff7812 */ /* 0x000fe2000784c0ff */
[-CC-:B------:R-:W-:Y:S01]  /*1d70*/  FFMA.FTZ R166, R166, R67.reuse, R56.reuse ;  /* 0x00000043a6a67223 */ /* 0x180fe20000010038 */
[----:B------:R-:W-:Y:S01]  /*1d80*/  @P0 FSEL R61, R61, RZ, P6 ;  /* 0x000000ff3d3d0208 */ /* 0x000fe20003000000 */
[-C--:B------:R-:W-:Y:S01]  /*1d90*/  FFMA.FTZ R75, R75, R67.reuse, R56 ;  /* 0x000000434b4b7223 */ /* 0x080fe20000010038 */
[----:B------:R-:W-:Y:S01]  /*1da0*/  @P0 LOP3.LUT P6, RZ, R2, 0xff0000, RZ, 0xc0, !PT ;  /* 0x00ff000002ff0812 */ /* 0x000fe200078cc0ff */
[----:B------:R-:W-:Y:S01]  /*1db0*/  FMUL.FTZ R68, R162, c[0x0][0x1e8] ;  /* 0x00007a00a2447a20 */ /* 0x000fe20000410000 */
[----:B------:R-:W-:Y:S01]  /*1dc0*/  FSEL R154, R63, RZ, P5 ;  /* 0x000000ff3f9a7208 */ /* 0x000fe20002800000 */
[----:B------:R-:W-:Y:S01]  /*1dd0*/  @P1 FADD.FTZ R164, R164, R59 ;  /* 0x0000003ba4a41221 */ /* 0x000fe20000010000 */
[----:B------:R-:W-:Y:S01]  /*1de0*/  LOP3.LUT P5, RZ, R81, 0xff, RZ, 0xc0, !PT ;  /* 0x000000ff51ff7812 */ /* 0x000fe200078ac0ff */
[----:B------:R-:W-:Y:S01]  /*1df0*/  @P1 FADD.FTZ R168, R168, R55 ;  /* 0x00000037a8a81221 */ /* 0x000fe20000010000 */
[----:B------:R-:W-:Y:S01]  /*1e00*/  @P0 FSEL R62, R62, RZ, P4 ;  /* 0x000000ff3e3e0208 */ /* 0x000fe20002000000 */
[----:B------:R-:W-:Y:S01]  /*1e10*/  FADD.FTZ R166, R169, -R166 ;  /* 0x800000a6a9a67221 */ /* 0x000fe20000010000 */
[----:B------:R-:W-:Y:S01]  /*1e20*/  @P0 FSEL R63, R63, RZ, P6 ;  /* 0x000000ff3f3f0208 */ /* 0x000fe20003000000 */
[----:B------:R-:W-:Y:S01]  /*1e30*/  FADD.FTZ R170, R170, -R75 ;  /* 0x8000004baaaa7221 */ /* 0x000fe20000010000 */
[----:B------:R-:W-:Y:S01]  /*1e40*/  FSEL R75, R68, RZ, P2 ;  /* 0x000000ff444b7208 */ /* 0x000fe20001000000 */
[----:B------:R-:W-:Y:S01]  /*1e50*/  FMUL.FTZ R64, R164, c[0x0][0x1e8] ;  /* 0x00007a00a4407a20 */ /* 0x000fe20000410000 */
[----:B------:R-:W-:Y:S01]  /*1e60*/  @P0 LOP3.LUT P2, RZ, R3, 0xff00, RZ, 0xc0, !PT ;  /* 0x0000ff0003ff0812 */ /* 0x000fe2000784c0ff */
[-C--:B------:R-:W-:Y:S01]  /*1e70*/  FFMA.FTZ R71, R71, R67.reuse, R56 ;  /* 0x0000004347477223 */ /* 0x080fe20000010038 */
[----:B------:R-:W-:Y:S01]  /*1e80*/  LOP3.LUT P4, RZ, R81, 0xff0000, RZ, 0xc0, !PT ;  /* 0x00ff000051ff7812 */ /* 0x000fe2000788c0ff */
[----:B------:R-:W-:Y:S01]  /*1e90*/  FMUL.FTZ R69, R168, c[0x0][0x1e8] ;  /* 0x00007a00a8457a20 */ /* 0x000fe20000410000 */
[----:B------:R-:W-:Y:S01]  /*1ea0*/  @P0 LOP3.LUT P6, RZ, R3, 0xff, RZ, 0xc0, !PT ;  /* 0x000000ff03ff0812 */ /* 0x000fe200078cc0ff */
[----:B------:R-:W-:Y:S01]  /*1eb0*/  FMUL.FTZ R166, R153, R166 ;  /* 0x000000a699a67220 */ /* 0x000fe20000410000 */
[----:B------:R-:W-:Y:S01]  /*1ec0*/  FSEL R156, R64, RZ, P5 ;  /* 0x000000ff409c7208 */ /* 0x000fe20002800000 */
[----:B------:R-:W-:Y:S01]  /*1ed0*/  IMAD.MOV.U32 R54, RZ, RZ, R78 ;  /* 0x000000ffff367224 */ /* 0x000fe200078e004e */
[----:B------:R-:W-:Y:S01]  /*1ee0*/  @P0 FSEL R68, R68, RZ, P2 ;  /* 0x000000ff44440208 */ /* 0x000fe20001000000 */
[----:B------:R-:W-:Y:S01]  /*1ef0*/  FADD.FTZ R72, R72, -R71 ;  /* 0x8000004748487221 */ /* 0x000fe20000010000 */
[----:B------:R-:W-:Y:S01]  /*1f00*/  LOP3.LUT P5, RZ, R81, 0xff000000, RZ, 0xc0, !PT ;  /* 0xff00000051ff7812 */ /* 0x000fe200078ac0ff */
[-CC-:B------:R-:W-:Y:S01]  /*1f10*/  FFMA.FTZ R173, R173, R67.reuse, R56.reuse ;  /* 0x00000043adad7223 */ /* 0x180fe20000010038 */
[----:B------:R-:W-:Y:S01]  /*1f20*/  ISETP.NE.U32.AND P2, PT, RZ, c[0x0][0x258], PT ;  /* 0x00009600ff007a0c */ /* 0x000fe20003f45070 */
[-CC-:B------:R-:W-:Y:S01]  /*1f30*/  FFMA.FTZ R172, R172, R67.reuse, R56.reuse ;  /* 0x00000043acac7223 */ /* 0x180fe20000010038 */
[----:B------:R-:W-:Y:S01]  /*1f40*/  FSEL R81, R69, RZ, P4 ;  /* 0x000000ff45517208 */ /* 0x000fe20002000000 */
[----:B------:R-:W-:Y:S01]  /*1f50*/  @P1 FADD.FTZ R166, R166, R57 ;  /* 0x00000039a6a61221 */ /* 0x000fe20000010000 */
[----:B------:R-:W-:Y:S01]  /*1f60*/  @P0 FSEL R64, R64, RZ, P6 ;  /* 0x000000ff40400208 */ /* 0x000fe20003000000 */
[----:B------:R-:W-:Y:S01]  /*1f70*/  @P1 HADD2.F32 R55, -RZ, R40.H0_H0 ;  /* 0x20000028ff371230 */ /* 0x000fe20000004100 */
[----:B------:R-:W-:Y:S01]  /*1f80*/  @P0 LOP3.LUT P4, RZ, R3, 0xff0000, RZ, 0xc0, !PT ;  /* 0x00ff000003ff0812 */ /* 0x000fe2000788c0ff */
[----:B------:R-:W-:Y:S01]  /*1f90*/  FMUL.FTZ R72, R153, R72 ;  /* 0x0000004899487220 */ /* 0x000fe20000410000 */
[----:B------:R-:W-:Y:S01]  /*1fa0*/  LOP3.LUT P6, RZ, R54, 0xff, RZ, 0xc0, !PT ;  /* 0x000000ff36ff7812 */ /* 0x000fe200078cc0ff */
[-C--:B------:R-:W-:Y:S01]  /*1fb0*/  FFMA.FTZ R54, R70, R67.reuse, R56 ;  /* 0x0000004346367223 */ /* 0x080fe20000010038 */
[----:B------:R-:W-:Y:S01]  /*1fc0*/  ISETP.NE.AND.EX P2, PT, RZ, c[0x0][0x25c], PT, P2 ;  /* 0x00009700ff007a0c */ /* 0x000fe20003f45320 */
[----:B------:R-:W-:Y:S01]  /*1fd0*/  FADD.FTZ R174, R174, -R173 ;  /* 0x800000adaeae7221 */ /* 0x000fe20000010000 */
[----:B------:R-:W-:Y:S01]  /*1fe0*/  @P0 FSEL R69, R69, RZ, P4 ;  /* 0x000000ff45450208 */ /* 0x000fe20002000000 */
[----:B------:R-:W-:Y:S01]  /*1ff0*/  FADD.FTZ R172, R175, -R172 ;  /* 0x800000acafac7221 */ /* 0x000fe20000010000 */
[--C-:B------:R-:W-:Y:S01]  /*2000*/  @P1 HADD2.F32 R59, -RZ, R42.reuse.H0_H0 ;  /* 0x2000002aff3b1230 */ /* 0x100fe20000004100 */
[----:B------:R-:W-:Y:S01]  /*2010*/  FMUL.FTZ R70, R166, c[0x0][0x1e8] ;  /* 0x00007a00a6467a20 */ /* 0x000fe20000410000 */
[----:B------:R-:W-:Y:S01]  /*2020*/  @P0 LOP3.LUT P4, RZ, R3, 0xff000000, RZ, 0xc0, !PT ;  /* 0xff00000003ff0812 */ /* 0x000fe2000788c0ff */
[-CC-:B------:R-:W-:Y:S01]  /*2030*/  FFMA.FTZ R74, R74, R67.reuse, R56.reuse ;  /* 0x000000434a4a7223 */ /* 0x180fe20000010038 */
[----:B------:R-:W-:Y:S01]  /*2040*/  @P1 HADD2.F32 R57, -RZ, R41.H0_H0 ;  /* 0x20000029ff391230 */ /* 0x000fe20000004100 */
[-CC-:B------:R-:W-:Y:S01]  /*2050*/  FFMA.FTZ R177, R177, R67.reuse, R56.reuse ;  /* 0x00000043b1b17223 */ /* 0x180fe20000010038 */
[----:B------:R-:W-:Y:S01]  /*2060*/  FSEL R182, R70, RZ, P5 ;  /* 0x000000ff46b67208 */ /* 0x000fe20002800000 */
[----:B------:R-:W-:Y:S01]  /*2070*/  FFMA.FTZ R178, R178, R67, R56 ;  /* 0x00000043b2b27223 */ /* 0x000fe20000010038 */
[----:B------:R-:W-:Y:S01]  /*2080*/  @P1 HADD2.F32 R67, -RZ, R42.H1_H1 ;  /* 0x3000002aff431230 */ /* 0x000fe20000004100 */
[----:B------:R-:W-:Y:S01]  /*2090*/  @P1 FADD.FTZ R72, R72, R55 ;  /* 0x0000003748481221 */ /* 0x000fe20000010000 */
[----:B------:R-:W-:Y:S01]  /*20a0*/  @P0 FSEL R70, R70, RZ, P4 ;  /* 0x000000ff46460208 */ /* 0x000fe20002000000 */
[----:B------:R-:W-:Y:S01]  /*20b0*/  FMUL.FTZ R174, R153, R174 ;  /* 0x000000ae99ae7220 */ /* 0x000fe20000410000 */
[----:B------:R-:W-:Y:S01]  /*20c0*/  IADD3 R58, P4, R149, c[0x0][0x248], RZ ;  /* 0x00009200953a7a10 */ /* 0x000fe20007f9e0ff */
[----:B------:R-:W-:Y:S01]  /*20d0*/  FMUL.FTZ R172, R153, R172 ;  /* 0x000000ac99ac7220 */ /* 0x000fe20000410000 */
[----:B------:R-:W-:Y:S01]  /*20e0*/  @P2 IADD3 R56, P5, R149, c[0x0][0x258], RZ ;  /* 0x0000960095382a10 */ /* 0x000fe20007fbe0ff */
[----:B------:R-:W-:Y:S01]  /*20f0*/  FMUL.FTZ R157, R72, c[0x0][0x1e8] ;  /* 0x00007a00489d7a20 */ /* 0x000fe20000410000 */
[----:B------:R-:W-:Y:S01]  /*2100*/  @P1 HADD2.F32 R55, -RZ, R43.H0_H0 ;  /* 0x2000002bff371230 */ /* 0x000fe20000004100 */
[----:B------:R-:W-:Y:S01]  /*2110*/  @P1 FADD.FTZ R174, R174, R59 ;  /* 0x0000003baeae1221 */ /* 0x000fe20000010000 */
[----:B------:R-:W-:Y:S01]  /*2120*/  IADD3.X R59, R180, c[0x0][0x24c], RZ, P4, !PT ;  /* 0x00009300b43b7a10 */ /* 0x000fe200027fe4ff */
[----:B------:R-:W-:Y:S01]  /*2130*/  @P1 FADD.FTZ R172, R172, R67 ;  /* 0x00000043acac1221 */ /* 0x000fe20000010000 */
[----:B------:R-:W-:Y:S01]  /*2140*/  FSEL R159, R157, RZ, P6 ;  /* 0x000000ff9d9f7208 */ /* 0x000fe20003000000 */
[----:B------:R-:W-:Y:S01]  /*2150*/  FMUL.FTZ R170, R153, R170 ;  /* 0x000000aa99aa7220 */ /* 0x000fe20000410000 */
[C---:B------:R-:W-:Y:S01]  /*2160*/  LOP3.LUT P4, RZ, R79.reuse, 0xff, RZ, 0xc0, !PT ;  /* 0x000000ff4fff7812 */ /* 0x040fe2000788c0ff */
[----:B------:R-:W-:Y:S01]  /*2170*/  FMUL.FTZ R165, R174, c[0x0][0x1e8] ;  /* 0x00007a00aea57a20 */ /* 0x000fe20000410000 */
[----:B------:R-:W-:Y:S01]  /*2180*/  LOP3.LUT P6, RZ, R79, 0xff00, RZ, 0xc0, !PT ;  /* 0x0000ff004fff7812 */ /* 0x000fe200078cc0ff */
[----:B------:R-:W-:Y:S01]  /*2190*/  FMUL.FTZ R169, R172, c[0x0][0x1e8] ;  /* 0x00007a00aca97a20 */ /* 0x000fe20000410000 */
[----:B------:R-:W-:Y:S01]  /*21a0*/  @P2 F2FP.PACK_AB R53, RZ, R53 ;  /* 0x00000035ff35223e */ /* 0x000fe200000000ff */
[----:B------:R-:W-:Y:S01]  /*21b0*/  FADD.FTZ R176, R176, -R177 ;  /* 0x800000b1b0b07221 */ /* 0x000fe20000010000 */
[----:B------:R-:W-:Y:S01]  /*21c0*/  FSEL R167, R165, RZ, P4 ;  /* 0x000000ffa5a77208 */ /* 0x000fe20002000000 */
[----:B------:R-:W-:Y:S01]  /*21d0*/  @P1 FADD.FTZ R170, R170, R57 ;  /* 0x00000039aaaa1221 */ /* 0x000fe20000010000 */
[----:B------:R-:W-:Y:S01]  /*21e0*/  @P2 IADD3.X R57, R180, c[0x0][0x25c], RZ, P5, !PT ;  /* 0x00009700b4392a10 */ /* 0x000fe20002ffe4ff */
[----:B------:R-:W-:Y:S01]  /*21f0*/  FMUL.FTZ R176, R153, R176 ;  /* 0x000000b099b07220 */ /* 0x000fe20000410000 */
[----:B------:R-:W-:Y:S01]  /*2200*/  FSEL R184, R169, RZ, P6 ;  /* 0x000000ffa9b87208 */ /* 0x000fe20003000000 */
[----:B------:R-:W-:Y:S01]  /*2210*/  FADD.FTZ R54, R73, -R54 ;  /* 0x8000003649367221 */ /* 0x000fe20000010000 */
[C---:B------:R-:W-:Y:S01]  /*2220*/  LOP3.LUT P5, RZ, R78.reuse, 0xff0000, RZ, 0xc0, !PT ;  /* 0x00ff00004eff7812 */ /* 0x040fe200078ac0ff */
[----:B------:R-:W-:Y:S01]  /*2230*/  FADD.FTZ R178, R179, -R178 ;  /* 0x800000b2b3b27221 */ /* 0x000fe20000010000 */
[----:B------:R-:W-:Y:S01]  /*2240*/  LOP3.LUT P4, RZ, R78, 0xff00, RZ, 0xc0, !PT ;  /* 0x0000ff004eff7812 */ /* 0x000fe2000788c0ff */
[----:B------:R-:W-:Y:S01]  /*2250*/  @P1 FADD.FTZ R176, R176, R55 ;  /* 0x00000037b0b01221 */ /* 0x000fe20000010000 */
[----:B------:R-:W-:Y:S01]  /*2260*/  LOP3.LUT P6, RZ, R78, 0xff000000, RZ, 0xc0, !PT ;  /* 0xff0000004eff7812 */ /* 0x000fe200078cc0ff */
[----:B------:R-:W-:Y:S01]  /*2270*/  FADD.FTZ R78, R171, -R74 ;  /* 0x8000004aab4e7221 */ /* 0x000fe20000010000 */
[----:B------:R-:W-:Y:S01]  /*2280*/  @P2 F2FP.PACK_AB R158, RZ, R158 ;  /* 0x0000009eff9e223e */ /* 0x000fe200000000ff */
[----:B------:R-:W-:Y:S01]  /*2290*/  @P1 HADD2.F32 R55, -RZ, R41.H1_H1 ;  /* 0x30000029ff371230 */ /* 0x000fe20000004100 */
[----:B------:R-:W-:Y:S01]  /*22a0*/  @P2 F2FP.PACK_AB R164, RZ, R164 ;  /* 0x000000a4ffa4223e */ /* 0x000fe200000000ff */
[----:B------:R-:W-:Y:S01]  /*22b0*/  @P1 HADD2.F32 R74, -RZ, R40.H1_H1 ;  /* 0x30000028ff4a1230 */ /* 0x000fe20000004100 */
[----:B------:R-:W-:Y:S01]  /*22c0*/  @P2 F2FP.PACK_AB R168, RZ, R168 ;  /* 0x000000a8ffa8223e */ /* 0x000fe200000000ff */
[----:B------:R-:W-:Y:S01]  /*22d0*/  @P1 HADD2.F32 R80, -RZ, R43.H1_H1 ;  /* 0x3000002bff501230 */ /* 0x000fe20000004100 */
[C---:B------:R-:W-:Y:S01]  /*22e0*/  FMUL.FTZ R71, R153.reuse, R54 ;  /* 0x0000003699477220 */ /* 0x040fe20000410000 */
[----:B------:R-:W-:Y:S01]  /*22f0*/  @P0 MOV R54, R76 ;  /* 0x0000004c00360202 */ /* 0x000fe20000000f00 */
[C---:B------:R-:W-:Y:S01]  /*2300*/  FMUL.FTZ R78, R153.reuse, R78 ;  /* 0x0000004e994e7220 */ /* 0x040fe20000410000 */
[----:B------:R-:W-:Y:S01]  /*2310*/  @P2 F2FP.PACK_AB R67, RZ, R52 ;  /* 0x00000034ff43223e */ /* 0x000fe200000000ff */
[----:B------:R-:W-:Y:S01]  /*2320*/  FMUL.FTZ R153, R153, R178 ;  /* 0x000000b299997220 */ /* 0x000fe20000410000 */
[----:B------:R-:W-:Y:S01]  /*2330*/  @P2 F2FP.PACK_AB R160, RZ, R160 ;  /* 0x000000a0ffa0223e */ /* 0x000fe200000000ff */
[----:B------:R-:W-:Y:S01]  /*2340*/  @P1 FADD.FTZ R78, R78, R55 ;  /* 0x000000374e4e1221 */ /* 0x000fe20000010000 */
[----:B------:R-:W-:Y:S01]  /*2350*/  @P2 F2FP.PACK_AB R162, RZ, R162 ;  /* 0x000000a2ffa2223e */ /* 0x000fe200000000ff */
[----:B------:R-:W-:Y:S01]  /*2360*/  @P1 FADD.FTZ R71, R71, R74 ;  /* 0x0000004a47471221 */ /* 0x000fe20000010000 */
[----:B------:R-:W-:Y:S01]  /*2370*/  @P2 F2FP.PACK_AB R166, RZ, R166 ;  /* 0x000000a6ffa6223e */ /* 0x000fe200000000ff */
[----:B------:R-:W-:Y:S01]  /*2380*/  @P1 FADD.FTZ R153, R153, R80 ;  /* 0x0000005099991221 */ /* 0x000fe20000010000 */
[----:B------:R-:W-:Y:S01]  /*2390*/  @P2 PRMT R44, R53, 0x7610, R44 ;  /* 0x00007610352c2816 */ /* 0x000fe2000000002c */
[----:B------:R-:W-:Y:S01]  /*23a0*/  FMUL.FTZ R161, R170, c[0x0][0x1e8] ;  /* 0x00007a00aaa17a20 */ /* 0x000fe20000410000 */
[----:B------:R-:W-:Y:S01]  /*23b0*/  @P2 PRMT R45, R158, 0x7610, R45 ;  /* 0x000076109e2d2816 */ /* 0x000fe2000000002d */
[----:B------:R-:W-:Y:S01]  /*23c0*/  FMUL.FTZ R173, R176, c[0x0][0x1e8] ;  /* 0x00007a00b0ad7a20 */ /* 0x000fe20000410000 */
[----:B------:R-:W-:-:S02]  /*23d0*/  @P2 PRMT R46, R164, 0x7610, R46 ;  /* 0x00007610a42e2816 */ /* 0x000fc4000000002e */
[----:B------:R-:W-:Y:S02]  /*23e0*/  @P2 PRMT R47, R168, 0x7610, R47 ;  /* 0x00007610a82f2816 */ /* 0x000fe4000000002f */
[----:B------:R-:W-:Y:S02]  /*23f0*/  @P0 LOP3.LUT P1, RZ, R54, 0xff, RZ, 0xc0, !PT ;  /* 0x000000ff36ff0812 */ /* 0x000fe4000782c0ff */
[----:B------:R-:W-:Y:S02]  /*2400*/  @P2 PRMT R44, R44, 0x5410, R67 ;  /* 0x000054102c2c2816 */ /* 0x000fe40000000043 */
        /* <DEDUP_REMOVED lines=8> */
[----:B------:R-:W-:Y:S01]  /*2490*/  @P2 F2FP.PACK_AB R65, RZ, R78 ;  /* 0x0000004eff41223e */ /* 0x000fe200000000ff */
[----:B------:R-:W-:Y:S01]  /*24a0*/  FMUL.FTZ R78, R78, c[0x0][0x1e8] ;  /* 0x00007a004e4e7a20 */ /* 0x000fe20000410000 */
[----:B------:R-:W-:Y:S01]  /*24b0*/  FSEL R163, R161, RZ, P5 ;  /* 0x000000ffa1a37208 */ /* 0x000fe20002800000 */
[----:B------:R1:W-:Y:S01]  /*24c0*/  STG.E.128 [R58.64], R52 ;  /* 0x000000343a007986 */ /* 0x0003e2000c101d04 */
[----:B------:R-:W-:-:S02]  /*24d0*/  LOP3.LUT P5, RZ, R79, 0xff0000, RZ, 0xc0, !PT ;  /* 0x00ff00004fff7812 */ /* 0x000fc400078ac0ff */
[----:B------:R-:W-:Y:S02]  /*24e0*/  @P2 F2FP.PACK_AB R72, RZ, R72 ;  /* 0x00000048ff48223e */ /* 0x000fe400000000ff */
[----:B------:R-:W-:Y:S02]  /*24f0*/  @P0 F2FP.PACK_AB R61, RZ, R61 ;  /* 0x0000003dff3d023e */ /* 0x000fe400000000ff */
[----:B------:R-:W-:Y:S02]  /*2500*/  @P0 F2FP.PACK_AB R63, RZ, R63 ;  /* 0x0000003fff3f023e */ /* 0x000fe400000000ff */
[----:B------:R-:W-:Y:S02]  /*2510*/  @P0 F2FP.PACK_AB R64, RZ, R64 ;  /* 0x00000040ff40023e */ /* 0x000fe400000000ff */
[----:B0-----:R-:W-:Y:S02]  /*2520*/  FSEL R56, R78, RZ, P6 ;  /* 0x000000ff4e387208 */ /* 0x001fe40003000000 */
[----:B------:R-:W-:-:S02]  /*2530*/  @P0 F2FP.PACK_AB R69, RZ, R69 ;  /* 0x00000045ff45023e */ /* 0x000fc400000000ff */
[----:B------:R-:W-:Y:S02]  /*2540*/  @P2 F2FP.PACK_AB R170, RZ, R170 ;  /* 0x000000aaffaa223e */ /* 0x000fe400000000ff */
[----:B------:R-:W-:Y:S02]  /*2550*/  @P2 F2FP.PACK_AB R174, RZ, R174 ;  /* 0x000000aeffae223e */ /* 0x000fe400000000ff */
[----:B-1----:R-:W-:Y:S01]  /*2560*/  @P2 F2FP.PACK_AB R59, RZ, R71 ;  /* 0x00000047ff3b223e */ /* 0x002fe200000000ff */
[----:B------:R-:W-:Y:S01]  /*2570*/  FMUL.FTZ R71, R71, c[0x0][0x1e8] ;  /* 0x00007a0047477a20 */ /* 0x000fe20000410000 */
[----:B------:R-:W-:Y:S02]  /*2580*/  F2FP.PACK_AB R53, R56, R163 ;  /* 0x000000a33835723e */ /* 0x000fe400000000ff */
[----:B------:R-:W-:Y:S02]  /*2590*/  @P2 F2FP.PACK_AB R176, RZ, R176 ;  /* 0x000000b0ffb0223e */ /* 0x000fe400000000ff */
[----:B------:R-:W-:-:S02]  /*25a0*/  FSEL R52, R71, RZ, P4 ;  /* 0x000000ff47347208 */ /* 0x000fc40002000000 */
[----:B------:R-:W-:Y:S02]  /*25b0*/  @P0 IADD3 R56, P4, R149, c[0x0][0x250], RZ ;  /* 0x0000940095380a10 */ /* 0x000fe40007f9e0ff */
[----:B------:R-:W-:Y:S01]  /*25c0*/  @P2 F2FP.PACK_AB R66, RZ, R153 ;  /* 0x00000099ff42223e */ /* 0x000fe200000000ff */
[----:B------:R-:W-:Y:S01]  /*25d0*/  FMUL.FTZ R153, R153, c[0x0][0x1e8] ;  /* 0x00007a0099997a20 */ /* 0x000fe20000410000 */
[----:B------:R-:W-:Y:S02]  /*25e0*/  FSEL R175, R173, RZ, P5 ;  /* 0x000000ffadaf7208 */ /* 0x000fe40002800000 */
[----:B------:R-:W-:Y:S02]  /*25f0*/  @P0 F2FP.PACK_AB R62, RZ, R62 ;  /* 0x0000003eff3e023e */ /* 0x000fe400000000ff */
[----:B------:R-:W-:Y:S02]  /*2600*/  @P0 F2FP.PACK_AB R68, RZ, R68 ;  /* 0x00000044ff44023e */ /* 0x000fe400000000ff */
[----:B------:R-:W-:-:S02]  /*2610*/  @P0 F2FP.PACK_AB R70, RZ, R70 ;  /* 0x00000046ff46023e */ /* 0x000fc400000000ff */
[----:B------:R-:W-:Y:S02]  /*2620*/  @P0 PRMT R48, R61, 0x7610, R48 ;  /* 0x000076103d300816 */ /* 0x000fe40000000030 */
[----:B------:R-:W-:Y:S02]  /*2630*/  @P0 PRMT R49, R63, 0x7610, R49 ;  /* 0x000076103f310816 */ /* 0x000fe40000000031 */
[----:B------:R-:W-:Y:S02]  /*2640*/  @P0 PRMT R50, R64, 0x7610, R50 ;  /* 0x0000761040320816 */ /* 0x000fe40000000032 */
[----:B------:R-:W-:Y:S02]  /*2650*/  @P0 PRMT R51, R69, 0x7610, R51 ;  /* 0x0000761045330816 */ /* 0x000fe40000000033 */
[----:B------:R-:W-:Y:S02]  /*2660*/  @P0 IADD3.X R57, R180, c[0x0][0x254], RZ, P4, !PT ;  /* 0x00009500b4390a10 */ /* 0x000fe400027fe4ff */
[----:B------:R-:W-:-:S02]  /*2670*/  @P2 PRMT R44, R72, 0x7610, R44 ;  /* 0x00007610482c2816 */ /* 0x000fc4000000002c */
[----:B------:R-:W-:Y:S02]  /*2680*/  LOP3.LUT P5, RZ, R79, 0xff000000, RZ, 0xc0, !PT ;  /* 0xff0000004fff7812 */ /* 0x000fe400078ac0ff */
[----:B------:R-:W-:Y:S02]  /*2690*/  @P2 F2FP.PACK_AB R172, RZ, R172 ;  /* 0x000000acffac223e */ /* 0x000fe400000000ff */
[----:B------:R-:W-:Y:S02]  /*26a0*/  @P2 PRMT R45, R170, 0x7610, R45 ;  /* 0x00007610aa2d2816 */ /* 0x000fe4000000002d */
[----:B------:R-:W-:Y:S02]  /*26b0*/  @P2 PRMT R46, R174, 0x7610, R46 ;  /* 0x00007610ae2e2816 */ /* 0x000fe4000000002e */
[----:B------:R-:W-:Y:S02]  /*26c0*/  @P2 PRMT R47, R176, 0x7610, R47 ;  /* 0x00007610b02f2816 */ /* 0x000fe4000000002f */
[----:B------:R-:W-:-:S02]  /*26d0*/  @P2 IADD3 R58, P4, R152, c[0x0][0x258], RZ ;  /* 0x00009600983a2a10 */ /* 0x000fc40007f9e0ff */
[----:B------:R-:W-:Y:S02]  /*26e0*/  @P0 PRMT R48, R48, 0x5410, R60 ;  /* 0x0000541030300816 */ /* 0x000fe4000000003c */
[----:B------:R-:W-:Y:S02]  /*26f0*/  @P0 PRMT R49, R49, 0x5410, R62 ;  /* 0x0000541031310816 */ /* 0x000fe4000000003e */
[----:B------:R-:W-:Y:S02]  /*2700*/  @P0 PRMT R50, R50, 0x5410, R68 ;  /* 0x0000541032320816 */ /* 0x000fe40000000044 */
[----:B------:R-:W-:Y:S02]  /*2710*/  @P0 PRMT R51, R51, 0x5410, R70 ;  /* 0x0000541033330816 */ /* 0x000fe40000000046 */
[----:B------:R-:W-:Y:S02]  /*2720*/  @P2 PRMT R44, R44, 0x5410, R59 ;  /* 0x000054102c2c2816 */ /* 0x000fe4000000003b */
[----:B------:R-:W-:Y:S01]  /*2730*/  FSEL R54, R153, RZ, P5 ;  /* 0x000000ff99367208 */ /* 0x000fe20002800000 */
[----:B------:R0:W-:Y:S01]  /*2740*/  @P0 STG.E.128 [R56.64], R48 ;  /* 0x0000003038000986 */ /* 0x0001e2000c101d04 */
[----:B------:R-:W-:-:S02]  /*2750*/  @P2 IADD3.X R59, R151, c[0x0][0x25c], RZ, P4, !PT ;  /* 0x00009700973b2a10 */ /* 0x000fc400027fe4ff */
[----:B------:R-:W-:Y:S02]  /*2760*/  @P2 PRMT R45, R45, 0x5410, R65 ;  /* 0x000054102d2d2816 */ /* 0x000fe40000000041 */
[----:B------:R-:W-:Y:S02]  /*2770*/  @P2 PRMT R46, R46, 0x5410, R172 ;  /* 0x000054102e2e2816 */ /* 0x000fe400000000ac */
[----:B------:R-:W-:Y:S02]  /*2780*/  @P2 PRMT R47, R47, 0x5410, R66 ;  /* 0x000054102f2f2816 */ /* 0x000fe40000000042 */
[----:B------:R-:W-:Y:S02]  /*2790*/  IADD3 R60, P5, R152, c[0x0][0x248], RZ ;  /* 0x00009200983c7a10 */ /* 0x000fe40007fbe0ff */
[----:B------:R-:W-:Y:S01]  /*27a0*/  @P0 LOP3.LUT P4, RZ, R76, 0xff0000, RZ, 0xc0, !PT ;  /* 0x00ff00004cff0812 */ /* 0x000fe2000788c0ff */
[----:B------:R-:W-:Y:S01]  /*27b0*/  @P2 STG.E.128 [R58.64], R44 ;  /* 0x0000002c3a002986 */ /* 0x000fe2000c101d04 */
[----:B------:R-:W-:-:S02]  /*27c0*/  F2FP.PACK_AB R55, R54, R175 ;  /* 0x000000af3637723e */ /* 0x000fc400000000ff */
[----:B------:R-:W-:Y:S02]  /*27d0*/  F2FP.PACK_AB R54, R184, R167 ;  /* 0x000000a7b836723e */ /* 0x000fe400000000ff */
[----:B------:R-:W-:Y:S02]  /*27e0*/  F2FP.PACK_AB R52, R52, R159 ;  /* 0x0000009f3434723e */ /* 0x000fe400000000ff */
[----:B------:R-:W-:Y:S02]  /*27f0*/  IADD3.X R61, R151, c[0x0][0x24c], RZ, P5, !PT ;  /* 0x00009300973d7a10 */ /* 0x000fe40002ffe4ff */
[C---:B------:R-:W-:Y:S02]  /*2800*/  @P0 LOP3.LUT P2, RZ, R76.reuse, 0xff00, RZ, 0xc0, !PT ;  /* 0x0000ff004cff0812 */ /* 0x040fe4000784c0ff */
[----:B------:R-:W-:Y:S01]  /*2810*/  @P0 LOP3.LUT P5, RZ, R76, 0xff000000, RZ, 0xc0, !PT ;  /* 0xff0000004cff0812 */ /* 0x000fe200078ac0ff */
[----:B------:R1:W-:Y:S01]  /*2820*/  STG.E.128 [R60.64], R52 ;  /* 0x000000343c007986 */ /* 0x0003e2000c101d04 */
[----:B0-----:R-:W-:-:S02]  /*2830*/  @P0 FSEL R56, R157, RZ, P1 ;  /* 0x000000ff9d380208 */ /* 0x001fc40000800000 */
[----:B------:R-:W-:Y:S02]  /*2840*/  @P0 FSEL R62, R161, RZ, P4 ;  /* 0x000000ffa13e0208 */ /* 0x000fe40002000000 */
[C---:B------:R-:W-:Y:S02]  /*2850*/  @P0 LOP3.LUT P1, RZ, R77.reuse, 0xff, RZ, 0xc0, !PT ;  /* 0x000000ff4dff0812 */ /* 0x040fe4000782c0ff */
[----:B------:R-:W-:Y:S02]  /*2860*/  @P0 LOP3.LUT P4, RZ, R77, 0xff0000, RZ, 0xc0, !PT ;  /* 0x00ff00004dff0812 */ /* 0x000fe4000788c0ff */
[----:B------:R-:W-:Y:S02]  /*2870*/  @P0 FSEL R57, R71, RZ, P2 ;  /* 0x000000ff47390208 */ /* 0x000fe40001000000 */
[----:B------:R-:W-:Y:S02]  /*2880*/  @P0 FSEL R63, R78, RZ, P5 ;  /* 0x000000ff4e3f0208 */ /* 0x000fe40002800000 */
[----:B------:R-:W-:-:S02]  /*2890*/  @P0 LOP3.LUT P2, RZ, R77, 0xff00, RZ, 0xc0, !PT ;  /* 0x0000ff004dff0812 */ /* 0x000fc4000784c0ff */
[----:B------:R-:W-:Y:S02]  /*28a0*/  @P0 LOP3.LUT P5, RZ, R77, 0xff000000, RZ, 0xc0, !PT ;  /* 0xff0000004dff0812 */ /* 0x000fe400078ac0ff */
[----:B------:R-:W-:Y:S02]  /*28b0*/  @P0 F2FP.PACK_AB R56, RZ, R56 ;  /* 0x00000038ff38023e */ /* 0x000fe400000000ff */
[----:B-1----:R-:W-:Y:S02]  /*28c0*/  @P0 FSEL R52, R165, RZ, P1 ;  /* 0x000000ffa5340208 */ /* 0x002fe40000800000 */
[----:B------:R-:W-:Y:S02]  /*28d0*/  @P0 FSEL R54, R173, RZ, P4 ;  /* 0x000000ffad360208 */ /* 0x000fe40002000000 */
[----:B------:R-:W-:Y:S02]  /*28e0*/  @P0 F2FP.PACK_AB R62, RZ, R62 ;  /* 0x0000003eff3e023e */ /* 0x000fe400000000ff */
[----:B------:R-:W-:-:S02]  /*28f0*/  @P0 FSEL R53, R169, RZ, P2 ;  /* 0x000000ffa9350208 */ /* 0x000fc40001000000 */
[----:B------:R-:W-:Y:S02]  /*2900*/  @P0 FSEL R55, R153, RZ, P5 ;  /* 0x000000ff99370208 */ /* 0x000fe40002800000 */
[----:B------:R-:W-:Y:S02]  /*2910*/  @P0 F2FP.PACK_AB R52, RZ, R52 ;  /* 0x00000034ff34023e */ /* 0x000fe400000000ff */
[----:B------:R-:W-:Y:S02]  /*2920*/  @P0 F2FP.PACK_AB R54, RZ, R54 ;  /* 0x00000036ff36023e */ /* 0x000fe400000000ff */
[----:B------:R-:W-:Y:S02]  /*2930*/  @P0 F2FP.PACK_AB R57, RZ, R57 ;  /* 0x00000039ff39023e */ /* 0x000fe400000000ff */
        /* <DEDUP_REMOVED lines=8> */
[----:B------:R-:W-:Y:S02]  /*29c0*/  @P0 IADD3.X R153, R151, c[0x0][0x254], RZ, P1, !PT ;  /* 0x0000950097990a10 */ /* 0x000fe40000ffe4ff */
        /* <DEDUP_REMOVED lines=9> */
.L_x_907:
        /* <DEDUP_REMOVED lines=53> */
.L_x_904:
        /* <DEDUP_REMOVED lines=27> */
.L_x_905:
[----:B------:R-:W-:Y:S01]  /*2f60*/  HFMA2.MMA R56, -RZ, RZ, 0, 9.5367431640625e-07 ;  /* 0x00000010ff387435 */ /* 0x000fe200000001ff */
[----:B------:R-:W-:-:S02]  /*2f70*/  MOV R55, R57 ;  /* 0x0000003900377202 */ /* 0x000fc40000000f00 */
[----:B------:R-:W-:Y:S02]  /*2f80*/  MOV R58, 0x1f ;  /* 0x0000001f003a7802 */ /* 0x000fe40000000f00 */
[----:B------:R-:W-:Y:S02]  /*2f90*/  MOV R61, 0xffffffff ;  /* 0xffffffff003d7802 */ /* 0x000fe40000000f00 */
[----:B------:R-:W-:Y:S02]  /*2fa0*/  MOV R52, 0x2fc0 ;  /* 0x00002fc000347802 */ /* 0x000fe40000000f00 */
[----:B-----5:R-:W-:Y:S05]  /*2fb0*/  CALL.REL.NOINC `($__internal_65_$__cuda_sm70_shflsync_down_p) ;  /* 0x0000046000007944 */ /* 0x020fea0003c00000 */
[----:B-1----:R-:W-:Y:S01]  /*2fc0*/  IMAD.MOV.U32 R54, RZ, RZ, R55 ;  /* 0x000000ffff367224 */ /* 0x002fe200078e0037 */
[----:B0-----:R-:W-:Y:S05]  /*2fd0*/  BRA `(.L_x_909) ;  /* 0xffffe72000007947 */ /* 0x001fea000383ffff */
.L_x_906:
[----:B------:R-:W-:Y:S01]  /*2fe0*/  HFMA2.MMA R56, -RZ, RZ, 0, 9.5367431640625e-07 ;  /* 0x00000010ff387435 */ /* 0x000fe200000001ff */
[----:B------:R-:W-:Y:S02]  /*2ff0*/  MOV R55, R59 ;  /* 0x0000003b00377202 */ /* 0x000fe40000000f00 */
[----:B------:R-:W-:Y:S02]  /*3000*/  MOV R58, 0x1f ;  /* 0x0000001f003a7802 */ /* 0x000fe40000000f00 */
[----:B------:R-:W-:-:S02]  /*3010*/  MOV R61, 0xffffffff ;  /* 0xffffffff003d7802 */ /* 0x000fc40000000f00 */
[----:B------:R-:W-:Y:S02]  /*3020*/  MOV R52, 0x3040 ;  /* 0x0000304000347802 */ /* 0x000fe40000000f00 */
[----:B01---5:R-:W-:Y:S05]  /*3030*/  CALL.REL.NOINC `($__internal_65_$__cuda_sm70_shflsync_down_p) ;  /* 0x000003e000007944 */ /* 0x023fea0003c00000 */
[----:B------:R-:W-:Y:S01]  /*3040*/  FADD.FTZ R57, R57, R54 ;  /* 0x0000003639397221 */ /* 0x000fe20000010000 */
[----:B0-----:R-:W-:Y:S01]  /*3050*/  HFMA2.MMA R58, -RZ, RZ, 0, 1.847743988037109375e-06 ;  /* 0x0000001fff3a7435 */ /* 0x001fe200000001ff */
[----:B-1----:R-:W-:Y:S01]  /*3060*/  FADD.FTZ R60, R59, R55 ;  /* 0x000000373b3c7221 */ /* 0x002fe20000010000 */
[----:B------:R-:W-:Y:S01]  /*3070*/  MOV R61, 0xffffffff ;  /* 0xffffffff003d7802 */ /* 0x000fe20000000f00 */
[----:B------:R-:W-:Y:S01]  /*3080*/  IMAD.MOV.U32 R56, RZ, RZ, 0x8 ;  /* 0x00000008ff387424 */ /* 0x000fe200078e00ff */
[----:B------:R-:W-:Y:S02]  /*3090*/  MOV R55, R57 ;  /* 0x0000003900377202 */ /* 0x000fe40000000f00 */
[----:B------:R-:W-:Y:S02]  /*30a0*/  MOV R52, 0x30c0 ;  /* 0x000030c000347802 */ /* 0x000fe40000000f00 */
[----:B------:R-:W-:Y:S05]  /*30b0*/  CALL.REL.NOINC `($__internal_65_$__cuda_sm70_shflsync_down_p) ;  /* 0x0000036000007944 */ /* 0x000fea0003c00000 */
[----:B0-----:R-:W-:Y:S01]  /*30c0*/  HFMA2.MMA R56, -RZ, RZ, 0, 4.76837158203125e-07 ;  /* 0x00000008ff387435 */ /* 0x001fe200000001ff */
[----:B-1----:R-:W-:Y:S01]  /*30d0*/  MOV R54, R55 ;  /* 0x0000003700367202 */ /* 0x002fe20000000f00 */
[----:B------:R-:W-:Y:S01]  /*30e0*/  IMAD.MOV.U32 R55, RZ, RZ, R60 ;  /* 0x000000ffff377224 */ /* 0x000fe200078e003c */
[----:B------:R-:W-:-:S02]  /*30f0*/  MOV R58, 0x1f ;  /* 0x0000001f003a7802 */ /* 0x000fc40000000f00 */
[----:B------:R-:W-:Y:S02]  /*3100*/  MOV R61, 0xffffffff ;  /* 0xffffffff003d7802 */ /* 0x000fe40000000f00 */
[----:B------:R-:W-:Y:S02]  /*3110*/  MOV R52, 0x3130 ;  /* 0x0000313000347802 */ /* 0x000fe40000000f00 */
[----:B------:R-:W-:Y:S05]  /*3120*/  CALL.REL.NOINC `($__internal_65_$__cuda_sm70_shflsync_down_p) ;  /* 0x000002f000007944 */ /* 0x000fea0003c00000 */
[----:B------:R-:W-:Y:S01]  /*3130*/  FADD.FTZ R57, R54, R57 ;  /* 0x0000003936397221 */ /* 0x000fe20000010000 */
[----:B0-----:R-:W-:Y:S01]  /*3140*/  HFMA2.MMA R56, -RZ, RZ, 0, 2.384185791015625e-07 ;  /* 0x00000004ff387435 */ /* 0x001fe200000001ff */
[----:B-1----:R-:W-:Y:S01]  /*3150*/  FADD.FTZ R60, R60, R55 ;  /* 0x000000373c3c7221 */ /* 0x002fe20000010000 */
[----:B------:R-:W-:Y:S01]  /*3160*/  MOV R61, 0xffffffff ;  /* 0xffffffff003d7802 */ /* 0x000fe20000000f00 */
[----:B------:R-:W-:Y:S01]  /*3170*/  IMAD.MOV.U32 R58, RZ, RZ, 0x1f ;  /* 0x0000001fff3a7424 */ /* 0x000fe200078e00ff */
[----:B------:R-:W-:Y:S02]  /*3180*/  MOV R55, R57 ;  /* 0x0000003900377202 */ /* 0x000fe40000000f00 */
[----:B------:R-:W-:Y:S02]  /*3190*/  MOV R52, 0x31b0 ;  /* 0x000031b000347802 */ /* 0x000fe40000000f00 */
[----:B------:R-:W-:Y:S05]  /*31a0*/  CALL.REL.NOINC `($__internal_65_$__cuda_sm70_shflsync_down_p) ;  /* 0x0000027000007944 */ /* 0x000fea0003c00000 */
[----:B0-----:R-:W-:Y:S01]  /*31b0*/  HFMA2.MMA R58, -RZ, RZ, 0, 1.847743988037109375e-06 ;  /* 0x0000001fff3a7435 */ /* 0x001fe200000001ff */
[----:B-1----:R-:W-:Y:S01]  /*31c0*/  MOV R54, R55 ;  /* 0x0000003700367202 */ /* 0x002fe20000000f00 */
[----:B------:R-:W-:Y:S01]  /*31d0*/  IMAD.MOV.U32 R56, RZ, RZ, 0x4 ;  /* 0x00000004ff387424 */ /* 0x000fe200078e00ff */
[----:B------:R-:W-:-:S02]  /*31e0*/  MOV R55, R60 ;  /* 0x0000003c00377202 */ /* 0x000fc40000000f00 */
[----:B------:R-:W-:Y:S02]  /*31f0*/  MOV R61, 0xffffffff ;  /* 0xffffffff003d7802 */ /* 0x000fe40000000f00 */
[----:B------:R-:W-:Y:S02]  /*3200*/  MOV R52, 0x3220 ;  /* 0x0000322000347802 */ /* 0x000fe40000000f00 */
[----:B------:R-:W-:Y:S05]  /*3210*/  CALL.REL.NOINC `($__internal_65_$__cuda_sm70_shflsync_down_p) ;  /* 0x0000020000007944 */ /* 0x000fea0003c00000 */
[----:B------:R-:W-:Y:S01]  /*3220*/  FADD.FTZ R57, R54, R57 ;  /* 0x0000003936397221 */ /* 0x000fe20000010000 */
[----:B0-----:R-:W-:Y:S01]  /*3230*/  HFMA2.MMA R56, -RZ, RZ, 0, 1.1920928955078125e-07 ;  /* 0x00000002ff387435 */ /* 0x001fe200000001ff */
[----:B-1----:R-:W-:Y:S01]  /*3240*/  FADD.FTZ R60, R60, R55 ;  /* 0x000000373c3c7221 */ /* 0x002fe20000010000 */
[----:B------:R-:W-:Y:S01]  /*3250*/  MOV R58, 0x1f ;  /* 0x0000001f003a7802 */ /* 0x000fe20000000f00 */
[----:B------:R-:W-:Y:S01]  /*3260*/  IMAD.MOV.U32 R61, RZ, RZ, -0x1 ;  /* 0xffffffffff3d7424 */ /* 0x000fe200078e00ff */
[----:B------:R-:W-:Y:S02]  /*3270*/  MOV R55, R57 ;  /* 0x0000003900377202 */ /* 0x000fe40000000f00 */
[----:B------:R-:W-:Y:S02]  /*3280*/  MOV R52, 0x32a0 ;  /* 0x000032a000347802 */ /* 0x000fe40000000f00 */
[----:B------:R-:W-:Y:S05]  /*3290*/  CALL.REL.NOINC `($__internal_65_$__cuda_sm70_shflsync_down_p) ;  /* 0x0000018000007944 */ /* 0x000fea0003c00000 */
[----:B0-----:R-:W-:Y:S01]  /*32a0*/  HFMA2.MMA R56, -RZ, RZ, 0, 1.1920928955078125e-07 ;  /* 0x00000002ff387435 */ /* 0x001fe200000001ff */
[----:B-1----:R-:W-:Y:S01]  /*32b0*/  MOV R54, R55 ;  /* 0x0000003700367202 */ /* 0x002fe20000000f00 */
[----:B------:R-:W-:Y:S01]  /*32c0*/  IMAD.MOV.U32 R61, RZ, RZ, -0x1 ;  /* 0xffffffffff3d7424 */ /* 0x000fe200078e00ff */
[----:B------:R-:W-:-:S02]  /*32d0*/  MOV R55, R60 ;  /* 0x0000003c00377202 */ /* 0x000fc40000000f00 */
[----:B------:R-:W-:Y:S02]  /*32e0*/  MOV R58, 0x1f ;  /* 0x0000001f003a7802 */ /* 0x000fe40000000f00 */
[----:B------:R-:W-:Y:S02]  /*32f0*/  MOV R52, 0x3310 ;  /* 0x0000331000347802 */ /* 0x000fe40000000f00 */
[----:B------:R-:W-:Y:S05]  /*3300*/  CALL.REL.NOINC `($__internal_65_$__cuda_sm70_shflsync_down_p) ;  /* 0x0000011000007944 */ /* 0x000fea0003c00000 */
[----:B------:R-:W-:Y:S01]  /*3310*/  FADD.FTZ R57, R54, R57 ;  /* 0x0000003936397221 */ /* 0x000fe20000010000 */
[----:B0-----:R-:W-:Y:S01]  /*3320*/  HFMA2.MMA R56, -RZ, RZ, 0, 5.9604644775390625e-08 ;  /* 0x00000001ff387435 */ /* 0x001fe200000001ff */
[----:B-1----:R-:W-:Y:S01]  /*3330*/  FADD.FTZ R59, R60, R55 ;  /* 0x000000373c3b7221 */ /* 0x002fe20000010000 */
[----:B------:R-:W-:Y:S02]  /*3340*/  MOV R58, 0x1f ;  /* 0x0000001f003a7802 */ /* 0x000fe40000000f00 */
[----:B------:R-:W-:Y:S02]  /*3350*/  MOV R61, 0xffffffff ;  /* 0xffffffff003d7802 */ /* 0x000fe40000000f00 */
[----:B------:R-:W-:Y:S02]  /*3360*/  MOV R55, R57 ;  /* 0x0000003900377202 */ /* 0x000fe40000000f00 */
[----:B------:R-:W-:-:S02]  /*3370*/  MOV R52, 0x3390 ;  /* 0x0000339000347802 */ /* 0x000fc40000000f00 */
[----:B------:R-:W-:Y:S05]  /*3380*/  CALL.REL.NOINC `($__internal_65_$__cuda_sm70_shflsync_down_p) ;  /* 0x0000009000007944 */ /* 0x000fea0003c00000 */
[----:B0-----:R-:W-:Y:S01]  /*3390*/  HFMA2.MMA R56, -RZ, RZ, 0, 5.9604644775390625e-08 ;  /* 0x00000001ff387435 */ /* 0x001fe200000001ff */
[----:B-1----:R-:W-:Y:S01]  /*33a0*/  MOV R68, R55 ;  /* 0x0000003700447202 */ /* 0x002fe20000000f00 */
[----:B------:R-:W-:Y:S01]  /*33b0*/  IMAD.MOV.U32 R55, RZ, RZ, R59 ;  /* 0x000000ffff377224 */ /* 0x000fe200078e003b */
[----:B------:R-:W-:-:S02]  /*33c0*/  MOV R58, 0x1f ;  /* 0x0000001f003a7802 */ /* 0x000fc40000000f00 */
[----:B------:R-:W-:Y:S02]  /*33d0*/  MOV R61, 0xffffffff ;  /* 0xffffffff003d7802 */ /* 0x000fe40000000f00 */
[----:B------:R-:W-:Y:S02]  /*33e0*/  MOV R52, 0x3400 ;  /* 0x0000340000347802 */ /* 0x000fe40000000f00 */
[----:B------:R-:W-:Y:S05]  /*33f0*/  CALL.REL.NOINC `($__internal_65_$__cuda_sm70_shflsync_down_p) ;  /* 0x0000002000007944 */ /* 0x000fea0003c00000 */
[----:B-1----:R-:W-:Y:S01]  /*3400*/  MOV R52, R55 ;  /* 0x0000003700347202 */ /* 0x002fe20000000f00 */
[----:B0-----:R-:W-:Y:S05]  /*3410*/  BRA `(.L_x_910) ;  /* 0xffffe40000007947 */ /* 0x001fea000383ffff */
        .weak           $__internal_65_$__cuda_sm70_shflsync_down_p
        .type           $__internal_65_$__cuda_sm70_shflsync_down_p,@function
        .size           $__internal_65_$__cuda_sm70_shflsync_down_p,(.L_x_1828 - $__internal_65_$__cuda_sm70_shflsync_down_p)
$__internal_65_$__cuda_sm70_shflsync_down_p:
[----:B------:R-:W-:Y:S01]  /*3420*/  HFMA2.MMA R53, -RZ, RZ, 0, 0 ;  /* 0x00000000ff357435 */ /* 0x000fe200000001ff */
[----:B------:R-:W-:Y:S04]  /*3430*/  WARPSYNC R61 ;  /* 0x0000003d00007348 */ /* 0x000fe80003800000 */
[----:B------:R0:W1:Y:S01]  /*3440*/  SHFL.DOWN PT, R55, R55, R56, R58 ;  /* 0x0800003837377389 */ /* 0x00006200000e003a */
[----:B------:R-:W-:Y:S05]  /*3450*/  RET.REL.NODEC R52 `(_ZN10layer_norm31ln_parallel_residual_bwd_kernelINS_13Kernel_traitsIf6__halfS2_S2_fjLj4096ELj1ELj1ELj8ELj16ENS_18Kernel_traits_baseILj4096EfS2_S2_S2_fjLj256EEEEELb1ELb0ELb1EEEvNS_9BwdParamsE) ;  /* 0xffffcba034007950 */ /* 0x000fea0003c3ffff */
.L_x_911:
        /* <DEDUP_REMOVED lines=10> */
.L_x_1828:


//--------------------- .text._ZN10layer_norm22ln_bwd_finalize_kernelINS_22Kernel_traits_finalizeILj4096Ef6__halfS2_S2_fjLb0ELj1024ELj4ENS_18Kernel_traits_baseILj4096EfS2_S2_S2_fjLj1024EEEEELb0ELb0EEEvNS_9BwdParamsE --------------------------
	.section	.text._ZN10layer_norm22ln_bwd_finalize_kernelINS_22Kernel_traits_finalizeILj4096Ef6__halfS2_S2_fjLb0ELj1024ELj4ENS_18Kernel_traits_baseILj4096EfS2_S2_S2_fjLj1024EEEEELb0ELb0EEEvNS_9BwdParamsE,"ax",@progbits
	.sectioninfo	@"SHI_REGISTERS=30"
	.align	128
        .global         _ZN10layer_norm22ln_bwd_finalize_kernelINS_22Kernel_traits_finalizeILj4096Ef6__halfS2_S2_fjLb0ELj1024ELj4ENS_18Kernel_traits_baseILj4096EfS2_S2_S2_fjLj1024EEEEELb0ELb0EEEvNS_9BwdParamsE
        .type           _ZN10layer_norm22ln_bwd_finalize_kernelINS_22Kernel_traits_finalizeILj4096Ef6__halfS2_S2_fjLb0ELj1024ELj4ENS_18Kernel_traits_baseILj4096EfS2_S2_S2_fjLj1024EEEEELb0ELb0EEEvNS_9BwdParamsE,@function
        .size           _ZN10layer_norm22ln_bwd_finalize_kernelINS_22Kernel_traits_finalizeILj4096Ef6__halfS2_S2_fjLb0ELj1024ELj4ENS_18Kernel_traits_baseILj4096EfS2_S2_S2_fjLj1024EEEEELb0ELb0EEEvNS_9BwdParamsE,(.L_x_1829 - _ZN10layer_norm22ln_bwd_finalize_kernelINS_22Kernel_traits_finalizeILj4096Ef6__halfS2_S2_fjLb0ELj1024ELj4ENS_18Kernel_traits_baseILj4096EfS2_S2_S2_fjLj1024EEEEELb0ELb0EEEvNS_9BwdParamsE)
        .other          _ZN10layer_norm22ln_bwd_finalize_kernelINS_22Kernel_traits_finalizeILj4096Ef6__halfS2_S2_fjLb0ELj1024ELj4ENS_18Kernel_traits_baseILj4096EfS2_S2_S2_fjLj1024EEEEELb0ELb0EEEvNS_9BwdParamsE,@"STO_CUDA_ENTRY STV_DEFAULT"
_ZN10layer_norm22ln_bwd_finalize_kernelINS_22Kernel_traits_finalizeILj4096Ef6__halfS2_S2_fjLb0ELj1024ELj4ENS_18Kernel_traits_baseILj4096EfS2_S2_S2_fjLj1024EEEEELb0ELb0EEEvNS_9BwdParamsE:
.text._ZN10layer_norm22ln_bwd_finalize_kernelINS_22Kernel_traits_finalizeILj4096Ef6__halfS2_S2_fjLb0ELj1024ELj4ENS_18Kernel_traits_baseILj4096EfS2_S2_S2_fjLj1024EEEEELb0ELb0EEEvNS_9BwdParamsE:
        /* <DEDUP_REMOVED lines=19> */
.L_x_925:
        /* <DEDUP_REMOVED lines=28> */
.L_x_916:
        /* <DEDUP_REMOVED lines=35> */
.L_x_915:
[----:B------:R-:W-:Y:S05]  /*0520*/  BSYNC B1 ;  /* 0x0000000000017941 */ /* 0x000fea0003800000 */
.L_x_914:
        /* <DEDUP_REMOVED lines=23> */
.L_x_918:
[----:B------:R-:W-:Y:S05]  /*06a0*/  BSYNC B1 ;  /* 0x0000000000017941 */ /* 0x000fea0003800000 */
.L_x_917:
        /* <DEDUP_REMOVED lines=11> */
.L_x_919:
[----:B------:R-:W-:Y:S05]  /*0760*/  BSYNC B1 ;  /* 0x0000000000017941 */ /* 0x000fea0003800000 */
.L_x_913:
[----:B------:R-:W-:Y:S05]  /*0770*/  BSYNC B0 ;  /* 0x0000000000007941 */ /* 0x000fea0003800000 */
.L_x_912:
        /* <DEDUP_REMOVED lines=11> */
.L_x_926:
        /* <DEDUP_REMOVED lines=18> */
.L_x_927:
[----:B---3--:R-:W-:Y:S02]  /*0950*/  FADD.FTZ R4, R4, R9 ;  /* 0x0000000904047221 */ /* 0x008fe40000010000 */
[----:B-12---:R-:W-:-:S03]  /*0960*/  FADD.FTZ R6, R5, R6 ;  /* 0x0000000605067221 */ /* 0x006fc60000010000 */
[----:B------:R1:W-:Y:S04]  /*0970*/  @!P1 STS [R17.X4+0x2000], R4 ;  /* 0x0020000411009388 */ /* 0x0003e80000004800 */
[----:B------:R1:W-:Y:S02]  /*0980*/  @!P1 STS [R17.X4+0x2080], R6 ;  /* 0x0020800611009388 */ /* 0x0003e40000004800 */
.L_x_920:
        /* <DEDUP_REMOVED lines=15> */
.L_x_924:
[----:B------:R-:W-:Y:S05]  /*0a80*/  BSYNC B0 ;  /* 0x0000000000007941 */ /* 0x000fea0003800000 */
.L_x_923:
[C---:B------:R-:W-:Y:S02]  /*0a90*/  ISETP.GT.U32.AND P1, PT, R18.reuse, -0x1001, PT ;  /* 0xffffefff1200780c */ /* 0x040fe40003f24070 */
[----:B------:R-:W-:Y:S02]  /*0aa0*/  IADD3 R18, R18, 0x1000, RZ ;  /* 0x0000100012127810 */ /* 0x000fe40007ffe0ff */
[----:B------:R-:W-:-:S09]  /*0ab0*/  IADD3 R19, R19, 0x800, RZ ;  /* 0x0000080013137810 */ /* 0x000fd20007ffe0ff */
[----:B01----:R-:W-:Y:S05]  /*0ac0*/  @P1 BRA `(.L_x_925) ;  /* 0xfffff66000001947 */ /* 0x003fea000383ffff */
[----:B------:R-:W-:Y:S05]  /*0ad0*/  EXIT ;  /* 0x000000000000794d */ /* 0x000fea0003800000 */
.L_x_921:
[----:B--2---:R-:W-:Y:S01]  /*0ae0*/  IMAD.MOV.U32 R9, RZ, RZ, R5 ;  /* 0x000000ffff097224 */ /* 0x004fe200078e0005 */
[----:B------:R-:W-:Y:S01]  /*0af0*/  MOV R8, 0x1 ;  /* 0x0000000100087802 */ /* 0x000fe20000000f00 */
[----:B------:R-:W-:Y:S01]  /*0b00*/  IMAD.MOV.U32 R7, RZ, RZ, 0x1f ;  /* 0x0000001fff077424 */ /* 0x000fe200078e00ff */
[----:B------:R-:W-:Y:S02]  /*0b10*/  MOV R10, 0xffffffff ;  /* 0xffffffff000a7802 */ /* 0x000fe40000000f00 */
[----:B------:R-:W-:Y:S02]  /*0b20*/  MOV R2, 0xb40 ;  /* 0x00000b4000027802 */ /* 0x000fe40000000f00 */
[----:B01----:R-:W-:Y:S05]  /*0b30*/  CALL.REL.NOINC `($__internal_66_$__cuda_sm70_shflsync_bfly_p) ;  /* 0x000003b000007944 */ /* 0x003fea0003c00000 */
[----:B-1----:R-:W-:Y:S01]  /*0b40*/  IMAD.MOV.U32 R2, RZ, RZ, R7 ;  /* 0x000000ffff027224 */ /* 0x002fe200078e0007 */
[----:B0-----:R-:W-:Y:S05]  /*0b50*/  BRA `(.L_x_926) ;  /* 0xfffffcd000007947 */ /* 0x001fea000383ffff */
.L_x_922:
[----:B------:R-:W-:Y:S01]  /*0b60*/  HFMA2.MMA R8, -RZ, RZ, 0, 1.1920928955078125e-07 ;  /* 0x00000002ff087435 */ /* 0x000fe200000001ff */
[----:B------:R-:W-:Y:S01]  /*0b70*/  MOV R7, 0x1f ;  /* 0x0000001f00077802 */ /* 0x000fe20000000f00 */
[----:B------:R-:W-:Y:S01]  /*0b80*/  IMAD.MOV.U32 R10, RZ, RZ, -0x1 ;  /* 0xffffffffff0a7424 */ /* 0x000fe200078e00ff */
[----:B------:R-:W-:-:S03]  /*0b90*/  MOV R2, 0xbb0 ;  /* 0x00000bb000027802 */ /* 0x000fc60000000f00 */
[----:B012---:R-:W-:Y:S05]  /*0ba0*/  CALL.REL.NOINC `($__internal_66_$__cuda_sm70_shflsync_bfly_p) ;  /* 0x0000034000007944 */ /* 0x007fea0003c00000 */
[----:B0-----:R-:W-:Y:S01]  /*0bb0*/  HFMA2.MMA R8, -RZ, RZ, 0, 2.384185791015625e-07 ;  /* 0x00000004ff087435 */ /* 0x001fe200000001ff */
[----:B-1----:R-:W-:Y:S01]  /*0bc0*/  FADD.FTZ R9, R9, R7 ;  /* 0x0000000709097221 */ /* 0x002fe20000010000 */
[----:B------:R-:W-:Y:S01]  /*0bd0*/  MOV R7, 0x1f ;  /* 0x0000001f00077802 */ /* 0x000fe20000000f00 */
[----:B------:R-:W-:Y:S01]  /*0be0*/  IMAD.MOV.U32 R10, RZ, RZ, -0x1 ;  /* 0xffffffffff0a7424 */ /* 0x000fe200078e00ff */
[----:B------:R-:W-:-:S02]  /*0bf0*/  MOV R2, 0xc10 ;  /* 0x00000c1000027802 */ /* 0x000fc40000000f00 */
[----:B------:R-:W-:Y:S05]  /*0c00*/  CALL.REL.NOINC `($__internal_66_$__cuda_sm70_shflsync_bfly_p) ;  /* 0x000002e000007944 */ /* 0x000fea0003c00000 */
[----:B0-----:R-:W-:Y:S01]  /*0c10*/  HFMA2.MMA R8, -RZ, RZ, 0, 4.76837158203125e-07 ;  /* 0x00000008ff087435 */ /* 0x001fe200000001ff */
[----:B-1----:R-:W-:Y:S01]  /*0c20*/  FADD.FTZ R9, R9, R7 ;  /* 0x0000000709097221 */ /* 0x002fe20000010000 */
[----:B------:R-:W-:Y:S01]  /*0c30*/  MOV R7, 0x1f ;  /* 0x0000001f00077802 */ /* 0x000fe20000000f00 */
[----:B------:R-:W-:Y:S01]  /*0c40*/  IMAD.MOV.U32 R10, RZ, RZ, -0x1 ;  /* 0xffffffffff0a7424 */ /* 0x000fe200078e00ff */
[----:B------:R-:W-:-:S02]  /*0c50*/  MOV R2, 0xc70 ;  /* 0x00000c7000027802 */ /* 0x000fc40000000f00 */
[----:B------:R-:W-:Y:S05]  /*0c60*/  CALL.REL.NOINC `($__internal_66_$__cuda_sm70_shflsync_bfly_p) ;  /* 0x0000028000007944 */ /* 0x000fea0003c00000 */
[----:B-1----:R-:W-:Y:S01]  /*0c70*/  FADD.FTZ R6, R9, R7 ;  /* 0x0000000709067221 */ /* 0x002fe20000010000 */
[----:B0-----:R-:W-:Y:S01]  /*0c80*/  HFMA2.MMA R8, -RZ, RZ, 0, 9.5367431640625e-07 ;  /* 0x00000010ff087435 */ /* 0x001fe200000001ff */
[----:B------:R-:W-:Y:S01]  /*0c90*/  MOV R7, 0x1f ;  /* 0x0000001f00077802 */ /* 0x000fe20000000f00 */
[----:B------:R-:W-:Y:S01]  /*0ca0*/  IMAD.MOV.U32 R10, RZ, RZ, -0x1 ;  /* 0xffffffffff0a7424 */ /* 0x000fe200078e00ff */
[----:B------:R-:W-:-:S02]  /*0cb0*/  MOV R2, 0xce0 ;  /* 0x00000ce000027802 */ /* 0x000fc40000000f00 */
[----:B------:R-:W-:Y:S02]  /*0cc0*/  MOV R9, R6 ;  /* 0x0000000600097202 */ /* 0x000fe40000000f00 */
[----:B------:R-:W-:Y:S05]  /*0cd0*/  CALL.REL.NOINC `($__internal_66_$__cuda_sm70_shflsync_bfly_p) ;  /* 0x0000021000007944 */ /* 0x000fea0003c00000 */
[----:B0-----:R-:W-:Y:S01]  /*0ce0*/  HFMA2.MMA R8, -RZ, RZ, 0, 5.9604644775390625e-08 ;  /* 0x00000001ff087435 */ /* 0x001fe200000001ff */
[----:B-1----:R-:W-:Y:S01]  /*0cf0*/  MOV R5, R7 ;  /* 0x0000000700057202 */ /* 0x002fe20000000f00 */
[----:B------:R-:W-:Y:S01]  /*0d00*/  IMAD.MOV.U32 R9, RZ, RZ, R4 ;  /* 0x000000ffff097224 */ /* 0x000fe200078e0004 */
[----:B------:R-:W-:Y:S01]  /*0d10*/  MOV R7, 0x1f ;  /* 0x0000001f00077802 */ /* 0x000fe20000000f00 */
[----:B------:R-:W-:Y:S01]  /*0d20*/  IMAD.MOV.U32 R10, RZ, RZ, -0x1 ;  /* 0xffffffffff0a7424 */ /* 0x000fe200078e00ff */
[----:B------:R-:W-:Y:S02]  /*0d30*/  MOV R2, 0xd50 ;  /* 0x00000d5000027802 */ /* 0x000fe40000000f00 */
[----:B------:R-:W-:Y:S05]  /*0d40*/  CALL.REL.NOINC `($__internal_66_$__cuda_sm70_shflsync_bfly_p) ;  /* 0x000001a000007944 */ /* 0x000fea0003c00000 */
[----:B0-----:R-:W-:Y:S01]  /*0d50*/  HFMA2.MMA R8, -RZ, RZ, 0, 1.1920928955078125e-07 ;  /* 0x00000002ff087435 */ /* 0x001fe200000001ff */
[----:B-1----:R-:W-:Y:S01]  /*0d60*/  FADD.FTZ R9, R4, R7 ;  /* 0x0000000704097221 */ /* 0x002fe20000010000 */
[----:B------:R-:W-:Y:S01]  /*0d70*/  MOV R7, 0x1f ;  /* 0x0000001f00077802 */ /* 0x000fe20000000f00 */
[----:B------:R-:W-:Y:S01]  /*0d80*/  IMAD.MOV.U32 R10, RZ, RZ, -0x1 ;  /* 0xffffffffff0a7424 */ /* 0x000fe200078e00ff */
[----:B------:R-:W-:Y:S02]  /*0d90*/  MOV R2, 0xdb0 ;  /* 0x00000db000027802 */ /* 0x000fe40000000f00 */
[----:B------:R-:W-:Y:S05]  /*0da0*/  CALL.REL.NOINC `($__internal_66_$__cuda_sm70_shflsync_bfly_p) ;  /* 0x0000014000007944 */ /* 0x000fea0003c00000 */
        /* <DEDUP_REMOVED lines=12> */
[----:B0-----:R-:W-:Y:S01]  /*0e70*/  HFMA2.MMA R8, -RZ, RZ, 0, 9.5367431640625e-07 ;  /* 0x00000010ff087435 */ /* 0x001fe200000001ff */
[----:B-1----:R-:W-:Y:S01]  /*0e80*/  FADD.FTZ R9, R9, R7 ;  /* 0x0000000709097221 */ /* 0x002fe20000010000 */
[----:B------:R-:W-:Y:S01]  /*0e90*/  MOV R7, 0x1f ;  /* 0x0000001f00077802 */ /* 0x000fe20000000f00 */
[----:B------:R-:W-:Y:S01]  /*0ea0*/  IMAD.MOV.U32 R10, RZ, RZ, -0x1 ;  /* 0xffffffffff0a7424 */ /* 0x000fe200078e00ff */
[----:B------:R-:W-:-:S02]  /*0eb0*/  MOV R2, 0xed0 ;  /* 0x00000ed000027802 */ /* 0x000fc40000000f00 */
[----:B------:R-:W-:Y:S05]  /*0ec0*/  CALL.REL.NOINC `($__internal_66_$__cuda_sm70_shflsync_bfly_p) ;  /* 0x0000002000007944 */ /* 0x000fea0003c00000 */
[----:B-1----:R-:W-:Y:S01]  /*0ed0*/  MOV R4, R7 ;  /* 0x0000000700047202 */ /* 0x002fe20000000f00 */
[----:B0-----:R-:W-:Y:S05]  /*0ee0*/  BRA `(.L_x_927) ;  /* 0xfffffa6000007947 */ /* 0x001fea000383ffff */
        .weak           $__internal_66_$__cuda_sm70_shflsync_bfly_p
        .type           $__internal_66_$__cuda_sm70_shflsync_bfly_p,@function
        .size           $__internal_66_$__cuda_sm70_shflsync_bfly_p,(.L_x_1829 - $__internal_66_$__cuda_sm70_shflsync_bfly_p)
$__internal_66_$__cuda_sm70_shflsync_bfly_p:
[----:B------:R-:W-:Y:S01]  /*0ef0*/  HFMA2.MMA R3, -RZ, RZ, 0, 0 ;  /* 0x00000000ff037435 */ /* 0x000fe200000001ff */
[----:B------:R-:W-:Y:S04]  /*0f00*/  WARPSYNC R10 ;  /* 0x0000000a00007348 */ /* 0x000fe80003800000 */
[----:B------:R0:W1:Y:S01]  /*0f10*/  SHFL.BFLY PT, R7, R9, R8, R7 ;  /* 0x0c00000809077389 */ /* 0x00006200000e0007 */
[----:B------:R-:W-:Y:S05]  /*0f20*/  RET.REL.NODEC R2 `(_ZN10layer_norm22ln_bwd_finalize_kernelINS_22Kernel_traits_finalizeILj4096Ef6__halfS2_S2_fjLb0ELj1024ELj4ENS_18Kernel_traits_baseILj4096EfS2_S2_S2_fjLj1024EEEEELb0ELb0EEEvNS_9BwdParamsE) ;  /* 0xfffff0d002007950 */ /* 0x000fea0003c3ffff */
.L_x_928:
        /* <DEDUP_REMOVED lines=13> */
.L_x_1829:


//--------------------- .text._ZN10layer_norm40ln_parallel_residual_bwd_finalize_kernelINS_22Kernel_traits_finalizeILj4096Ef6__halfS2_S2_fjLb0ELj1024ELj4ENS_18Kernel_traits_baseILj4096EfS2_S2_S2_fjLj1024EEEEELb0EEEvNS_9BwdParamsE --------------------------
	.section	.text._ZN10layer_norm40ln_parallel_residual_bwd_finalize_kernelINS_22Kernel_traits_finalizeILj4096Ef6__halfS2_S2_fjLb0ELj1024ELj4ENS_18Kernel_traits_baseILj4096EfS2_S2_S2_fjLj1024EEEEELb0EEEvNS_9BwdParamsE,"ax",@progbits
	.sectioninfo	@"SHI_REGISTERS=32"
	.align	128
        .global         _ZN10layer_norm40ln_parallel_residual_bwd_finalize_kernelINS_22Kernel_traits_finalizeILj4096Ef6__halfS2_S2_fjLb0ELj1024ELj4ENS_18Kernel_traits_baseILj4096EfS2_S2_S2_fjLj1024EEEEELb0EEEvNS_9BwdParamsE
        .type           _ZN10layer_norm40ln_parallel_residual_bwd_finalize_kernelINS_22Kernel_traits_finalizeILj4096Ef6__halfS2_S2_fjLb0ELj1024ELj4ENS_18Kernel_traits_baseILj4096EfS2_S2_S2_fjLj1024EEEEELb0EEEvNS_9BwdParamsE,@function
        .size           _ZN10layer_norm40ln_parallel_residual_bwd_finalize_kernelINS_22Kernel_traits_finalizeILj4096Ef6__halfS2_S2_fjLb0ELj1024ELj4ENS_18Kernel_traits_baseILj4096EfS2_S2_S2_fjLj1024EEEEELb0EEEvNS_9BwdParamsE,(.L_x_1830 - _ZN10layer_norm40ln_parallel_residual_bwd_finalize_kernelINS_22Kernel_traits_finalizeILj4096Ef6__halfS2_S2_fjLb0ELj1024ELj4ENS_18Kernel_traits_baseILj4096EfS2_S2_S2_fjLj1024EEEEELb0EEEvNS_9BwdParamsE)
        .other          _ZN10layer_norm40ln_parallel_residual_bwd_finalize_kernelINS_22Kernel_traits_finalizeILj4096Ef6__halfS2_S2_fjLb0ELj1024ELj4ENS_18Kernel_traits_baseILj4096EfS2_S2_S2_fjLj1024EEEEELb0EEEvNS_9BwdParamsE,@"STO_CUDA_ENTRY STV_DEFAULT"
_ZN10layer_norm40ln_parallel_residual_bwd_finalize_kernelINS_22Kernel_traits_finalizeILj4096Ef6__halfS2_S2_fjLb0ELj1024ELj4ENS_18Kernel_traits_baseILj4096EfS2_S2_S2_fjLj1024EEEEELb0EEEvNS_9BwdParamsE:
.text._ZN10layer_norm40ln_parallel_residual_bwd_finalize_kernelINS_22Kernel_traits_finalizeILj4096Ef6__halfS2_S2_fjLb0ELj1024ELj4ENS_18Kernel_traits_baseILj4096EfS2_S2_S2_fjLj1024EEEEELb0EEEvNS_9BwdParamsE:
        /* <DEDUP_REMOVED lines=19> */
.L_x_943:
        /* <DEDUP_REMOVED lines=36> */
.L_x_933:
        /* <DEDUP_REMOVED lines=59> */
.L_x_932:
[----:B------:R-:W-:Y:S05]  /*0720*/  BSYNC B1 ;  /* 0x0000000000017941 */ /* 0x000fea0003800000 */
.L_x_931:
        /* <DEDUP_REMOVED lines=35> */
.L_x_935:
[----:B------:R-:W-:Y:S05]  /*0960*/  BSYNC B1 ;  /* 0x0000000000017941 */ /* 0x000fea0003800000 */
.L_x_934:
        /* <DEDUP_REMOVED lines=17> */
.L_x_936:
[----:B------:R-:W-:Y:S05]  /*0a80*/  BSYNC B1 ;  /* 0x0000000000017941 */ /* 0x000fea0003800000 */
.L_x_930:
[----:B------:R-:W-:Y:S05]  /*0a90*/  BSYNC B0 ;  /* 0x0000000000007941 */ /* 0x000fea0003800000 */
.L_x_929:
        /* <DEDUP_REMOVED lines=14> */
.L_x_944:
        /* <DEDUP_REMOVED lines=36> */
.L_x_945:
        /* <DEDUP_REMOVED lines=11> */
.L_x_937:
        /* <DEDUP_REMOVED lines=21> */
.L_x_941:
[----:B------:R-:W-:Y:S05]  /*0fc0*/  BSYNC B0 ;  /* 0x0000000000007941 */ /* 0x000fea0003800000 */
.L_x_940:
[C---:B------:R-:W-:Y:S02]  /*0fd0*/  ISETP.GT.U32.AND P1, PT, R4.reuse, -0x1001, PT ;  /* 0xffffefff0400780c */ /* 0x040fe40003f24070 */
[----:B------:R-:W-:-:S02]  /*0fe0*/  IADD3 R4, R4, 0x1000, RZ ;  /* 0x0000100004047810 */ /* 0x000fc40007ffe0ff */
[----:B------:R-:W-:-:S09]  /*0ff0*/  IADD3 R5, R5, 0x800, RZ ;  /* 0x0000080005057810 */ /* 0x000fd20007ffe0ff */
[----:B0-----:R-:W-:Y:S01]  /*1000*/  @!P1 CALL.REL.NOINC `(.L_x_942) ;  /* 0x0000001000009944 */ /* 0x001fe20003c00000 */
[----:B------:R-:W-:Y:S05]  /*1010*/  BRA `(.L_x_943) ;  /* 0xfffff11000007947 */ /* 0x000fea000383ffff */
.L_x_942:
[----:B------:R-:W-:Y:S05]  /*1020*/  EXIT ;  /* 0x000000000000794d */ /* 0x000fea0003800000 */
.L_x_938:
[----:B------:R-:W-:Y:S01]  /*1030*/  HFMA2.MMA R17, -RZ, RZ, 0, 1.847743988037109375e-06 ;  /* 0x0000001fff117435 */ /* 0x000fe200000001ff */
[----:B----4-:R-:W-:Y:S01]  /*1040*/  IMAD.MOV.U32 R19, RZ, RZ, R12 ;  /* 0x000000ffff137224 */ /* 0x010fe200078e000c */
[----:B------:R-:W-:Y:S02]  /*1050*/  MOV R16, 0x1 ;  /* 0x0000000100107802 */ /* 0x000fe40000000f00 */
[----:B------:R-:W-:Y:S02]  /*1060*/  MOV R14, 0xffffffff ;  /* 0xffffffff000e7802 */ /* 0x000fe40000000f00 */
[----:B------:R-:W-:Y:S02]  /*1070*/  MOV R8, 0x1090 ;  /* 0x0000109000087802 */ /* 0x000fe40000000f00 */
[----:B0123--:R-:W-:Y:S05]  /*1080*/  CALL.REL.NOINC `($__internal_67_$__cuda_sm70_shflsync_bfly_p) ;  /* 0x000007b000007944 */ /* 0x00ffea0003c00000 */
[----:B01----:R-:W-:Y:S05]  /*1090*/  BRA `(.L_x_944) ;  /* 0xfffffae000007947 */ /* 0x003fea000383ffff */
.L_x_939:
[----:B------:R-:W-:Y:S01]  /*10a0*/  HFMA2.MMA R16, -RZ, RZ, 0, 1.1920928955078125e-07 ;  /* 0x00000002ff107435 */ /* 0x000fe200000001ff */
[----:B------:R-:W-:Y:S01]  /*10b0*/  IMAD.MOV.U32 R19, RZ, RZ, R12 ;  /* 0x000000ffff137224 */ /* 0x000fe200078e000c */
[----:B------:R-:W-:Y:S02]  /*10c0*/  MOV R17, 0x1f ;  /* 0x0000001f00117802 */ /* 0x000fe40000000f00 */
[----:B------:R-:W-:-:S02]  /*10d0*/  MOV R14, 0xffffffff ;  /* 0xffffffff000e7802 */ /* 0x000fc40000000f00 */
[----:B------:R-:W-:Y:S02]  /*10e0*/  MOV R8, 0x1100 ;  /* 0x0000110000087802 */ /* 0x000fe40000000f00 */
[----:B-123--:R-:W-:Y:S05]  /*10f0*/  CALL.REL.NOINC `($__internal_67_$__cuda_sm70_shflsync_bfly_p) ;  /* 0x0000074000007944 */ /* 0x00efea0003c00000 */
[----:B0-----:R-:W-:Y:S01]  /*1100*/  HFMA2.MMA R17, -RZ, RZ, 0, 1.847743988037109375e-06 ;  /* 0x0000001fff117435 */ /* 0x001fe200000001ff */
[----:B-1----:R-:W-:Y:S01]  /*1110*/  FADD.FTZ R19, R12, R14 ;  /* 0x0000000e0c137221 */ /* 0x002fe20000010000 */
[----:B------:R-:W-:Y:S01]  /*1120*/  MOV R14, 0xffffffff ;  /* 0xffffffff000e7802 */ /* 0x000fe20000000f00 */
[----:B------:R-:W-:Y:S01]  /*1130*/  IMAD.MOV.U32 R16, RZ, RZ, 0x4 ;  /* 0x00000004ff107424 */ /* 0x000fe200078e00ff */
[----:B------:R-:W-:Y:S02]  /*1140*/  MOV R8, 0x1160 ;  /* 0x0000116000087802 */ /* 0x000fe40000000f00 */
[----:B------:R-:W-:Y:S05]  /*1150*/  CALL.REL.NOINC `($__internal_67_$__cuda_sm70_shflsync_bfly_p) ;  /* 0x000006e000007944 */ /* 0x000fea0003c00000 */
[----:B0-----:R-:W-:Y:S01]  /*1160*/  HFMA2.MMA R16, -RZ, RZ, 0, 4.76837158203125e-07 ;  /* 0x00000008ff107435 */ /* 0x001fe200000001ff */
[----:B-1----:R-:W-:Y:S01]  /*1170*/  FADD.FTZ R19, R19, R14 ;  /* 0x0000000e13137221 */ /* 0x002fe20000010000 */
[----:B------:R-:W-:Y:S01]  /*1180*/  MOV R14, 0xffffffff ;  /* 0xffffffff000e7802 */ /* 0x000fe20000000f00 */
[----:B------:R-:W-:Y:S01]  /*1190*/  IMAD.MOV.U32 R17, RZ, RZ, 0x1f ;  /* 0x0000001fff117424 */ /* 0x000fe200078e00ff */
[----:B------:R-:W-:Y:S02]  /*11a0*/  MOV R8, 0x11c0 ;  /* 0x000011c000087802 */ /* 0x000fe40000000f00 */
[----:B------:R-:W-:Y:S05]  /*11b0*/  CALL.REL.NOINC `($__internal_67_$__cuda_sm70_shflsync_bfly_p) ;  /* 0x0000068000007944 */ /* 0x000fea0003c00000 */
[----:B-1----:R-:W-:Y:S01]  /*11c0*/  FADD.FTZ R12, R19, R14 ;  /* 0x0000000e130c7221 */ /* 0x002fe20000010000 */
[----:B0-----:R-:W-:Y:S01]  /*11d0*/  HFMA2.MMA R16, -RZ, RZ, 0, 9.5367431640625e-07 ;  /* 0x00000010ff107435 */ /* 0x001fe200000001ff */
[----:B------:R-:W-:Y:S01]  /*11e0*/  MOV R17, 0x1f ;  /* 0x0000001f00117802 */ /* 0x000fe20000000f00 */
[----:B------:R-:W-:Y:S01]  /*11f0*/  IMAD.MOV.U32 R14, RZ, RZ, -0x1 ;  /* 0xffffffffff0e7424 */ /* 0x000fe200078e00ff */
[----:B------:R-:W-:-:S02]  /*1200*/  MOV R8, 0x1230 ;  /* 0x0000123000087802 */ /* 0x000fc40000000f00 */
[----:B------:R-:W-:Y:S02]  /*1210*/  MOV R19, R12 ;  /* 0x0000000c00137202 */ /* 0x000fe40000000f00 */
[----:B------:R-:W-:Y:S05]  /*1220*/  CALL.REL.NOINC `($__internal_67_$__cuda_sm70_shflsync_bfly_p) ;  /* 0x0000061000007944 */ /* 0x000fea0003c00000 */
[----:B0-----:R-:W-:Y:S01]  /*1230*/  HFMA2.MMA R17, -RZ, RZ, 0, 1.847743988037109375e-06 ;  /* 0x0000001fff117435 */ /* 0x001fe200000001ff */
[----:B-1----:R-:W-:Y:S01]  /*1240*/  MOV R15, R14 ;  /* 0x0000000e000f7202 */ /* 0x002fe20000000f00 */
[----:B------:R-:W-:Y:S01]  /*1250*/  IMAD.MOV.U32 R16, RZ, RZ, 0x1 ;  /* 0x00000001ff107424 */ /* 0x000fe200078e00ff */
[----:B------:R-:W-:Y:S02]  /*1260*/  MOV R19, R13 ;  /* 0x0000000d00137202 */ /* 0x000fe40000000f00 */
[----:B------:R-:W-:Y:S02]  /*1270*/  MOV R14, 0xffffffff ;  /* 0xffffffff000e7802 */ /* 0x000fe40000000f00 */
[----:B------:R-:W-:Y:S02]  /*1280*/  MOV R8, 0x12a0 ;  /* 0x000012a000087802 */ /* 0x000fe40000000f00 */
[----:B------:R-:W-:Y:S05]  /*1290*/  CALL.REL.NOINC `($__internal_67_$__cuda_sm70_shflsync_bfly_p) ;  /* 0x000005a000007944 */ /* 0x000fea0003c00000 */
[----:B0-----:R-:W-:Y:S01]  /*12a0*/  HFMA2.MMA R16, -RZ, RZ, 0, 1.1920928955078125e-07 ;  /* 0x00000002ff107435 */ /* 0x001fe200000001ff */
[----:B-1----:R-:W-:Y:S01]  /*12b0*/  FADD.FTZ R19, R13, R14 ;  /* 0x0000000e0d137221 */ /* 0x002fe20000010000 */
[----:B------:R-:W-:Y:S01]  /*12c0*/  MOV R14, 0xffffffff ;  /* 0xffffffff000e7802 */ /* 0x000fe20000000f00 */
[----:B------:R-:W-:Y:S01]  /*12d0*/  IMAD.MOV.U32 R17, RZ, RZ, 0x1f ;  /* 0x0000001fff117424 */ /* 0x000fe200078e00ff */
[----:B------:R-:W-:-:S02]  /*12e0*/  MOV R8, 0x1300 ;  /* 0x0000130000087802 */ /* 0x000fc40000000f00 */
[----:B------:R-:W-:Y:S05]  /*12f0*/  CALL.REL.NOINC `($__internal_67_$__cuda_sm70_shflsync_bfly_p) ;  /* 0x0000054000007944 */ /* 0x000fea0003c00000 */
[----:B0-----:R-:W-:Y:S01]  /*1300*/  HFMA2.MMA R16, -RZ, RZ, 0, 2.384185791015625e-07 ;  /* 0x00000004ff107435 */ /* 0x001fe200000001ff */
[----:B-1----:R-:W-:Y:S01]  /*1310*/  FADD.FTZ R19, R19, R14 ;  /* 0x0000000e13137221 */ /* 0x002fe20000010000 */
[----:B------:R-:W-:Y:S01]  /*1320*/  MOV R17, 0x1f ;  /* 0x0000001f00117802 */ /* 0x000fe20000000f00 */
[----:B------:R-:W-:Y:S01]  /*1330*/  IMAD.MOV.U32 R14, RZ, RZ, -0x1 ;  /* 0xffffffffff0e7424 */ /* 0x000fe200078e00ff */
[----:B------:R-:W-:-:S02]  /*1340*/  MOV R8, 0x1360 ;  /* 0x0000136000087802 */ /* 0x000fc40000000f00 */
[----:B------:R-:W-:Y:S05]  /*1350*/  CALL.REL.NOINC `($__internal_67_$__cuda_sm70_shflsync_bfly_p) ;  /* 0x000004e000007944 */ /* 0x000fea0003c00000 */
[----:B0-----:R-:W-:Y:S01]  /*1360*/  HFMA2.MMA R16, -RZ, RZ, 0, 4.76837158203125e-07 ;  /* 0x00000008ff107435 */ /* 0x001fe200000001ff */
[----:B-1----:R-:W-:Y:S01]  /*1370*/  FADD.FTZ R19, R19, R14 ;  /* 0x0000000e13137221 */ /* 0x002fe20000010000 */
[----:B------:R-:W-:-:S02]  /*1380*/  MOV R17, 0x1f ;  /* 0x0000001f00117802 */ /* 0x000fc40000000f00 */
[----:B------:R-:W-:Y:S02]  /*1390*/  MOV R14, 0xffffffff ;  /* 0xffffffff000e7802 */ /* 0x000fe40000000f00 */
[----:B------:R-:W-:Y:S02]  /*13a0*/  MOV R8, 0x13c0 ;  /* 0x000013c000087802 */ /* 0x000fe40000000f00 */
[----:B------:R-:W-:Y:S05]  /*13b0*/  CALL.REL.NOINC `($__internal_67_$__cuda_sm70_shflsync_bfly_p) ;  /* 0x0000048000007944 */ /* 0x000fea0003c00000 */
[----:B-1----:R-:W-:Y:S01]  /*13c0*/  FADD.FTZ R13, R19, R14 ;  /* 0x0000000e130d7221 */ /* 0x002fe20000010000 */
[----:B0-----:R-:W-:Y:S01]  /*13d0*/  HFMA2.MMA R16, -RZ, RZ, 0, 9.5367431640625e-07 ;  /* 0x00000010ff107435 */ /* 0x001fe200000001ff */
[----:B------:R-:W-:Y:S01]  /*13e0*/  IMAD.MOV.U32 R17, RZ, RZ, 0x1f ;  /* 0x0000001fff117424 */ /* 0x000fe200078e00ff */
[----:B------:R-:W-:Y:S02]  /*13f0*/  MOV R14, 0xffffffff ;  /* 0xffffffff000e7802 */ /* 0x000fe40000000f00 */
[----:B------:R-:W-:Y:S02]  /*1400*/  MOV R19, R13 ;  /* 0x0000000d00137202 */ /* 0x000fe40000000f00 */
[----:B------:R-:W-:Y:S02]  /*1410*/  MOV R8, 0x1430 ;  /* 0x0000143000087802 */ /* 0x000fe40000000f00 */
[----:B------:R-:W-:Y:S05]  /*1420*/  CALL.REL.NOINC `($__internal_67_$__cuda_sm70_shflsync_bfly_p) ;  /* 0x0000041000007944 */ /* 0x000fea0003c00000 */
[----:B0-----:R-:W-:Y:S01]  /*1430*/  HFMA2.MMA R17, -RZ, RZ, 0, 1.847743988037109375e-06 ;  /* 0x0000001fff117435 */ /* 0x001fe200000001ff */
[----:B-1----:R-:W-:Y:S01]  /*1440*/  MOV R18, R14 ;  /* 0x0000000e00127202 */ /* 0x002fe20000000f00 */
[----:B------:R-:W-:Y:S01]  /*1450*/  IMAD.MOV.U32 R16, RZ, RZ, 0x1 ;  /* 0x00000001ff107424 */ /* 0x000fe200078e00ff */
[----:B------:R-:W-:-:S02]  /*1460*/  MOV R19, R11 ;  /* 0x0000000b00137202 */ /* 0x000fc40000000f00 */
[----:B------:R-:W-:Y:S02]  /*1470*/  MOV R14, 0xffffffff ;  /* 0xffffffff000e7802 */ /* 0x000fe40000000f00 */
[----:B------:R-:W-:Y:S02]  /*1480*/  MOV R8, 0x14a0 ;  /* 0x000014a000087802 */ /* 0x000fe40000000f00 */
[----:B------:R-:W-:Y:S05]  /*1490*/  CALL.REL.NOINC `($__internal_67_$__cuda_sm70_shflsync_bfly_p) ;  /* 0x000003a000007944 */ /* 0x000fea0003c00000 */
[----:B0-----:R-:W-:Y:S01]  /*14a0*/  HFMA2.MMA R16, -RZ, RZ, 0, 1.1920928955078125e-07 ;  /* 0x00000002ff107435 */ /* 0x001fe200000001ff */
[----:B-1----:R-:W-:Y:S01]  /*14b0*/  FADD.FTZ R19, R11, R14 ;  /* 0x0000000e0b137221 */ /* 0x002fe20000010000 */
[----:B------:R-:W-:Y:S01]  /*14c0*/  MOV R17, 0x1f ;  /* 0x0000001f00117802 */ /* 0x000fe20000000f00 */
[----:B------:R-:W-:Y:S01]  /*14d0*/  IMAD.MOV.U32 R14, RZ, RZ, -0x1 ;  /* 0xffffffffff0e7424 */ /* 0x000fe200078e00ff */
[----:B------:R-:W-:Y:S02]  /*14e0*/  MOV R8, 0x1500 ;  /* 0x0000150000087802 */ /* 0x000fe40000000f00 */
[----:B------:R-:W-:Y:S05]  /*14f0*/  CALL.REL.NOINC `($__internal_67_$__cuda_sm70_shflsync_bfly_p) ;  /* 0x0000034000007944 */ /* 0x000fea0003c00000 */
[----:B0-----:R-:W-:Y:S01]  /*1500*/  HFMA2.MMA R16, -RZ, RZ, 0, 2.384185791015625e-07 ;  /* 0x00000004ff107435 */ /* 0x001fe200000001ff */
[----:B-1----:R-:W-:Y:S01]  /*1510*/  FADD.FTZ R19, R19, R14 ;  /* 0x0000000e13137221 */ /* 0x002fe20000010000 */
[----:B------:R-:W-:Y:S02]  /*1520*/  MOV R17, 0x1f ;  /* 0x0000001f00117802 */ /* 0x000fe40000000f00 */
[----:B------:R-:W-:-:S02]  /*1530*/  MOV R14, 0xffffffff ;  /* 0xffffffff000e7802 */ /* 0x000fc40000000f00 */
        /* <DEDUP_REMOVED lines=10> */
[----:B------:R-:W-:Y:S02]  /*15e0*/  MOV R17, 0x1f ;  /* 0x0000001f00117802 */ /* 0x000fe40000000f00 */
[----:B------:R-:W-:Y:S01]  /*15f0*/  MOV R14, 0xffffffff ;  /* 0xffffffff000e7802 */ /* 0x000fe20000000f00 */
[----:B------:R-:W-:Y:S01]  /*1600*/  IMAD.MOV.U32 R19, RZ, RZ, R11 ;  /* 0x000000ffff137224 */ /* 0x000fe200078e000b */
[----:B------:R-:W-:-:S02]  /*1610*/  MOV R8, 0x1630 ;  /* 0x0000163000087802 */ /* 0x000fc40000000f00 */
[----:B------:R-:W-:Y:S05]  /*1620*/  CALL.REL.NOINC `($__internal_67_$__cuda_sm70_shflsync_bfly_p) ;  /* 0x0000021000007944 */ /* 0x000fea0003c00000 */
[----:B0-----:R-:W-:Y:S01]  /*1630*/  HFMA2.MMA R16, -RZ, RZ, 0, 5.9604644775390625e-08 ;  /* 0x00000001ff107435 */ /* 0x001fe200000001ff */
[----:B-1----:R-:W-:Y:S01]  /*1640*/  MOV R20, R14 ;  /* 0x0000000e00147202 */ /* 0x002fe20000000f00 */
[----:B------:R-:W-:Y:S01]  /*1650*/  IMAD.MOV.U32 R14, RZ, RZ, -0x1 ;  /* 0xffffffffff0e7424 */ /* 0x000fe200078e00ff */
[----:B------:R-:W-:-:S02]  /*1660*/  MOV R19, R10 ;  /* 0x0000000a00137202 */ /* 0x000fc40000000f00 */
[----:B------:R-:W-:Y:S02]  /*1670*/  MOV R17, 0x1f ;  /* 0x0000001f00117802 */ /* 0x000fe40000000f00 */
[----:B------:R-:W-:Y:S02]  /*1680*/  MOV R8, 0x16a0 ;  /* 0x000016a000087802 */ /* 0x000fe40000000f00 */
[----:B------:R-:W-:Y:S05]  /*1690*/  CALL.REL.NOINC `($__internal_67_$__cuda_sm70_shflsync_bfly_p) ;  /* 0x000001a000007944 */ /* 0x000fea0003c00000 */
[----:B0-----:R-:W-:Y:S01]  /*16a0*/  HFMA2.MMA R16, -RZ, RZ, 0, 1.1920928955078125e-07 ;  /* 0x00000002ff107435 */ /* 0x001fe200000001ff */
[----:B-1----:R-:W-:Y:S01]  /*16b0*/  FADD.FTZ R19, R10, R14 ;  /* 0x0000000e0a137221 */ /* 0x002fe20000010000 */
[----:B------:R-:W-:Y:S02]  /*16c0*/  MOV R17, 0x1f ;  /* 0x0000001f00117802 */ /* 0x000fe40000000f00 */
[----:B------:R-:W-:Y:S02]  /*16d0*/  MOV R14, 0xffffffff ;  /* 0xffffffff000e7802 */ /* 0x000fe40000000f00 */
[----:B------:R-:W-:Y:S02]  /*16e0*/  MOV R8, 0x1700 ;  /* 0x0000170000087802 */ /* 0x000fe40000000f00 */
[----:B------:R-:W-:Y:S05]  /*16f0*/  CALL.REL.NOINC `($__internal_67_$__cuda_sm70_shflsync_bfly_p) ;  /* 0x0000014000007944 */ /* 0x000fea0003c00000 */
[----:B0-----:R-:W-:Y:S01]  /*1700*/  HFMA2.MMA R16, -RZ, RZ, 0, 2.384185791015625e-07 ;  /* 0x00000004ff107435 */ /* 0x001fe200000001ff */
[----:B-1----:R-:W-:Y:S01]  /*1710*/  FADD.FTZ R19, R19, R14 ;  /* 0x0000000e13137221 */ /* 0x002fe20000010000 */
[----:B------:R-:W-:Y:S01]  /*1720*/  MOV R14, 0xffffffff ;  /* 0xffffffff000e7802 */ /* 0x000fe20000000f00 */
[----:B------:R-:W-:Y:S01]  /*1730*/  IMAD.MOV.U32 R17, RZ, RZ, 0x1f ;  /* 0x0000001fff117424 */ /* 0x000fe200078e00ff */
        /* <DEDUP_REMOVED lines=8> */
[----:B0-----:R-:W-:Y:S01]  /*17c0*/  HFMA2.MMA R17, -RZ, RZ, 0, 1.847743988037109375e-06 ;  /* 0x0000001fff117435 */ /* 0x001fe200000001ff */
[----:B-1----:R-:W-:Y:S01]  /*17d0*/  FADD.FTZ R19, R19, R14 ;  /* 0x0000000e13137221 */ /* 0x002fe20000010000 */
[----:B------:R-:W-:Y:S01]  /*17e0*/  MOV R14, 0xffffffff ;  /* 0xffffffff000e7802 */ /* 0x000fe20000000f00 */
[----:B------:R-:W-:Y:S01]  /*17f0*/  IMAD.MOV.U32 R16, RZ, RZ, 0x10 ;  /* 0x00000010ff107424 */ /* 0x000fe200078e00ff */
[----:B------:R-:W-:Y:S02]  /*1800*/  MOV R8, 0x1820 ;  /* 0x0000182000087802 */ /* 0x000fe40000000f00 */
[----:B------:R-:W-:Y:S05]  /*1810*/  CALL.REL.NOINC `($__internal_67_$__cuda_sm70_shflsync_bfly_p) ;  /* 0x0000002000007944 */ /* 0x000fea0003c00000 */
[----:B-1----:R-:W-:Y:S01]  /*1820*/  MOV R8, R14 ;  /* 0x0000000e00087202 */ /* 0x002fe20000000f00 */
[----:B0-----:R-:W-:Y:S05]  /*1830*/  BRA `(.L_x_945) ;  /* 0xfffff58000007947 */ /* 0x001fea000383ffff */
        .weak           $__internal_67_$__cuda_sm70_shflsync_bfly_p
        .type           $__internal_67_$__cuda_sm70_shflsync_bfly_p,@function
        .size           $__internal_67_$__cuda_sm70_shflsync_bfly_p,(.L_x_1830 - $__internal_67_$__cuda_sm70_shflsync_bfly_p)
$__internal_67_$__cuda_sm70_shflsync_bfly_p:
[----:B------:R-:W-:Y:S01]  /*1840*/  HFMA2.MMA R9, -RZ, RZ, 0, 0 ;  /* 0x00000000ff097435 */ /* 0x000fe200000001ff */
[----:B------:R-:W-:Y:S04]  /*1850*/  WARPSYNC R14 ;  /* 0x0000000e00007348 */ /* 0x000fe80003800000 */
[----:B------:R0:W1:Y:S01]  /*1860*/  SHFL.BFLY PT, R14, R19, R16, R17 ;  /* 0x0c000010130e7389 */ /* 0x00006200000e0011 */
[----:B------:R-:W-:Y:S05]  /*1870*/  RET.REL.NODEC R8 `(_ZN10layer_norm40ln_parallel_residual_bwd_finalize_kernelINS_22Kernel_traits_finalizeILj4096Ef6__halfS2_S2_fjLb0ELj1024ELj4ENS_18Kernel_traits_baseILj4096EfS2_S2_S2_fjLj1024EEEEELb0EEEvNS_9BwdParamsE) ;  /* 0xffffe78008007950 */ /* 0x000fea0003c3ffff */
.L_x_946:
        /* <DEDUP_REMOVED lines=16> */
.L_x_1830:


//--------------------- .text._ZN10layer_norm31ln_parallel_residual_bwd_kernelINS_13Kernel_traitsIf6__halfS2_S2_fjLj4096ELj1ELj1ELj8ELj16ENS_18Kernel_traits_baseILj4096EfS2_S2_S2_fjLj256EEEEELb1ELb1ELb0EEEvNS_9BwdParamsE --------------------------
	.section	.text._ZN10layer_norm31ln_parallel_residual_bwd_kernelINS_13Kernel_traitsIf6__halfS2_S2_fjLj4096ELj1ELj1ELj8ELj16ENS_18Kernel_traits_baseILj4096EfS2_S2_S2_fjLj256EEEEELb1ELb1ELb0EEEvNS_9BwdParamsE,"ax",@progbits
	.sectioninfo	@"SHI_REGISTERS=127"
	.align	128
        .global         _ZN10layer_norm31ln_parallel_residual_bwd_kernelINS_13Kernel_traitsIf6__halfS2_S2_fjLj4096ELj1ELj1ELj8ELj16ENS_18Kernel_traits_baseILj4096EfS2_S2_S2_fjLj256EEEEELb1ELb1ELb0EEEvNS_9BwdParamsE
        .type           _ZN10layer_norm31ln_parallel_residual_bwd_kernelINS_13Kernel_traitsIf6__halfS2_S2_fjLj4096ELj1ELj1ELj8ELj16ENS_18Kernel_traits_baseILj4096EfS2_S2_S2_fjLj256EEEEELb1ELb1ELb0EEEvNS_9BwdParamsE,@function
        .size           _ZN10layer_norm31ln_parallel_residual_bwd_kernelINS_13Kernel_traitsIf6__halfS2_S2_fjLj4096ELj1ELj1ELj8ELj16ENS_18Kernel_traits_baseILj4096EfS2_S2_S2_fjLj256EEEEELb1ELb1ELb0EEEvNS_9BwdParamsE,(.L_x_1831 - _ZN10layer_norm31ln_parallel_residual_bwd_kernelINS_13Kernel_traitsIf6__halfS2_S2_fjLj4096ELj1ELj1ELj8ELj16ENS_18Kernel_traits_baseILj4096EfS2_S2_S2_fjLj256EEEEELb1ELb1ELb0EEEvNS_9BwdParamsE)
        .other          _ZN10layer_norm31ln_parallel_residual_bwd_kernelINS_13Kernel_traitsIf6__halfS2_S2_fjLj4096ELj1ELj1ELj8ELj16ENS_18Kernel_traits_baseILj4096EfS2_S2_S2_fjLj256EEEEELb1ELb1ELb0EEEvNS_9BwdParamsE,@"STO_CUDA_ENTRY STV_DEFAULT"
_ZN10layer_norm31ln_parallel_residual_bwd_kernelINS_13Kernel_traitsIf6__halfS2_S2_fjLj4096ELj1ELj1ELj8ELj16ENS_18Kernel_traits_baseILj4096EfS2_S2_S2_fjLj256EEEEELb1ELb1ELb0EEEvNS_9BwdParamsE:
.text._ZN10layer_norm31ln_parallel_residual_bwd_kernelINS_13Kernel_traitsIf6__halfS2_S2_fjLj4096ELj1ELj1ELj8ELj16ENS_18Kernel_traits_baseILj4096EfS2_S2_S2_fjLj256EEEEELb1ELb1ELb0EEEvNS_9BwdParamsE:
        /* <DEDUP_REMOVED lines=43> */
.L_x_958:
[----:B------:R-:W-:-:S05]  /*02b0*/  MOV R77, 0x4 ;  /* 0x00000004004d7802 */ /* 0x000fca0000000f00 */
[----:B------:R-:W-:-:S06]  /*02c0*/  IMAD.WIDE R78, R4, R77, c[0x0][0x1a0] ;  /* 0x00006800044e7625 */ /* 0x000fcc00078e024d */
[----:B------:R-:W2:Y:S01]  /*02d0*/  LDG.E R78, [R78.64] ;  /* 0x000000044e4e7981 */ /* 0x000ea2000c1e1900 */
[C---:B------:R-:W-:Y:S02]  /*02e0*/  IMAD R0, R4.reuse, c[0x0][0x168], RZ ;  /* 0x00005a0004007a24 */ /* 0x040fe400078e02ff */
[----:B------:R-:W-:-:S03]  /*02f0*/  IMAD.WIDE R76, R4, R77, c[0x0][0x1a8] ;  /* 0x00006a00044c7625 */ /* 0x000fc600078e024d */
[----:B------:R-:W-:Y:S01]  /*0300*/  SHF.R.S32.HI R81, RZ, 0x1f, R0 ;  /* 0x0000001fff517819 */ /* 0x000fe20000011400 */
[----:B------:R-:W-:Y:S01]  /*0310*/  BSSY B0, `(.L_x_948) ;  /* 0x000006b000007945 */ /* 0x000fe20003800000 */
[----:B0-----:R-:W-:Y:S01]  /*0320*/  ISETP.NE.AND P2, PT, R3, RZ, PT ;  /* 0x000000ff0300720c */ /* 0x001fe20003f45270 */
[----:B-----5:R0:W5:Y:S01]  /*0330*/  LDG.E R6, [R76.64] ;  /* 0x000000044c067981 */ /* 0x020162000c1e1900 */
        /* <DEDUP_REMOVED lines=31> */
[----:B--2---:R-:W-:Y:S02]  /*0530*/  HADD2.F32 R107, -RZ, R76.H1_H1 ;  /* 0x3000004cff6b7230 */ /* 0x004fe40000004100 */
[----:B------:R-:W-:Y:S02]  /*0540*/  HADD2.F32 R87, -RZ, R78.H0_H0 ;  /* 0x2000004eff577230 */ /* 0x000fe40000004100 */
[----:B------:R-:W-:Y:S01]  /*0550*/  HADD2.F32 R7, -RZ, R76.H0_H0 ;  /* 0x2000004cff077230 */ /* 0x000fe20000004100 */
[C---:B------:R-:W-:Y:S01]  /*0560*/  FADD.FTZ R107, -R84.reuse, R107 ;  /* 0x0000006b546b7221 */ /* 0x040fe20000010100 */
[--C-:B------:R-:W-:Y:S01]  /*0570*/  HADD2.F32 R109, -RZ, R77.reuse.H0_H0 ;  /* 0x2000004dff6d7230 */ /* 0x100fe20000004100 */
[C---:B------:R-:W-:Y:S01]  /*0580*/  FADD.FTZ R87, -R84.reuse, R87 ;  /* 0x0000005754577221 */ /* 0x040fe20000010100 */
[----:B------:R-:W-:Y:S01]  /*0590*/  HADD2.F32 R111, -RZ, R77.H1_H1 ;  /* 0x3000004dff6f7230 */ /* 0x000fe20000004100 */
[----:B------:R-:W-:Y:S01]  /*05a0*/  FADD.FTZ R7, -R84, R7 ;  /* 0x0000000754077221 */ /* 0x000fe20000010100 */
[----:B---3--:R-:W-:Y:S01]  /*05b0*/  HADD2.F32 R89, -RZ, R8.H0_H0 ;  /* 0x20000008ff597230 */ /* 0x008fe20000004100 */
[----:B-----5:R-:W-:Y:S01]  /*05c0*/  FMUL.FTZ R113, R6, R107 ;  /* 0x0000006b06717220 */ /* 0x020fe20000410000 */
[--C-:B-1----:R-:W-:Y:S01]  /*05d0*/  HADD2.F32 R83, -RZ, R9.reuse.H0_H0 ;  /* 0x20000009ff537230 */ /* 0x102fe20000004100 */
[----:B------:R-:W-:Y:S01]  /*05e0*/  FADD.FTZ R109, -R84, R109 ;  /* 0x0000006d546d7221 */ /* 0x000fe20000010100 */
[----:B------:R-:W-:Y:S01]  /*05f0*/  HADD2.F32 R108, -RZ, R9.H1_H1 ;  /* 0x30000009ff6c7230 */ /* 0x000fe20000004100 */
[----:B------:R-:W-:Y:S01]  /*0600*/  FMUL.FTZ R107, R6, R87 ;  /* 0x00000057066b7220 */ /* 0x000fe20000410000 */
[----:B------:R-:W-:-:S02]  /*0610*/  HADD2.F32 R9, -RZ, R10.H0_H0 ;  /* 0x2000000aff097230 */ /* 0x000fc40000004100 */
[--C-:B0-----:R-:W-:Y:S02]  /*0620*/  HADD2.F32 R81, -RZ, R11.reuse.H0_H0 ;  /* 0x2000000bff517230 */ /* 0x101fe40000004100 */
[----:B------:R-:W-:Y:S01]  /*0630*/  HADD2.F32 R76, -RZ, R11.H1_H1 ;  /* 0x3000000bff4c7230 */ /* 0x000fe20000004100 */
[----:B------:R-:W-:Y:S01]  /*0640*/  FADD.FTZ R11, -R84, R111 ;  /* 0x0000006f540b7221 */ /* 0x000fe20000010100 */
[----:B------:R-:W-:Y:S01]  /*0650*/  HADD2.F32 R8, -RZ, R8.H1_H1 ;  /* 0x30000008ff087230 */ /* 0x000fe20000004100 */
[----:B------:R-:W-:Y:S02]  /*0660*/  FMUL.FTZ R7, R6, R7 ;  /* 0x0000000706077220 */ /* 0x000fe40000410000 */
[----:B------:R-:W-:Y:S02]  /*0670*/  FMUL.FTZ R114, R60, R89 ;  /* 0x000000593c727220 */ /* 0x000fe40000410000 */
[C---:B------:R-:W-:Y:S02]  /*0680*/  FMUL.FTZ R111, R6.reuse, R109 ;  /* 0x0000006d066f7220 */ /* 0x040fe40000410000 */
[----:B------:R-:W-:-:S02]  /*0690*/  FMUL.FTZ R109, R6, R11 ;  /* 0x0000000b066d7220 */ /* 0x000fc40000410000 */
[----:B------:R-:W-:Y:S02]  /*06a0*/  FADD.FTZ R24, R24, R9 ;  /* 0x0000000918187221 */ /* 0x000fe40000010000 */
[-C--:B------:R-:W-:Y:S02]  /*06b0*/  FFMA.FTZ R40, R107, R9.reuse, R40 ;  /* 0x000000096b287223 */ /* 0x080fe40000010028 */
[----:B------:R-:W-:Y:S02]  /*06c0*/  FMUL.FTZ R106, R56, R9 ;  /* 0x00000009386a7220 */ /* 0x000fe40000410000 */
[----:B------:R-:W-:Y:S02]  /*06d0*/  FMUL.FTZ R112, R61, R8 ;  /* 0x000000083d707220 */ /* 0x000fe40000410000 */
[----:B------:R-:W-:Y:S02]  /*06e0*/  FADD.FTZ R9, RZ, R114 ;  /* 0x00000072ff097221 */ /* 0x000fe40000010000 */
[----:B------:R-:W-:Y:S01]  /*06f0*/  FFMA.FTZ R11, R7, R114, RZ ;  /* 0x00000072070b7223 */ /* 0x000fe200000100ff */
[----:B------:R-:W-:Y:S01]  /*0700*/  HADD2.F32 R77, -RZ, R79.H0_H0 ;  /* 0x2000004fff4d7230 */ /* 0x000fe20000004100 */
[----:B------:R-:W-:-:S02]  /*0710*/  FMUL.FTZ R110, R62, R83 ;  /* 0x000000533e6e7220 */ /* 0x000fc40000410000 */
[----:B------:R-:W-:Y:S02]  /*0720*/  FADD.FTZ R9, R9, R112 ;  /* 0x0000007009097221 */ /* 0x000fe40000010000 */
[----:B------:R-:W-:Y:S01]  /*0730*/  FFMA.FTZ R11, R113, R112, R11 ;  /* 0x00000070710b7223 */ /* 0x000fe2000001000b */
[----:B------:R-:W-:Y:S01]  /*0740*/  HADD2.F32 R85, -RZ, R78.H1_H1 ;  /* 0x3000004eff557230 */ /* 0x000fe20000004100 */
[----:B------:R-:W-:Y:S02]  /*0750*/  FADD.FTZ R30, R30, R83 ;  /* 0x000000531e1e7221 */ /* 0x000fe40000010000 */
[----:B------:R-:W-:Y:S02]  /*0760*/  FFMA.FTZ R46, R111, R83, R46 ;  /* 0x000000536f2e7223 */ /* 0x000fe4000001002e */
[----:B------:R-:W-:Y:S02]  /*0770*/  FADD.FTZ R31, R31, R108 ;  /* 0x0000006c1f1f7221 */ /* 0x000fe40000010000 */
[----:B------:R-:W-:-:S02]  /*0780*/  FFMA.FTZ R47, R109, R108, R47 ;  /* 0x0000006c6d2f7223 */ /* 0x000fc4000001002f */
[C---:B------:R-:W-:Y:S02]  /*0790*/  FADD.FTZ R83, -R84.reuse, R77 ;  /* 0x0000004d54537221 */ /* 0x040fe40000010100 */
[----:B------:R-:W-:Y:S02]  /*07a0*/  FMUL.FTZ R108, R63, R108 ;  /* 0x0000006c3f6c7220 */ /* 0x000fe40000410000 */
[----:B------:R-:W-:Y:S02]  /*07b0*/  FADD.FTZ R77, R9, R110 ;  /* 0x0000006e094d7221 */ /* 0x000fe40000010000 */
[----:B------:R-:W-:Y:S01]  /*07c0*/  FFMA.FTZ R11, R111, R110, R11 ;  /* 0x0000006e6f0b7223 */ /* 0x000fe2000001000b */
[----:B------:R-:W-:Y:S01]  /*07d0*/  HADD2.F32 R10, -RZ, R10.H1_H1 ;  /* 0x3000000aff0a7230 */ /* 0x000fe20000004100 */
[----:B------:R-:W-:Y:S02]  /*07e0*/  FADD.FTZ R85, -R84, R85 ;  /* 0x0000005554557221 */ /* 0x000fe40000010100 */
[----:B------:R-:W-:-:S02]  /*07f0*/  FADD.FTZ R77, R77, R108 ;  /* 0x0000006c4d4d7221 */ /* 0x000fc40000010000 */
[----:B------:R-:W-:Y:S01]  /*0800*/  FFMA.FTZ R78, R109, R108, R11 ;  /* 0x0000006c6d4e7223 */ /* 0x000fe2000001000b */
[----:B------:R-:W-:Y:S01]  /*0810*/  HADD2.F32 R79, -RZ, R79.H1_H1 ;  /* 0x3000004fff4f7230 */ /* 0x000fe20000004100 */
        /* <DEDUP_REMOVED lines=8> */
[----:B------:R-:W-:Y:S02]  /*08a0*/  FMUL.FTZ R10, R6, R83 ;  /* 0x00000053060a7220 */ /* 0x000fe40000410000 */
[----:B------:R-:W-:Y:S02]  /*08b0*/  FMUL.FTZ R11, R58, R81 ;  /* 0x000000513a0b7220 */ /* 0x000fe40000410000 */
[----:B------:R-:W-:-:S02]  /*08c0*/  FADD.FTZ R79, -R84, R79 ;  /* 0x0000004f544f7221 */ /* 0x000fc40000010100 */
[----:B------:R-:W-:Y:S02]  /*08d0*/  FADD.FTZ R80, R80, R9 ;  /* 0x0000000950507221 */ /* 0x000fe40000010000 */
[----:B------:R-:W-:Y:S02]  /*08e0*/  FFMA.FTZ R78, R8, R9, R78 ;  /* 0x00000009084e7223 */ /* 0x000fe4000001004e */
[----:B------:R-:W-:Y:S02]  /*08f0*/  FADD.FTZ R28, R28, R89 ;  /* 0x000000591c1c7221 */ /* 0x000fe40000010000 */
[----:B------:R-:W-:Y:S02]  /*0900*/  FFMA.FTZ R44, R7, R89, R44 ;  /* 0x00000059072c7223 */ /* 0x000fe4000001002c */
[----:B------:R-:W-:Y:S02]  /*0910*/  FMUL.FTZ R88, R6, R79 ;  /* 0x0000004f06587220 */ /* 0x000fe40000410000 */
[----:B------:R-:W-:-:S02]  /*0920*/  FADD.FTZ R80, R80, R11 ;  /* 0x0000000b50507221 */ /* 0x000fc40000010000 */
[-C--:B------:R-:W-:Y:S02]  /*0930*/  FMUL.FTZ R89, R59, R76.reuse ;  /* 0x0000004c3b597220 */ /* 0x080fe40000410000 */
        /* <DEDUP_REMOVED lines=8> */
.L_x_949:
[----:B------:R-:W-:Y:S05]  /*09c0*/  BSYNC B0 ;  /* 0x0000000000007941 */ /* 0x000fea0003800000 */
.L_x_948:
        /* <DEDUP_REMOVED lines=26> */
[C---:B0-----:R-:W-:Y:S01]  /*0b70*/  FADD.FTZ R91, -R84.reuse, R87 ;  /* 0x00000057545b7221 */ /* 0x041fe20000010100 */
[----:B------:R-:W-:Y:S02]  /*0b80*/  HADD2.F32 R95, -RZ, R76.H1_H1 ;  /* 0x3000004cff5f7230 */ /* 0x000fe40000004100 */
[--C-:B------:R-:W-:Y:S01]  /*0b90*/  HADD2.F32 R99, -RZ, R78.reuse.H0_H0 ;  /* 0x2000004eff637230 */ /* 0x100fe20000004100 */
[----:B------:R-:W-:Y:S01]  /*0ba0*/  FADD.FTZ R87, -R84, R77 ;  /* 0x0000004d54577221 */ /* 0x000fe20000010100 */
[----:B------:R-:W-:-:S02]  /*0bb0*/  HADD2.F32 R101, -RZ, R78.H1_H1 ;  /* 0x3000004eff657230 */ /* 0x000fc40000004100 */
[--C-:B---3--:R-:W-:Y:S01]  /*0bc0*/  HADD2.F32 R93, -RZ, R80.reuse.H0_H0 ;  /* 0x20000050ff5d7230 */ /* 0x108fe20000004100 */
[----:B-----5:R-:W-:Y:S01]  /*0bd0*/  FMUL.FTZ R91, R6, R91 ;  /* 0x0000005b065b7220 */ /* 0x020fe20000410000 */
[--C-:B------:R-:W-:Y:S01]  /*0be0*/  HADD2.F32 R78, -RZ, R81.reuse.H1_H1 ;  /* 0x30000051ff4e7230 */ /* 0x100fe20000004100 */
[C---:B------:R-:W-:Y:S01]  /*0bf0*/  FADD.FTZ R97, -R84.reuse, R97 ;  /* 0x0000006154617221 */ /* 0x040fe20000010100 */
[----:B------:R-:W-:Y:S01]  /*0c00*/  HADD2.F32 R80, -RZ, R80.H1_H1 ;  /* 0x30000050ff507230 */ /* 0x000fe20000004100 */
[C---:B------:R-:W-:Y:S02]  /*0c10*/  FADD.FTZ R95, -R84.reuse, R95 ;  /* 0x0000005f545f7221 */ /* 0x040fe40000010100 */
[----:B------:R-:W-:Y:S02]  /*0c20*/  FADD.FTZ R99, -R84, R99 ;  /* 0x0000006354637221 */ /* 0x000fe40000010100 */
[----:B------:R-:W-:Y:S02]  /*0c30*/  FMUL.FTZ R94, R6, R87 ;  /* 0x00000057065e7220 */ /* 0x000fe40000410000 */
[----:B------:R-:W-:Y:S01]  /*0c40*/  FADD.FTZ R77, -R84, R101 ;  /* 0x00000065544d7221 */ /* 0x000fe20000010100 */
[----:B------:R-:W-:Y:S01]  /*0c50*/  HADD2.F32 R101, -RZ, R81.H0_H0 ;  /* 0x20000051ff657230 */ /* 0x000fe20000004100 */
[----:B------:R-:W-:Y:S01]  /*0c60*/  FMUL.FTZ R92, R52, R93 ;  /* 0x0000005d345c7220 */ /* 0x000fe20000410000 */
[----:B------:R-:W-:Y:S01]  /*0c70*/  HADD2.F32 R81, -RZ, R82.H0_H0 ;  /* 0x20000052ff517230 */ /* 0x000fe20000004100 */
[----:B------:R-:W-:-:S02]  /*0c80*/  FADD.FTZ R20, R20, R93 ;  /* 0x0000005d14147221 */ /* 0x000fc40000010000 */
[----:B------:R-:W-:Y:S02]  /*0c90*/  FFMA.FTZ R36, R91, R93, R36 ;  /* 0x0000005d5b247223 */ /* 0x000fe40000010024 */
[C---:B------:R-:W-:Y:S02]  /*0ca0*/  FMUL.FTZ R93, R6.reuse, R97 ;  /* 0x00000061065d7220 */ /* 0x040fe40000410000 */
[----:B------:R-:W-:Y:S02]  /*0cb0*/  FMUL.FTZ R90, R6, R95 ;  /* 0x0000005f065a7220 */ /* 0x000fe40000410000 */
[----:B------:R-:W-:Y:S02]  /*0cc0*/  FADD.FTZ R23, R23, R78 ;  /* 0x0000004e17177221 */ /* 0x000fe40000010000 */
[-C--:B------:R-:W-:Y:S02]  /*0cd0*/  FFMA.FTZ R39, R94, R78.reuse, R39 ;  /* 0x0000004e5e277223 */ /* 0x080fe40000010027 */
[----:B------:R-:W-:-:S02]  /*0ce0*/  FMUL.FTZ R97, R55, R78 ;  /* 0x0000004e37617220 */ /* 0x000fc40000410000 */
        /* <DEDUP_REMOVED lines=11> */
[----:B------:R-:W-:Y:S01]  /*0da0*/  FFMA.FTZ R86, R93, R96, R86 ;  /* 0x000000605d567223 */ /* 0x000fe20000010056 */
[----:B------:R-:W-:Y:S01]  /*0db0*/  HADD2.F32 R103, -RZ, R79.H0_H0 ;  /* 0x2000004fff677230 */ /* 0x000fe20000004100 */
[----:B------:R-:W-:Y:S01]  /*0dc0*/  FMUL.FTZ R100, R6, R77 ;  /* 0x0000004d06647220 */ /* 0x000fe20000410000 */
[----:B------:R-:W-:Y:S01]  /*0dd0*/  HADD2.F32 R82, -RZ, R82.H1_H1 ;  /* 0x30000052ff527230 */ /* 0x000fe20000004100 */
[----:B------:R-:W-:-:S02]  /*0de0*/  FADD.FTZ R77, R78, R97 ;  /* 0x000000614e4d7221 */ /* 0x000fc40000010000 */
[----:B------:R-:W-:Y:S01]  /*0df0*/  FFMA.FTZ R86, R94, R97, R86 ;  /* 0x000000615e567223 */ /* 0x000fe20000010056 */
[----:B------:R-:W-:Y:S01]  /*0e00*/  HADD2.F32 R105, -RZ, R79.H1_H1 ;  /* 0x3000004fff697230 */ /* 0x000fe20000004100 */
[----:B------:R-:W-:Y:S01]  /*0e10*/  FADD.FTZ R22, R22, R101 ;  /* 0x0000006516167221 */ /* 0x000fe20000010000 */
[----:B------:R-:W-:Y:S01]  /*0e20*/  HADD2.F32 R79, -RZ, R83.H0_H0 ;  /* 0x20000053ff4f7230 */ /* 0x000fe20000004100 */
[----:B------:R-:W-:Y:S02]  /*0e30*/  FFMA.FTZ R38, R93, R101, R38 ;  /* 0x000000655d267223 */ /* 0x000fe40000010026 */
[----:B------:R-:W-:Y:S02]  /*0e40*/  FADD.FTZ R103, -R84, R103 ;  /* 0x0000006754677221 */ /* 0x000fe40000010100 */
[----:B------:R-:W-:Y:S02]  /*0e50*/  FMUL.FTZ R101, R49, R82 ;  /* 0x0000005231657220 */ /* 0x000fe40000410000 */
[----:B------:R-:W-:-:S02]  /*0e60*/  FADD.FTZ R78, R77, R98 ;  /* 0x000000624d4e7221 */ /* 0x000fc40000010000 */
[----:B------:R-:W-:Y:S01]  /*0e70*/  FFMA.FTZ R86, R99, R98, R86 ;  /* 0x0000006263567223 */ /* 0x000fe20000010056 */
[----:B------:R-:W-:Y:S01]  /*0e80*/  HADD2.F32 R76, -RZ, R83.H1_H1 ;  /* 0x30000053ff4c7230 */ /* 0x000fe20000004100 */
        /* <DEDUP_REMOVED lines=19> */
.L_x_951:
[----:B------:R-:W-:Y:S05]  /*0fc0*/  BSYNC B0 ;  /* 0x0000000000007941 */ /* 0x000fea0003800000 */
.L_x_950:
        /* <DEDUP_REMOVED lines=8> */
.L_x_959:
        /* <DEDUP_REMOVED lines=18> */
.L_x_960:
        /* <DEDUP_REMOVED lines=43> */
[----:B------:R-:W-:Y:S02]  /*1420*/  FMUL.FTZ R83, R6, R81 ;  /* 0x0000005106537220 */ /* 0x000fe40000410000 */
        /* <DEDUP_REMOVED lines=19> */
[--C-:B------:R-:W-:Y:S01]  /*1560*/  @P3 HADD2.F32 R76, -RZ, R14.reuse.H0_H0 ;  /* 0x2000000eff4c3230 */ /* 0x100fe20000004100 */
[----:B------:R-:W-:Y:S01]  /*1570*/  FMUL.FTZ R82, R6, R79 ;  /* 0x0000004f06527220 */ /* 0x000fe20000410000 */
[----:B------:R-:W-:Y:S01]  /*1580*/  @P3 HADD2.F32 R79, -RZ, R13.H1_H1 ;  /* 0x3000000dff4f3230 */ /* 0x000fe20000004100 */
[----:B------:R-:W-:Y:S02]  /*1590*/  FFMA.FTZ R86, R10, R84, R77 ;  /* 0x000000540a567223 */ /* 0x000fe4000001004d */
[----:B------:R-:W-:Y:S02]  /*15a0*/  @P3 FADD.FTZ R87, R87, R76 ;  /* 0x0000004c57573221 */ /* 0x000fe40000010000 */
[----:B------:R-:W-:Y:S01]  /*15b0*/  @P3 FADD.FTZ R82, R82, R79 ;  /* 0x0000004f52523221 */ /* 0x000fe20000010000 */
[----:B------:R-:W-:Y:S01]  /*15c0*/  @P3 HADD2.F32 R79, -RZ, R14.H1_H1 ;  /* 0x3000000eff4f3230 */ /* 0x000fe20000004100 */
[----:B------:R-:W-:-:S02]  /*15d0*/  FMUL.FTZ R76, R6, R81 ;  /* 0x00000051064c7220 */ /* 0x000fc40000410000 */
[----:B------:R-:W-:Y:S01]  /*15e0*/  FADD.FTZ R81, R11, -R86 ;  /* 0x800000560b517221 */ /* 0x000fe20000010000 */
[--C-:B------:R-:W-:Y:S01]  /*15f0*/  @P3 HADD2.F32 R86, -RZ, R15.reuse.H0_H0 ;  /* 0x2000000fff563230 */ /* 0x100fe20000004100 */
[----:B------:R-:W-:Y:S02]  /*1600*/  FFMA.FTZ R124, R88, R84, R77 ;  /* 0x00000054587c7223 */ /* 0x000fe4000001004d */
[----:B------:R-:W-:Y:S02]  /*1610*/  FMUL.FTZ R77, R6, R81 ;  /* 0x00000051064d7220 */ /* 0x000fe40000410000 */
[----:B------:R-:W-:Y:S02]  /*1620*/  @P3 FADD.FTZ R76, R76, R79 ;  /* 0x0000004f4c4c3221 */ /* 0x000fe40000010000 */
[----:B------:R-:W-:Y:S02]  /*1630*/  FADD.FTZ R79, R89, -R124 ;  /* 0x8000007c594f7221 */ /* 0x000fe40000010000 */
[----:B------:R-:W-:Y:S01]  /*1640*/  @P3 FADD.FTZ R77, R77, R86 ;  /* 0x000000564d4d3221 */ /* 0x000fe20000010000 */
[----:B------:R-:W-:Y:S01]  /*1650*/  @P3 HADD2.F32 R86, -RZ, R15.H1_H1 ;  /* 0x3000000fff563230 */ /* 0x000fe20000004100 */
[----:B------:R-:W-:-:S02]  /*1660*/  FMUL.FTZ R79, R6, R79 ;  /* 0x0000004f064f7220 */ /* 0x000fc40000410000 */
[----:B------:R-:W-:Y:S02]  /*1670*/  FMUL.FTZ R78, R78, c[0x0][0x1e8] ;  /* 0x00007a004e4e7a20 */ /* 0x000fe40000410000 */
[----:B------:R-:W-:Y:S01]  /*1680*/  @P3 FADD.FTZ R79, R79, R86 ;  /* 0x000000564f4f3221 */ /* 0x000fe20000010000 */
[----:B------:R-:W-:Y:S01]  /*1690*/  ISETP.NE.U32.AND P3, PT, RZ, c[0x0][0x250], PT ;  /* 0x00009400ff007a0c */ /* 0x000fe20003f65070 */
[----:B------:R-:W-:Y:S01]  /*16a0*/  FMUL.FTZ R115, R76, c[0x0][0x1e8] ;  /* 0x00007a004c737a20 */ /* 0x000fe20000410000 */
[----:B------:R-:W-:Y:S01]  /*16b0*/  FSEL R124, R78, RZ, P4 ;  /* 0x000000ff4e7c7208 */ /* 0x000fe20002000000 */
[----:B------:R-:W-:Y:S01]  /*16c0*/  FMUL.FTZ R86, R77, c[0x0][0x1e8] ;  /* 0x00007a004d567a20 */ /* 0x000fe20000410000 */
[----:B------:R-:W-:Y:S02]  /*16d0*/  ISETP.NE.AND.EX P3, PT, RZ, c[0x0][0x254], PT, P3 ;  /* 0x00009500ff007a0c */ /* 0x000fe40003f65330 */
        /* <DEDUP_REMOVED lines=77> */
[C---:B------:R-:W-:Y:S02]  /*1bb0*/  @P3 LEA.HI.X R83, R0.reuse, c[0x0][0x254], RZ, 0x4, P4 ;  /* 0x0000950000533a11 */ /* 0x040fe400020f24ff */
[----:B------:R-:W-:Y:S02]  /*1bc0*/  @P3 PRMT R75, R75, 0x5410, R81 ;  /* 0x000054104b4b3816 */ /* 0x000fe40000000051 */
[----:B------:R-:W-:-:S03]  /*1bd0*/  IADD3 R0, R0, 0x100, RZ ;  /* 0x0000010000007810 */ /* 0x000fc60007ffe0ff */
[----:B------:R0:W-:Y:S04]  /*1be0*/  @P3 STG.E.128 [R82.64], R72 ;  /* 0x0000004852003986 */ /* 0x0001e8000c101d04 */
.L_x_955:
[----:B------:R-:W-:Y:S05]  /*1bf0*/  BSYNC B0 ;  /* 0x0000000000007941 */ /* 0x000fea0003800000 */
.L_x_954:
        /* <DEDUP_REMOVED lines=59> */
[----:B------:R-:W-:Y:S01]  /*1fb0*/  @P5 LOP3.LUT P6, RZ, R120, 0xff0000, RZ, 0xc0, !PT ;  /* 0x00ff000078ff5812 */ /* 0x000fe200078cc0ff */
[----:B------:R-:W-:Y:S01]  /*1fc0*/  @P3 HADD2.F32 R124, -RZ, R67.H1_H1 ;  /* 0x30000043ff7c3230 */ /* 0x000fe20000004100 */
[----:B------:R-:W-:Y:S02]  /*1fd0*/  @P4 PRMT R69, R69, 0x5410, R79 ;  /* 0x0000541045454816 */ /* 0x000fe4000000004f */
[----:B------:R-:W-:-:S02]  /*1fe0*/  @P5 FSEL R79, R82, RZ, P6 ;  /* 0x000000ff524f5208 */ /* 0x000fc40003000000 */
[----:B------:R-:W-:Y:S02]  /*1ff0*/  @P5 LOP3.LUT P6, RZ, R121, 0xff, RZ, 0xc0, !PT ;  /* 0x000000ff79ff5812 */ /* 0x000fe400078cc0ff */
[----:B------:R-:W-:Y:S02]  /*2000*/  @P5 F2FP.PACK_AB R76, RZ, R76 ;  /* 0x0000004cff4c523e */ /* 0x000fe400000000ff */
[----:B------:R-:W-:Y:S02]  /*2010*/  @P5 FSEL R86, R78, RZ, P6 ;  /* 0x000000ff4e565208 */ /* 0x000fe40003000000 */
[----:B------:R-:W-:Y:S02]  /*2020*/  @P5 F2FP.PACK_AB R77, RZ, R77 ;  /* 0x0000004dff4d523e */ /* 0x000fe400000000ff */
[----:B------:R-:W-:Y:S02]  /*2030*/  @P5 F2FP.PACK_AB R86, RZ, R86 ;  /* 0x00000056ff56523e */ /* 0x000fe400000000ff */
[----:B------:R-:W-:-:S02]  /*2040*/  @P5 PRMT R72, R76, 0x7610, R72 ;  /* 0x000076104c485816 */ /* 0x000fc40000000048 */
[----:B------:R-:W-:Y:S02]  /*2050*/  @P5 F2FP.PACK_AB R79, RZ, R79 ;  /* 0x0000004fff4f523e */ /* 0x000fe400000000ff */
[----:B------:R-:W-:Y:S02]  /*2060*/  @P5 LOP3.LUT P6, RZ, R120, 0xff000000, RZ, 0xc0, !PT ;  /* 0xff00000078ff5812 */ /* 0x000fe400078cc0ff */
[----:B------:R-:W-:Y:S01]  /*2070*/  @P5 PRMT R74, R86, 0x7610, R74 ;  /* 0x00007610564a5816 */ /* 0x000fe2000000004a */
[----:B------:R-:W-:Y:S01]  /*2080*/  FMUL.FTZ R86, R87, c[0x0][0x1e8] ;  /* 0x00007a0057567a20 */ /* 0x000fe20000410000 */
[----:B------:R-:W-:Y:S02]  /*2090*/  @P5 PRMT R72, R72, 0x5410, R77 ;  /* 0x0000541048485816 */ /* 0x000fe4000000004d */
[----:B------:R-:W-:Y:S01]  /*20a0*/  @P5 PRMT R73, R79, 0x7610, R73 ;  /* 0x000076104f495816 */ /* 0x000fe20000000049 */
[----:B------:R-:W-:Y:S01]  /*20b0*/  IMAD.MOV.U32 R79, RZ, RZ, R116 ;  /* 0x000000ffff4f7224 */ /* 0x000fe200078e0074 */
[----:B------:R-:W-:-:S02]  /*20c0*/  @P5 FSEL R77, R83, RZ, P6 ;  /* 0x000000ff534d5208 */ /* 0x000fc40003000000 */
[----:B------:R-:W-:Y:S02]  /*20d0*/  @P5 LOP3.LUT P6, RZ, R121, 0xff00, RZ, 0xc0, !PT ;  /* 0x0000ff0079ff5812 */ /* 0x000fe400078cc0ff */
[----:B------:R-:W-:Y:S02]  /*20e0*/  @P4 F2FP.PACK_AB R115, RZ, R87 ;  /* 0x00000057ff73423e */ /* 0x000fe400000000ff */
[----:B------:R-:W-:Y:S02]  /*20f0*/  @P5 FSEL R76, R86, RZ, P6 ;  /* 0x000000ff564c5208 */ /* 0x000fe40003000000 */
[----:B------:R-:W-:Y:S01]  /*2100*/  LOP3.LUT P6, RZ, R79, 0xff, RZ, 0xc0, !PT ;  /* 0x000000ff4fff7812 */ /* 0x000fe200078cc0ff */
[-C--:B------:R-:W-:Y:S01]  /*2110*/  FFMA.FTZ R79, R103, R84.reuse, R85 ;  /* 0x00000054674f7223 */ /* 0x080fe20000010055 */
[----:B------:R-:W-:Y:S01]  /*2120*/  @P4 PRMT R70, R70, 0x5410, R115 ;  /* 0x0000541046464816 */ /* 0x000fe20000000073 */
[----:B------:R-:W-:Y:S01]  /*2130*/  FFMA.FTZ R85, R105, R84, R85 ;  /* 0x0000005469557223 */ /* 0x000fe20000010055 */
[----:B------:R-:W-:Y:S01]  /*2140*/  @P5 F2FP.PACK_AB R84, RZ, R76 ;  /* 0x0000004cff54523e */ /* 0x000fe200000000ff */
[----:B------:R-:W-:Y:S01]  /*2150*/  FADD.FTZ R79, R102, -R79 ;  /* 0x8000004f664f7221 */ /* 0x000fe20000010000 */
[----:B------:R-:W-:Y:S01]  /*2160*/  @P3 HADD2.F32 R76, -RZ, R67.H0_H0 ;  /* 0x20000043ff4c3230 */ /* 0x000fe20000004100 */
[----:B------:R-:W-:Y:S01]  /*2170*/  FADD.FTZ R85, R104, -R85 ;  /* 0x8000005568557221 */ /* 0x000fe20000010000 */
[----:B------:R-:W-:Y:S01]  /*2180*/  FSEL R81, R81, RZ, P6 ;  /* 0x000000ff51517208 */ /* 0x000fe20003000000 */
[----:B------:R-:W-:Y:S01]  /*2190*/  FMUL.FTZ R79, R6, R79 ;  /* 0x0000004f064f7220 */ /* 0x000fe20000410000 */
[----:B------:R-:W-:Y:S01]  /*21a0*/  @P5 PRMT R74, R74, 0x5410, R84 ;  /* 0x000054104a4a5816 */ /* 0x000fe20000000054 */
[----:B------:R-:W-:Y:S01]  /*21b0*/  FMUL.FTZ R87, R6, R85 ;  /* 0x0000005506577220 */ /* 0x000fe20000410000 */
[----:B------:R-:W-:Y:S01]  /*21c0*/  HFMA2.MMA R85, -RZ, RZ, 0, 9.5367431640625e-07 ;  /* 0x00000010ff557435 */ /* 0x000fe200000001ff */
[----:B------:R-:W-:Y:S01]  /*21d0*/  @P3 FADD.FTZ R79, R79, R76 ;  /* 0x0000004c4f4f3221 */ /* 0x000fe20000010000 */
[----:B------:R-:W-:Y:S01]  /*21e0*/  @P5 F2FP.PACK_AB R6, RZ, R77 ;  /* 0x0000004dff06523e */ /* 0x000fe200000000ff */
[----:B------:R-:W-:Y:S01]  /*21f0*/  @P3 FADD.FTZ R87, R87, R124 ;  /* 0x0000007c57573221 */ /* 0x000fe20000010000 */
[----:B------:R-:W-:-:S02]  /*2200*/  ISETP.NE.U32.AND P3, PT, RZ, c[0x0][0x258], PT ;  /* 0x00009600ff007a0c */ /* 0x000fc40003f65070 */
[----:B------:R-:W-:Y:S02]  /*2210*/  @P4 F2FP.PACK_AB R76, RZ, R79 ;  /* 0x0000004fff4c423e */ /* 0x000fe400000000ff */
[----:B------:R-:W-:Y:S02]  /*2220*/  ISETP.NE.AND.EX P3, PT, RZ, c[0x0][0x25c], PT, P3 ;  /* 0x00009700ff007a0c */ /* 0x000fe40003f65330 */
[----:B------:R-:W-:Y:S02]  /*2230*/  @P4 F2FP.PACK_AB R77, RZ, R87 ;  /* 0x00000057ff4d423e */ /* 0x000fe400000000ff */
[----:B------:R-:W-:Y:S02]  /*2240*/  @P4 PRMT R71, R76, 0x7610, R71 ;  /* 0x000076104c474816 */ /* 0x000fe40000000047 */
[----:B------:R-:W-:Y:S02]  /*2250*/  @P5 PRMT R73, R73, 0x5410, R6 ;  /* 0x0000541049495816 */ /* 0x000fe40000000006 */
[----:B------:R-:W-:-:S02]  /*2260*/  @P4 PRMT R71, R71, 0x5410, R77 ;  /* 0x0000541047474816 */ /* 0x000fc4000000004d */
[----:B------:R-:W-:-:S03]  /*2270*/  LOP3.LUT P4, RZ, R116, 0xff000000, RZ, 0xc0, !PT ;  /* 0xff00000074ff7812 */ /* 0x000fc6000788c0ff */
        /* <DEDUP_REMOVED lines=19> */
[C---:B------:R-:W-:Y:S02]  /*23b0*/  @P5 LOP3.LUT P3, RZ, R121.reuse, 0xff0000, RZ, 0xc0, !PT ;  /* 0x00ff000079ff5812 */ /* 0x040fe4000786c0ff */
        /* <DEDUP_REMOVED lines=9> */
[C---:B------:R-:W-:Y:S02]  /*2450*/  @P5 LEA R82, P3, R0.reuse, c[0x0][0x250], 0x4 ;  /* 0x0000940000525a11 */ /* 0x040fe400078620ff */
[----:B------:R-:W-:Y:S02]  /*2460*/  @P5 PRMT R75, R81, 0x7610, R75 ;  /* 0x00007610514b5816 */ /* 0x000fe4000000004b */
[----:B------:R-:W-:Y:S02]  /*2470*/  @P5 LEA.HI.X R83, R0, c[0x0][0x254], RZ, 0x4, P3 ;  /* 0x0000950000535a11 */ /* 0x000fe400018f24ff */
[----:B------:R-:W-:-:S05]  /*2480*/  @P5 PRMT R75, R75, 0x5410, R85 ;  /* 0x000054104b4b5816 */ /* 0x000fca0000000055 */
[----:B------:R0:W-:Y:S02]  /*2490*/  @P5 STG.E.128 [R82.64], R72 ;  /* 0x0000004852005986 */ /* 0x0001e4000c101d04 */
.L_x_957:
[----:B------:R-:W-:Y:S05]  /*24a0*/  BSYNC B0 ;  /* 0x0000000000007941 */ /* 0x000fea0003800000 */
.L_x_956:
[----:B------:R-:W-:-:S04]  /*24b0*/  LOP3.LUT P3, RZ, R2, 0xff, RZ, 0xc0, !PT ;  /* 0x000000ff02ff7812 */ /* 0x000fc8000786c0ff */
[----:B------:R-:W-:Y:S01]  /*24c0*/  SEL R2, RZ, 0x1, P3 ;  /* 0x00000001ff027807 */ /* 0x000fe20001800000 */
[----:B0----5:R-:W-:Y:S01]  /*24d0*/  @P2 CALL.REL.NOINC `(.L_x_947) ;  /* 0x0000001000002944 */ /* 0x021fe20003c00000 */
[----:B------:R-:W-:Y:S05]  /*24e0*/  BRA `(.L_x_958) ;  /* 0xffffddc000007947 */ /* 0x000fea000383ffff */
.L_x_947:
        /* <DEDUP_REMOVED lines=22> */
.L_x_952:
[----:B------:R-:W-:Y:S01]  /*2650*/  HFMA2.MMA R81, -RZ, RZ, 0, 9.5367431640625e-07 ;  /* 0x00000010ff517435 */ /* 0x000fe200000001ff */
[----:B------:R-:W-:Y:S01]  /*2660*/  IMAD.MOV.U32 R82, RZ, RZ, R85 ;  /* 0x000000ffff527224 */ /* 0x000fe200078e0055 */
[----:B------:R-:W-:Y:S01]  /*2670*/  MOV R79, 0xffffffff ;  /* 0xffffffff004f7802 */ /* 0x000fe20000000f00 */
[----:B------:R-:W-:Y:S01]  /*2680*/  IMAD.MOV.U32 R80, RZ, RZ, 0x1f ;  /* 0x0000001fff507424 */ /* 0x000fe200078e00ff */
[----:B------:R-:W-:-:S02]  /*2690*/  MOV R76, 0x26b0 ;  /* 0x000026b0004c7802 */ /* 0x000fc40000000f00 */
[----:B-----5:R-:W-:Y:S05]  /*26a0*/  CALL.REL.NOINC `($__internal_68_$__cuda_sm70_shflsync_down_p) ;  /* 0x0000046000007944 */ /* 0x020fea0003c00000 */
[----:B-1----:R-:W-:Y:S01]  /*26b0*/  MOV R84, R79 ;  /* 0x0000004f00547202 */ /* 0x002fe20000000f00 */
[----:B0-----:R-:W-:Y:S05]  /*26c0*/  BRA `(.L_x_959) ;  /* 0xffffe98000007947 */ /* 0x001fea000383ffff */
.L_x_953:
[----:B------:R-:W-:Y:S01]  /*26d0*/  HFMA2.MMA R81, -RZ, RZ, 0, 9.5367431640625e-07 ;  /* 0x00000010ff517435 */ /* 0x000fe200000001ff */
[----:B------:R-:W-:Y:S01]  /*26e0*/  IMAD.MOV.U32 R82, RZ, RZ, R86 ;  /* 0x000000ffff527224 */ /* 0x000fe200078e0056 */
[----:B------:R-:W-:Y:S01]  /*26f0*/  MOV R80, 0x1f ;  /* 0x0000001f00507802 */ /* 0x000fe20000000f00 */
[----:B------:R-:W-:Y:S01]  /*2700*/  IMAD.MOV.U32 R79, RZ, RZ, -0x1 ;  /* 0xffffffffff4f7424 */ /* 0x000fe200078e00ff */
[----:B------:R-:W-:-:S02]  /*2710*/  MOV R76, 0x2730 ;  /* 0x00002730004c7802 */ /* 0x000fc40000000f00 */
[----:B01---5:R-:W-:Y:S05]  /*2720*/  CALL.REL.NOINC `($__internal_68_$__cuda_sm70_shflsync_down_p) ;  /* 0x000003e000007944 */ /* 0x023fea0003c00000 */
[----:B------:R-:W-:Y:S01]  /*2730*/  FADD.FTZ R85, R84, R85 ;  /* 0x0000005554557221 */ /* 0x000fe20000010000 */
[----:B0-----:R-:W-:Y:S01]  /*2740*/  HFMA2.MMA R81, -RZ, RZ, 0, 4.76837158203125e-07 ;  /* 0x00000008ff517435 */ /* 0x001fe200000001ff */
[----:B-1----:R-:W-:Y:S01]  /*2750*/  FADD.FTZ R86, R86, R79 ;  /* 0x0000004f56567221 */ /* 0x002fe20000010000 */
[----:B------:R-:W-:Y:S01]  /*2760*/  MOV R80, 0x1f ;  /* 0x0000001f00507802 */ /* 0x000fe20000000f00 */
[----:B------:R-:W-:Y:S01]  /*2770*/  IMAD.MOV.U32 R79, RZ, RZ, -0x1 ;  /* 0xffffffffff4f7424 */ /* 0x000fe200078e00ff */
[----:B------:R-:W-:-:S02]  /*2780*/  MOV R82, R85 ;  /* 0x0000005500527202 */ /* 0x000fc40000000f00 */
[----:B------:R-:W-:Y:S02]  /*2790*/  MOV R76, 0x27b0 ;  /* 0x000027b0004c7802 */ /* 0x000fe40000000f00 */
[----:B------:R-:W-:Y:S05]  /*27a0*/  CALL.REL.NOINC `($__internal_68_$__cuda_sm70_shflsync_down_p) ;  /* 0x0000036000007944 */ /* 0x000fea0003c00000 */
[----:B0-----:R-:W-:Y:S01]  /*27b0*/  HFMA2.MMA R81, -RZ, RZ, 0, 4.76837158203125e-07 ;  /* 0x00000008ff517435 */ /* 0x001fe200000001ff */
[----:B-1----:R-:W-:Y:S01]  /*27c0*/  MOV R84, R79 ;  /* 0x0000004f00547202 */ /* 0x002fe20000000f00 */
[----:B------:R-:W-:Y:S01]  /*27d0*/  IMAD.MOV.U32 R82, RZ, RZ, R86 ;  /* 0x000000ffff527224 */ /* 0x000fe200078e0056 */
[----:B------:R-:W-:Y:S01]  /*27e0*/  MOV R80, 0x1f ;  /* 0x0000001f00507802 */ /* 0x000fe20000000f00 */
[----:B------:R-:W-:Y:S01]  /*27f0*/  IMAD.MOV.U32 R79, RZ, RZ, -0x1 ;  /* 0xffffffffff4f7424 */ /* 0x000fe200078e00ff */
[----:B------:R-:W-:Y:S02]  /*2800*/  MOV R76, 0x2820 ;  /* 0x00002820004c7802 */ /* 0x000fe40000000f00 */
[----:B------:R-:W-:Y:S05]  /*2810*/  CALL.REL.NOINC `($__internal_68_$__cuda_sm70_shflsync_down_p) ;  /* 0x000002f000007944 */ /* 0x000fea0003c00000 */
[----:B------:R-:W-:Y:S01]  /*2820*/  FADD.FTZ R85, R84, R85 ;  /* 0x0000005554557221 */ /* 0x000fe20000010000 */
[----:B0-----:R-:W-:Y:S01]  /*2830*/  HFMA2.MMA R81, -RZ, RZ, 0, 2.384185791015625e-07 ;  /* 0x00000004ff517435 */ /* 0x001fe200000001ff */
[----:B-1----:R-:W-:Y:S01]  /*2840*/  FADD.FTZ R86, R86, R79 ;  /* 0x0000004f56567221 */ /* 0x002fe20000010000 */
[----:B------:R-:W-:Y:S01]  /*2850*/  MOV R80, 0x1f ;  /* 0x0000001f00507802 */ /* 0x000fe20000000f00 */
[----:B------:R-:W-:Y:S01]  /*2860*/  IMAD.MOV.U32 R79, RZ, RZ, -0x1 ;  /* 0xffffffffff4f7424 */ /* 0x000fe200078e00ff */
[----:B------:R-:W-:-:S02]  /*2870*/  MOV R82, R85 ;  /* 0x0000005500527202 */ /* 0x000fc40000000f00 */
[----:B------:R-:W-:Y:S02]  /*2880*/  MOV R76, 0x28a0 ;  /* 0x000028a0004c7802 */ /* 0x000fe40000000f00 */
[----:B------:R-:W-:Y:S05]  /*2890*/  CALL.REL.NOINC `($__internal_68_$__cuda_sm70_shflsync_down_p) ;  /* 0x0000027000007944 */ /* 0x000fea0003c00000 */
[----:B0-----:R-:W-:Y:S01]  /*28a0*/  HFMA2.MMA R81, -RZ, RZ, 0, 2.384185791015625e-07 ;  /* 0x00000004ff517435 */ /* 0x001fe200000001ff */
[----:B-1----:R-:W-:Y:S01]  /*28b0*/  MOV R84, R79 ;  /* 0x0000004f00547202 */ /* 0x002fe20000000f00 */
[----:B------:R-:W-:Y:S01]  /*28c0*/  IMAD.MOV.U32 R82, RZ, RZ, R86 ;  /* 0x000000ffff527224 */ /* 0x000fe200078e0056 */
[----:B------:R-:W-:Y:S01]  /*28d0*/  MOV R80, 0x1f ;  /* 0x0000001f00507802 */ /* 0x000fe20000000f00 */
[----:B------:R-:W-:Y:S01]  /*28e0*/  IMAD.MOV.U32 R79, RZ, RZ, -0x1 ;  /* 0xffffffffff4f7424 */ /* 0x000fe200078e00ff */
[----:B------:R-:W-:Y:S02]  /*28f0*/  MOV R76, 0x2910 ;  /* 0x00002910004c7802 */ /* 0x000fe40000000f00 */
[----:B------:R-:W-:Y:S05]  /*2900*/  CALL.REL.NOINC `($__internal_68_$__cuda_sm70_shflsync_down_p) ;  /* 0x0000020000007944 */ /* 0x000fea0003c00000 */
[----:B------:R-:W-:Y:S01]  /*2910*/  FADD.FTZ R84, R84, R85 ;  /* 0x0000005554547221 */ /* 0x000fe20000010000 */
[----:B0-----:R-:W-:Y:S01]  /*2920*/  HFMA2.MMA R81, -RZ, RZ, 0, 1.1920928955078125e-07 ;  /* 0x00000002ff517435 */ /* 0x001fe200000001ff */
[----:B-1----:R-:W-:Y:S01]  /*2930*/  FADD.FTZ R86, R86, R79 ;  /* 0x0000004f56567221 */ /* 0x002fe20000010000 */
[----:B------:R-:W-:Y:S01]  /*2940*/  MOV R80, 0x1f ;  /* 0x0000001f00507802 */ /* 0x000fe20000000f00 */
[----:B------:R-:W-:Y:S01]  /*2950*/  IMAD.MOV.U32 R79, RZ, RZ, -0x1 ;  /* 0xffffffffff4f7424 */ /* 0x000fe200078e00ff */
[----:B------:R-:W-:-:S02]  /*2960*/  MOV R82, R84 ;  /* 0x0000005400527202 */ /* 0x000fc40000000f00 */
[----:B------:R-:W-:Y:S02]  /*2970*/  MOV R76, 0x2990 ;  /* 0x00002990004c7802 */ /* 0x000fe40000000f00 */
[----:B------:R-:W-:Y:S05]  /*2980*/  CALL.REL.NOINC `($__internal_68_$__cuda_sm70_shflsync_down_p) ;  /* 0x0000018000007944 */ /* 0x000fea0003c00000 */
[----:B0-----:R-:W-:Y:S01]  /*2990*/  HFMA2.MMA R81, -RZ, RZ, 0, 1.1920928955078125e-07 ;  /* 0x00000002ff517435 */ /* 0x001fe200000001ff */
[----:B-1----:R-:W-:Y:S01]  /*29a0*/  MOV R83, R79 ;  /* 0x0000004f00537202 */ /* 0x002fe20000000f00 */
[----:B------:R-:W-:Y:S01]  /*29b0*/  IMAD.MOV.U32 R82, RZ, RZ, R86 ;  /* 0x000000ffff527224 */ /* 0x000fe200078e0056 */
[----:B------:R-:W-:Y:S01]  /*29c0*/  MOV R80, 0x1f ;  /* 0x0000001f00507802 */ /* 0x000fe20000000f00 */
[----:B------:R-:W-:Y:S01]  /*29d0*/  IMAD.MOV.U32 R79, RZ, RZ, -0x1 ;  /* 0xffffffffff4f7424 */ /* 0x000fe200078e00ff */
[----:B------:R-:W-:Y:S02]  /*29e0*/  MOV R76, 0x2a00 ;  /* 0x00002a00004c7802 */ /* 0x000fe40000000f00 */
[----:B------:R-:W-:Y:S05]  /*29f0*/  CALL.REL.NOINC `($__internal_68_$__cuda_sm70_shflsync_down_p) ;  /* 0x0000011000007944 */ /* 0x000fea0003c00000 */
[----:B------:R-:W-:Y:S01]  /*2a00*/  FADD.FTZ R84, R83, R84 ;  /* 0x0000005453547221 */ /* 0x000fe20000010000 */
[----:B0-----:R-:W-:Y:S01]  /*2a10*/  HFMA2.MMA R81, -RZ, RZ, 0, 5.9604644775390625e-08 ;  /* 0x00000001ff517435 */ /* 0x001fe200000001ff */
[----:B-1----:R-:W-:Y:S01]  /*2a20*/  FADD.FTZ R85, R86, R79 ;  /* 0x0000004f56557221 */ /* 0x002fe20000010000 */
[----:B------:R-:W-:Y:S01]  /*2a30*/  MOV R80, 0x1f ;  /* 0x0000001f00507802 */ /* 0x000fe20000000f00 */
[----:B------:R-:W-:Y:S01]  /*2a40*/  IMAD.MOV.U32 R79, RZ, RZ, -0x1 ;  /* 0xffffffffff4f7424 */ /* 0x000fe200078e00ff */
[----:B------:R-:W-:-:S02]  /*2a50*/  MOV R82, R84 ;  /* 0x0000005400527202 */ /* 0x000fc40000000f00 */
[----:B------:R-:W-:Y:S02]  /*2a60*/  MOV R76, 0x2a80 ;  /* 0x00002a80004c7802 */ /* 0x000fe40000000f00 */
[----:B------:R-:W-:Y:S05]  /*2a70*/  CALL.REL.NOINC `($__internal_68_$__cuda_sm70_shflsync_down_p) ;  /* 0x0000009000007944 */ /* 0x000fea0003c00000 */
[----:B0-----:R-:W-:Y:S01]  /*2a80*/  HFMA2.MMA R81, -RZ, RZ, 0, 5.9604644775390625e-08 ;  /* 0x00000001ff517435 */ /* 0x001fe200000001ff */
[----:B-1----:R-:W-:Y:S01]  /*2a90*/  MOV R83, R79 ;  /* 0x0000004f00537202 */ /* 0x002fe20000000f00 */
[----:B------:R-:W-:Y:S01]  /*2aa0*/  IMAD.MOV.U32 R82, RZ, RZ, R85 ;  /* 0x000000ffff527224 */ /* 0x000fe200078e0055 */
[----:B------:R-:W-:Y:S01]  /*2ab0*/  MOV R80, 0x1f ;  /* 0x0000001f00507802 */ /* 0x000fe20000000f00 */
[----:B------:R-:W-:Y:S01]  /*2ac0*/  IMAD.MOV.U32 R79, RZ, RZ, -0x1 ;  /* 0xffffffffff4f7424 */ /* 0x000fe200078e00ff */
[----:B------:R-:W-:Y:S02]  /*2ad0*/  MOV R76, 0x2af0 ;  /* 0x00002af0004c7802 */ /* 0x000fe40000000f00 */
[----:B------:R-:W-:Y:S05]  /*2ae0*/  CALL.REL.NOINC `($__internal_68_$__cuda_sm70_shflsync_down_p) ;  /* 0x0000002000007944 */ /* 0x000fea0003c00000 */
[----:B01----:R-:W-:Y:S01]  /*2af0*/  MOV R82, R79 ;  /* 0x0000004f00527202 */ /* 0x003fe20000000f00 */
[----:B------:R-:W-:Y:S05]  /*2b00*/  BRA `(.L_x_960) ;  /* 0xffffe66000007947 */ /* 0x000fea000383ffff */
        .weak           $__internal_68_$__cuda_sm70_shflsync_down_p
        .type           $__internal_68_$__cuda_sm70_shflsync_down_p,@function
        .size           $__internal_68_$__cuda_sm70_shflsync_down_p,(.L_x_1831 - $__internal_68_$__cuda_sm70_shflsync_down_p)
$__internal_68_$__cuda_sm70_shflsync_down_p:
[----:B------:R-:W-:Y:S01]  /*2b10*/  HFMA2.MMA R77, -RZ, RZ, 0, 0 ;  /* 0x00000000ff4d7435 */ /* 0x000fe200000001ff */
[----:B------:R-:W-:Y:S04]  /*2b20*/  WARPSYNC R79 ;  /* 0x0000004f00007348 */ /* 0x000fe80003800000 */
[----:B------:R0:W1:Y:S01]  /*2b30*/  SHFL.DOWN PT, R79, R82, R81, R80 ;  /* 0x08000051524f7389 */ /* 0x00006200000e0050 */
[----:B------:R-:W-:Y:S05]  /*2b40*/  RET.REL.NODEC R76 `(_ZN10layer_norm31ln_parallel_residual_bwd_kernelINS_13Kernel_traitsIf6__halfS2_S2_fjLj4096ELj1ELj1ELj8ELj16ENS_18Kernel_traits_baseILj4096EfS2_S2_S2_fjLj256EEEEELb1ELb1ELb0EEEvNS_9BwdParamsE) ;  /* 0xffffd4b04c007950 */ /* 0x000fea0003c3ffff */
.L_x_961:
        /* <DEDUP_REMOVED lines=11> */
.L_x_1831:


//--------------------- .text._ZN10layer_norm22ln_bwd_finalize_kernelINS_22Kernel_traits_finalizeILj4096Ef6__halfS2_S2_fjLb0ELj1024ELj4ENS_18Kernel_traits_baseILj4096EfS2_S2_S2_fjLj1024EEEEELb0ELb1EEEvNS_9BwdParamsE --------------------------
	.section	.text._ZN10layer_norm22ln_bwd_finalize_kernelINS_22Kernel_traits_finalizeILj4096Ef6__halfS2_S2_fjLb0ELj1024ELj4ENS_18Kernel_traits_baseILj4096EfS2_S2_S2_fjLj1024EEEEELb0ELb1EEEvNS_9BwdParamsE,"ax",@progbits
	.sectioninfo	@"SHI_REGISTERS=32"
	.align	128
        .global         _ZN10layer_norm22ln_bwd_finalize_kernelINS_22Kernel_traits_finalizeILj4096Ef6__halfS2_S2_fjLb0ELj1024ELj4ENS_18Kernel_traits_baseILj4096EfS2_S2_S2_fjLj1024EEEEELb0ELb1EEEvNS_9BwdParamsE
        .type           _ZN10layer_norm22ln_bwd_finalize_kernelINS_22Kernel_traits_finalizeILj4096Ef6__halfS2_S2_fjLb0ELj1024ELj4ENS_18Kernel_traits_baseILj4096EfS2_S2_S2_fjLj1024EEEEELb0ELb1EEEvNS_9BwdParamsE,@function
        .size           _ZN10layer_norm22ln_bwd_finalize_kernelINS_22Kernel_traits_finalizeILj4096Ef6__halfS2_S2_fjLb0ELj1024ELj4ENS_18Kernel_traits_baseILj4096EfS2_S2_S2_fjLj1024EEEEELb0ELb1EEEvNS_9BwdParamsE,(.L_x_1832 - _ZN10layer_norm22ln_bwd_finalize_kernelINS_22Kernel_traits_finalizeILj4096Ef6__halfS2_S2_fjLb0ELj1024ELj4ENS_18Kernel_traits_baseILj4096EfS2_S2_S2_fjLj1024EEEEELb0ELb1EEEvNS_9BwdParamsE)
        .other          _ZN10layer_norm22ln_bwd_finalize_kernelINS_22Kernel_traits_finalizeILj4096Ef6__halfS2_S2_fjLb0ELj1024ELj4ENS_18Kernel_traits_baseILj4096EfS2_S2_S2_fjLj1024EEEEELb0ELb1EEEvNS_9BwdParamsE,@"STO_CUDA_ENTRY STV_DEFAULT"
_ZN10layer_norm22ln_bwd_finalize_kernelINS_22Kernel_traits_finalizeILj4096Ef6__halfS2_S2_fjLb0ELj1024ELj4ENS_18Kernel_traits_baseILj4096EfS2_S2_S2_fjLj1024EEEEELb0ELb1EEEvNS_9BwdParamsE:
.text._ZN10layer_norm22ln_bwd_finalize_kernelINS_22Kernel_traits_finalizeILj4096Ef6__halfS2_S2_fjLb0ELj1024ELj4ENS_18Kernel_traits_baseILj4096EfS2_S2_S2_fjLj1024EEEEELb0ELb1EEEvNS_9BwdParamsE:
        /* <DEDUP_REMOVED lines=19> */
.L_x_972:
        /* <DEDUP_REMOVED lines=27> */
.L_x_966:
        /* <DEDUP_REMOVED lines=35> */
.L_x_965:
[----:B------:R-:W-:Y:S05]  /*0510*/  BSYNC B1 ;  /* 0x0000000000017941 */ /* 0x000fea0003800000 */
.L_x_964:
        /* <DEDUP_REMOVED lines=23> */
.L_x_968:
[----:B------:R-:W-:Y:S05]  /*0690*/  BSYNC B1 ;  /* 0x0000000000017941 */ /* 0x000fea0003800000 */
.L_x_967:
        /* <DEDUP_REMOVED lines=10> */
.L_x_963:
[----:B------:R-:W-:Y:S05]  /*0740*/  BSYNC B0 ;  /* 0x0000000000007941 */ /* 0x000fea0003800000 */
.L_x_962:
        /* <DEDUP_REMOVED lines=11> */
.L_x_973:
        /* <DEDUP_REMOVED lines=18> */
.L_x_974:
[----:B------:R-:W-:Y:S01]  /*0920*/  @!P1 SHF.R.U32.HI R2, RZ, 0x3, R0 ;  /* 0x00000003ff029819 */ /* 0x000fe20000011600 */
[----:B---3--:R-:W-:Y:S02]  /*0930*/  FADD.FTZ R5, R5, R10 ;  /* 0x0000000a05057221 */ /* 0x008fe40000010000 */
[----:B--2---:R-:W-:Y:S01]  /*0940*/  FADD.FTZ R7, R7, R4 ;  /* 0x0000000407077221 */ /* 0x004fe20000010000 */
[----:B------:R-:W-:-:S05]  /*0950*/  @!P1 LOP3.LUT R2, R2, 0x1ffffffc, RZ, 0xc0, !PT ;  /* 0x1ffffffc02029812 */ /* 0x000fca00078ec0ff */
[----:B------:R2:W-:Y:S04]  /*0960*/  @!P1 STS [R2+0x2000], R5 ;  /* 0x0020000502009388 */ /* 0x0005e80000000800 */
[----:B------:R2:W-:Y:S02]  /*0970*/  @!P1 STS [R2+0x2080], R7 ;  /* 0x0020800702009388 */ /* 0x0005e40000000800 */
.L_x_969:
        /* <DEDUP_REMOVED lines=14> */
.L_x_970:
[----:B------:R-:W-:Y:S01]  /*0a60*/  HFMA2.MMA R9, -RZ, RZ, 0, 5.9604644775390625e-08 ;  /* 0x00000001ff097435 */ /* 0x000fe200000001ff */
[----:B--2---:R-:W-:Y:S01]  /*0a70*/  IMAD.MOV.U32 R10, RZ, RZ, R4 ;  /* 0x000000ffff0a7224 */ /* 0x004fe200078e0004 */
[----:B------:R-:W-:Y:S01]  /*0a80*/  MOV R11, 0xffffffff ;  /* 0xffffffff000b7802 */ /* 0x000fe20000000f00 */
[----:B------:R-:W-:Y:S01]  /*0a90*/  IMAD.MOV.U32 R6, RZ, RZ, 0x1f ;  /* 0x0000001fff067424 */ /* 0x000fe200078e00ff */
[----:B------:R-:W-:-:S02]  /*0aa0*/  MOV R2, 0xac0 ;  /* 0x00000ac000027802 */ /* 0x000fc40000000f00 */
[----:B01----:R-:W-:Y:S05]  /*0ab0*/  CALL.REL.NOINC `($__internal_69_$__cuda_sm70_shflsync_bfly_p) ;  /* 0x000003c000007944 */ /* 0x003fea0003c00000 */
[----:B-1----:R-:W-:Y:S01]  /*0ac0*/  MOV R3, R6 ;  /* 0x0000000600037202 */ /* 0x002fe20000000f00 */
[----:B0-----:R-:W-:Y:S05]  /*0ad0*/  BRA `(.L_x_973) ;  /* 0xfffffd2000007947 */ /* 0x001fea000383ffff */
.L_x_971:
[----:B------:R-:W-:Y:S01]  /*0ae0*/  HFMA2.MMA R9, -RZ, RZ, 0, 1.1920928955078125e-07 ;  /* 0x00000002ff097435 */ /* 0x000fe200000001ff */
[----:B------:R-:W-:Y:S01]  /*0af0*/  IMAD.MOV.U32 R10, RZ, RZ, R13 ;  /* 0x000000ffff0a7224 */ /* 0x000fe200078e000d */
[----:B------:R-:W-:Y:S01]  /*0b00*/  MOV R6, 0x1f ;  /* 0x0000001f00067802 */ /* 0x000fe20000000f00 */
[----:B------:R-:W-:Y:S01]  /*0b10*/  IMAD.MOV.U32 R11, RZ, RZ, -0x1 ;  /* 0xffffffffff0b7424 */ /* 0x000fe200078e00ff */
[----:B------:R-:W-:-:S02]  /*0b20*/  MOV R2, 0xb40 ;  /* 0x00000b4000027802 */ /* 0x000fc40000000f00 */
[----:B012---:R-:W-:Y:S05]  /*0b30*/  CALL.REL.NOINC `($__internal_69_$__cuda_sm70_shflsync_bfly_p) ;  /* 0x0000034000007944 */ /* 0x007fea0003c00000 */
[----:B0-----:R-:W-:Y:S01]  /*0b40*/  HFMA2.MMA R9, -RZ, RZ, 0, 2.384185791015625e-07 ;  /* 0x00000004ff097435 */ /* 0x001fe200000001ff */
[----:B-1----:R-:W-:Y:S01]  /*0b50*/  FADD.FTZ R10, R13, R6 ;  /* 0x000000060d0a7221 */ /* 0x002fe20000010000 */
[----:B------:R-:W-:Y:S01]  /*0b60*/  MOV R6, 0x1f ;  /* 0x0000001f00067802 */ /* 0x000fe20000000f00 */
[----:B------:R-:W-:Y:S01]  /*0b70*/  IMAD.MOV.U32 R11, RZ, RZ, -0x1 ;  /* 0xffffffffff0b7424 */ /* 0x000fe200078e00ff */
[----:B------:R-:W-:-:S02]  /*0b80*/  MOV R2, 0xba0 ;  /* 0x00000ba000027802 */ /* 0x000fc40000000f00 */
[----:B------:R-:W-:Y:S05]  /*0b90*/  CALL.REL.NOINC `($__internal_69_$__cuda_sm70_shflsync_bfly_p) ;  /* 0x000002e000007944 */ /* 0x000fea0003c00000 */
[----:B0-----:R-:W-:Y:S01]  /*0ba0*/  HFMA2.MMA R9, -RZ, RZ, 0, 4.76837158203125e-07 ;  /* 0x00000008ff097435 */ /* 0x001fe200000001ff */
[----:B-1----:R-:W-:Y:S01]  /*0bb0*/  FADD.FTZ R10, R10, R6 ;  /* 0x000000060a0a7221 */ /* 0x002fe20000010000 */
[----:B------:R-:W-:Y:S01]  /*0bc0*/  MOV R6, 0x1f ;  /* 0x0000001f00067802 */ /* 0x000fe20000000f00 */
[----:B------:R-:W-:Y:S01]  /*0bd0*/  IMAD.MOV.U32 R11, RZ, RZ, -0x1 ;  /* 0xffffffffff0b7424 */ /* 0x000fe200078e00ff */
[----:B------:R-:W-:-:S02]  /*0be0*/  MOV R2, 0xc00 ;  /* 0x00000c0000027802 */ /* 0x000fc40000000f00 */
[----:B------:R-:W-:Y:S05]  /*0bf0*/  CALL.REL.NOINC `($__internal_69_$__cuda_sm70_shflsync_bfly_p) ;  /* 0x0000028000007944 */ /* 0x000fea0003c00000 */
[----:B-1----:R-:W-:Y:S01]  /*0c00*/  FADD.FTZ R4, R10, R6 ;  /* 0x000000060a047221 */ /* 0x002fe20000010000 */
[----:B0-----:R-:W-:Y:S01]  /*0c10*/  HFMA2.MMA R9, -RZ, RZ, 0, 9.5367431640625e-07 ;  /* 0x00000010ff097435 */ /* 0x001fe200000001ff */
[----:B------:R-:W-:Y:S01]  /*0c20*/  MOV R6, 0x1f ;  /* 0x0000001f00067802 */ /* 0x000fe20000000f00 */
[----:B------:R-:W-:Y:S01]  /*0c30*/  IMAD.MOV.U32 R11, RZ, RZ, -0x1 ;  /* 0xffffffffff0b7424 */ /* 0x000fe200078e00ff */
[----:B------:R-:W-:-:S02]  /*0c40*/  MOV R2, 0xc70 ;  /* 0x00000c7000027802 */ /* 0x000fc40000000f00 */
[----:B------:R-:W-:Y:S02]  /*0c50*/  MOV R10, R4 ;  /* 0x00000004000a7202 */ /* 0x000fe40000000f00 */
[----:B------:R-:W-:Y:S05]  /*0c60*/  CALL.REL.NOINC `($__internal_69_$__cuda_sm70_shflsync_bfly_p) ;  /* 0x0000021000007944 */ /* 0x000fea0003c00000 */
[----:B0-----:R-:W-:Y:S01]  /*0c70*/  HFMA2.MMA R9, -RZ, RZ, 0, 5.9604644775390625e-08 ;  /* 0x00000001ff097435 */ /* 0x001fe200000001ff */
[----:B-1----:R-:W-:Y:S01]  /*0c80*/  MOV R7, R6 ;  /* 0x0000000600077202 */ /* 0x002fe20000000f00 */
[----:B------:R-:W-:Y:S01]  /*0c90*/  IMAD.MOV.U32 R10, RZ, RZ, R5 ;  /* 0x000000ffff0a7224 */ /* 0x000fe200078e0005 */
[----:B------:R-:W-:Y:S01]  /*0ca0*/  MOV R6, 0x1f ;  /* 0x0000001f00067802 */ /* 0x000fe20000000f00 */
[----:B------:R-:W-:Y:S01]  /*0cb0*/  IMAD.MOV.U32 R11, RZ, RZ, -0x1 ;  /* 0xffffffffff0b7424 */ /* 0x000fe200078e00ff */
[----:B------:R-:W-:Y:S02]  /*0cc0*/  MOV R2, 0xce0 ;  /* 0x00000ce000027802 */ /* 0x000fe40000000f00 */
[----:B------:R-:W-:Y:S05]  /*0cd0*/  CALL.REL.NOINC `($__internal_69_$__cuda_sm70_shflsync_bfly_p) ;  /* 0x000001a000007944 */ /* 0x000fea0003c00000 */
[----:B0-----:R-:W-:Y:S01]  /*0ce0*/  HFMA2.MMA R9, -RZ, RZ, 0, 1.1920928955078125e-07 ;  /* 0x00000002ff097435 */ /* 0x001fe200000001ff */
[----:B-1----:R-:W-:Y:S01]  /*0cf0*/  FADD.FTZ R10, R5, R6 ;  /* 0x00000006050a7221 */ /* 0x002fe20000010000 */
[----:B------:R-:W-:Y:S01]  /*0d00*/  MOV R6, 0x1f ;  /* 0x0000001f00067802 */ /* 0x000fe20000000f00 */
[----:B------:R-:W-:Y:S01]  /*0d10*/  IMAD.MOV.U32 R11, RZ, RZ, -0x1 ;  /* 0xffffffffff0b7424 */ /* 0x000fe200078e00ff */
[----:B------:R-:W-:Y:S02]  /*0d20*/  MOV R2, 0xd40 ;  /* 0x00000d4000027802 */ /* 0x000fe40000000f00 */
[----:B------:R-:W-:Y:S05]  /*0d30*/  CALL.REL.NOINC `($__internal_69_$__cuda_sm70_shflsync_bfly_p) ;  /* 0x0000014000007944 */ /* 0x000fea0003c00000 */
        /* <DEDUP_REMOVED lines=12> */
[----:B0-----:R-:W-:Y:S01]  /*0e00*/  HFMA2.MMA R9, -RZ, RZ, 0, 9.5367431640625e-07 ;  /* 0x00000010ff097435 */ /* 0x001fe200000001ff */
[----:B-1----:R-:W-:Y:S01]  /*0e10*/  FADD.FTZ R10, R10, R6 ;  /* 0x000000060a0a7221 */ /* 0x002fe20000010000 */
[----:B------:R-:W-:Y:S01]  /*0e20*/  MOV R6, 0x1f ;  /* 0x0000001f00067802 */ /* 0x000fe20000000f00 */
[----:B------:R-:W-:Y:S01]  /*0e30*/  IMAD.MOV.U32 R11, RZ, RZ, -0x1 ;  /* 0xffffffffff0b7424 */ /* 0x000fe200078e00ff */
[----:B------:R-:W-:-:S02]  /*0e40*/  MOV R2, 0xe60 ;  /* 0x00000e6000027802 */ /* 0x000fc40000000f00 */
[----:B------:R-:W-:Y:S05]  /*0e50*/  CALL.REL.NOINC `($__internal_69_$__cuda_sm70_shflsync_bfly_p) ;  /* 0x0000002000007944 */ /* 0x000fea0003c00000 */
[----:B-1----:R-:W-:Y:S01]  /*0e60*/  MOV R5, R6 ;  /* 0x0000000600057202 */ /* 0x002fe20000000f00 */
[----:B0-----:R-:W-:Y:S05]  /*0e70*/  BRA `(.L_x_974) ;  /* 0xfffffaa000007947 */ /* 0x001fea000383ffff */
        .weak           $__internal_69_$__cuda_sm70_shflsync_bfly_p
        .type           $__internal_69_$__cuda_sm70_shflsync_bfly_p,@function
        .size           $__internal_69_$__cuda_sm70_shflsync_bfly_p,(.L_x_1832 - $__internal_69_$__cuda_sm70_shflsync_bfly_p)
$__internal_69_$__cuda_sm70_shflsync_bfly_p:
[----:B------:R-:W-:Y:S01]  /*0e80*/  HFMA2.MMA R3, -RZ, RZ, 0, 0 ;  /* 0x00000000ff037435 */ /* 0x000fe200000001ff */
[----:B------:R-:W-:Y:S04]  /*0e90*/  WARPSYNC R11 ;  /* 0x0000000b00007348 */ /* 0x000fe80003800000 */
[----:B------:R0:W1:Y:S01]  /*0ea0*/  SHFL.BFLY PT, R6, R10, R9, R6 ;  /* 0x0c0000090a067389 */ /* 0x00006200000e0006 */
[----:B------:R-:W-:Y:S05]  /*0eb0*/  RET.REL.NODEC R2 `(_ZN10layer_norm22ln_bwd_finalize_kernelINS_22Kernel_traits_finalizeILj4096Ef6__halfS2_S2_fjLb0ELj1024ELj4ENS_18Kernel_traits_baseILj4096EfS2_S2_S2_fjLj1024EEEEELb0ELb1EEEvNS_9BwdParamsE) ;  /* 0xfffff14002007950 */ /* 0x000fea0003c3ffff */
.L_x_975:
        /* <DEDUP_REMOVED lines=12> */
.L_x_1832:


//--------------------- .text._ZN10layer_norm40ln_parallel_residual_bwd_finalize_kernelINS_22Kernel_traits_finalizeILj4096Ef6__halfS2_S2_fjLb0ELj1024ELj4ENS_18Kernel_traits_baseILj4096EfS2_S2_S2_fjLj1024EEEEELb1EEEvNS_9BwdParamsE --------------------------
	.section	.text._ZN10layer_norm40ln_parallel_residual_bwd_finalize_kernelINS_22Kernel_traits_finalizeILj4096Ef6__halfS2_S2_fjLb0ELj1024ELj4ENS_18Kernel_traits_baseILj4096EfS2_S2_S2_fjLj1024EEEEELb1EEEvNS_9BwdParamsE,"ax",@progbits
	.sectioninfo	@"SHI_REGISTERS=32"
	.align	128
        .global         _ZN10layer_norm40ln_parallel_residual_bwd_finalize_kernelINS_22Kernel_traits_finalizeILj4096Ef6__halfS2_S2_fjLb0ELj1024ELj4ENS_18Kernel_traits_baseILj4096EfS2_S2_S2_fjLj1024EEEEELb1EEEvNS_9BwdParamsE
        .type           _ZN10layer_norm40ln_parallel_residual_bwd_finalize_kernelINS_22Kernel_traits_finalizeILj4096Ef6__halfS2_S2_fjLb0ELj1024ELj4ENS_18Kernel_traits_baseILj4096EfS2_S2_S2_fjLj1024EEEEELb1EEEvNS_9BwdParamsE,@function
        .size           _ZN10layer_norm40ln_parallel_residual_bwd_finalize_kernelINS_22Kernel_traits_finalizeILj4096Ef6__halfS2_S2_fjLb0ELj1024ELj4ENS_18Kernel_traits_baseILj4096EfS2_S2_S2_fjLj1024EEEEELb1EEEvNS_9BwdParamsE,(.L_x_1833 - _ZN10layer_norm40ln_parallel_residual_bwd_finalize_kernelINS_22Kernel_traits_finalizeILj4096Ef6__halfS2_S2_fjLb0ELj1024ELj4ENS_18Kernel_traits_baseILj4096EfS2_S2_S2_fjLj1024EEEEELb1EEEvNS_9BwdParamsE)
        .other          _ZN10layer_norm40ln_parallel_residual_bwd_finalize_kernelINS_22Kernel_traits_finalizeILj4096Ef6__halfS2_S2_fjLb0ELj1024ELj4ENS_18Kernel_traits_baseILj4096EfS2_S2_S2_fjLj1024EEEEELb1EEEvNS_9BwdParamsE,@"STO_CUDA_ENTRY STV_DEFAULT"
_ZN10layer_norm40ln_parallel_residual_bwd_finalize_kernelINS_22Kernel_traits_finalizeILj4096Ef6__halfS2_S2_fjLb0ELj1024ELj4ENS_18Kernel_traits_baseILj4096EfS2_S2_S2_fjLj1024EEEEELb1EEEvNS_9BwdParamsE:
.text._ZN10layer_norm40ln_parallel_residual_bwd_finalize_kernelINS_22Kernel_traits_finalizeILj4096Ef6__halfS2_S2_fjLb0ELj1024ELj4ENS_18Kernel_traits_baseILj4096EfS2_S2_S2_fjLj1024EEEEELb1EEEvNS_9BwdParamsE:
        /* <DEDUP_REMOVED lines=19> */
.L_x_989:
        /* <DEDUP_REMOVED lines=37> */
.L_x_980:
        /* <DEDUP_REMOVED lines=59> */
.L_x_979:
[----:B------:R-:W-:Y:S05]  /*0730*/  BSYNC B1 ;  /* 0x0000000000017941 */ /* 0x000fea0003800000 */
.L_x_978:
        /* <DEDUP_REMOVED lines=35> */
.L_x_982:
[----:B------:R-:W-:Y:S05]  /*0970*/  BSYNC B1 ;  /* 0x0000000000017941 */ /* 0x000fea0003800000 */
.L_x_981:
        /* <DEDUP_REMOVED lines=16> */
.L_x_977:
[----:B------:R-:W-:Y:S05]  /*0a80*/  BSYNC B0 ;  /* 0x0000000000007941 */ /* 0x000fea0003800000 */
.L_x_976:
        /* <DEDUP_REMOVED lines=14> */
.L_x_990:
        /* <DEDUP_REMOVED lines=36> */
.L_x_991:
        /* <DEDUP_REMOVED lines=11> */
.L_x_983:
        /* <DEDUP_REMOVED lines=19> */
.L_x_987:
[----:B------:R-:W-:Y:S05]  /*0f90*/  BSYNC B0 ;  /* 0x0000000000007941 */ /* 0x000fea0003800000 */
.L_x_986:
[C---:B------:R-:W-:Y:S02]  /*0fa0*/  ISETP.GT.U32.AND P1, PT, R4.reuse, -0x1001, PT ;  /* 0xffffefff0400780c */ /* 0x040fe40003f24070 */
[----:B------:R-:W-:-:S02]  /*0fb0*/  IADD3 R4, R4, 0x1000, RZ ;  /* 0x0000100004047810 */ /* 0x000fc40007ffe0ff */
[----:B------:R-:W-:-:S09]  /*0fc0*/  IADD3 R5, R5, 0x800, RZ ;  /* 0x0000080005057810 */ /* 0x000fd20007ffe0ff */
[----:B0-----:R-:W-:Y:S01]  /*0fd0*/  @!P1 CALL.REL.NOINC `(.L_x_988) ;  /* 0x0000001000009944 */ /* 0x001fe20003c00000 */
[----:B------:R-:W-:Y:S05]  /*0fe0*/  BRA `(.L_x_989) ;  /* 0xfffff14000007947 */ /* 0x000fea000383ffff */
.L_x_988:
[----:B------:R-:W-:Y:S05]  /*0ff0*/  EXIT ;  /* 0x000000000000794d */ /* 0x000fea0003800000 */
.L_x_984:
[----:B------:R-:W-:Y:S01]  /*1000*/  HFMA2.MMA R17, -RZ, RZ, 0, 1.847743988037109375e-06 ;  /* 0x0000001fff117435 */ /* 0x000fe200000001ff */
[----:B----4-:R-:W-:Y:S01]  /*1010*/  MOV R19, R12 ;  /* 0x0000000c00137202 */ /* 0x010fe20000000f00 */
[----:B------:R-:W-:Y:S01]  /*1020*/  IMAD.MOV.U32 R16, RZ, RZ, 0x1 ;  /* 0x00000001ff107424 */ /* 0x000fe200078e00ff */
[----:B------:R-:W-:Y:S02]  /*1030*/  MOV R14, 0xffffffff ;  /* 0xffffffff000e7802 */ /* 0x000fe40000000f00 */
[----:B------:R-:W-:Y:S02]  /*1040*/  MOV R8, 0x1060 ;  /* 0x0000106000087802 */ /* 0x000fe40000000f00 */
[----:B0123--:R-:W-:Y:S05]  /*1050*/  CALL.REL.NOINC `($__internal_70_$__cuda_sm70_shflsync_bfly_p) ;  /* 0x000007b000007944 */ /* 0x00ffea0003c00000 */
[----:B01----:R-:W-:Y:S05]  /*1060*/  BRA `(.L_x_990) ;  /* 0xfffffb0000007947 */ /* 0x003fea000383ffff */
.L_x_985:
[----:B------:R-:W-:Y:S01]  /*1070*/  HFMA2.MMA R17, -RZ, RZ, 0, 1.847743988037109375e-06 ;  /* 0x0000001fff117435 */ /* 0x000fe200000001ff */
[----:B------:R-:W-:Y:S01]  /*1080*/  MOV R19, R12 ;  /* 0x0000000c00137202 */ /* 0x000fe20000000f00 */
[----:B------:R-:W-:Y:S01]  /*1090*/  IMAD.MOV.U32 R16, RZ, RZ, 0x2 ;  /* 0x00000002ff107424 */ /* 0x000fe200078e00ff */
[----:B------:R-:W-:Y:S02]  /*10a0*/  MOV R14, 0xffffffff ;  /* 0xffffffff000e7802 */ /* 0x000fe40000000f00 */
[----:B------:R-:W-:-:S02]  /*10b0*/  MOV R8, 0x10d0 ;  /* 0x000010d000087802 */ /* 0x000fc40000000f00 */
[----:B-123--:R-:W-:Y:S05]  /*10c0*/  CALL.REL.NOINC `($__internal_70_$__cuda_sm70_shflsync_bfly_p) ;  /* 0x0000074000007944 */ /* 0x00efea0003c00000 */
[----:B0-----:R-:W-:Y:S01]  /*10d0*/  HFMA2.MMA R16, -RZ, RZ, 0, 2.384185791015625e-07 ;  /* 0x00000004ff107435 */ /* 0x001fe200000001ff */
[----:B-1----:R-:W-:Y:S01]  /*10e0*/  FADD.FTZ R19, R12, R14 ;  /* 0x0000000e0c137221 */ /* 0x002fe20000010000 */
[----:B------:R-:W-:Y:S01]  /*10f0*/  MOV R14, 0xffffffff ;  /* 0xffffffff000e7802 */ /* 0x000fe20000000f00 */
[----:B------:R-:W-:Y:S01]  /*1100*/  IMAD.MOV.U32 R17, RZ, RZ, 0x1f ;  /* 0x0000001fff117424 */ /* 0x000fe200078e00ff */
[----:B------:R-:W-:-:S02]  /*1110*/  MOV R8, 0x1130 ;  /* 0x0000113000087802 */ /* 0x000fc40000000f00 */
[----:B------:R-:W-:Y:S05]  /*1120*/  CALL.REL.NOINC `($__internal_70_$__cuda_sm70_shflsync_bfly_p) ;  /* 0x000006e000007944 */ /* 0x000fea0003c00000 */
[----:B0-----:R-:W-:Y:S01]  /*1130*/  HFMA2.MMA R16, -RZ, RZ, 0, 4.76837158203125e-07 ;  /* 0x00000008ff107435 */ /* 0x001fe200000001ff */
[----:B-1----:R-:W-:Y:S01]  /*1140*/  FADD.FTZ R19, R19, R14 ;  /* 0x0000000e13137221 */ /* 0x002fe20000010000 */
[----:B------:R-:W-:Y:S01]  /*1150*/  MOV R17, 0x1f ;  /* 0x0000001f00117802 */ /* 0x000fe20000000f00 */
[----:B------:R-:W-:Y:S01]  /*1160*/  IMAD.MOV.U32 R14, RZ, RZ, -0x1 ;  /* 0xffffffffff0e7424 */ /* 0x000fe200078e00ff */
[----:B------:R-:W-:-:S02]  /*1170*/  MOV R8, 0x1190 ;  /* 0x0000119000087802 */ /* 0x000fc40000000f00 */
[----:B------:R-:W-:Y:S05]  /*1180*/  CALL.REL.NOINC `($__internal_70_$__cuda_sm70_shflsync_bfly_p) ;  /* 0x0000068000007944 */ /* 0x000fea0003c00000 */
[----:B-1----:R-:W-:Y:S01]  /*1190*/  FADD.FTZ R12, R19, R14 ;  /* 0x0000000e130c7221 */ /* 0x002fe20000010000 */
[----:B0-----:R-:W-:Y:S01]  /*11a0*/  HFMA2.MMA R16, -RZ, RZ, 0, 9.5367431640625e-07 ;  /* 0x00000010ff107435 */ /* 0x001fe200000001ff */
[----:B------:R-:W-:-:S02]  /*11b0*/  MOV R17, 0x1f ;  /* 0x0000001f00117802 */ /* 0x000fc40000000f00 */
[----:B------:R-:W-:Y:S01]  /*11c0*/  MOV R14, 0xffffffff ;  /* 0xffffffff000e7802 */ /* 0x000fe20000000f00 */
[----:B------:R-:W-:Y:S01]  /*11d0*/  IMAD.MOV.U32 R19, RZ, RZ, R12 ;  /* 0x000000ffff137224 */ /* 0x000fe200078e000c */
[----:B------:R-:W-:Y:S02]  /*11e0*/  MOV R8, 0x1200 ;  /* 0x0000120000087802 */ /* 0x000fe40000000f00 */
[----:B------:R-:W-:Y:S05]  /*11f0*/  CALL.REL.NOINC `($__internal_70_$__cuda_sm70_shflsync_bfly_p) ;  /* 0x0000061000007944 */ /* 0x000fea0003c00000 */
[----:B0-----:R-:W-:Y:S01]  /*1200*/  HFMA2.MMA R16, -RZ, RZ, 0, 5.9604644775390625e-08 ;  /* 0x00000001ff107435 */ /* 0x001fe200000001ff */
[----:B-1----:R-:W-:Y:S01]  /*1210*/  MOV R15, R14 ;  /* 0x0000000e000f7202 */ /* 0x002fe20000000f00 */
[----:B------:R-:W-:Y:S01]  /*1220*/  IMAD.MOV.U32 R17, RZ, RZ, 0x1f ;  /* 0x0000001fff117424 */ /* 0x000fe200078e00ff */
[----:B------:R-:W-:Y:S02]  /*1230*/  MOV R19, R13 ;  /* 0x0000000d00137202 */ /* 0x000fe40000000f00 */
[----:B------:R-:W-:Y:S02]  /*1240*/  MOV R14, 0xffffffff ;  /* 0xffffffff000e7802 */ /* 0x000fe40000000f00 */
[----:B------:R-:W-:Y:S02]  /*1250*/  MOV R8, 0x1270 ;  /* 0x0000127000087802 */ /* 0x000fe40000000f00 */
[----:B------:R-:W-:Y:S05]  /*1260*/  CALL.REL.NOINC `($__internal_70_$__cuda_sm70_shflsync_bfly_p) ;  /* 0x000005a000007944 */ /* 0x000fea0003c00000 */
[----:B0-----:R-:W-:Y:S01]  /*1270*/  HFMA2.MMA R16, -RZ, RZ, 0, 1.1920928955078125e-07 ;  /* 0x00000002ff107435 */ /* 0x001fe200000001ff */
[----:B-1----:R-:W-:Y:S01]  /*1280*/  FADD.FTZ R19, R13, R14 ;  /* 0x0000000e0d137221 */ /* 0x002fe20000010000 */
[----:B------:R-:W-:Y:S01]  /*1290*/  MOV R17, 0x1f ;  /* 0x0000001f00117802 */ /* 0x000fe20000000f00 */
[----:B------:R-:W-:Y:S01]  /*12a0*/  IMAD.MOV.U32 R14, RZ, RZ, -0x1 ;  /* 0xffffffffff0e7424 */ /* 0x000fe200078e00ff */
[----:B------:R-:W-:-:S02]  /*12b0*/  MOV R8, 0x12d0 ;  /* 0x000012d000087802 */ /* 0x000fc40000000f00 */
[----:B------:R-:W-:Y:S05]  /*12c0*/  CALL.REL.NOINC `($__internal_70_$__cuda_sm70_shflsync_bfly_p) ;  /* 0x0000054000007944 */ /* 0x000fea0003c00000 */
[----:B0-----:R-:W-:Y:S01]  /*12d0*/  HFMA2.MMA R16, -RZ, RZ, 0, 2.384185791015625e-07 ;  /* 0x00000004ff107435 */ /* 0x001fe200000001ff */
[----:B-1----:R-:W-:Y:S01]  /*12e0*/  FADD.FTZ R19, R19, R14 ;  /* 0x0000000e13137221 */ /* 0x002fe20000010000 */
[----:B------:R-:W-:-:S02]  /*12f0*/  MOV R17, 0x1f ;  /* 0x0000001f00117802 */ /* 0x000fc40000000f00 */
[----:B------:R-:W-:Y:S02]  /*1300*/  MOV R14, 0xffffffff ;  /* 0xffffffff000e7802 */ /* 0x000fe40000000f00 */
[----:B------:R-:W-:Y:S02]  /*1310*/  MOV R8, 0x1330 ;  /* 0x0000133000087802 */ /* 0x000fe40000000f00 */
[----:B------:R-:W-:Y:S05]  /*1320*/  CALL.REL.NOINC `($__internal_70_$__cuda_sm70_shflsync_bfly_p) ;  /* 0x000004e000007944 */ /* 0x000fea0003c00000 */
[----:B0-----:R-:W-:Y:S01]  /*1330*/  HFMA2.MMA R17, -RZ, RZ, 0, 1.847743988037109375e-06 ;  /* 0x0000001fff117435 */ /* 0x001fe200000001ff */
[----:B-1----:R-:W-:Y:S01]  /*1340*/  FADD.FTZ R19, R19, R14 ;  /* 0x0000000e13137221 */ /* 0x002fe20000010000 */
[----:B------:R-:W-:Y:S01]  /*1350*/  MOV R14, 0xffffffff ;  /* 0xffffffff000e7802 */ /* 0x000fe20000000f00 */
[----:B------:R-:W-:Y:S01]  /*1360*/  IMAD.MOV.U32 R16, RZ, RZ, 0x8 ;  /* 0x00000008ff107424 */ /* 0x000fe200078e00ff */
[----:B------:R-:W-:Y:S02]  /*1370*/  MOV R8, 0x1390 ;  /* 0x0000139000087802 */ /* 0x000fe40000000f00 */
[----:B------:R-:W-:Y:S05]  /*1380*/  CALL.REL.NOINC `($__internal_70_$__cuda_sm70_shflsync_bfly_p) ;  /* 0x0000048000007944 */ /* 0x000fea0003c00000 */
[----:B-1----:R-:W-:Y:S01]  /*1390*/  FADD.FTZ R13, R19, R14 ;  /* 0x0000000e130d7221 */ /* 0x002fe20000010000 */
[----:B0-----:R-:W-:Y:S01]  /*13a0*/  HFMA2.MMA R16, -RZ, RZ, 0, 9.5367431640625e-07 ;  /* 0x00000010ff107435 */ /* 0x001fe200000001ff */
[----:B------:R-:W-:Y:S01]  /*13b0*/  IMAD.MOV.U32 R17, RZ, RZ, 0x1f ;  /* 0x0000001fff117424 */ /* 0x000fe200078e00ff */
[----:B------:R-:W-:Y:S02]  /*13c0*/  MOV R14, 0xffffffff ;  /* 0xffffffff000e7802 */ /* 0x000fe40000000f00 */
[----:B------:R-:W-:-:S02]  /*13d0*/  MOV R19, R13 ;  /* 0x0000000d00137202 */ /* 0x000fc40000000f00 */
[----:B------:R-:W-:Y:S02]  /*13e0*/  MOV R8, 0x1400 ;  /* 0x0000140000087802 */ /* 0x000fe40000000f00 */
[----:B------:R-:W-:Y:S05]  /*13f0*/  CALL.REL.NOINC `($__internal_70_$__cuda_sm70_shflsync_bfly_p) ;  /* 0x0000041000007944 */ /* 0x000fea0003c00000 */
[----:B0-----:R-:W-:Y:S01]  /*1400*/  HFMA2.MMA R17, -RZ, RZ, 0, 1.847743988037109375e-06 ;  /* 0x0000001fff117435 */ /* 0x001fe200000001ff */
        /* <DEDUP_REMOVED lines=18> */
[----:B0-----:R-:W-:Y:S01]  /*1530*/  HFMA2.MMA R16, -RZ, RZ, 0, 4.76837158203125e-07 ;  /* 0x00000008ff107435 */ /* 0x001fe200000001ff */
[----:B-1----:R-:W-:Y:S01]  /*1540*/  FADD.FTZ R19, R19, R14 ;  /* 0x0000000e13137221 */ /* 0x002fe20000010000 */
[----:B------:R-:W-:Y:S01]  /*1550*/  MOV R14, 0xffffffff ;  /* 0xffffffff000e7802 */ /* 0x000fe20000000f00 */
[----:B------:R-:W-:Y:S01]  /*1560*/  IMAD.MOV.U32 R17, RZ, RZ, 0x1f ;  /* 0x0000001fff117424 */ /* 0x000fe200078e00ff */
[----:B------:R-:W-:Y:S02]  /*1570*/  MOV R8, 0x1590 ;  /* 0x0000159000087802 */ /* 0x000fe40000000f00 */
[----:B------:R-:W-:Y:S05]  /*1580*/  CALL.REL.NOINC `($__internal_70_$__cuda_sm70_shflsync_bfly_p) ;  /* 0x0000028000007944 */ /* 0x000fea0003c00000 */
[----:B-1----:R-:W-:Y:S01]  /*1590*/  FADD.FTZ R11, R19, R14 ;  /* 0x0000000e130b7221 */ /* 0x002fe20000010000 */
[----:B0-----:R-:W-:Y:S01]  /*15a0*/  HFMA2.MMA R16, -RZ, RZ, 0, 9.5367431640625e-07 ;  /* 0x00000010ff107435 */ /* 0x001fe200000001ff */
[----:B------:R-:W-:Y:S02]  /*15b0*/  MOV R17, 0x1f ;  /* 0x0000001f00117802 */ /* 0x000fe40000000f00 */
[----:B------:R-:W-:Y:S01]  /*15c0*/  MOV R14, 0xffffffff ;  /* 0xffffffff000e7802 */ /* 0x000fe20000000f00 */
[----:B------:R-:W-:Y:S01]  /*15d0*/  IMAD.MOV.U32 R19, RZ, RZ, R11 ;  /* 0x000000ffff137224 */ /* 0x000fe200078e000b */
[----:B------:R-:W-:-:S02]  /*15e0*/  MOV R8, 0x1600 ;  /* 0x0000160000087802 */ /* 0x000fc40000000f00 */
[----:B------:R-:W-:Y:S05]  /*15f0*/  CALL.REL.NOINC `($__internal_70_$__cuda_sm70_shflsync_bfly_p) ;  /* 0x0000021000007944 */ /* 0x000fea0003c00000 */
[----:B0-----:R-:W-:Y:S01]  /*1600*/  HFMA2.MMA R16, -RZ, RZ, 0, 5.9604644775390625e-08 ;  /* 0x00000001ff107435 */ /* 0x001fe200000001ff */
[----:B-1----:R-:W-:Y:S01]  /*1610*/  MOV R20, R14 ;  /* 0x0000000e00147202 */ /* 0x002fe20000000f00 */
[----:B------:R-:W-:Y:S01]  /*1620*/  IMAD.MOV.U32 R14, RZ, RZ, -0x1 ;  /* 0xffffffffff0e7424 */ /* 0x000fe200078e00ff */
[----:B------:R-:W-:-:S02]  /*1630*/  MOV R19, R10 ;  /* 0x0000000a00137202 */ /* 0x000fc40000000f00 */
[----:B------:R-:W-:Y:S02]  /*1640*/  MOV R17, 0x1f ;  /* 0x0000001f00117802 */ /* 0x000fe40000000f00 */
[----:B------:R-:W-:Y:S02]  /*1650*/  MOV R8, 0x1670 ;  /* 0x0000167000087802 */ /* 0x000fe40000000f00 */
[----:B------:R-:W-:Y:S05]  /*1660*/  CALL.REL.NOINC `($__internal_70_$__cuda_sm70_shflsync_bfly_p) ;  /* 0x000001a000007944 */ /* 0x000fea0003c00000 */
[----:B0-----:R-:W-:Y:S01]  /*1670*/  HFMA2.MMA R16, -RZ, RZ, 0, 1.1920928955078125e-07 ;  /* 0x00000002ff107435 */ /* 0x001fe200000001ff */
[----:B-1----:R-:W-:Y:S01]  /*1680*/  FADD.FTZ R19, R10, R14 ;  /* 0x0000000e0a137221 */ /* 0x002fe20000010000 */
[----:B------:R-:W-:Y:S02]  /*1690*/  MOV R17, 0x1f ;  /* 0x0000001f00117802 */ /* 0x000fe40000000f00 */
[----:B------:R-:W-:Y:S02]  /*16a0*/  MOV R14, 0xffffffff ;  /* 0xffffffff000e7802 */ /* 0x000fe40000000f00 */
[----:B------:R-:W-:Y:S02]  /*16b0*/  MOV R8, 0x16d0 ;  /* 0x000016d000087802 */ /* 0x000fe40000000f00 */
[----:B------:R-:W-:Y:S05]  /*16c0*/  CALL.REL.NOINC `($__internal_70_$__cuda_sm70_shflsync_bfly_p) ;  /* 0x0000014000007944 */ /* 0x000fea0003c00000 */
        /* <DEDUP_REMOVED lines=18> */
[----:B-1----:R-:W-:Y:S01]  /*17f0*/  MOV R8, R14 ;  /* 0x0000000e00087202 */ /* 0x002fe20000000f00 */
[----:B0-----:R-:W-:Y:S05]  /*1800*/  BRA `(.L_x_991) ;  /* 0xfffff5a000007947 */ /* 0x001fea000383ffff */
        .weak           $__internal_70_$__cuda_sm70_shflsync_bfly_p
        .type           $__internal_70_$__cuda_sm70_shflsync_bfly_p,@function
        .size           $__internal_70_$__cuda_sm70_shflsync_bfly_p,(.L_x_1833 - $__internal_70_$__cuda_sm70_shflsync_bfly_p)
$__internal_70_$__cuda_sm70_shflsync_bfly_p:
[----:B------:R-:W-:Y:S01]  /*1810*/  HFMA2.MMA R9, -RZ, RZ, 0, 0 ;  /* 0x00000000ff097435 */ /* 0x000fe200000001ff */
[----:B------:R-:W-:Y:S04]  /*1820*/  WARPSYNC R14 ;  /* 0x0000000e00007348 */ /* 0x000fe80003800000 */
[----:B------:R0:W1:Y:S01]  /*1830*/  SHFL.BFLY PT, R14, R19, R16, R17 ;  /* 0x0c000010130e7389 */ /* 0x00006200000e0011 */
[----:B------:R-:W-:Y:S05]  /*1840*/  RET.REL.NODEC R8 `(_ZN10layer_norm40ln_parallel_residual_bwd_finalize_kernelINS_22Kernel_traits_finalizeILj4096Ef6__halfS2_S2_fjLb0ELj1024ELj4ENS_18Kernel_traits_baseILj4096EfS2_S2_S2_fjLj1024EEEEELb1EEEvNS_9BwdParamsE) ;  /* 0xffffe7b008007950 */ /* 0x000fea0003c3ffff */
.L_x_992:
        /* <DEDUP_REMOVED lines=11> */
.L_x_1833:


//--------------------- .text._ZN10layer_norm31ln_parallel_residual_bwd_kernelINS_13Kernel_traitsIf6__halfS2_S2_fjLj4096ELj1ELj1ELj8ELj16ENS_18Kernel_traits_baseILj4096EfS2_S2_S2_fjLj256EEEEELb1ELb1ELb1EEEvNS_9BwdParamsE --------------------------
	.section	.text._ZN10layer_norm31ln_parallel_residual_bwd_kernelINS_13Kernel_traitsIf6__halfS2_S2_fjLj4096ELj1ELj1ELj8ELj16ENS_18Kernel_traits_baseILj4096EfS2_S2_S2_fjLj256EEEEELb1ELb1ELb1EEEvNS_9BwdParamsE,"ax",@progbits
	.sectioninfo	@"SHI_REGISTERS=128"
	.align	128
        .global         _ZN10layer_norm31ln_parallel_residual_bwd_kernelINS_13Kernel_traitsIf6__halfS2_S2_fjLj4096ELj1ELj1ELj8ELj16ENS_18Kernel_traits_baseILj4096EfS2_S2_S2_fjLj256EEEEELb1ELb1ELb1EEEvNS_9BwdParamsE
        .type           _ZN10layer_norm31ln_parallel_residual_bwd_kernelINS_13Kernel_traitsIf6__halfS2_S2_fjLj4096ELj1ELj1ELj8ELj16ENS_18Kernel_traits_baseILj4096EfS2_S2_S2_fjLj256EEEEELb1ELb1ELb1EEEvNS_9BwdParamsE,@function
        .size           _ZN10layer_norm31ln_parallel_residual_bwd_kernelINS_13Kernel_traitsIf6__halfS2_S2_fjLj4096ELj1ELj1ELj8ELj16ENS_18Kernel_traits_baseILj4096EfS2_S2_S2_fjLj256EEEEELb1ELb1ELb1EEEvNS_9BwdParamsE,(.L_x_1834 - _ZN10layer_norm31ln_parallel_residual_bwd_kernelINS_13Kernel_traitsIf6__halfS2_S2_fjLj4096ELj1ELj1ELj8ELj16ENS_18Kernel_traits_baseILj4096EfS2_S2_S2_fjLj256EEEEELb1ELb1ELb1EEEvNS_9BwdParamsE)
        .other          _ZN10layer_norm31ln_parallel_residual_bwd_kernelINS_13Kernel_traitsIf6__halfS2_S2_fjLj4096ELj1ELj1ELj8ELj16ENS_18Kernel_traits_baseILj4096EfS2_S2_S2_fjLj256EEEEELb1ELb1ELb1EEEvNS_9BwdParamsE,@"STO_CUDA_ENTRY STV_DEFAULT"
_ZN10layer_norm31ln_parallel_residual_bwd_kernelINS_13Kernel_traitsIf6__halfS2_S2_fjLj4096ELj1ELj1ELj8ELj16ENS_18Kernel_traits_baseILj4096EfS2_S2_S2_fjLj256EEEEELb1ELb1ELb1EEEvNS_9BwdParamsE:
.text._ZN10layer_norm31ln_parallel_residual_bwd_kernelINS_13Kernel_traitsIf6__halfS2_S2_fjLj4096ELj1ELj1ELj8ELj16ENS_18Kernel_traits_baseILj4096EfS2_S2_S2_fjLj256EEEEELb1ELb1ELb1EEEvNS_9BwdParamsE:
        /* <DEDUP_REMOVED lines=25> */
.L_x_993:
[----:B------:R-:W-:Y:S02]  /*0190*/  HFMA2.MMA R2, -RZ, RZ, 0, 1.9073486328125e-06 ;  /* 0x00000020ff027435 */ /* 0x000fe400000001ff */
[----:B------:R-:W-:-:S02]  /*01a0*/  HFMA2.MMA R72, -RZ, RZ, 0, 0 ;  /* 0x00000000ff487435 */ /* 0x000fc400000001ff */
[----:B------:R-:W-:-:S06]  /*01b0*/  HFMA2.MMA R0, -RZ, RZ, 0, 0 ;  /* 0x00000000ff007435 */ /* 0x000fcc00000001ff */
[----:B------:R-:W-:Y:S01]  /*01c0*/  IMAD.WIDE.U32 R2, R73, R2, c[0x0][0x1b0] ;  /* 0x00006c0049027625 */ /* 0x000fe200078e0002 */
[----:B------:R-:W-:Y:S01]  /*01d0*/  MOV R119, 0x1 ;  /* 0x0000000100777802 */ /* 0x000fe20000000f00 */
        /* <DEDUP_REMOVED lines=18> */
[----:B------:R-:W-:Y:S01]  /*0300*/  MOV R88, RZ ;  /* 0x000000ff00587202 */ /* 0x000fe20000000f00 */
[----:B0-----:R-:W-:-:S02]  /*0310*/  CS2R R2, SRZ ;  /* 0x0000000000027805 */ /* 0x001fc4000001ff00 */
.L_x_998:
        /* <DEDUP_REMOVED lines=188> */
.L_x_999:
        /* <DEDUP_REMOVED lines=18> */
.L_x_1000:
        /* <DEDUP_REMOVED lines=196> */
[----:B------:R-:W-:Y:S02]  /*1c40*/  F2FP.PACK_AB R54, R52, R65 ;  /* 0x000000413436723e */ /* 0x000fe400000000ff */
[----:B------:R-:W-:-:S02]  /*1c50*/  LOP3.LUT P5, RZ, R120, 0xff000000, RZ, 0xc0, !PT ;  /* 0xff00000078ff7812 */ /* 0x000fc400078ac0ff */
[----:B------:R-:W-:Y:S01]  /*1c60*/  F2FP.PACK_AB R52, R57, R56 ;  /* 0x000000383934723e */ /* 0x000fe200000000ff */
[CC--:B------:R-:W-:Y:S01]  /*1c70*/  @P0 IMAD.WIDE.U32 R56, R87.reuse, R66.reuse, c[0x0][0x258] ;  /* 0x0000960057380625 */ /* 0x0c0fe200078e0042 */
        /* <DEDUP_REMOVED lines=27> */
[----:B------:R-:W-:Y:S02]  /*1e30*/  FSEL R57, R114, RZ, P5 ;  /* 0x000000ff72397208 */ /* 0x000fe40002800000 */
[----:B------:R-:W-:-:S02]  /*1e40*/  @P1 F2FP.PACK_AB R99, RZ, R99 ;  /* 0x00000063ff63123e */ /* 0x000fc400000000ff */
[----:B------:R-:W-:Y:S02]  /*1e50*/  @P1 F2FP.PACK_AB R112, RZ, R112 ;  /* 0x00000070ff70123e */ /* 0x000fe400000000ff */
[----:B------:R-:W-:Y:S02]  /*1e60*/  @P1 PRMT R48, R62, 0x7610, R48 ;  /* 0x000076103e301816 */ /* 0x000fe40000000030 */
[----:B------:R-:W-:Y:S02]  /*1e70*/  @P1 PRMT R49, R64, 0x7610, R49 ;  /* 0x0000761040311816 */ /* 0x000fe40000000031 */
[----:B------:R-:W-:Y:S02]  /*1e80*/  @P1 PRMT R50, R63, 0x7610, R50 ;  /* 0x000076103f321816 */ /* 0x000fe40000000032 */
[----:B------:R-:W-:Y:S02]  /*1e90*/  @P1 PRMT R51, R111, 0x7610, R51 ;  /* 0x000076106f331816 */ /* 0x000fe40000000033 */
[----:B------:R-:W-:-:S02]  /*1ea0*/  @P0 PRMT R44, R105, 0x7610, R44 ;  /* 0x00007610692c0816 */ /* 0x000fc4000000002c */
[----:B------:R-:W-:Y:S02]  /*1eb0*/  @P0 F2FP.PACK_AB R107, RZ, R107 ;  /* 0x0000006bff6b023e */ /* 0x000fe400000000ff */
[----:B------:R-:W-:Y:S02]  /*1ec0*/  @P0 F2FP.PACK_AB R109, RZ, R109 ;  /* 0x0000006dff6d023e */ /* 0x000fe400000000ff */
[----:B------:R-:W-:Y:S02]  /*1ed0*/  @P0 PRMT R45, R106, 0x7610, R45 ;  /* 0x000076106a2d0816 */ /* 0x000fe4000000002d */
[----:B------:R-:W-:Y:S02]  /*1ee0*/  @P0 PRMT R46, R108, 0x7610, R46 ;  /* 0x000076106c2e0816 */ /* 0x000fe4000000002e */
[----:B------:R-:W-:Y:S02]  /*1ef0*/  @P0 PRMT R47, R110, 0x7610, R47 ;  /* 0x000076106e2f0816 */ /* 0x000fe4000000002f */
[----:B------:R-:W-:-:S02]  /*1f00*/  F2FP.PACK_AB R55, R52, R113 ;  /* 0x000000713437723e */ /* 0x000fc400000000ff */
[----:B------:R-:W-:Y:S01]  /*1f10*/  F2FP.PACK_AB R52, R57, R100 ;  /* 0x000000643934723e */ /* 0x000fe200000000ff */
        /* <DEDUP_REMOVED lines=11> */
[C---:B------:R-:W-:Y:S02]  /*1fd0*/  @P1 LOP3.LUT P5, RZ, R76.reuse, 0xff0000, RZ, 0xc0, !PT ;  /* 0x00ff00004cff1812 */ /* 0x040fe400078ac0ff */
[C---:B------:R-:W-:Y:S01]  /*1fe0*/  @P1 LOP3.LUT P6, RZ, R76.reuse, 0xff000000, RZ, 0xc0, !PT ;  /* 0xff0000004cff1812 */ /* 0x040fe200078cc0ff */
[----:B------:R1:W-:Y:S01]  /*1ff0*/  @P0 STG.E.128 [R58.64], R44 ;  /* 0x0000002c3a000986 */ /* 0x0003e2000c101d04 */
        /* <DEDUP_REMOVED lines=11> */
[----:B------:R-:W-:Y:S02]  /*20b0*/  @P1 F2FP.PACK_AB R93, RZ, R93 ;  /* 0x0000005dff5d123e */ /* 0x000fe400000000ff */
[----:B------:R-:W-:Y:S02]  /*20c0*/  @P1 F2FP.PACK_AB R94, RZ, R94 ;  /* 0x0000005eff5e123e */ /* 0x000fe400000000ff */
[----:B------:R-:W-:Y:S02]  /*20d0*/  @P1 FSEL R97, R97, RZ, P2 ;  /* 0x000000ff61611208 */ /* 0x000fe40001000000 */
[----:B------:R-:W-:-:S02]  /*20e0*/  @P1 FSEL R90, R90, RZ, P6 ;  /* 0x000000ff5a5a1208 */ /* 0x000fc40003000000 */
[----:B------:R-:W-:Y:S02]  /*20f0*/  @P1 F2FP.PACK_AB R96, RZ, R96 ;  /* 0x00000060ff60123e */ /* 0x000fe400000000ff */
[----:B------:R-:W-:Y:S02]  /*2100*/  @P1 F2FP.PACK_AB R98, RZ, R98 ;  /* 0x00000062ff62123e */ /* 0x000fe400000000ff */
[----:B------:R-:W-:Y:S02]  /*2110*/  IADD3 R61, R87, 0x100, RZ ;  /* 0x00000100573d7810 */ /* 0x000fe40007ffe0ff */
[----:B------:R-:W-:Y:S02]  /*2120*/  @P1 F2FP.PACK_AB R56, RZ, R56 ;  /* 0x00000038ff38123e */ /* 0x000fe400000000ff */
[----:B------:R-:W-:Y:S01]  /*2130*/  @P1 F2FP.PACK_AB R95, RZ, R95 ;  /* 0x0000005fff5f123e */ /* 0x000fe200000000ff */
[----:B------:R-:W-:Y:S01]  /*2140*/  IMAD.WIDE.U32 R60, R66, R61, c[0x0][0x248] ;  /* 0x00009200423c7625 */ /* 0x000fe200078e003d */
[----:B------:R-:W-:-:S02]  /*2150*/  @P1 F2FP.PACK_AB R97, RZ, R97 ;  /* 0x00000061ff61123e */ /* 0x000fc400000000ff */
[----:B------:R-:W-:Y:S01]  /*2160*/  @P1 F2FP.PACK_AB R90, RZ, R90 ;  /* 0x0000005aff5a123e */ /* 0x000fe200000000ff */
[----:B------:R-:W-:Y:S01]  /*2170*/  @P1 IMAD.WIDE.U32 R66, R86, R66, c[0x0][0x250] ;  /* 0x0000940056421625 */ /* 0x000fe200078e0042 */
[----:B------:R-:W-:Y:S02]  /*2180*/  @P1 PRMT R48, R93, 0x7610, R48 ;  /* 0x000076105d301816 */ /* 0x000fe40000000030 */
[----:B------:R-:W-:Y:S02]  /*2190*/  @P1 PRMT R49, R94, 0x7610, R49 ;  /* 0x000076105e311816 */ /* 0x000fe40000000031 */
[----:B------:R-:W-:Y:S02]  /*21a0*/  @P1 PRMT R50, R96, 0x7610, R50 ;  /* 0x0000761060321816 */ /* 0x000fe40000000032 */
[----:B------:R-:W-:Y:S02]  /*21b0*/  @P1 PRMT R51, R98, 0x7610, R51 ;  /* 0x0000761062331816 */ /* 0x000fe40000000033 */
[----:B------:R-:W-:-:S02]  /*21c0*/  F2FP.PACK_AB R54, R103, R104 ;  /* 0x000000686736723e */ /* 0x000fc400000000ff */
[----:B------:R-:W-:Y:S02]  /*21d0*/  F2FP.PACK_AB R53, R101, R102 ;  /* 0x000000666535723e */ /* 0x000fe400000000ff */
[----:B------:R-:W-:Y:S02]  /*21e0*/  @P1 PRMT R48, R48, 0x5410, R56 ;  /* 0x0000541030301816 */ /* 0x000fe40000000038 */
[----:B------:R-:W-:Y:S01]  /*21f0*/  @P1 PRMT R49, R49, 0x5410, R95 ;  /* 0x0000541031311816 */ /* 0x000fe2000000005f */
[----:B------:R1:W-:Y:S01]  /*2200*/  STG.E.128 [R60.64], R52 ;  /* 0x000000343c007986 */ /* 0x0003e2000c101d04 */
[----:B------:R-:W-:Y:S02]  /*2210*/  @P1 PRMT R50, R50, 0x5410, R97 ;  /* 0x0000541032321816 */ /* 0x000fe40000000061 */
[----:B------:R-:W-:Y:S02]  /*2220*/  @P1 PRMT R51, R51, 0x5410, R90 ;  /* 0x0000541033331816 */ /* 0x000fe4000000005a */
[----:B------:R-:W-:-:S03]  /*2230*/  SEL R119, RZ, 0x1, P4 ;  /* 0x00000001ff777807 */ /* 0x000fc60002000000 */
[----:B------:R1:W-:Y:S02]  /*2240*/  @P1 STG.E.128 [R66.64], R48 ;  /* 0x0000003042001986 */ /* 0x0003e4000c101d04 */
[----:B-1----:R-:W-:Y:S01]  /*2250*/  @P3 CALL.REL.NOINC `(.L_x_997) ;  /* 0x0000001000003944 */ /* 0x002fe20003c00000 */
[----:B------:R-:W-:Y:S05]  /*2260*/  BRA `(.L_x_998) ;  /* 0xffffe0b000007947 */ /* 0x000fea000383ffff */
.L_x_997:
        /* <DEDUP_REMOVED lines=26> */
.L_x_994:
        /* <DEDUP_REMOVED lines=16> */
.L_x_995:
[----:B------:R-:W-:Y:S01]  /*2510*/  HFMA2.MMA R58, -RZ, RZ, 0, 9.5367431640625e-07 ;  /* 0x00000010ff3a7435 */ /* 0x000fe200000001ff */
[----:B------:R-:W-:Y:S01]  /*2520*/  MOV R59, R54 ;  /* 0x00000036003b7202 */ /* 0x000fe20000000f00 */
[----:B------:R-:W-:Y:S01]  /*2530*/  IMAD.MOV.U32 R56, RZ, RZ, 0x1f ;  /* 0x0000001fff387424 */ /* 0x000fe200078e00ff */
[----:B------:R-:W-:-:S02]  /*2540*/  MOV R55, 0xffffffff ;  /* 0xffffffff00377802 */ /* 0x000fc40000000f00 */
[----:B------:R-:W-:Y:S02]  /*2550*/  MOV R52, 0x2570 ;  /* 0x0000257000347802 */ /* 0x000fe40000000f00 */
[----:B-----5:R-:W-:Y:S05]  /*2560*/  CALL.REL.NOINC `($__internal_71_$__cuda_sm70_shflsync_down_p) ;  /* 0x0000046000007944 */ /* 0x020fea0003c00000 */
[----:B-1----:R-:W-:Y:S01]  /*2570*/  MOV R57, R55 ;  /* 0x0000003700397202 */ /* 0x002fe20000000f00 */
[----:B0-----:R-:W-:Y:S05]  /*2580*/  BRA `(.L_x_999) ;  /* 0xffffe95000007947 */ /* 0x001fea000383ffff */
.L_x_996:
[----:B------:R-:W-:Y:S01]  /*2590*/  HFMA2.MMA R58, -RZ, RZ, 0, 9.5367431640625e-07 ;  /* 0x00000010ff3a7435 */ /* 0x000fe200000001ff */
[----:B------:R-:W-:Y:S02]  /*25a0*/  MOV R59, R60 ;  /* 0x0000003c003b7202 */ /* 0x000fe40000000f00 */
[----:B------:R-:W-:Y:S02]  /*25b0*/  MOV R56, 0x1f ;  /* 0x0000001f00387802 */ /* 0x000fe40000000f00 */
[----:B------:R-:W-:Y:S02]  /*25c0*/  MOV R55, 0xffffffff ;  /* 0xffffffff00377802 */ /* 0x000fe40000000f00 */
[----:B------:R-:W-:Y:S02]  /*25d0*/  MOV R52, 0x25f0 ;  /* 0x000025f000347802 */ /* 0x000fe40000000f00 */
[----:B01---5:R-:W-:Y:S05]  /*25e0*/  CALL.REL.NOINC `($__internal_71_$__cuda_sm70_shflsync_down_p) ;  /* 0x000003e000007944 */ /* 0x023fea0003c00000 */
[----:B------:R-:W-:Y:S01]  /*25f0*/  FADD.FTZ R57, R54, R57 ;  /* 0x0000003936397221 */ /* 0x000fe20000010000 */
[----:B0-----:R-:W-:Y:S01]  /*2600*/  HFMA2.MMA R58, -RZ, RZ, 0, 4.76837158203125e-07 ;  /* 0x00000008ff3a7435 */ /* 0x001fe200000001ff */
[----:B-1----:R-:W-:Y:S01]  /*2610*/  FADD.FTZ R60, R60, R55 ;  /* 0x000000373c3c7221 */ /* 0x002fe20000010000 */
[----:B------:R-:W-:Y:S01]  /*2620*/  MOV R56, 0x1f ;  /* 0x0000001f00387802 */ /* 0x000fe20000000f00 */
[----:B------:R-:W-:Y:S01]  /*2630*/  IMAD.MOV.U32 R55, RZ, RZ, -0x1 ;  /* 0xffffffffff377424 */ /* 0x000fe200078e00ff */
[----:B------:R-:W-:-:S02]  /*2640*/  MOV R59, R57 ;  /* 0x00000039003b7202 */ /* 0x000fc40000000f00 */
[----:B------:R-:W-:Y:S02]  /*2650*/  MOV R52, 0x2670 ;  /* 0x0000267000347802 */ /* 0x000fe40000000f00 */
[----:B------:R-:W-:Y:S05]  /*2660*/  CALL.REL.NOINC `($__internal_71_$__cuda_sm70_shflsync_down_p) ;  /* 0x0000036000007944 */ /* 0x000fea0003c00000 */
[----:B0-----:R-:W-:Y:S01]  /*2670*/  HFMA2.MMA R58, -RZ, RZ, 0, 4.76837158203125e-07 ;  /* 0x00000008ff3a7435 */ /* 0x001fe200000001ff */
[----:B-1----:R-:W-:Y:S02]  /*2680*/  MOV R54, R55 ;  /* 0x0000003700367202 */ /* 0x002fe40000000f00 */
[----:B------:R-:W-:Y:S02]  /*2690*/  MOV R59, R60 ;  /* 0x0000003c003b7202 */ /* 0x000fe40000000f00 */
[----:B------:R-:W-:Y:S02]  /*26a0*/  MOV R56, 0x1f ;  /* 0x0000001f00387802 */ /* 0x000fe40000000f00 */
[----:B------:R-:W-:Y:S02]  /*26b0*/  MOV R55, 0xffffffff ;  /* 0xffffffff00377802 */ /* 0x000fe40000000f00 */
[----:B------:R-:W-:Y:S02]  /*26c0*/  MOV R52, 0x26e0 ;  /* 0x000026e000347802 */ /* 0x000fe40000000f00 */
[----:B------:R-:W-:Y:S05]  /*26d0*/  CALL.REL.NOINC `($__internal_71_$__cuda_sm70_shflsync_down_p) ;  /* 0x000002f000007944 */ /* 0x000fea0003c00000 */
[----:B------:R-:W-:Y:S01]  /*26e0*/  FADD.FTZ R57, R54, R57 ;  /* 0x0000003936397221 */ /* 0x000fe20000010000 */
[----:B0-----:R-:W-:Y:S01]  /*26f0*/  HFMA2.MMA R58, -RZ, RZ, 0, 2.384185791015625e-07 ;  /* 0x00000004ff3a7435 */ /* 0x001fe200000001ff */
[----:B-1----:R-:W-:Y:S01]  /*2700*/  FADD.FTZ R60, R60, R55 ;  /* 0x000000373c3c7221 */ /* 0x002fe20000010000 */
[----:B------:R-:W-:Y:S01]  /*2710*/  MOV R56, 0x1f ;  /* 0x0000001f00387802 */ /* 0x000fe20000000f00 */
[----:B------:R-:W-:Y:S01]  /*2720*/  IMAD.MOV.U32 R55, RZ, RZ, -0x1 ;  /* 0xffffffffff377424 */ /* 0x000fe200078e00ff */
[----:B------:R-:W-:-:S02]  /*2730*/  MOV R59, R57 ;  /* 0x00000039003b7202 */ /* 0x000fc40000000f00 */
[----:B------:R-:W-:Y:S02]  /*2740*/  MOV R52, 0x2760 ;  /* 0x0000276000347802 */ /* 0x000fe40000000f00 */
[----:B------:R-:W-:Y:S05]  /*2750*/  CALL.REL.NOINC `($__internal_71_$__cuda_sm70_shflsync_down_p) ;  /* 0x0000027000007944 */ /* 0x000fea0003c00000 */
[----:B0-----:R-:W-:Y:S01]  /*2760*/  HFMA2.MMA R58, -RZ, RZ, 0, 2.384185791015625e-07 ;  /* 0x00000004ff3a7435 */ /* 0x001fe200000001ff */
[----:B-1----:R-:W-:Y:S02]  /*2770*/  MOV R54, R55 ;  /* 0x0000003700367202 */ /* 0x002fe40000000f00 */
[----:B------:R-:W-:Y:S02]  /*2780*/  MOV R59, R60 ;  /* 0x0000003c003b7202 */ /* 0x000fe40000000f00 */
[----:B------:R-:W-:Y:S02]  /*2790*/  MOV R56, 0x1f ;  /* 0x0000001f00387802 */ /* 0x000fe40000000f00 */
[----:B------:R-:W-:Y:S02]  /*27a0*/  MOV R55, 0xffffffff ;  /* 0xffffffff00377802 */ /* 0x000fe40000000f00 */
[----:B------:R-:W-:Y:S02]  /*27b0*/  MOV R52, 0x27d0 ;  /* 0x000027d000347802 */ /* 0x000fe40000000f00 */
[----:B------:R-:W-:Y:S05]  /*27c0*/  CALL.REL.NOINC `($__internal_71_$__cuda_sm70_shflsync_down_p) ;  /* 0x0000020000007944 */ /* 0x000fea0003c00000 */
[----:B------:R-:W-:Y:S01]  /*27d0*/  FADD.FTZ R57, R54, R57 ;  /* 0x0000003936397221 */ /* 0x000fe20000010000 */
[----:B0-----:R-:W-:Y:S01]  /*27e0*/  HFMA2.MMA R58, -RZ, RZ, 0, 1.1920928955078125e-07 ;  /* 0x00000002ff3a7435 */ /* 0x001fe200000001ff */
[----:B-1----:R-:W-:Y:S01]  /*27f0*/  FADD.FTZ R62, R60, R55 ;  /* 0x000000373c3e7221 */ /* 0x002fe20000010000 */
[----:B------:R-:W-:Y:S01]  /*2800*/  MOV R56, 0x1f ;  /* 0x0000001f00387802 */ /* 0x000fe20000000f00 */
[----:B------:R-:W-:Y:S01]  /*2810*/  IMAD.MOV.U32 R55, RZ, RZ, -0x1 ;  /* 0xffffffffff377424 */ /* 0x000fe200078e00ff */
[----:B------:R-:W-:-:S02]  /*2820*/  MOV R59, R57 ;  /* 0x00000039003b7202 */ /* 0x000fc40000000f00 */
[----:B------:R-:W-:Y:S02]  /*2830*/  MOV R52, 0x2850 ;  /* 0x0000285000347802 */ /* 0x000fe40000000f00 */
[----:B------:R-:W-:Y:S05]  /*2840*/  CALL.REL.NOINC `($__internal_71_$__cuda_sm70_shflsync_down_p) ;  /* 0x0000018000007944 */ /* 0x000fea0003c00000 */
[----:B0-----:R-:W-:Y:S01]  /*2850*/  HFMA2.MMA R58, -RZ, RZ, 0, 1.1920928955078125e-07 ;  /* 0x00000002ff3a7435 */ /* 0x001fe200000001ff */
[----:B-1----:R-:W-:Y:S02]  /*2860*/  MOV R54, R55 ;  /* 0x0000003700367202 */ /* 0x002fe40000000f00 */
[----:B------:R-:W-:Y:S02]  /*2870*/  MOV R59, R62 ;  /* 0x0000003e003b7202 */ /* 0x000fe40000000f00 */
[----:B------:R-:W-:Y:S02]  /*2880*/  MOV R56, 0x1f ;  /* 0x0000001f00387802 */ /* 0x000fe40000000f00 */
[----:B------:R-:W-:Y:S02]  /*2890*/  MOV R55, 0xffffffff ;  /* 0xffffffff00377802 */ /* 0x000fe40000000f00 */
[----:B------:R-:W-:Y:S02]  /*28a0*/  MOV R52, 0x28c0 ;  /* 0x000028c000347802 */ /* 0x000fe40000000f00 */
[----:B------:R-:W-:Y:S05]  /*28b0*/  CALL.REL.NOINC `($__internal_71_$__cuda_sm70_shflsync_down_p) ;  /* 0x0000011000007944 */ /* 0x000fea0003c00000 */
[----:B------:R-:W-:Y:S01]  /*28c0*/  FADD.FTZ R60, R54, R57 ;  /* 0x00000039363c7221 */ /* 0x000fe20000010000 */
[----:B0-----:R-:W-:Y:S01]  /*28d0*/  HFMA2.MMA R58, -RZ, RZ, 0, 5.9604644775390625e-08 ;  /* 0x00000001ff3a7435 */ /* 0x001fe200000001ff */
[----:B-1----:R-:W-:Y:S01]  /*28e0*/  FADD.FTZ R61, R62, R55 ;  /* 0x000000373e3d7221 */ /* 0x002fe20000010000 */
[----:B------:R-:W-:Y:S01]  /*28f0*/  MOV R56, 0x1f ;  /* 0x0000001f00387802 */ /* 0x000fe20000000f00 */
[----:B------:R-:W-:Y:S01]  /*2900*/  IMAD.MOV.U32 R55, RZ, RZ, -0x1 ;  /* 0xffffffffff377424 */ /* 0x000fe200078e00ff */
[----:B------:R-:W-:-:S02]  /*2910*/  MOV R59, R60 ;  /* 0x0000003c003b7202 */ /* 0x000fc40000000f00 */
[----:B------:R-:W-:Y:S02]  /*2920*/  MOV R52, 0x2940 ;  /* 0x0000294000347802 */ /* 0x000fe40000000f00 */
[----:B------:R-:W-:Y:S05]  /*2930*/  CALL.REL.NOINC `($__internal_71_$__cuda_sm70_shflsync_down_p) ;  /* 0x0000009000007944 */ /* 0x000fea0003c00000 */
[----:B0-----:R-:W-:Y:S01]  /*2940*/  HFMA2.MMA R58, -RZ, RZ, 0, 5.9604644775390625e-08 ;  /* 0x00000001ff3a7435 */ /* 0x001fe200000001ff */
[----:B-1----:R-:W-:Y:S02]  /*2950*/  MOV R57, R55 ;  /* 0x0000003700397202 */ /* 0x002fe40000000f00 */
[----:B------:R-:W-:Y:S02]  /*2960*/  MOV R59, R61 ;  /* 0x0000003d003b7202 */ /* 0x000fe40000000f00 */
[----:B------:R-:W-:Y:S02]  /*2970*/  MOV R56, 0x1f ;  /* 0x0000001f00387802 */ /* 0x000fe40000000f00 */
[----:B------:R-:W-:Y:S02]  /*2980*/  MOV R55, 0xffffffff ;  /* 0xffffffff00377802 */ /* 0x000fe40000000f00 */
[----:B------:R-:W-:Y:S02]  /*2990*/  MOV R52, 0x29b0 ;  /* 0x000029b000347802 */ /* 0x000fe40000000f00 */
[----:B------:R-:W-:Y:S05]  /*29a0*/  CALL.REL.NOINC `($__internal_71_$__cuda_sm70_shflsync_down_p) ;  /* 0x0000002000007944 */ /* 0x000fea0003c00000 */
[----:B01----:R-:W-:Y:S01]  /*29b0*/  MOV R58, R55 ;  /* 0x00000037003a7202 */ /* 0x003fe20000000f00 */
[----:B------:R-:W-:Y:S05]  /*29c0*/  BRA `(.L_x_1000) ;  /* 0xffffe63000007947 */ /* 0x000fea000383ffff */
        .weak           $__internal_71_$__cuda_sm70_shflsync_down_p
        .type           $__internal_71_$__cuda_sm70_shflsync_down_p,@function
        .size           $__internal_71_$__cuda_sm70_shflsync_down_p,(.L_x_1834 - $__internal_71_$__cuda_sm70_shflsync_down_p)
$__internal_71_$__cuda_sm70_shflsync_down_p:
[----:B------:R-:W-:Y:S01]  /*29d0*/  HFMA2.MMA R53, -RZ, RZ, 0, 0 ;  /* 0x00000000ff357435 */ /* 0x000fe200000001ff */
[----:B------:R-:W-:Y:S04]  /*29e0*/  WARPSYNC R55 ;  /* 0x0000003700007348 */ /* 0x000fe80003800000 */
[----:B------:R0:W1:Y:S01]  /*29f0*/  SHFL.DOWN PT, R55, R59, R58, R56 ;  /* 0x0800003a3b377389 */ /* 0x00006200000e0038 */
[----:B------:R-:W-:Y:S05]  /*2a00*/  RET.REL.NODEC R52 `(_ZN10layer_norm31ln_parallel_residual_bwd_kernelINS_13Kernel_traitsIf6__halfS2_S2_fjLj4096ELj1ELj1ELj8ELj16ENS_18Kernel_traits_baseILj4096EfS2_S2_S2_fjLj256EEEEELb1ELb1ELb1EEEvNS_9BwdParamsE) ;  /* 0xffffd5f034007950 */ /* 0x000fea0003c3ffff */
.L_x_1001:
        /* <DEDUP_REMOVED lines=15> */
.L_x_1834:


//--------------------- .text._ZN10layer_norm31ln_parallel_residual_bwd_kernelINS_13Kernel_traitsI6__halfS2_fS2_fjLj4096ELj1ELj1ELj8ELj16ENS_18Kernel_traits_baseILj4096ES2_S2_fS2_fjLj256EEEEELb0ELb0ELb0EEEvNS_9BwdParamsE --------------------------
	.section	.text._ZN10layer_norm31ln_parallel_residual_bwd_kernelINS_13Kernel_traitsI6__halfS2_fS2_fjLj4096ELj1ELj1ELj8ELj16ENS_18Kernel_traits_baseILj4096ES2_S2_fS2_fjLj256EEEEELb0ELb0ELb0EEEvNS_9BwdParamsE,"ax",@progbits
	.sectioninfo	@"SHI_REGISTERS=188"
	.align	128
        .global         _ZN10layer_norm31ln_parallel_residual_bwd_kernelINS_13Kernel_traitsI6__halfS2_fS2_fjLj4096ELj1ELj1ELj8ELj16ENS_18Kernel_traits_baseILj4096ES2_S2_fS2_fjLj256EEEEELb0ELb0ELb0EEEvNS_9BwdParamsE
        .type           _ZN10layer_norm31ln_parallel_residual_bwd_kernelINS_13Kernel_traitsI6__halfS2_fS2_fjLj4096ELj1ELj1ELj8ELj16ENS_18Kernel_traits_baseILj4096ES2_S2_fS2_fjLj256EEEEELb0ELb0ELb0EEEvNS_9BwdParamsE,@function
        .size           _ZN10layer_norm31ln_parallel_residual_bwd_kernelINS_13Kernel_traitsI6__halfS2_fS2_fjLj4096ELj1ELj1ELj8ELj16ENS_18Kernel_traits_baseILj4096ES2_S2_fS2_fjLj256EEEEELb0ELb0ELb0EEEvNS_9BwdParamsE,(.L_x_1835 - _ZN10layer_norm31ln_parallel_residual_bwd_kernelINS_13Kernel_traitsI6__halfS2_fS2_fjLj4096ELj1ELj1ELj8ELj16ENS_18Kernel_traits_baseILj4096ES2_S2_fS2_fjLj256EEEEELb0ELb0ELb0EEEvNS_9BwdParamsE)
        .other          _ZN10layer_norm31ln_parallel_residual_bwd_kernelINS_13Kernel_traitsI6__halfS2_fS2_fjLj4096ELj1ELj1ELj8ELj16ENS_18Kernel_traits_baseILj4096ES2_S2_fS2_fjLj256EEEEELb0ELb0ELb0EEEvNS_9BwdParamsE,@"STO_CUDA_ENTRY STV_DEFAULT"
_ZN10layer_norm31ln_parallel_residual_bwd_kernelINS_13Kernel_traitsI6__halfS2_fS2_fjLj4096ELj1ELj1ELj8ELj16ENS_18Kernel_traits_baseILj4096ES2_S2_fS2_fjLj256EEEEELb0ELb0ELb0EEEvNS_9BwdParamsE:
.text._ZN10layer_norm31ln_parallel_residual_bwd_kernelINS_13Kernel_traitsI6__halfS2_fS2_fjLj4096ELj1ELj1ELj8ELj16ENS_18Kernel_traits_baseILj4096ES2_S2_fS2_fjLj256EEEEELb0ELb0ELb0EEEvNS_9BwdParamsE:
        /* <DEDUP_REMOVED lines=93> */
.L_x_1013:
        /* <DEDUP_REMOVED lines=38> */
[--C-:B------:R-:W-:Y:S01]  /*0830*/  FADD.FTZ R96, R96, -R167.reuse ;  /* 0x800000a760607221 */ /* 0x100fe20000010000 */
[--C-:B----4-:R-:W-:Y:S02]  /*0840*/  HADD2.F32 R99, -RZ, R101.reuse.H0_H0 ;  /* 0x20000065ff637230 */ /* 0x110fe40000004100 */
[----:B------:R-:W-:Y:S02]  /*0850*/  HADD2.F32 R173, -RZ, R101.H1_H1 ;  /* 0x30000065ffad7230 */ /* 0x000fe40000004100 */
[--C-:B---3--:R-:W-:Y:S02]  /*0860*/  HADD2.F32 R101, -RZ, R105.reuse.H0_H0 ;  /* 0x20000069ff657230 */ /* 0x108fe40000004100 */
[----:B------:R-:W-:Y:S01]  /*0870*/  HADD2.F32 R105, -RZ, R105.H1_H1 ;  /* 0x30000069ff697230 */ /* 0x000fe20000004100 */
[----:B------:R-:W-:Y:S01]  /*0880*/  FADD.FTZ R170, R98, -R167 ;  /* 0x800000a762aa7221 */ /* 0x000fe20000010000 */
[----:B------:R-:W-:Y:S01]  /*0890*/  HADD2.F32 R98, -RZ, R104.H0_H0 ;  /* 0x20000068ff627230 */ /* 0x000fe20000004100 */
[C---:B0-----:R-:W-:Y:S01]  /*08a0*/  FMUL.FTZ R162, R145.reuse, R168 ;  /* 0x000000a891a27220 */ /* 0x041fe20000410000 */
[--C-:B------:R-:W-:Y:S01]  /*08b0*/  HADD2.F32 R175, -RZ, R102.reuse.H0_H0 ;  /* 0x20000066ffaf7230 */ /* 0x100fe20000004100 */
[C---:B------:R-:W-:Y:S01]  /*08c0*/  FMUL.FTZ R163, R145.reuse, R96 ;  /* 0x0000006091a37220 */ /* 0x040fe20000410000 */
[----:B------:R-:W-:Y:S01]  /*08d0*/  HADD2.F32 R177, -RZ, R102.H1_H1 ;  /* 0x30000066ffb17230 */ /* 0x000fe20000004100 */
[----:B------:R-:W-:Y:S01]  /*08e0*/  FMUL.FTZ R169, R122, R105 ;  /* 0x000000697aa97220 */ /* 0x000fe20000410000 */
[--C-:B------:R-:W-:Y:S01]  /*08f0*/  HADD2.F32 R102, -RZ, R106.reuse.H0_H0 ;  /* 0x2000006aff667230 */ /* 0x100fe20000004100 */
[----:B------:R-:W-:Y:S01]  /*0900*/  FMUL.FTZ R168, R145, R174 ;  /* 0x000000ae91a87220 */ /* 0x000fe20000410000 */
[----:B------:R-:W-:Y:S01]  /*0910*/  HADD2.F32 R106, -RZ, R106.H1_H1 ;  /* 0x3000006aff6a7230 */ /* 0x000fe20000004100 */
[----:B------:R-:W-:Y:S01]  /*0920*/  FADD.FTZ R108, -R167, R108 ;  /* 0x0000006ca76c7221 */ /* 0x000fe20000010100 */
[----:B------:R-:W-:Y:S01]  /*0930*/  HADD2.F32 R97, -RZ, R100.H0_H0 ;  /* 0x20000064ff617230 */ /* 0x000fe20000004100 */
[----:B------:R-:W-:Y:S01]  /*0940*/  FMUL.FTZ R96, R121, R101 ;  /* 0x0000006579607220 */ /* 0x000fe20000410000 */
[----:B------:R-:W-:Y:S01]  /*0950*/  HADD2.F32 R104, -RZ, R104.H1_H1 ;  /* 0x30000068ff687230 */ /* 0x000fe20000004100 */
        /* <DEDUP_REMOVED lines=8> */
[----:B------:R-:W-:Y:S01]  /*09e0*/  HADD2.F32 R100, -RZ, R100.H1_H1 ;  /* 0x30000064ff647230 */ /* 0x000fe20000004100 */
        /* <DEDUP_REMOVED lines=24> */
[----:B------:R-:W-:Y:S02]  /*0b70*/  FMUL.FTZ R176, R145, R176 ;  /* 0x000000b091b07220 */ /* 0x000fe40000410000 */
        /* <DEDUP_REMOVED lines=41> */
.L_x_1004:
[----:B0-----:R-:W-:Y:S05]  /*0e10*/  BSYNC B0 ;  /* 0x0000000000007941 */ /* 0x001fea0003800000 */
.L_x_1003:
        /* <DEDUP_REMOVED lines=9> */
[----:B------:R-:W4:Y:S04]  /*0eb0*/  LDG.E.128 R104, [R148.64] ;  /* 0x0000000494687981 */ /* 0x000f28000c1e1d00 */
[----:B------:R0:W4:Y:S01]  /*0ec0*/  LDG.E.128 R108, [R148.64+0x10] ;  /* 0x00001004946c7981 */ /* 0x000122000c1e1d00 */
[----:B------:R-:W-:-:S04]  /*0ed0*/  ISETP.NE.U32.AND P0, PT, RZ, c[0x0][0x218], PT ;  /* 0x00008600ff007a0c */ /* 0x000fc80003f05070 */
[----:B------:R-:W-:-:S13]  /*0ee0*/  ISETP.NE.AND.EX P0, PT, RZ, c[0x0][0x21c], PT, P0 ;  /* 0x00008700ff007a0c */ /* 0x000fda0003f05300 */
[----:B------:R-:W-:-:S04]  /*0ef0*/  @P0 LEA R146, P5, R184, c[0x0][0x218], 0x5 ;  /* 0x00008600b8920a11 */ /* 0x000fc800078a28ff */
[----:B------:R-:W-:-:S05]  /*0f00*/  @P0 LEA.HI.X R147, R184, c[0x0][0x21c], RZ, 0x5, P5 ;  /* 0x00008700b8930a11 */ /* 0x000fca00028f2cff */
[----:B------:R1:W5:Y:S04]  /*0f10*/  @P0 LDG.E.128 R76, [R146.64] ;  /* 0x00000004924c0981 */ /* 0x000368000c1e1d00 */
[----:B------:R1:W5:Y:S01]  /*0f20*/  @P0 LDG.E.128 R80, [R146.64+0x10] ;  /* 0x0000100492500981 */ /* 0x000362000c1e1d00 */
[----:B------:R-:W-:Y:S01]  /*0f30*/  ISETP.NE.AND P0, PT, R181, RZ, PT ;  /* 0x000000ffb500720c */ /* 0x000fe20003f05270 */
[--C-:B--2---:R-:W-:Y:S02]  /*0f40*/  HADD2.F32 R160, -RZ, R99.reuse.H0_H0 ;  /* 0x20000063ffa07230 */ /* 0x104fe40000004100 */
[----:B------:R-:W-:Y:S01]  /*0f50*/  HADD2.F32 R184, -RZ, R99.H1_H1 ;  /* 0x30000063ffb87230 */ /* 0x000fe20000004100 */
[----:B-----5:R-:W-:Y:S01]  /*0f60*/  FSEL R99, R171, RZ, !P0 ;  /* 0x000000ffab637208 */ /* 0x020fe20004000000 */
[--C-:B------:R-:W-:Y:S01]  /*0f70*/  HADD2.F32 R150, -RZ, R96.reuse.H0_H0 ;  /* 0x20000060ff967230 */ /* 0x100fe20000004100 */
[----:B------:R-:W-:Y:S01]  /*0f80*/  FADD.FTZ R38, R38, R160 ;  /* 0x000000a026267221 */ /* 0x000fe20000010000 */
[----:B------:R-:W-:Y:S01]  /*0f90*/  HADD2.F32 R151, -RZ, R96.H1_H1 ;  /* 0x30000060ff977230 */ /* 0x000fe20000004100 */
[----:B------:R-:W-:Y:S01]  /*0fa0*/  FADD.FTZ R39, R39, R184 ;  /* 0x000000b827277221 */ /* 0x000fe20000010000 */
[--C-:B---3--:R-:W-:Y:S01]  /*0fb0*/  HADD2.F32 R96, -RZ, R100.reuse.H0_H0 ;  /* 0x20000064ff607230 */ /* 0x108fe20000004100 */
[C---:B----4-:R-:W-:Y:S01]  /*0fc0*/  FADD.FTZ R104, -R99.reuse, R104 ;  /* 0x0000006863687221 */ /* 0x050fe20000010100 */
[----:B------:R-:W-:Y:S01]  /*0fd0*/  HADD2.F32 R100, -RZ, R100.H1_H1 ;  /* 0x30000064ff647230 */ /* 0x000fe20000004100 */
[----:B0-----:R-:W-:Y:S01]  /*0fe0*/  FADD.FTZ R148, -R99, R105 ;  /* 0x0000006963947221 */ /* 0x001fe20000010100 */
[--C-:B------:R-:W-:Y:S01]  /*0ff0*/  HADD2.F32 R153, -RZ, R97.reuse.H0_H0 ;  /* 0x20000061ff997230 */ /* 0x100fe20000004100 */
[----:B-1----:R-:W-:Y:S01]  /*1000*/  FMUL.FTZ R146, R135, R96 ;  /* 0x0000006087927220 */ /* 0x002fe20000410000 */
[----:B------:R-:W-:Y:S01]  /*1010*/  HADD2.F32 R154, -RZ, R97.H1_H1 ;  /* 0x30000061ff9a7230 */ /* 0x000fe20000004100 */
[C---:B------:R-:W-:Y:S01]  /*1020*/  FMUL.FTZ R147, R145.reuse, R104 ;  /* 0x0000006891937220 */ /* 0x040fe20000410000 */
[--C-:B------:R-:W-:Y:S01]  /*1030*/  HADD2.F32 R97, -RZ, R101.reuse.H0_H0 ;  /* 0x20000065ff617230 */ /* 0x100fe20000004100 */
[----:B------:R-:W-:Y:S01]  /*1040*/  FMUL.FTZ R149, R136, R100 ;  /* 0x0000006488957220 */ /* 0x000fe20000410000 */
[----:B------:R-:W-:Y:S01]  /*1050*/  HADD2.F32 R101, -RZ, R101.H1_H1 ;  /* 0x30000065ff657230 */ /* 0x000fe20000004100 */
[----:B------:R-:W-:Y:S01]  /*1060*/  FMUL.FTZ R148, R145, R148 ;  /* 0x0000009491947220 */ /* 0x000fe20000410000 */
[--C-:B------:R-:W-:Y:S01]  /*1070*/  HADD2.F32 R157, -RZ, R98.reuse.H0_H0 ;  /* 0x20000062ff9d7230 */ /* 0x100fe20000004100 */
[C---:B------:R-:W-:Y:S01]  /*1080*/  FADD.FTZ R106, -R99.reuse, R106 ;  /* 0x0000006a636a7221 */ /* 0x040fe20000010100 */
[----:B------:R-:W-:Y:S01]  /*1090*/  HADD2.F32 R158, -RZ, R98.H1_H1 ;  /* 0x30000062ff9e7230 */ /* 0x000fe20000004100 */
[----:B------:R-:W-:Y:S01]  /*10a0*/  FADD.FTZ R152, -R99, R107 ;  /* 0x0000006b63987221 */ /* 0x000fe20000010100 */
[--C-:B------:R-:W-:Y:S01]  /*10b0*/  HADD2.F32 R98, -RZ, R102.reuse.H0_H0 ;  /* 0x20000066ff627230 */ /* 0x100fe20000004100 */
[----:B------:R-:W-:Y:S01]  /*10c0*/  FADD.FTZ R40, R40, R150 ;  /* 0x0000009628287221 */ /* 0x000fe20000010000 */
[----:B------:R-:W-:Y:S01]  /*10d0*/  HADD2.F32 R102, -RZ, R102.H1_H1 ;  /* 0x30000066ff667230 */ /* 0x000fe20000004100 */
[-C--:B------:R-:W-:Y:S01]  /*10e0*/  FFMA.FTZ R146, R127, R150.reuse, R146 ;  /* 0x000000967f927223 */ /* 0x080fe20000010092 */
[--C-:B------:R-:W-:Y:S01]  /*10f0*/  HADD2.F32 R171, -RZ, R103.reuse.H0_H0 ;  /* 0x20000067ffab7230 */ /* 0x100fe20000004100 */
[----:B------:R-:W-:Y:S01]  /*1100*/  FFMA.FTZ R56, R147, R150, R56 ;  /* 0x0000009693387223 */ /* 0x000fe20000010038 */
[----:B------:R-:W-:Y:S01]  /*1110*/  HADD2.F32 R103, -RZ, R103.H1_H1 ;  /* 0x30000067ff677230 */ /* 0x000fe20000004100 */
[----:B------:R-:W-:-:S02]  /*1120*/  FADD.FTZ R41, R41, R151 ;  /* 0x0000009729297221 */ /* 0x000fc40000010000 */
[-C--:B------:R-:W-:Y:S02]  /*1130*/  FFMA.FTZ R149, R128, R151.reuse, R149 ;  /* 0x0000009780957223 */ /* 0x080fe40000010095 */
[----:B------:R-:W-:Y:S02]  /*1140*/  FFMA.FTZ R57, R148, R151, R57 ;  /* 0x0000009794397223 */ /* 0x000fe40000010039 */
[C---:B------:R-:W-:Y:S02]  /*1150*/  FADD.FTZ R108, -R99.reuse, R108 ;  /* 0x0000006c636c7221 */ /* 0x040fe40000010100 */
[C---:B------:R-:W-:Y:S02]  /*1160*/  FADD.FTZ R156, -R99.reuse, R109 ;  /* 0x0000006d639c7221 */ /* 0x040fe40000010100 */
[C---:B------:R-:W-:Y:S02]  /*1170*/  FADD.FTZ R110, -R99.reuse, R110 ;  /* 0x0000006e636e7221 */ /* 0x040fe40000010100 */
[----:B------:R-:W-:-:S02]  /*1180*/  FADD.FTZ R104, -R99, R111 ;  /* 0x0000006f63687221 */ /* 0x000fc40000010100 */
[----:B------:R-:W-:Y:S02]  /*1190*/  FMUL.FTZ R150, R137, R97 ;  /* 0x0000006189967220 */ /* 0x000fe40000410000 */
[C---:B------:R-:W-:Y:S02]  /*11a0*/  FMUL.FTZ R151, R145.reuse, R106 ;  /* 0x0000006a91977220 */ /* 0x040fe40000410000 */
[----:B------:R-:W-:Y:S02]  /*11b0*/  FMUL.FTZ R99, R138, R101 ;  /* 0x000000658a637220 */ /* 0x000fe40000410000 */
[----:B------:R-:W-:Y:S02]  /*11c0*/  FMUL.FTZ R152, R145, R152 ;  /* 0x0000009891987220 */ /* 0x000fe40000410000 */
[----:B------:R-:W-:Y:S02]  /*11d0*/  FADD.FTZ R42, R42, R153 ;  /* 0x000000992a2a7221 */ /* 0x000fe40000010000 */
[----:B------:R-:W-:-:S02]  /*11e0*/  FFMA.FTZ R150, R129, R153, R150 ;  /* 0x0000009981967223 */ /* 0x000fc40000010096 */
[----:B------:R-:W-:Y:S02]  /*11f0*/  FFMA.FTZ R58, R151, R153, R58 ;  /* 0x00000099973a7223 */ /* 0x000fe4000001003a */
[----:B------:R-:W-:Y:S02]  /*1200*/  FADD.FTZ R43, R43, R154 ;  /* 0x0000009a2b2b7221 */ /* 0x000fe40000010000 */
[-C--:B------:R-:W-:Y:S02]  /*1210*/  FFMA.FTZ R153, R130, R154.reuse, R99 ;  /* 0x0000009a82997223 */ /* 0x080fe40000010063 */
        /* <DEDUP_REMOVED lines=8> */
[----:B------:R-:W-:-:S02]  /*12a0*/  FADD.FTZ R96, R183, R146 ;  /* 0x00000092b7607221 */ /* 0x000fc40000010000 */
[----:B------:R-:W-:Y:S02]  /*12b0*/  FFMA.FTZ R182, R147, R146, R182 ;  /* 0x0000009293b67223 */ /* 0x000fe400000100b6 */
[----:B------:R-:W-:Y:S02]  /*12c0*/  FADD.FTZ R36, R36, R157 ;  /* 0x0000009d24247221 */ /* 0x000fe40000010000 */
[-C--:B------:R-:W-:Y:S02]  /*12d0*/  FFMA.FTZ R154, R131, R157.reuse, R154 ;  /* 0x0000009d839a7223 */ /* 0x080fe4000001009a */
[----:B------:R-:W-:Y:S02]  /*12e0*/  FFMA.FTZ R52, R155, R157, R52 ;  /* 0x0000009d9b347223 */ /* 0x000fe40000010034 */
        /* <DEDUP_REMOVED lines=13> */
[----:B------:R-:W-:-:S02]  /*13c0*/  FMUL.FTZ R159, R145, R110 ;  /* 0x0000006e919f7220 */ /* 0x000fc40000410000 */
[-C--:B------:R-:W-:Y:S02]  /*13d0*/  FFMA.FTZ R158, R133, R160.reuse, R158 ;  /* 0x000000a0859e7223 */ /* 0x080fe4000001009e */
[----:B------:R-:W-:Y:S02]  /*13e0*/  FMUL.FTZ R161, R142, R103 ;  /* 0x000000678ea17220 */ /* 0x000fe40000410000 */
[----:B------:R-:W-:Y:S02]  /*13f0*/  FADD.FTZ R97, R96, R157 ;  /* 0x0000009d60617221 */ /* 0x000fe40000010000 */
[----:B------:R-:W-:Y:S02]  /*1400*/  FFMA.FTZ R182, R156, R157, R182 ;  /* 0x0000009d9cb67223 */ /* 0x000fe400000100b6 */
        /* <DEDUP_REMOVED lines=20> */
.L_x_1006:
[----:B------:R-:W-:Y:S05]  /*1550*/  BSYNC B0 ;  /* 0x0000000000007941 */ /* 0x000fea0003800000 */
.L_x_1005:
[----:B------:R-:W-:Y:S01]  /*1560*/  @!P4 IADD3 R166, R166, 0x8, RZ ;  /* 0x00000008a6a6c810 */ /* 0x000fe20007ffe0ff */
[----:B------:R-:W-:Y:S05]  /*1570*/  BRA.DIV ~URZ, `(.L_x_1007) ;  /* 0x00000fc27f007947 */ /* 0x000fea000b800000 */
[----:B------:R0:W1:Y:S02]  /*1580*/  SHFL.DOWN PT, R98, R183, 0x10, 0x1f ;  /* 0x0a001f00b7627f89 */ /* 0x00006400000e0000 */
.L_x_1016:
        /* <DEDUP_REMOVED lines=18> */
.L_x_1017:
        /* <DEDUP_REMOVED lines=83> */
[----:B------:R-:W-:Y:S01]  /*1be0*/  F2FP.PACK_AB R96, R104, R105 ;  /* 0x000000696860723e */ /* 0x000fe200000000ff */
[----:B------:R-:W-:Y:S01]  /*1bf0*/  @P4 STG.E.128 [R102.64], R84 ;  /* 0x0000005466004986 */ /* 0x000fe2000c101d04 */
[----:B------:R-:W-:Y:S02]  /*1c00*/  F2FP.PACK_AB R97, R106, R107 ;  /* 0x0000006b6a61723e */ /* 0x000fe400000000ff */
[----:B------:R-:W-:Y:S01]  /*1c10*/  F2FP.PACK_AB R98, R110, R109 ;  /* 0x0000006d6e62723e */ /* 0x000fe200000000ff */
[----:B------:R0:W-:Y:S01]  /*1c20*/  @P4 STG.E.128 [R102.64+0x10], R88 ;  /* 0x0000105866004986 */ /* 0x0001e2000c101d04 */
[----:B------:R-:W-:Y:S02]  /*1c30*/  F2FP.PACK_AB R99, R172, R111 ;  /* 0x0000006fac63723e */ /* 0x000fe400000000ff */
[----:B------:R-:W-:-:S02]  /*1c40*/  @P0 F2FP.PACK_AB R105, RZ, R105 ;  /* 0x00000069ff69023e */ /* 0x000fc400000000ff */
[----:B------:R-:W-:Y:S01]  /*1c50*/  @P0 F2FP.PACK_AB R107, RZ, R107 ;  /* 0x0000006bff6b023e */ /* 0x000fe200000000ff */
[----:B------:R1:W-:Y:S01]  /*1c60*/  STG.E.128 [R100.64], R96 ;  /* 0x0000006064007986 */ /* 0x0003e2000c101d04 */
[----:B------:R-:W-:Y:S02]  /*1c70*/  @P0 F2FP.PACK_AB R109, RZ, R109 ;  /* 0x0000006dff6d023e */ /* 0x000fe400000000ff */
[----:B------:R-:W-:Y:S02]  /*1c80*/  @P0 F2FP.PACK_AB R111, RZ, R111 ;  /* 0x0000006fff6f023e */ /* 0x000fe400000000ff */
[----:B------:R-:W-:Y:S02]  /*1c90*/  @P0 F2FP.PACK_AB R104, RZ, R104 ;  /* 0x00000068ff68023e */ /* 0x000fe400000000ff */
[----:B------:R-:W-:Y:S02]  /*1ca0*/  @P0 F2FP.PACK_AB R106, RZ, R106 ;  /* 0x0000006aff6a023e */ /* 0x000fe400000000ff */
[----:B------:R-:W-:-:S02]  /*1cb0*/  @P0 F2FP.PACK_AB R110, RZ, R110 ;  /* 0x0000006eff6e023e */ /* 0x000fc400000000ff */
[----:B------:R-:W-:Y:S02]  /*1cc0*/  @P0 F2FP.PACK_AB R172, RZ, R172 ;  /* 0x000000acffac023e */ /* 0x000fe400000000ff */
        /* <DEDUP_REMOVED lines=12> */
.L_x_1010:
[----:B------:R-:W-:Y:S05]  /*1d90*/  BSYNC B0 ;  /* 0x0000000000007941 */ /* 0x000fea0003800000 */
.L_x_1009:
        /* <DEDUP_REMOVED lines=78> */
.L_x_1012:
[----:B------:R-:W-:Y:S05]  /*2280*/  BSYNC B0 ;  /* 0x0000000000007941 */ /* 0x000fea0003800000 */
.L_x_1011:
[----:B------:R-:W-:Y:S02]  /*2290*/  IADD3 R2, R2, c[0x0][0x160], RZ ;  /* 0x0000580002027a10 */ /* 0x000fe40007ffe0ff */
[----:B------:R-:W-:Y:S02]  /*22a0*/  LOP3.LUT P1, RZ, R143, 0xff, RZ, 0xc0, !PT ;  /* 0x000000ff8fff7812 */ /* 0x000fe4000782c0ff */
[----:B------:R-:W-:Y:S02]  /*22b0*/  ISETP.GE.AND P0, PT, R2, c[0x0][0x164], PT ;  /* 0x0000590002007a0c */ /* 0x000fe40003f06270 */
[----:B------:R-:W-:-:S11]  /*22c0*/  SEL R143, RZ, 0x1, P1 ;  /* 0x00000001ff8f7807 */ /* 0x000fd60000800000 */
[----:B-1----:R-:W-:Y:S01]  /*22d0*/  @P0 CALL.REL.NOINC `(.L_x_1002) ;  /* 0x0000001000000944 */ /* 0x002fe20003c00000 */
[----:B------:R-:W-:Y:S05]  /*22e0*/  BRA `(.L_x_1013) ;  /* 0xffffe2e000007947 */ /* 0x000fea000383ffff */
.L_x_1002:
        /* <DEDUP_REMOVED lines=21> */
.L_x_1015:
[----:B------:R-:W-:Y:S05]  /*2440*/  BSYNC B0 ;  /* 0x0000000000007941 */ /* 0x000fea0003800000 */
.L_x_1014:
        /* <DEDUP_REMOVED lines=15> */
.L_x_1007:
[----:B------:R-:W-:Y:S01]  /*2540*/  HFMA2.MMA R104, -RZ, RZ, 0, 9.5367431640625e-07 ;  /* 0x00000010ff687435 */ /* 0x000fe200000001ff */
[----:B------:R-:W-:-:S02]  /*2550*/  MOV R99, R183 ;  /* 0x000000b700637202 */ /* 0x000fc40000000f00 */
[----:B------:R-:W-:Y:S02]  /*2560*/  MOV R101, 0x1f ;  /* 0x0000001f00657802 */ /* 0x000fe40000000f00 */
[----:B------:R-:W-:Y:S02]  /*2570*/  MOV R106, 0xffffffff ;  /* 0xffffffff006a7802 */ /* 0x000fe40000000f00 */
[----:B------:R-:W-:Y:S02]  /*2580*/  MOV R96, 0x25a0 ;  /* 0x000025a000607802 */ /* 0x000fe40000000f00 */
[----:B-----5:R-:W-:Y:S05]  /*2590*/  CALL.REL.NOINC `($__internal_72_$__cuda_sm70_shflsync_down_p) ;  /* 0x0000046000007944 */ /* 0x020fea0003c00000 */
[----:B-1----:R-:W-:Y:S01]  /*25a0*/  MOV R98, R99 ;  /* 0x0000006300627202 */ /* 0x002fe20000000f00 */
[----:B0-----:R-:W-:Y:S05]  /*25b0*/  BRA `(.L_x_1016) ;  /* 0xffffefd000007947 */ /* 0x001fea000383ffff */
.L_x_1008:
[----:B------:R-:W-:Y:S01]  /*25c0*/  HFMA2.MMA R104, -RZ, RZ, 0, 9.5367431640625e-07 ;  /* 0x00000010ff687435 */ /* 0x000fe200000001ff */
[----:B------:R-:W-:Y:S02]  /*25d0*/  MOV R99, R182 ;  /* 0x000000b600637202 */ /* 0x000fe40000000f00 */
[----:B------:R-:W-:Y:S02]  /*25e0*/  MOV R101, 0x1f ;  /* 0x0000001f00657802 */ /* 0x000fe40000000f00 */
[----:B------:R-:W-:-:S02]  /*25f0*/  MOV R106, 0xffffffff ;  /* 0xffffffff006a7802 */ /* 0x000fc40000000f00 */
[----:B------:R-:W-:Y:S02]  /*2600*/  MOV R96, 0x2620 ;  /* 0x0000262000607802 */ /* 0x000fe40000000f00 */
[----:B01---5:R-:W-:Y:S05]  /*2610*/  CALL.REL.NOINC `($__internal_72_$__cuda_sm70_shflsync_down_p) ;  /* 0x000003e000007944 */ /* 0x023fea0003c00000 */
[----:B------:R-:W-:Y:S01]  /*2620*/  FADD.FTZ R183, R98, R183 ;  /* 0x000000b762b77221 */ /* 0x000fe20000010000 */
[----:B0-----:R-:W-:Y:S01]  /*2630*/  HFMA2.MMA R104, -RZ, RZ, 0, 4.76837158203125e-07 ;  /* 0x00000008ff687435 */ /* 0x001fe200000001ff */
[----:B-1----:R-:W-:Y:S01]  /*2640*/  FADD.FTZ R182, R182, R99 ;  /* 0x00000063b6b67221 */ /* 0x002fe20000010000 */
[----:B------:R-:W-:Y:S02]  /*2650*/  MOV R101, 0x1f ;  /* 0x0000001f00657802 */ /* 0x000fe40000000f00 */
[----:B------:R-:W-:Y:S02]  /*2660*/  MOV R106, 0xffffffff ;  /* 0xffffffff006a7802 */ /* 0x000fe40000000f00 */
[----:B------:R-:W-:Y:S02]  /*2670*/  MOV R99, R183 ;  /* 0x000000b700637202 */ /* 0x000fe40000000f00 */
[----:B------:R-:W-:Y:S02]  /*2680*/  MOV R96, 0x26a0 ;  /* 0x000026a000607802 */ /* 0x000fe40000000f00 */
[----:B------:R-:W-:Y:S05]  /*2690*/  CALL.REL.NOINC `($__internal_72_$__cuda_sm70_shflsync_down_p) ;  /* 0x0000036000007944 */ /* 0x000fea0003c00000 */
[----:B0-----:R-:W-:Y:S01]  /*26a0*/  HFMA2.MMA R104, -RZ, RZ, 0, 4.76837158203125e-07 ;  /* 0x00000008ff687435 */ /* 0x001fe200000001ff */
[----:B-1----:R-:W-:-:S02]  /*26b0*/  MOV R98, R99 ;  /* 0x0000006300627202 */ /* 0x002fc40000000f00 */
[----:B------:R-:W-:Y:S02]  /*26c0*/  MOV R99, R182 ;  /* 0x000000b600637202 */ /* 0x000fe40000000f00 */
[----:B------:R-:W-:Y:S02]  /*26d0*/  MOV R101, 0x1f ;  /* 0x0000001f00657802 */ /* 0x000fe40000000f00 */
[----:B------:R-:W-:Y:S02]  /*26e0*/  MOV R106, 0xffffffff ;  /* 0xffffffff006a7802 */ /* 0x000fe40000000f00 */
[----:B------:R-:W-:Y:S02]  /*26f0*/  MOV R96, 0x2710 ;  /* 0x0000271000607802 */ /* 0x000fe40000000f00 */
[----:B------:R-:W-:Y:S05]  /*2700*/  CALL.REL.NOINC `($__internal_72_$__cuda_sm70_shflsync_down_p) ;  /* 0x000002f000007944 */ /* 0x000fea0003c00000 */
[----:B------:R-:W-:Y:S01]  /*2710*/  FADD.FTZ R183, R98, R183 ;  /* 0x000000b762b77221 */ /* 0x000fe20000010000 */
[----:B0-----:R-:W-:Y:S01]  /*2720*/  HFMA2.MMA R104, -RZ, RZ, 0, 2.384185791015625e-07 ;  /* 0x00000004ff687435 */ /* 0x001fe200000001ff */
[----:B-1----:R-:W-:Y:S01]  /*2730*/  FADD.FTZ R182, R182, R99 ;  /* 0x00000063b6b67221 */ /* 0x002fe20000010000 */
[----:B------:R-:W-:Y:S02]  /*2740*/  MOV R101, 0x1f ;  /* 0x0000001f00657802 */ /* 0x000fe40000000f00 */
[----:B------:R-:W-:-:S02]  /*2750*/  MOV R106, 0xffffffff ;  /* 0xffffffff006a7802 */ /* 0x000fc40000000f00 */
[----:B------:R-:W-:Y:S02]  /*2760*/  MOV R99, R183 ;  /* 0x000000b700637202 */ /* 0x000fe40000000f00 */
[----:B------:R-:W-:Y:S02]  /*2770*/  MOV R96, 0x2790 ;  /* 0x0000279000607802 */ /* 0x000fe40000000f00 */
[----:B------:R-:W-:Y:S05]  /*2780*/  CALL.REL.NOINC `($__internal_72_$__cuda_sm70_shflsync_down_p) ;  /* 0x0000027000007944 */ /* 0x000fea0003c00000 */
[----:B0-----:R-:W-:Y:S01]  /*2790*/  HFMA2.MMA R104, -RZ, RZ, 0, 2.384185791015625e-07 ;  /* 0x00000004ff687435 */ /* 0x001fe200000001ff */
[----:B-1----:R-:W-:Y:S02]  /*27a0*/  MOV R98, R99 ;  /* 0x0000006300627202 */ /* 0x002fe40000000f00 */
[----:B------:R-:W-:Y:S02]  /*27b0*/  MOV R99, R182 ;  /* 0x000000b600637202 */ /* 0x000fe40000000f00 */
[----:B------:R-:W-:Y:S02]  /*27c0*/  MOV R101, 0x1f ;  /* 0x0000001f00657802 */ /* 0x000fe40000000f00 */
[----:B------:R-:W-:Y:S02]  /*27d0*/  MOV R106, 0xffffffff ;  /* 0xffffffff006a7802 */ /* 0x000fe40000000f00 */
[----:B------:R-:W-:-:S02]  /*27e0*/  MOV R96, 0x2800 ;  /* 0x0000280000607802 */ /* 0x000fc40000000f00 */
[----:B------:R-:W-:Y:S05]  /*27f0*/  CALL.REL.NOINC `($__internal_72_$__cuda_sm70_shflsync_down_p) ;  /* 0x0000020000007944 */ /* 0x000fea0003c00000 */
[----:B------:R-:W-:Y:S01]  /*2800*/  FADD.FTZ R183, R98, R183 ;  /* 0x000000b762b77221 */ /* 0x000fe20000010000 */
[----:B0-----:R-:W-:Y:S01]  /*2810*/  HFMA2.MMA R104, -RZ, RZ, 0, 1.1920928955078125e-07 ;  /* 0x00000002ff687435 */ /* 0x001fe200000001ff */
[----:B-1----:R-:W-:Y:S01]  /*2820*/  FADD.FTZ R102, R182, R99 ;  /* 0x00000063b6667221 */ /* 0x002fe20000010000 */
[----:B------:R-:W-:-:S02]  /*2830*/  MOV R101, 0x1f ;  /* 0x0000001f00657802 */ /* 0x000fc40000000f00 */
[----:B------:R-:W-:Y:S02]  /*2840*/  MOV R106, 0xffffffff ;  /* 0xffffffff006a7802 */ /* 0x000fe40000000f00 */
[----:B------:R-:W-:Y:S02]  /*2850*/  MOV R99, R183 ;  /* 0x000000b700637202 */ /* 0x000fe40000000f00 */
[----:B------:R-:W-:Y:S02]  /*2860*/  MOV R96, 0x2880 ;  /* 0x0000288000607802 */ /* 0x000fe40000000f00 */
[----:B------:R-:W-:Y:S05]  /*2870*/  CALL.REL.NOINC `($__internal_72_$__cuda_sm70_shflsync_down_p) ;  /* 0x0000018000007944 */ /* 0x000fea0003c00000 */
[----:B0-----:R-:W-:Y:S01]  /*2880*/  HFMA2.MMA R104, -RZ, RZ, 0, 1.1920928955078125e-07 ;  /* 0x00000002ff687435 */ /* 0x001fe200000001ff */
[----:B-1----:R-:W-:Y:S02]  /*2890*/  MOV R98, R99 ;  /* 0x0000006300627202 */ /* 0x002fe40000000f00 */
[----:B------:R-:W-:Y:S02]  /*28a0*/  MOV R99, R102 ;  /* 0x0000006600637202 */ /* 0x000fe40000000f00 */
[----:B------:R-:W-:Y:S02]  /*28b0*/  MOV R101, 0x1f ;  /* 0x0000001f00657802 */ /* 0x000fe40000000f00 */
[----:B------:R-:W-:-:S02]  /*28c0*/  MOV R106, 0xffffffff ;  /* 0xffffffff006a7802 */ /* 0x000fc40000000f00 */
[----:B------:R-:W-:Y:S02]  /*28d0*/  MOV R96, 0x28f0 ;  /* 0x000028f000607802 */ /* 0x000fe40000000f00 */
[----:B------:R-:W-:Y:S05]  /*28e0*/  CALL.REL.NOINC `($__internal_72_$__cuda_sm70_shflsync_down_p) ;  /* 0x0000011000007944 */ /* 0x000fea0003c00000 */
[----:B------:R-:W-:Y:S01]  /*28f0*/  FADD.FTZ R100, R98, R183 ;  /* 0x000000b762647221 */ /* 0x000fe20000010000 */
[----:B0-----:R-:W-:Y:S01]  /*2900*/  HFMA2.MMA R104, -RZ, RZ, 0, 5.9604644775390625e-08 ;  /* 0x00000001ff687435 */ /* 0x001fe200000001ff */
[----:B-1----:R-:W-:Y:S01]  /*2910*/  FADD.FTZ R102, R102, R99 ;  /* 0x0000006366667221 */ /* 0x002fe20000010000 */
[----:B------:R-:W-:Y:S02]  /*2920*/  MOV R101, 0x1f ;  /* 0x0000001f00657802 */ /* 0x000fe40000000f00 */
[----:B------:R-:W-:Y:S02]  /*2930*/  MOV R106, 0xffffffff ;  /* 0xffffffff006a7802 */ /* 0x000fe40000000f00 */
[----:B------:R-:W-:Y:S02]  /*2940*/  MOV R99, R100 ;  /* 0x0000006400637202 */ /* 0x000fe40000000f00 */
[----:B------:R-:W-:Y:S02]  /*2950*/  MOV R96, 0x2970 ;  /* 0x0000297000607802 */ /* 0x000fe40000000f00 */
[----:B------:R-:W-:Y:S05]  /*2960*/  CALL.REL.NOINC `($__internal_72_$__cuda_sm70_shflsync_down_p) ;  /* 0x0000009000007944 */ /* 0x000fea0003c00000 */
[----:B0-----:R-:W-:Y:S01]  /*2970*/  HFMA2.MMA R104, -RZ, RZ, 0, 5.9604644775390625e-08 ;  /* 0x00000001ff687435 */ /* 0x001fe200000001ff */
[----:B-1----:R-:W-:-:S02]  /*2980*/  MOV R103, R99 ;  /* 0x0000006300677202 */ /* 0x002fc40000000f00 */
[----:B------:R-:W-:Y:S02]  /*2990*/  MOV R99, R102 ;  /* 0x0000006600637202 */ /* 0x000fe40000000f00 */
[----:B------:R-:W-:Y:S02]  /*29a0*/  MOV R101, 0x1f ;  /* 0x0000001f00657802 */ /* 0x000fe40000000f00 */
[----:B------:R-:W-:Y:S02]  /*29b0*/  MOV R106, 0xffffffff ;  /* 0xffffffff006a7802 */ /* 0x000fe40000000f00 */
[----:B------:R-:W-:Y:S02]  /*29c0*/  MOV R96, 0x29e0 ;  /* 0x000029e000607802 */ /* 0x000fe40000000f00 */
[----:B------:R-:W-:Y:S05]  /*29d0*/  CALL.REL.NOINC `($__internal_72_$__cuda_sm70_shflsync_down_p) ;  /* 0x0000002000007944 */ /* 0x000fea0003c00000 */
[----:B-1----:R-:W-:Y:S01]  /*29e0*/  MOV R97, R99 ;  /* 0x0000006300617202 */ /* 0x002fe20000000f00 */
[----:B0-----:R-:W-:Y:S05]  /*29f0*/  BRA `(.L_x_1017) ;  /* 0xffffecb000007947 */ /* 0x001fea000383ffff */
        .weak           $__internal_72_$__cuda_sm70_shflsync_down_p
        .type           $__internal_72_$__cuda_sm70_shflsync_down_p,@function
        .size           $__internal_72_$__cuda_sm70_shflsync_down_p,(.L_x_1835 - $__internal_72_$__cuda_sm70_shflsync_down_p)
$__internal_72_$__cuda_sm70_shflsync_down_p:
[----:B------:R-:W-:Y:S01]  /*2a00*/  HFMA2.MMA R97, -RZ, RZ, 0, 0 ;  /* 0x00000000ff617435 */ /* 0x000fe200000001ff */
[----:B------:R-:W-:Y:S04]  /*2a10*/  WARPSYNC R106 ;  /* 0x0000006a00007348 */ /* 0x000fe80003800000 */
[----:B------:R0:W1:Y:S01]  /*2a20*/  SHFL.DOWN PT, R99, R99, R104, R101 ;  /* 0x0800006863637389 */ /* 0x00006200000e0065 */
[----:B------:R-:W-:Y:S05]  /*2a30*/  RET.REL.NODEC R96 `(_ZN10layer_norm31ln_parallel_residual_bwd_kernelINS_13Kernel_traitsI6__halfS2_fS2_fjLj4096ELj1ELj1ELj8ELj16ENS_18Kernel_traits_baseILj4096ES2_S2_fS2_fjLj256EEEEELb0ELb0ELb0EEEvNS_9BwdParamsE) ;  /* 0xffffd5c060007950 */ /* 0x000fea0003c3ffff */
.L_x_1018:
        /* <DEDUP_REMOVED lines=12> */
.L_x_1835:


//--------------------- .text._ZN10layer_norm31ln_parallel_residual_bwd_kernelINS_13Kernel_traitsI6__halfS2_fS2_fjLj4096ELj1ELj1ELj8ELj16ENS_18Kernel_traits_baseILj4096ES2_S2_fS2_fjLj256EEEEELb0ELb0ELb1EEEvNS_9BwdParamsE --------------------------
	.section	.text._ZN10layer_norm31ln_parallel_residual_bwd_kernelINS_13Kernel_traitsI6__halfS2_fS2_fjLj4096ELj1ELj1ELj8ELj16ENS_18Kernel_traits_baseILj4096ES2_S2_fS2_fjLj256EEEEELb0ELb0ELb1EEEvNS_9BwdParamsE,"ax",@progbits
	.sectioninfo	@"SHI_REGISTERS=186"
	.align	128
        .global         _ZN10layer_norm31ln_parallel_residual_bwd_kernelINS_13Kernel_traitsI6__halfS2_fS2_fjLj4096ELj1ELj1ELj8ELj16ENS_18Kernel_traits_baseILj4096ES2_S2_fS2_fjLj256EEEEELb0ELb0ELb1EEEvNS_9BwdParamsE
        .type           _ZN10layer_norm31ln_parallel_residual_bwd_kernelINS_13Kernel_traitsI6__halfS2_fS2_fjLj4096ELj1ELj1ELj8ELj16ENS_18Kernel_traits_baseILj4096ES2_S2_fS2_fjLj256EEEEELb0ELb0ELb1EEEvNS_9BwdParamsE,@function
        .size           _ZN10layer_norm31ln_parallel_residual_bwd_kernelINS_13Kernel_traitsI6__halfS2_fS2_fjLj4096ELj1ELj1ELj8ELj16ENS_18Kernel_traits_baseILj4096ES2_S2_fS2_fjLj256EEEEELb0ELb0ELb1EEEvNS_9BwdParamsE,(.L_x_1836 - _ZN10layer_norm31ln_parallel_residual_bwd_kernelINS_13Kernel_traitsI6__halfS2_fS2_fjLj4096ELj1ELj1ELj8ELj16ENS_18Kernel_traits_baseILj4096ES2_S2_fS2_fjLj256EEEEELb0ELb0ELb1EEEvNS_9BwdParamsE)
        .other          _ZN10layer_norm31ln_parallel_residual_bwd_kernelINS_13Kernel_traitsI6__halfS2_fS2_fjLj4096ELj1ELj1ELj8ELj16ENS_18Kernel_traits_baseILj4096ES2_S2_fS2_fjLj256EEEEELb0ELb0ELb1EEEvNS_9BwdParamsE,@"STO_CUDA_ENTRY STV_DEFAULT"
_ZN10layer_norm31ln_parallel_residual_bwd_kernelINS_13Kernel_traitsI6__halfS2_fS2_fjLj4096ELj1ELj1ELj8ELj16ENS_18Kernel_traits_baseILj4096ES2_S2_fS2_fjLj256EEEEELb0ELb0ELb1EEEvNS_9BwdParamsE:
.text._ZN10layer_norm31ln_parallel_residual_bwd_kernelINS_13Kernel_traitsI6__halfS2_fS2_fjLj4096ELj1ELj1ELj8ELj16ENS_18Kernel_traits_baseILj4096ES2_S2_fS2_fjLj256EEEEELb0ELb0ELb1EEEvNS_9BwdParamsE:
        /* <DEDUP_REMOVED lines=40> */
.L_x_1019:
        /* <DEDUP_REMOVED lines=49> */
[--C-:B----4-:R-:W-:Y:S02]  /*0590*/  HADD2.F32 R140, -RZ, R144.reuse.H0_H0 ;  /* 0x20000090ff8c7230 */ /* 0x110fe40000004100 */
[----:B------:R-:W-:Y:S02]  /*05a0*/  HADD2.F32 R141, -RZ, R144.H1_H1 ;  /* 0x30000090ff8d7230 */ /* 0x000fe40000004100 */
[----:B------:R-:W-:-:S02]  /*05b0*/  HADD2.F32 R142, -RZ, R145.H0_H0 ;  /* 0x20000091ff8e7230 */ /* 0x000fc40000004100 */
[----:B------:R-:W-:Y:S02]  /*05c0*/  HADD2.F32 R143, -RZ, R145.H1_H1 ;  /* 0x30000091ff8f7230 */ /* 0x000fe40000004100 */
[--C-:B---3--:R-:W-:Y:S02]  /*05d0*/  HADD2.F32 R148, -RZ, R152.reuse.H0_H0 ;  /* 0x20000098ff947230 */ /* 0x108fe40000004100 */
        /* <DEDUP_REMOVED lines=16> */
[----:B------:R-:W-:Y:S02]  /*06e0*/  HADD2.F32 R146, -RZ, R147.H0_H0 ;  /* 0x20000093ff927230 */ /* 0x000fe40000004100 */
[----:B------:R-:W-:Y:S02]  /*06f0*/  HADD2.F32 R154, -RZ, R155.H0_H0 ;  /* 0x2000009bff9a7230 */ /* 0x000fe40000004100 */
[----:B------:R-:W-:Y:S02]  /*0700*/  HADD2.F32 R162, -RZ, R163.H0_H0 ;  /* 0x200000a3ffa27230 */ /* 0x000fe40000004100 */
[----:B------:R-:W-:Y:S02]  /*0710*/  HADD2.F32 R139, -RZ, R139.H1_H1 ;  /* 0x3000008bff8b7230 */ /* 0x000fe40000004100 */
[----:B------:R-:W-:Y:S02]  /*0720*/  HADD2.F32 R147, -RZ, R147.H1_H1 ;  /* 0x30000093ff937230 */ /* 0x000fe40000004100 */
[----:B------:R-:W-:-:S02]  /*0730*/  HADD2.F32 R155, -RZ, R155.H1_H1 ;  /* 0x3000009bff9b7230 */ /* 0x000fc40000004100 */
[----:B------:R-:W-:Y:S02]  /*0740*/  HADD2.F32 R163, -RZ, R163.H1_H1 ;  /* 0x300000a3ffa37230 */ /* 0x000fe40000004100 */
.L_x_1024:
[----:B------:R-:W-:Y:S01]  /*0750*/  IMAD R2, R131, c[0x0][0x168], RZ ;  /* 0x00005a0083027a24 */ /* 0x000fe200078e02ff */
[----:B------:R-:W-:Y:S02]  /*0760*/  MOV R168, 0x4 ;  /* 0x0000000400a87802 */ /* 0x000fe40000000f00 */
        /* <DEDUP_REMOVED lines=9> */
[C---:B------:R-:W-:Y:S02]  /*0800*/  IMAD.WIDE.U32 R2, R166.reuse, R64, c[0x0][0x188] ;  /* 0x00006200a6027625 */ /* 0x040fe400078e0040 */
[----:B------:R-:W3:Y:S02]  /*0810*/  LDG.E R168, [R168.64] ;  /* 0x00000004a8a87981 */ /* 0x000ee4000c1e1900 */
[CC--:B------:R-:W-:Y:S02]  /*0820*/  IMAD.WIDE.U32 R40, R166.reuse, R56.reuse, c[0x0][0x210] ;  /* 0x00008400a6287625 */ /* 0x0c0fe400078e0038 */
[----:B------:R1:W4:Y:S02]  /*0830*/  LDG.E.128 R32, [R2.64] ;  /* 0x0000000402207981 */ /* 0x000324000c1e1d00 */
[C---:B------:R-:W-:Y:S02]  /*0840*/  IMAD.WIDE.U32 R36, R166.reuse, R56, c[0x0][0x208] ;  /* 0x00008200a6247625 */ /* 0x040fe400078e0038 */
[----:B------:R-:W3:Y:S04]  /*0850*/  LDG.E.128 R40, [R40.64] ;  /* 0x0000000428287981 */ /* 0x000ee8000c1e1d00 */
[----:B------:R-:W3:Y:S01]  /*0860*/  LDG.E.128 R36, [R36.64] ;  /* 0x0000000424247981 */ /* 0x000ee2000c1e1d00 */
[----:B------:R-:W-:-:S03]  /*0870*/  IADD3 R167, R166, 0x100, RZ ;  /* 0x00000100a6a77810 */ /* 0x000fc60007ffe0ff */
[----:B------:R1:W3:Y:S02]  /*0880*/  LDG.E.128 R44, [R2.64+0x10] ;  /* 0x00001004022c7981 */ /* 0x0002e4000c1e1d00 */
        /* <DEDUP_REMOVED lines=10> */
[----:B-1----:R-:W-:-:S04]  /*0930*/  @P0 IMAD.WIDE.U32 R2, R166, R64, c[0x0][0x218] ;  /* 0x00008600a6020625 */ /* 0x002fc800078e0040 */
        /* <DEDUP_REMOVED lines=10> */
[--C-:B----4-:R-:W-:Y:S02]  /*09e0*/  FADD.FTZ R67, R32, -R181.reuse ;  /* 0x800000b520437221 */ /* 0x110fe40000010000 */
[----:B------:R-:W-:Y:S01]  /*09f0*/  FADD.FTZ R171, R34, -R181 ;  /* 0x800000b522ab7221 */ /* 0x000fe20000010000 */
[----:B---3--:R-:W-:Y:S01]  /*0a00*/  HADD2.F32 R32, -RZ, R41.H0_H0 ;  /* 0x20000029ff207230 */ /* 0x008fe20000004100 */
[C---:B-1----:R-:W-:Y:S01]  /*0a10*/  FMUL.FTZ R64, R168.reuse, R67 ;  /* 0x00000043a8407220 */ /* 0x042fe20000410000 */
[----:B0-----:R-:W-:Y:S02]  /*0a20*/  HADD2.F32 R2, -RZ, R40.H0_H0 ;  /* 0x20000028ff027230 */ /* 0x001fe40000004100 */
[--C-:B------:R-:W-:Y:S02]  /*0a30*/  HADD2.F32 R175, -RZ, R38.reuse.H0_H0 ;  /* 0x20000026ffaf7230 */ /* 0x100fe40000004100 */
[----:B------:R-:W-:Y:S01]  /*0a40*/  HADD2.F32 R177, -RZ, R38.H1_H1 ;  /* 0x30000026ffb17230 */ /* 0x000fe20000004100 */
[----:B------:R-:W-:Y:S01]  /*0a50*/  FMUL.FTZ R170, R168, R171 ;  /* 0x000000aba8aa7220 */ /* 0x000fe20000410000 */
[--C-:B------:R-:W-:Y:S01]  /*0a60*/  HADD2.F32 R38, -RZ, R42.reuse.H0_H0 ;  /* 0x2000002aff267230 */ /* 0x100fe20000004100 */
[C---:B------:R-:W-:Y:S01]  /*0a70*/  FADD.FTZ R173, -R181.reuse, R44 ;  /* 0x0000002cb5ad7221 */ /* 0x040fe20000010100 */
[----:B------:R-:W-:Y:S01]  /*0a80*/  HADD2.F32 R3, -RZ, R37.H0_H0 ;  /* 0x20000025ff037230 */ /* 0x000fe20000004100 */
[----:B------:R-:W-:Y:S01]  /*0a90*/  FMUL.FTZ R171, R142, R32 ;  /* 0x000000208eab7220 */ /* 0x000fe20000410000 */
[----:B------:R-:W-:Y:S01]  /*0aa0*/  HADD2.F32 R42, -RZ, R42.H1_H1 ;  /* 0x3000002aff2a7230 */ /* 0x000fe20000004100 */
[----:B------:R-:W-:Y:S01]  /*0ab0*/  FADD.FTZ R45, -R181, R45 ;  /* 0x0000002db52d7221 */ /* 0x000fe20000010100 */
[--C-:B------:R-:W-:Y:S01]  /*0ac0*/  HADD2.F32 R179, -RZ, R39.reuse.H0_H0 ;  /* 0x20000027ffb37230 */ /* 0x100fe20000004100 */
[----:B------:R-:W-:Y:S01]  /*0ad0*/  FADD.FTZ R127, R2, R127 ;  /* 0x0000007f027f7221 */ /* 0x000fe20000010000 */
[----:B------:R-:W-:Y:S01]  /*0ae0*/  HADD2.F32 R182, -RZ, R39.H1_H1 ;  /* 0x30000027ffb67230 */ /* 0x000fe20000004100 */
[-C--:B------:R-:W-:Y:S01]  /*0af0*/  FFMA.FTZ R129, R64, R2.reuse, R129 ;  /* 0x0000000240817223 */ /* 0x080fe20000010081 */
[----:B------:R-:W-:Y:S01]  /*0b00*/  HADD2.F32 R39, -RZ, R43.H0_H0 ;  /* 0x2000002bff277230 */ /* 0x000fe20000004100 */
[----:B------:R-:W-:-:S02]  /*0b10*/  FMUL.FTZ R67, R140, R2 ;  /* 0x000000028c437220 */ /* 0x000fc40000410000 */
[----:B------:R-:W-:Y:S02]  /*0b20*/  FMUL.FTZ R176, R144, R38 ;  /* 0x0000002690b07220 */ /* 0x000fe40000410000 */
[----:B------:R-:W-:Y:S01]  /*0b30*/  FMUL.FTZ R173, R168, R173 ;  /* 0x000000ada8ad7220 */ /* 0x000fe20000410000 */
[----:B------:R-:W-:Y:S01]  /*0b40*/  HADD2.F32 R34, -RZ, R41.H1_H1 ;  /* 0x30000029ff227230 */ /* 0x000fe20000004100 */
[----:B------:R-:W-:Y:S01]  /*0b50*/  FADD.FTZ R122, R3, R122 ;  /* 0x0000007a037a7221 */ /* 0x000fe20000010000 */
[----:B------:R-:W-:Y:S01]  /*0b60*/  HADD2.F32 R43, -RZ, R43.H1_H1 ;  /* 0x3000002bff2b7230 */ /* 0x000fe20000004100 */
[-C--:B------:R-:W-:Y:S02]  /*0b70*/  FFMA.FTZ R123, R170, R3.reuse, R123 ;  /* 0x00000003aa7b7223 */ /* 0x080fe4000001007b */
[----:B------:R-:W-:Y:S02]  /*0b80*/  FFMA.FTZ R171, R134, R3, R171 ;  /* 0x0000000386ab7223 */ /* 0x000fe400000100ab */
[----:B------:R-:W-:-:S02]  /*0b90*/  FMUL.FTZ R2, R145, R42 ;  /* 0x0000002a91027220 */ /* 0x000fc40000410000 */
[----:B------:R-:W-:Y:S02]  /*0ba0*/  FMUL.FTZ R174, R168, R45 ;  /* 0x0000002da8ae7220 */ /* 0x000fe40000410000 */
[--C-:B------:R-:W-:Y:S02]  /*0bb0*/  FADD.FTZ R169, R33, -R181.reuse ;  /* 0x800000b521a97221 */ /* 0x100fe40000010000 */
[----:B------:R-:W-:Y:S02]  /*0bc0*/  FADD.FTZ R3, -R181, R46 ;  /* 0x0000002eb5037221 */ /* 0x000fe40000010100 */
[----:B------:R-:W-:Y:S02]  /*0bd0*/  FADD.FTZ R35, R35, -R181 ;  /* 0x800000b523237221 */ /* 0x000fe40000010000 */
[----:B------:R-:W-:Y:S02]  /*0be0*/  FADD.FTZ R80, R175, R80 ;  /* 0x00000050af507221 */ /* 0x000fe40000010000 */
[----:B------:R-:W-:-:S02]  /*0bf0*/  FFMA.FTZ R176, R136, R175, R176 ;  /* 0x000000af88b07223 */ /* 0x000fc400000100b0 */
[----:B------:R-:W-:Y:S01]  /*0c00*/  FFMA.FTZ R68, R173, R175, R68 ;  /* 0x000000afad447223 */ /* 0x000fe20000010044 */
[----:B------:R-:W-:Y:S01]  /*0c10*/  HADD2.F32 R37, -RZ, R37.H1_H1 ;  /* 0x30000025ff257230 */ /* 0x000fe20000004100 */
[----:B------:R-:W-:Y:S02]  /*0c20*/  FADD.FTZ R79, R177, R79 ;  /* 0x0000004fb14f7221 */ /* 0x000fe40000010000 */
[-C--:B------:R-:W-:Y:S02]  /*0c30*/  FFMA.FTZ R175, R137, R177.reuse, R2 ;  /* 0x000000b189af7223 */ /* 0x080fe40000010002 */
[----:B------:R-:W-:Y:S02]  /*0c40*/  FFMA.FTZ R0, R174, R177, R0 ;  /* 0x000000b1ae007223 */ /* 0x000fe40000010000 */
[----:B------:R-:W-:Y:S02]  /*0c50*/  FMUL.FTZ R65, R168, R169 ;  /* 0x000000a9a8417220 */ /* 0x000fe40000410000 */
[----:B------:R-:W-:-:S02]  /*0c60*/  FMUL.FTZ R180, R146, R39 ;  /* 0x0000002792b47220 */ /* 0x000fc40000410000 */
[C---:B------:R-:W-:Y:S01]  /*0c70*/  FMUL.FTZ R177, R168.reuse, R3 ;  /* 0x00000003a8b17220 */ /* 0x040fe20000410000 */
[----:B------:R-:W-:Y:S01]  /*0c80*/  HADD2.F32 R33, -RZ, R36.H0_H0 ;  /* 0x20000024ff217230 */ /* 0x000fe20000004100 */
[----:B------:R-:W-:Y:S01]  /*0c90*/  FMUL.FTZ R169, R168, R35 ;  /* 0x00000023a8a97220 */ /* 0x000fe20000410000 */
[----:B------:R-:W-:Y:S01]  /*0ca0*/  HADD2.F32 R40, -RZ, R40.H1_H1 ;  /* 0x30000028ff287230 */ /* 0x000fe20000004100 */
[----:B------:R-:W-:Y:S02]  /*0cb0*/  FMUL.FTZ R172, R143, R34 ;  /* 0x000000228fac7220 */ /* 0x000fe40000410000 */
[----:B------:R-:W-:Y:S02]  /*0cc0*/  FMUL.FTZ R2, R147, R43 ;  /* 0x0000002b93027220 */ /* 0x000fe40000410000 */
[C---:B------:R-:W-:Y:S02]  /*0cd0*/  FADD.FTZ R3, -R181.reuse, R48 ;  /* 0x00000030b5037221 */ /* 0x040fe40000010100 */
[----:B------:R-:W-:-:S02]  /*0ce0*/  FADD.FTZ R47, -R181, R47 ;  /* 0x0000002fb52f7221 */ /* 0x000fc40000010100 */
[----:B------:R-:W-:Y:S02]  /*0cf0*/  FADD.FTZ R82, R179, R82 ;  /* 0x00000052b3527221 */ /* 0x000fe40000010000 */
[-C--:B------:R-:W-:Y:S02]  /*0d00*/  FFMA.FTZ R180, R138, R179.reuse, R180 ;  /* 0x000000b38ab47223 */ /* 0x080fe400000100b4 */
[----:B------:R-:W-:Y:S01]  /*0d10*/  FFMA.FTZ R70, R177, R179, R70 ;  /* 0x000000b3b1467223 */ /* 0x000fe20000010046 */
[----:B------:R-:W-:Y:S01]  /*0d20*/  HADD2.F32 R36, -RZ, R36.H1_H1 ;  /* 0x30000024ff247230 */ /* 0x000fe20000004100 */
[----:B------:R-:W-:Y:S02]  /*0d30*/  FADD.FTZ R118, R37, R118 ;  /* 0x0000007625767221 */ /* 0x000fe40000010000 */
[-C--:B------:R-:W-:Y:S02]  /*0d40*/  FFMA.FTZ R120, R169, R37.reuse, R120 ;  /* 0x00000025a9787223 */ /* 0x080fe40000010078 */
[----:B------:R-:W-:-:S02]  /*0d50*/  FFMA.FTZ R172, R135, R37, R172 ;  /* 0x0000002587ac7223 */ /* 0x000fc400000100ac */
[----:B------:R-:W-:Y:S01]  /*0d60*/  FFMA.FTZ R179, R139, R182, R2 ;  /* 0x000000b68bb37223 */ /* 0x000fe20000010002 */
[----:B------:R-:W-:Y:S01]  /*0d70*/  HADD2.F32 R2, -RZ, R56.H0_H0 ;  /* 0x20000038ff027230 */ /* 0x000fe20000004100 */
[C---:B------:R-:W-:Y:S02]  /*0d80*/  FADD.FTZ R35, -R181.reuse, R49 ;  /* 0x00000031b5237221 */ /* 0x040fe40000010100 */
[----:B------:R-:W-:Y:S02]  /*0d90*/  FADD.FTZ R37, -R181, R50 ;  /* 0x00000032b5257221 */ /* 0x000fe40000010100 */
[----:B------:R-:W-:Y:S02]  /*0da0*/  FMUL.FTZ R66, R141, R40 ;  /* 0x000000288d427220 */ /* 0x000fe40000410000 */
[----:B------:R-:W-:Y:S02]  /*0db0*/  FFMA.FTZ R67, R132, R33, R67 ;  /* 0x0000002184437223 */ /* 0x000fe40000010043 */
[----:B------:R-:W-:-:S02]  /*0dc0*/  FMUL.FTZ R49, R168, R3 ;  /* 0x00000003a8317220 */ /* 0x000fc40000410000 */
[----:B------:R-:W-:Y:S02]  /*0dd0*/  FADD.FTZ R119, R32, R119 ;  /* 0x0000007720777221 */ /* 0x000fe40000010000 */
[----:B------:R-:W-:Y:S01]  /*0de0*/  FFMA.FTZ R121, R170, R32, R121 ;  /* 0x00000020aa797223 */ /* 0x000fe20000010079 */
[----:B------:R-:W-:Y:S01]  /*0df0*/  HADD2.F32 R32, -RZ, R57.H0_H0 ;  /* 0x20000039ff207230 */ /* 0x000fe20000004100 */
[----:B------:R-:W-:Y:S02]  /*0e00*/  FADD.FTZ R116, R34, R116 ;  /* 0x0000007422747221 */ /* 0x000fe40000010000 */
[----:B------:R-:W-:Y:S01]  /*0e10*/  FFMA.FTZ R117, R169, R34, R117 ;  /* 0x00000022a9757223 */ /* 0x000fe20000010075 */
[----:B------:R-:W-:Y:S01]  /*0e20*/  HADD2.F32 R34, -RZ, R53.H1_H1 ;  /* 0x30000035ff227230 */ /* 0x000fe20000004100 */
[----:B------:R-:W-:Y:S02]  /*0e30*/  FMUL.FTZ R178, R168, R47 ;  /* 0x0000002fa8b27220 */ /* 0x000fe40000410000 */
[----:B------:R-:W-:-:S02]  /*0e40*/  FADD.FTZ R111, R39, R111 ;  /* 0x0000006f276f7221 */ /* 0x000fc40000010000 */
[----:B------:R-:W-:Y:S01]  /*0e50*/  FFMA.FTZ R94, R177, R39, R94 ;  /* 0x00000027b15e7223 */ /* 0x000fe2000001005e */
[----:B------:R-:W-:Y:S01]  /*0e60*/  HADD2.F32 R39, -RZ, R53.H0_H0 ;  /* 0x20000035ff277230 */ /* 0x000fe20000004100 */
[----:B------:R-:W-:Y:S02]  /*0e70*/  FMUL.FTZ R53, R168, R37 ;  /* 0x00000025a8357220 */ /* 0x000fe40000410000 */
[----:B------:R-:W-:Y:S02]  /*0e80*/  FFMA.FTZ R66, R133, R36, R66 ;  /* 0x0000002485427223 */ /* 0x000fe40000010042 */
[----:B------:R-:W-:Y:S02]  /*0e90*/  FADD.FTZ R109, R2, R109 ;  /* 0x0000006d026d7221 */ /* 0x000fe40000010000 */
[-C--:B------:R-:W-:Y:S02]  /*0ea0*/  FFMA.FTZ R96, R49, R2.reuse, R96 ;  /* 0x0000000231607223 */ /* 0x080fe40000010060 */
[----:B------:R-:W-:-:S02]  /*0eb0*/  FMUL.FTZ R50, R156, R2 ;  /* 0x000000029c327220 */ /* 0x000fc40000410000 */
[----:B------:R-:W-:Y:S02]  /*0ec0*/  FADD.FTZ R3, RZ, R67 ;  /* 0x00000043ff037221 */ /* 0x000fe40000010000 */
[----:B------:R-:W-:Y:S02]  /*0ed0*/  FADD.FTZ R113, R38, R113 ;  /* 0x0000007126717221 */ /* 0x000fe40000010000 */
[----:B------:R-:W-:Y:S01]  /*0ee0*/  FFMA.FTZ R92, R173, R38, R92 ;  /* 0x00000026ad5c7223 */ /* 0x000fe2000001005c */
[--C-:B------:R-:W-:Y:S01]  /*0ef0*/  HADD2.F32 R38, -RZ, R54.reuse.H1_H1 ;  /* 0x30000036ff267230 */ /* 0x100fe20000004100 */
[----:B------:R-:W-:Y:S02]  /*0f00*/  FADD.FTZ R112, R43, R112 ;  /* 0x000000702b707221 */ /* 0x000fe40000010000 */
[----:B------:R-:W-:Y:S01]  /*0f10*/  FFMA.FTZ R93, R178, R43, R93 ;  /* 0x0000002bb25d7223 */ /* 0x000fe2000001005d */
[----:B------:R-:W-:Y:S01]  /*0f20*/  HADD2.F32 R43, -RZ, R54.H0_H0 ;  /* 0x20000036ff2b7230 */ /* 0x000fe20000004100 */
[----:B------:R-:W-:-:S02]  /*0f30*/  FFMA.FTZ R2, R64, R67, RZ ;  /* 0x0000004340027223 */ /* 0x000fc400000100ff */
[----:B------:R-:W-:Y:S02]  /*0f40*/  FADD.FTZ R107, R32, R107 ;  /* 0x0000006b206b7221 */ /* 0x000fe40000010000 */
[-C--:B------:R-:W-:Y:S02]  /*0f50*/  FFMA.FTZ R98, R53, R32.reuse, R98 ;  /* 0x0000002035627223 */ /* 0x080fe40000010062 */
[----:B------:R-:W-:Y:S02]  /*0f60*/  FMUL.FTZ R54, R158, R32 ;  /* 0x000000209e367220 */ /* 0x000fe40000410000 */
        /* <DEDUP_REMOVED lines=12> */
[----:B------:R-:W-:Y:S01]  /*1030*/  HADD2.F32 R33, -RZ, R52.H0_H0 ;  /* 0x20000034ff217230 */ /* 0x000fe20000004100 */
[----:B------:R-:W-:Y:S01]  /*1040*/  FADD.FTZ R32, R180, R3 ;  /* 0x00000003b4207221 */ /* 0x000fe20000010000 */
[----:B------:R-:W-:Y:S01]  /*1050*/  HADD2.F32 R56, -RZ, R56.H1_H1 ;  /* 0x30000038ff387230 */ /* 0x000fe20000004100 */
[----:B------:R-:W-:Y:S01]  /*1060*/  FFMA.FTZ R2, R177, R180, R2 ;  /* 0x000000b4b1027223 */ /* 0x000fe20000010002 */
[----:B------:R-:W-:Y:S01]  /*1070*/  HADD2.F32 R52, -RZ, R52.H1_H1 ;  /* 0x30000034ff347230 */ /* 0x000fe20000004100 */
[----:B------:R-:W-:-:S02]  /*1080*/  FADD.FTZ R41, -R181, R51 ;  /* 0x00000033b5297221 */ /* 0x000fc40000010100 */
[----:B------:R-:W-:Y:S02]  /*1090*/  FFMA.FTZ R50, R148, R33, R50 ;  /* 0x0000002194327223 */ /* 0x000fe40000010032 */
[----:B------:R-:W-:Y:S02]  /*10a0*/  FADD.FTZ R3, R179, R32 ;  /* 0x00000020b3037221 */ /* 0x000fe40000010000 */
[----:B------:R-:W-:Y:S02]  /*10b0*/  FMUL.FTZ R51, R157, R56 ;  /* 0x000000389d337220 */ /* 0x000fe40000410000 */
[----:B------:R-:W-:Y:S01]  /*10c0*/  FFMA.FTZ R32, R178, R179, R2 ;  /* 0x000000b3b2207223 */ /* 0x000fe20000010002 */
[----:B------:R-:W-:Y:S01]  /*10d0*/  HADD2.F32 R57, -RZ, R57.H1_H1 ;  /* 0x30000039ff397230 */ /* 0x000fe20000004100 */
[----:B------:R-:W-:Y:S02]  /*10e0*/  FMUL.FTZ R48, R168, R35 ;  /* 0x00000023a8307220 */ /* 0x000fe40000410000 */
[----:B------:R-:W-:-:S02]  /*10f0*/  FADD.FTZ R84, R33, R84 ;  /* 0x0000005421547221 */ /* 0x000fc40000010000 */
[----:B------:R-:W-:Y:S02]  /*1100*/  FFMA.FTZ R72, R49, R33, R72 ;  /* 0x0000002131487223 */ /* 0x000fe40000010048 */
[C---:B------:R-:W-:Y:S02]  /*1110*/  FADD.FTZ R61, -R181.reuse, R61 ;  /* 0x0000003db53d7221 */ /* 0x040fe40000010100 */
[----:B------:R-:W-:Y:S02]  /*1120*/  FADD.FTZ R33, -R181, R62 ;  /* 0x0000003eb5217221 */ /* 0x000fe40000010100 */
[----:B------:R-:W-:Y:S02]  /*1130*/  FADD.FTZ R2, R50, R3 ;  /* 0x0000000332027221 */ /* 0x000fe40000010000 */
[----:B------:R-:W-:Y:S02]  /*1140*/  FADD.FTZ R126, R36, R126 ;  /* 0x0000007e247e7221 */ /* 0x000fe40000010000 */
[----:B------:R-:W-:Y:S01]  /*1150*/  FFMA.FTZ R128, R65, R36, R128 ;  /* 0x0000002441807223 */ /* 0x000fe20000010080 */
[----:B------:R-:W-:Y:S01]  /*1160*/  HADD2.F32 R36, -RZ, R58.H0_H0 ;  /* 0x2000003aff247230 */ /* 0x000fe20000004100 */
[----:B------:R-:W-:-:S02]  /*1170*/  FADD.FTZ R124, R40, R124 ;  /* 0x0000007c287c7221 */ /* 0x000fc40000010000 */
[----:B------:R-:W-:Y:S01]  /*1180*/  FFMA.FTZ R125, R65, R40, R125 ;  /* 0x00000028417d7223 */ /* 0x000fe2000001007d */
[----:B------:R-:W-:Y:S01]  /*1190*/  HADD2.F32 R40, -RZ, R58.H1_H1 ;  /* 0x3000003aff287230 */ /* 0x000fe20000004100 */
[----:B------:R-:W-:Y:S02]  /*11a0*/  FFMA.FTZ R51, R149, R52, R51 ;  /* 0x0000003495337223 */ /* 0x000fe40000010033 */
[----:B------:R-:W-:Y:S01]  /*11b0*/  FFMA.FTZ R3, R49, R50, R32 ;  /* 0x0000003231037223 */ /* 0x000fe20000010020 */
[--C-:B------:R-:W-:Y:S01]  /*11c0*/  HADD2.F32 R45, -RZ, R55.reuse.H0_H0 ;  /* 0x20000037ff2d7230 */ /* 0x100fe20000004100 */
[----:B------:R-:W-:Y:S01]  /*11d0*/  FADD.FTZ R83, R52, R83 ;  /* 0x0000005334537221 */ /* 0x000fe20000010000 */
[----:B------:R-:W-:Y:S01]  /*11e0*/  HADD2.F32 R44, -RZ, R55.H1_H1 ;  /* 0x30000037ff2c7230 */ /* 0x000fe20000004100 */
[----:B------:R-:W-:Y:S02]  /*11f0*/  FFMA.FTZ R71, R48, R52, R71 ;  /* 0x0000003430477223 */ /* 0x000fe40000010047 */
[----:B------:R-:W-:-:S02]  /*1200*/  FMUL.FTZ R58, R168, R61 ;  /* 0x0000003da83a7220 */ /* 0x000fc40000410000 */
[C---:B------:R-:W-:Y:S02]  /*1210*/  FMUL.FTZ R52, R168.reuse, R41 ;  /* 0x00000029a8347220 */ /* 0x040fe40000410000 */
[----:B------:R-:W-:Y:S02]  /*1220*/  FMUL.FTZ R61, R168, R33 ;  /* 0x00000021a83d7220 */ /* 0x000fe40000410000 */
        /* <DEDUP_REMOVED lines=9> */
[----:B------:R-:W-:-:S02]  /*12c0*/  FADD.FTZ R57, -R181, R60 ;  /* 0x0000003cb5397221 */ /* 0x000fc40000010100 */
[----:B------:R-:W-:Y:S02]  /*12d0*/  FMUL.FTZ R56, R160, R36 ;  /* 0x00000024a0387220 */ /* 0x000fe40000410000 */
[----:B------:R-:W-:Y:S02]  /*12e0*/  FADD.FTZ R2, R33, R54 ;  /* 0x0000003621027221 */ /* 0x000fe40000010000 */
[----:B------:R-:W-:Y:S01]  /*12f0*/  FFMA.FTZ R3, R53, R54, R3 ;  /* 0x0000003635037223 */ /* 0x000fe20000010003 */
[--C-:B------:R-:W-:Y:S01]  /*1300*/  HADD2.F32 R46, -RZ, R59.reuse.H1_H1 ;  /* 0x3000003bff2e7230 */ /* 0x100fe20000004100 */
[----:B------:R-:W-:Y:S02]  /*1310*/  FADD.FTZ R114, R42, R114 ;  /* 0x000000722a727221 */ /* 0x000fe40000010000 */
[----:B------:R-:W-:Y:S01]  /*1320*/  FFMA.FTZ R91, R174, R42, R91 ;  /* 0x0000002aae5b7223 */ /* 0x000fe2000001005b */
[----:B------:R-:W-:Y:S01]  /*1330*/  HADD2.F32 R42, -RZ, R59.H0_H0 ;  /* 0x2000003bff2a7230 */ /* 0x000fe20000004100 */
[----:B------:R-:W-:-:S02]  /*1340*/  FMUL.FTZ R57, R168, R57 ;  /* 0x00000039a8397220 */ /* 0x000fc40000410000 */
[----:B------:R-:W-:Y:S02]  /*1350*/  FFMA.FTZ R56, R152, R43, R56 ;  /* 0x0000002b98387223 */ /* 0x000fe40000010038 */
[----:B------:R-:W-:Y:S02]  /*1360*/  FMUL.FTZ R59, R161, R40 ;  /* 0x00000028a13b7220 */ /* 0x000fe40000410000 */
[----:B------:R-:W-:Y:S02]  /*1370*/  FADD.FTZ R33, R2, R55 ;  /* 0x0000003702217221 */ /* 0x000fe40000010000 */
[----:B------:R-:W-:Y:S02]  /*1380*/  FFMA.FTZ R3, R52, R55, R3 ;  /* 0x0000003734037223 */ /* 0x000fe40000010003 */
[----:B------:R-:W-:Y:S02]  /*1390*/  FFMA.FTZ R59, R153, R38, R59 ;  /* 0x00000026993b7223 */ /* 0x000fe4000001003b */
[----:B------:R-:W-:-:S02]  /*13a0*/  FMUL.FTZ R60, R162, R42 ;  /* 0x0000002aa23c7220 */ /* 0x000fc40000410000 */
[----:B------:R-:W-:Y:S02]  /*13b0*/  FADD.FTZ R2, R33, R56 ;  /* 0x0000003821027221 */ /* 0x000fe40000010000 */
[----:B------:R-:W-:Y:S01]  /*13c0*/  FFMA.FTZ R3, R57, R56, R3 ;  /* 0x0000003839037223 */ /* 0x000fe20000010003 */
[----:B------:R-:W-:Y:S01]  /*13d0*/  SHF.R.U32.HI R32, RZ, 0x5, R115 ;  /* 0x00000005ff207819 */ /* 0x000fe20000011673 */
[----:B------:R-:W-:Y:S02]  /*13e0*/  FADD.FTZ R63, -R181, R63 ;  /* 0x0000003fb53f7221 */ /* 0x000fe40000010100 */
[----:B------:R-:W-:Y:S02]  /*13f0*/  FFMA.FTZ R60, R154, R45, R60 ;  /* 0x0000002d9a3c7223 */ /* 0x000fe4000001003c */
[----:B------:R-:W-:Y:S02]  /*1400*/  FMUL.FTZ R62, R163, R46 ;  /* 0x0000002ea33e7220 */ /* 0x000fe40000410000 */
[----:B------:R-:W-:-:S02]  /*1410*/  FADD.FTZ R33, R2, R59 ;  /* 0x0000003b02217221 */ /* 0x000fc40000010000 */
[----:B------:R-:W-:Y:S02]  /*1420*/  FFMA.FTZ R3, R58, R59, R3 ;  /* 0x0000003b3a037223 */ /* 0x000fe40000010003 */
[----:B------:R-:W-:Y:S02]  /*1430*/  FADD.FTZ R81, R182, R81 ;  /* 0x00000051b6517221 */ /* 0x000fe40000010000 */
[----:B------:R-:W-:Y:S02]  /*1440*/  FFMA.FTZ R69, R178, R182, R69 ;  /* 0x000000b6b2457223 */ /* 0x000fe40000010045 */
[----:B------:R-:W-:Y:S01]  /*1450*/  FMUL.FTZ R182, R168, R63 ;  /* 0x0000003fa8b67220 */ /* 0x000fe20000410000 */
[----:B------:R-:W-:Y:S01]  /*1460*/  LOP3.LUT R63, R32, 0x7fffff8, RZ, 0xc0, !PT ;  /* 0x07fffff8203f7812 */ /* 0x000fe200078ec0ff */
[----:B------:R-:W-:Y:S02]  /*1470*/  FFMA.FTZ R62, R155, R44, R62 ;  /* 0x0000002c9b3e7223 */ /* 0x000fe4000001003e */
        /* <DEDUP_REMOVED lines=25> */
[----:B------:R-:W-:Y:S01]  /*1610*/  FFMA.FTZ R35, R182, R62, R3 ;  /* 0x0000003eb6237223 */ /* 0x000fe20000010003 */
[----:B------:R-:W-:Y:S05]  /*1620*/  BRA.DIV ~URZ, `(.L_x_1021) ;  /* 0x000012427f007947 */ /* 0x000fea000b800000 */
[----:B------:R0:W1:Y:S02]  /*1630*/  SHFL.DOWN PT, R33, R38, 0x10, 0x1f ;  /* 0x0a001f0026217f89 */ /* 0x00006400000e0000 */
.L_x_1025:
        /* <DEDUP_REMOVED lines=18> */
.L_x_1026:
        /* <DEDUP_REMOVED lines=62> */
[----:B------:R-:W-:Y:S02]  /*1b40*/  FADD.FTZ R51, R51, -R48 ;  /* 0x8000003033337221 */ /* 0x000fe40000010000 */
[----:B------:R-:W-:Y:S02]  /*1b50*/  FADD.FTZ R55, R55, -R52 ;  /* 0x8000003437377221 */ /* 0x000fe40000010000 */
[C---:B------:R-:W-:Y:S02]  /*1b60*/  FMUL.FTZ R67, R168.reuse, R67 ;  /* 0x00000043a8437220 */ /* 0x040fe40000410000 */
[----:B------:R-:W-:-:S02]  /*1b70*/  FMUL.FTZ R46, R168, R65 ;  /* 0x00000041a82e7220 */ /* 0x000fc40000410000 */
[C---:B------:R-:W-:Y:S02]  /*1b80*/  FMUL.FTZ R171, R168.reuse, R171 ;  /* 0x000000aba8ab7220 */ /* 0x040fe40000410000 */
[C---:B------:R-:W-:Y:S02]  /*1b90*/  FMUL.FTZ R48, R168.reuse, R169 ;  /* 0x000000a9a8307220 */ /* 0x040fe40000410000 */
[C---:B------:R-:W-:Y:S02]  /*1ba0*/  FMUL.FTZ R173, R168.reuse, R173 ;  /* 0x000000ada8ad7220 */ /* 0x040fe40000410000 */
[C---:B------:R-:W-:Y:S02]  /*1bb0*/  FMUL.FTZ R50, R168.reuse, R175 ;  /* 0x000000afa8327220 */ /* 0x040fe40000410000 */
[C---:B------:R-:W-:Y:S02]  /*1bc0*/  FMUL.FTZ R177, R168.reuse, R177 ;  /* 0x000000b1a8b17220 */ /* 0x040fe40000410000 */
[----:B------:R-:W-:-:S02]  /*1bd0*/  FMUL.FTZ R52, R168, R179 ;  /* 0x000000b3a8347220 */ /* 0x000fc40000410000 */
[-CC-:B------:R-:W-:Y:S02]  /*1be0*/  FFMA.FTZ R53, R53, R32.reuse, R3.reuse ;  /* 0x0000002035357223 */ /* 0x180fe40000010003 */
[-CC-:B------:R-:W-:Y:S02]  /*1bf0*/  FFMA.FTZ R57, R57, R32.reuse, R3.reuse ;  /* 0x0000002039397223 */ /* 0x180fe40000010003 */
[-CC-:B------:R-:W-:Y:S02]  /*1c00*/  FFMA.FTZ R58, R58, R32.reuse, R3.reuse ;  /* 0x000000203a3a7223 */ /* 0x180fe40000010003 */
[-CC-:B------:R-:W-:Y:S02]  /*1c10*/  FFMA.FTZ R61, R61, R32.reuse, R3.reuse ;  /* 0x000000203d3d7223 */ /* 0x180fe40000010003 */
[----:B------:R-:W-:Y:S02]  /*1c20*/  FFMA.FTZ R3, R182, R32, R3 ;  /* 0x00000020b6037223 */ /* 0x000fe40000010003 */
[----:B-----5:R-:W-:-:S02]  /*1c30*/  @P2 FADD.FTZ R67, R4, R67 ;  /* 0x0000004304432221 */ /* 0x020fc40000010000 */
[----:B------:R-:W-:Y:S02]  /*1c40*/  @P2 FADD.FTZ R46, R5, R46 ;  /* 0x0000002e052e2221 */ /* 0x000fe40000010000 */
[----:B------:R-:W-:Y:S01]  /*1c50*/  @P2 FADD.FTZ R171, R6, R171 ;  /* 0x000000ab06ab2221 */ /* 0x000fe20000010000 */
[----:B------:R-:W-:Y:S01]  /*1c60*/  SEL R32, R67, R20, P3 ;  /* 0x0000001443207207 */ /* 0x000fe20001800000 */
[----:B------:R-:W-:Y:S01]  /*1c70*/  @P2 FADD.FTZ R48, R7, R48 ;  /* 0x0000003007302221 */ /* 0x000fe20000010000 */
[----:B------:R-:W-:Y:S01]  /*1c80*/  F2FP.PACK_AB R40, R46, R67 ;  /* 0x000000432e28723e */ /* 0x000fe200000000ff */
        /* <DEDUP_REMOVED lines=8> */
[----:B------:R-:W-:Y:S01]  /*1d10*/  FADD.FTZ R47, R62, -R3 ;  /* 0x800000033e2f7221 */ /* 0x000fe20000010000 */
[----:B------:R-:W-:Y:S01]  /*1d20*/  @P0 MOV R3, 0x20 ;  /* 0x0000002000030802 */ /* 0x000fe20000000f00 */
[----:B------:R-:W-:Y:S01]  /*1d30*/  FADD.FTZ R53, R54, -R53 ;  /* 0x8000003536357221 */ /* 0x000fe20000010000 */
[----:B------:R-:W-:Y:S01]  /*1d40*/  SEL R38, R177, R26, P3 ;  /* 0x0000001ab1267207 */ /* 0x000fe20001800000 */
[----:B------:R-:W-:Y:S01]  /*1d50*/  FADD.FTZ R57, R56, -R57 ;  /* 0x8000003938397221 */ /* 0x000fe20000010000 */
[-C--:B------:R-:W-:Y:S01]  /*1d60*/  F2FP.PACK_AB R43, R52, R177.reuse ;  /* 0x000000b1342b723e */ /* 0x080fe200000000ff */
[----:B------:R-:W-:Y:S01]  /*1d70*/  FADD.FTZ R59, R59, -R58 ;  /* 0x8000003a3b3b7221 */ /* 0x000fe20000010000 */
[----:B------:R-:W-:Y:S01]  /*1d80*/  @P1 F2FP.PACK_AB R177, RZ, R177 ;  /* 0x000000b1ffb1123e */ /* 0x000fe200000000ff */
[----:B------:R-:W-:Y:S01]  /*1d90*/  FADD.FTZ R61, R60, -R61 ;  /* 0x8000003d3c3d7221 */ /* 0x000fe20000010000 */
[----:B------:R-:W-:Y:S01]  /*1da0*/  @P1 F2FP.PACK_AB R173, RZ, R173 ;  /* 0x000000adffad123e */ /* 0x000fe200000000ff */
[----:B------:R-:W-:Y:S01]  /*1db0*/  @P0 IMAD.WIDE.U32 R2, R166, R3, c[0x0][0x258] ;  /* 0x00009600a6020625 */ /* 0x000fe200078e0003 */
[----:B------:R-:W-:-:S02]  /*1dc0*/  @P1 F2FP.PACK_AB R171, RZ, R171 ;  /* 0x000000abffab123e */ /* 0x000fc400000000ff */
[----:B------:R-:W-:Y:S01]  /*1dd0*/  @P1 F2FP.PACK_AB R67, RZ, R67 ;  /* 0x00000043ff43123e */ /* 0x000fe200000000ff */
        /* <DEDUP_REMOVED lines=9> */
[----:B------:R-:W-:Y:S01]  /*1e70*/  @P1 F2FP.PACK_AB R52, RZ, R52 ;  /* 0x00000034ff34123e */ /* 0x000fe200000000ff */
[C---:B------:R-:W-:Y:S01]  /*1e80*/  FMUL.FTZ R58, R168.reuse, R59 ;  /* 0x0000003ba83a7220 */ /* 0x040fe20000410000 */
[----:B------:R-:W-:Y:S01]  /*1e90*/  @P1 F2FP.PACK_AB R50, RZ, R50 ;  /* 0x00000032ff32123e */ /* 0x000fe200000000ff */
[C---:B------:R-:W-:Y:S01]  /*1ea0*/  FMUL.FTZ R61, R168.reuse, R61 ;  /* 0x0000003da83d7220 */ /* 0x040fe20000410000 */
[----:B------:R-:W-:Y:S01]  /*1eb0*/  @P1 F2FP.PACK_AB R48, RZ, R48 ;  /* 0x00000030ff30123e */ /* 0x000fe200000000ff */
[----:B------:R-:W-:Y:S01]  /*1ec0*/  FMUL.FTZ R168, R168, R47 ;  /* 0x0000002fa8a87220 */ /* 0x000fe20000410000 */
[----:B------:R-:W-:Y:S01]  /*1ed0*/  @P1 F2FP.PACK_AB R46, RZ, R46 ;  /* 0x0000002eff2e123e */ /* 0x000fe200000000ff */
        /* <DEDUP_REMOVED lines=21> */
[----:B------:R-:W-:Y:S02]  /*2030*/  F2FP.PACK_AB R35, R168, R61 ;  /* 0x0000003da823723e */ /* 0x000fe400000000ff */
[----:B------:R-:W-:Y:S01]  /*2040*/  SEL R20, R49, R20, P3 ;  /* 0x0000001431147207 */ /* 0x000fe20001800000 */
[----:B------:R0:W-:Y:S01]  /*2050*/  @P1 STG.E.128 [R32.64], R28 ;  /* 0x0000001c20001986 */ /* 0x0001e2000c101d04 */
[----:B------:R-:W-:Y:S02]  /*2060*/  SEL R22, R53, R22, P3 ;  /* 0x0000001635167207 */ /* 0x000fe40001800000 */
[----:B------:R-:W-:Y:S02]  /*2070*/  SEL R24, R57, R24, P3 ;  /* 0x0000001839187207 */ /* 0x000fe40001800000 */
[----:B------:R-:W-:Y:S02]  /*2080*/  SEL R26, R61, R26, P3 ;  /* 0x0000001a3d1a7207 */ /* 0x000fe40001800000 */
[----:B------:R-:W-:-:S02]  /*2090*/  F2FP.PACK_AB R34, R58, R57 ;  /* 0x000000393a22723e */ /* 0x000fc400000000ff */
[----:B------:R-:W-:Y:S01]  /*20a0*/  @P1 F2FP.PACK_AB R61, RZ, R61 ;  /* 0x0000003dff3d123e */ /* 0x000fe200000000ff */
[----:B-1----:R-:W-:Y:S01]  /*20b0*/  IMAD.WIDE.U32 R2, R63, R166, c[0x0][0x248] ;  /* 0x000092003f027625 */ /* 0x002fe200078e00a6 */
[----:B------:R-:W-:Y:S02]  /*20c0*/  @P0 MOV R36, 0x20 ;  /* 0x0000002000240802 */ /* 0x000fe40000000f00 */
[----:B------:R-:W-:Y:S02]  /*20d0*/  @P1 F2FP.PACK_AB R57, RZ, R57 ;  /* 0x00000039ff39123e */ /* 0x000fe400000000ff */
[----:B------:R-:W-:Y:S01]  /*20e0*/  SEL R21, R54, R21, P3 ;  /* 0x0000001536157207 */ /* 0x000fe20001800000 */
[----:B------:R-:W-:Y:S01]  /*20f0*/  @P0 IMAD.WIDE.U32 R36, R167, R36, c[0x0][0x258] ;  /* 0x00009600a7240625 */ /* 0x000fe200078e0024 */
[C---:B------:R-:W-:Y:S02]  /*2100*/  SEL R23, R56.reuse, R23, P3 ;  /* 0x0000001738177207 */ /* 0x040fe40001800000 */
[----:B0-----:R-:W-:-:S02]  /*2110*/  F2FP.PACK_AB R33, R56, R53 ;  /* 0x000000353821723e */ /* 0x001fc400000000ff */
[----:B------:R-:W-:Y:S01]  /*2120*/  F2FP.PACK_AB R32, R54, R49 ;  /* 0x000000313620723e */ /* 0x000fe200000000ff */
[----:B------:R-:W-:Y:S01]  /*2130*/  @P0 STG.E.128 [R36.64], R20 ;  /* 0x0000001424000986 */ /* 0x000fe2000c101d04 */
[----:B------:R-:W-:Y:S02]  /*2140*/  @P1 F2FP.PACK_AB R53, RZ, R53 ;  /* 0x00000035ff35123e */ /* 0x000fe400000000ff */
[----:B------:R-:W-:Y:S02]  /*2150*/  @P1 F2FP.PACK_AB R49, RZ, R49 ;  /* 0x00000031ff31123e */ /* 0x000fe400000000ff */
[----:B------:R-:W-:Y:S02]  /*2160*/  SEL R25, R58, R25, P3 ;  /* 0x000000193a197207 */ /* 0x000fe40001800000 */
[----:B------:R-:W-:Y:S02]  /*2170*/  SEL R27, R168, R27, P3 ;  /* 0x0000001ba81b7207 */ /* 0x000fe40001800000 */
[----:B------:R-:W-:-:S02]  /*2180*/  @P1 F2FP.PACK_AB R168, RZ, R168 ;  /* 0x000000a8ffa8123e */ /* 0x000fc400000000ff */
[----:B------:R-:W-:Y:S01]  /*2190*/  @P1 F2FP.PACK_AB R58, RZ, R58 ;  /* 0x0000003aff3a123e */ /* 0x000fe200000000ff */
[----:B------:R-:W-:Y:S01]  /*21a0*/  @P0 STG.E.128 [R36.64+0x10], R24 ;  /* 0x0000101824000986 */ /* 0x000fe2000c101d04 */
[----:B------:R-:W-:Y:S02]  /*21b0*/  @P1 F2FP.PACK_AB R56, RZ, R56 ;  /* 0x00000038ff38123e */ /* 0x000fe400000000ff */
[----:B------:R-:W-:Y:S01]  /*21c0*/  @P1 F2FP.PACK_AB R54, RZ, R54 ;  /* 0x00000036ff36123e */ /* 0x000fe200000000ff */
        /* <DEDUP_REMOVED lines=15> */
.L_x_1023:
        /* <DEDUP_REMOVED lines=64> */
.L_x_1020:
[----:B------:R-:W0:Y:S01]  /*26c0*/  S2UR UR6, SR_CTAID.X ;  /* 0x00000000000679c3 */ /* 0x000e220000002500 */
[----:B------:R-:W-:Y:S01]  /*26d0*/  HFMA2.MMA R41, -RZ, RZ, 0, 1.9073486328125e-06 ;  /* 0x00000020ff297435 */ /* 0x000fe200000001ff */
[----:B0-----:R-:W-:-:S02]  /*26e0*/  LEA.HI R0, R115, UR6, RZ, 0x18 ;  /* 0x0000000673007c11 */ /* 0x001fc4000f8fc0ff */
        /* <DEDUP_REMOVED lines=24> */
.L_x_1021:
[----:B------:R-:W-:Y:S01]  /*2870*/  HFMA2.MMA R39, -RZ, RZ, 0, 9.5367431640625e-07 ;  /* 0x00000010ff277435 */ /* 0x000fe200000001ff */
[----:B------:R-:W-:-:S02]  /*2880*/  MOV R34, R38 ;  /* 0x0000002600227202 */ /* 0x000fc40000000f00 */
[----:B------:R-:W-:Y:S02]  /*2890*/  MOV R36, 0x1f ;  /* 0x0000001f00247802 */ /* 0x000fe40000000f00 */
[----:B------:R-:W-:Y:S02]  /*28a0*/  MOV R41, 0xffffffff ;  /* 0xffffffff00297802 */ /* 0x000fe40000000f00 */
[----:B------:R-:W-:Y:S02]  /*28b0*/  MOV R2, 0x28d0 ;  /* 0x000028d000027802 */ /* 0x000fe40000000f00 */
[----:B-----5:R-:W-:Y:S05]  /*28c0*/  CALL.REL.NOINC `($__internal_73_$__cuda_sm70_shflsync_down_p) ;  /* 0x0000046000007944 */ /* 0x020fea0003c00000 */
[----:B-1----:R-:W-:Y:S01]  /*28d0*/  MOV R33, R34 ;  /* 0x0000002200217202 */ /* 0x002fe20000000f00 */
[----:B0-----:R-:W-:Y:S05]  /*28e0*/  BRA `(.L_x_1025) ;  /* 0xffffed5000007947 */ /* 0x001fea000383ffff */
.L_x_1022:
[----:B------:R-:W-:Y:S01]  /*28f0*/  HFMA2.MMA R39, -RZ, RZ, 0, 9.5367431640625e-07 ;  /* 0x00000010ff277435 */ /* 0x000fe200000001ff */
[----:B------:R-:W-:Y:S02]  /*2900*/  MOV R34, R35 ;  /* 0x0000002300227202 */ /* 0x000fe40000000f00 */
[----:B------:R-:W-:Y:S02]  /*2910*/  MOV R36, 0x1f ;  /* 0x0000001f00247802 */ /* 0x000fe40000000f00 */
[----:B------:R-:W-:-:S02]  /*2920*/  MOV R41, 0xffffffff ;  /* 0xffffffff00297802 */ /* 0x000fc40000000f00 */
[----:B------:R-:W-:Y:S02]  /*2930*/  MOV R2, 0x2950 ;  /* 0x0000295000027802 */ /* 0x000fe40000000f00 */
[----:B01---5:R-:W-:Y:S05]  /*2940*/  CALL.REL.NOINC `($__internal_73_$__cuda_sm70_shflsync_down_p) ;  /* 0x000003e000007944 */ /* 0x023fea0003c00000 */
[----:B------:R-:W-:Y:S01]  /*2950*/  FADD.FTZ R38, R38, R33 ;  /* 0x0000002126267221 */ /* 0x000fe20000010000 */
[----:B0-----:R-:W-:Y:S01]  /*2960*/  HFMA2.MMA R39, -RZ, RZ, 0, 4.76837158203125e-07 ;  /* 0x00000008ff277435 */ /* 0x001fe200000001ff */
[----:B-1----:R-:W-:Y:S01]  /*2970*/  FADD.FTZ R35, R35, R34 ;  /* 0x0000002223237221 */ /* 0x002fe20000010000 */
[----:B------:R-:W-:Y:S02]  /*2980*/  MOV R36, 0x1f ;  /* 0x0000001f00247802 */ /* 0x000fe40000000f00 */
[----:B------:R-:W-:Y:S02]  /*2990*/  MOV R41, 0xffffffff ;  /* 0xffffffff00297802 */ /* 0x000fe40000000f00 */
[----:B------:R-:W-:Y:S02]  /*29a0*/  MOV R34, R38 ;  /* 0x0000002600227202 */ /* 0x000fe40000000f00 */
[----:B------:R-:W-:Y:S02]  /*29b0*/  MOV R2, 0x29d0 ;  /* 0x000029d000027802 */ /* 0x000fe40000000f00 */
[----:B------:R-:W-:Y:S05]  /*29c0*/  CALL.REL.NOINC `($__internal_73_$__cuda_sm70_shflsync_down_p) ;  /* 0x0000036000007944 */ /* 0x000fea0003c00000 */
[----:B0-----:R-:W-:Y:S01]  /*29d0*/  HFMA2.MMA R39, -RZ, RZ, 0, 4.76837158203125e-07 ;  /* 0x00000008ff277435 */ /* 0x001fe200000001ff */
[----:B-1----:R-:W-:-:S02]  /*29e0*/  MOV R33, R34 ;  /* 0x0000002200217202 */ /* 0x002fc40000000f00 */
[----:B------:R-:W-:Y:S02]  /*29f0*/  MOV R34, R35 ;  /* 0x0000002300227202 */ /* 0x000fe40000000f00 */
[----:B------:R-:W-:Y:S02]  /*2a00*/  MOV R36, 0x1f ;  /* 0x0000001f00247802 */ /* 0x000fe40000000f00 */
[----:B------:R-:W-:Y:S02]  /*2a10*/  MOV R41, 0xffffffff ;  /* 0xffffffff00297802 */ /* 0x000fe40000000f00 */
[----:B------:R-:W-:Y:S02]  /*2a20*/  MOV R2, 0x2a40 ;  /* 0x00002a4000027802 */ /* 0x000fe40000000f00 */
[----:B------:R-:W-:Y:S05]  /*2a30*/  CALL.REL.NOINC `($__internal_73_$__cuda_sm70_shflsync_down_p) ;  /* 0x000002f000007944 */ /* 0x000fea0003c00000 */
[----:B------:R-:W-:Y:S01]  /*2a40*/  FADD.FTZ R38, R33, R38 ;  /* 0x0000002621267221 */ /* 0x000fe20000010000 */
[----:B0-----:R-:W-:Y:S01]  /*2a50*/  HFMA2.MMA R39, -RZ, RZ, 0, 2.384185791015625e-07 ;  /* 0x00000004ff277435 */ /* 0x001fe200000001ff */
[----:B-1----:R-:W-:Y:S01]  /*2a60*/  FADD.FTZ R35, R35, R34 ;  /* 0x0000002223237221 */ /* 0x002fe20000010000 */
[----:B------:R-:W-:Y:S02]  /*2a70*/  MOV R36, 0x1f ;  /* 0x0000001f00247802 */ /* 0x000fe40000000f00 */
[----:B------:R-:W-:-:S02]  /*2a80*/  MOV R41, 0xffffffff ;  /* 0xffffffff00297802 */ /* 0x000fc40000000f00 */
[----:B------:R-:W-:Y:S02]  /*2a90*/  MOV R34, R38 ;  /* 0x0000002600227202 */ /* 0x000fe40000000f00 */
[----:B------:R-:W-:Y:S02]  /*2aa0*/  MOV R2, 0x2ac0 ;  /* 0x00002ac000027802 */ /* 0x000fe40000000f00 */
[----:B------:R-:W-:Y:S05]  /*2ab0*/  CALL.REL.NOINC `($__internal_73_$__cuda_sm70_shflsync_down_p) ;  /* 0x0000027000007944 */ /* 0x000fea0003c00000 */
[----:B0-----:R-:W-:Y:S01]  /*2ac0*/  HFMA2.MMA R39, -RZ, RZ, 0, 2.384185791015625e-07 ;  /* 0x00000004ff277435 */ /* 0x001fe200000001ff */
[----:B-1----:R-:W-:Y:S02]  /*2ad0*/  MOV R33, R34 ;  /* 0x0000002200217202 */ /* 0x002fe40000000f00 */
[----:B------:R-:W-:Y:S02]  /*2ae0*/  MOV R34, R35 ;  /* 0x0000002300227202 */ /* 0x000fe40000000f00 */
[----:B------:R-:W-:Y:S02]  /*2af0*/  MOV R36, 0x1f ;  /* 0x0000001f00247802 */ /* 0x000fe40000000f00 */
[----:B------:R-:W-:Y:S02]  /*2b00*/  MOV R41, 0xffffffff ;  /* 0xffffffff00297802 */ /* 0x000fe40000000f00 */
[----:B------:R-:W-:-:S02]  /*2b10*/  MOV R2, 0x2b30 ;  /* 0x00002b3000027802 */ /* 0x000fc40000000f00 */
[----:B------:R-:W-:Y:S05]  /*2b20*/  CALL.REL.NOINC `($__internal_73_$__cuda_sm70_shflsync_down_p) ;  /* 0x0000020000007944 */ /* 0x000fea0003c00000 */
[----:B------:R-:W-:Y:S01]  /*2b30*/  FADD.FTZ R38, R33, R38 ;  /* 0x0000002621267221 */ /* 0x000fe20000010000 */
[----:B0-----:R-:W-:Y:S01]  /*2b40*/  HFMA2.MMA R39, -RZ, RZ, 0, 1.1920928955078125e-07 ;  /* 0x00000002ff277435 */ /* 0x001fe200000001ff */
[----:B-1----:R-:W-:Y:S01]  /*2b50*/  FADD.FTZ R37, R35, R34 ;  /* 0x0000002223257221 */ /* 0x002fe20000010000 */
[----:B------:R-:W-:-:S02]  /*2b60*/  MOV R36, 0x1f ;  /* 0x0000001f00247802 */ /* 0x000fc40000000f00 */
[----:B------:R-:W-:Y:S02]  /*2b70*/  MOV R41, 0xffffffff ;  /* 0xffffffff00297802 */ /* 0x000fe40000000f00 */
[----:B------:R-:W-:Y:S02]  /*2b80*/  MOV R34, R38 ;  /* 0x0000002600227202 */ /* 0x000fe40000000f00 */
[----:B------:R-:W-:Y:S02]  /*2b90*/  MOV R2, 0x2bb0 ;  /* 0x00002bb000027802 */ /* 0x000fe40000000f00 */
[----:B------:R-:W-:Y:S05]  /*2ba0*/  CALL.REL.NOINC `($__internal_73_$__cuda_sm70_shflsync_down_p) ;  /* 0x0000018000007944 */ /* 0x000fea0003c00000 */
[----:B0-----:R-:W-:Y:S01]  /*2bb0*/  HFMA2.MMA R39, -RZ, RZ, 0, 1.1920928955078125e-07 ;  /* 0x00000002ff277435 */ /* 0x001fe200000001ff */
[----:B-1----:R-:W-:Y:S02]  /*2bc0*/  MOV R33, R34 ;  /* 0x0000002200217202 */ /* 0x002fe40000000f00 */
[----:B------:R-:W-:Y:S02]  /*2bd0*/  MOV R34, R37 ;  /* 0x0000002500227202 */ /* 0x000fe40000000f00 */
[----:B------:R-:W-:Y:S02]  /*2be0*/  MOV R36, 0x1f ;  /* 0x0000001f00247802 */ /* 0x000fe40000000f00 */
[----:B------:R-:W-:-:S02]  /*2bf0*/  MOV R41, 0xffffffff ;  /* 0xffffffff00297802 */ /* 0x000fc40000000f00 */
[----:B------:R-:W-:Y:S02]  /*2c00*/  MOV R2, 0x2c20 ;  /* 0x00002c2000027802 */ /* 0x000fe40000000f00 */
[----:B------:R-:W-:Y:S05]  /*2c10*/  CALL.REL.NOINC `($__internal_73_$__cuda_sm70_shflsync_down_p) ;  /* 0x0000011000007944 */ /* 0x000fea0003c00000 */
[----:B------:R-:W-:Y:S01]  /*2c20*/  FADD.FTZ R35, R33, R38 ;  /* 0x0000002621237221 */ /* 0x000fe20000010000 */
[----:B0-----:R-:W-:Y:S01]  /*2c30*/  HFMA2.MMA R39, -RZ, RZ, 0, 5.9604644775390625e-08 ;  /* 0x00000001ff277435 */ /* 0x001fe200000001ff */
[----:B-1----:R-:W-:Y:S01]  /*2c40*/  FADD.FTZ R37, R37, R34 ;  /* 0x0000002225257221 */ /* 0x002fe20000010000 */
[----:B------:R-:W-:Y:S02]  /*2c50*/  MOV R36, 0x1f ;  /* 0x0000001f00247802 */ /* 0x000fe40000000f00 */
[----:B------:R-:W-:Y:S02]  /*2c60*/  MOV R41, 0xffffffff ;  /* 0xffffffff00297802 */ /* 0x000fe40000000f00 */
[----:B------:R-:W-:Y:S02]  /*2c70*/  MOV R34, R35 ;  /* 0x0000002300227202 */ /* 0x000fe40000000f00 */
[----:B------:R-:W-:Y:S02]  /*2c80*/  MOV R2, 0x2ca0 ;  /* 0x00002ca000027802 */ /* 0x000fe40000000f00 */
[----:B------:R-:W-:Y:S05]  /*2c90*/  CALL.REL.NOINC `($__internal_73_$__cuda_sm70_shflsync_down_p) ;  /* 0x0000009000007944 */ /* 0x000fea0003c00000 */
[----:B0-----:R-:W-:Y:S01]  /*2ca0*/  HFMA2.MMA R39, -RZ, RZ, 0, 5.9604644775390625e-08 ;  /* 0x00000001ff277435 */ /* 0x001fe200000001ff */
[----:B-1----:R-:W-:-:S02]  /*2cb0*/  MOV R38, R34 ;  /* 0x0000002200267202 */ /* 0x002fc40000000f00 */
[----:B------:R-:W-:Y:S02]  /*2cc0*/  MOV R34, R37 ;  /* 0x0000002500227202 */ /* 0x000fe40000000f00 */
[----:B------:R-:W-:Y:S02]  /*2cd0*/  MOV R36, 0x1f ;  /* 0x0000001f00247802 */ /* 0x000fe40000000f00 */
[----:B------:R-:W-:Y:S02]  /*2ce0*/  MOV R41, 0xffffffff ;  /* 0xffffffff00297802 */ /* 0x000fe40000000f00 */
[----:B------:R-:W-:Y:S02]  /*2cf0*/  MOV R2, 0x2d10 ;  /* 0x00002d1000027802 */ /* 0x000fe40000000f00 */
[----:B------:R-:W-:Y:S05]  /*2d00*/  CALL.REL.NOINC `($__internal_73_$__cuda_sm70_shflsync_down_p) ;  /* 0x0000002000007944 */ /* 0x000fea0003c00000 */
[----:B-1----:R-:W-:Y:S01]  /*2d10*/  MOV R2, R34 ;  /* 0x0000002200027202 */ /* 0x002fe20000000f00 */
[----:B0-----:R-:W-:Y:S05]  /*2d20*/  BRA `(.L_x_1026) ;  /* 0xffffea3000007947 */ /* 0x001fea000383ffff */
        .weak           $__internal_73_$__cuda_sm70_shflsync_down_p
        .type           $__internal_73_$__cuda_sm70_shflsync_down_p,@function
        .size           $__internal_73_$__cuda_sm70_shflsync_down_p,(.L_x_1836 - $__internal_73_$__cuda_sm70_shflsync_down_p)
$__internal_73_$__cuda_sm70_shflsync_down_p:
[----:B------:R-:W-:Y:S01]  /*2d30*/  HFMA2.MMA R3, -RZ, RZ, 0, 0 ;  /* 0x00000000ff037435 */ /* 0x000fe200000001ff */
[----:B------:R-:W-:Y:S04]  /*2d40*/  WARPSYNC R41 ;  /* 0x0000002900007348 */ /* 0x000fe80003800000 */
[----:B------:R0:W1:Y:S01]  /*2d50*/  SHFL.DOWN PT, R34, R34, R39, R36 ;  /* 0x0800002722227389 */ /* 0x00006200000e0024 */
[----:B------:R-:W-:Y:S05]  /*2d60*/  RET.REL.NODEC R2 `(_ZN10layer_norm31ln_parallel_residual_bwd_kernelINS_13Kernel_traitsI6__halfS2_fS2_fjLj4096ELj1ELj1ELj8ELj16ENS_18Kernel_traits_baseILj4096ES2_S2_fS2_fjLj256EEEEELb0ELb0ELb1EEEvNS_9BwdParamsE) ;  /* 0xffffd29002007950 */ /* 0x000fea0003c3ffff */
.L_x_1027:
        /* <DEDUP_REMOVED lines=9> */
.L_x_1836:


//--------------------- .text._ZN10layer_norm31ln_parallel_residual_bwd_kernelINS_13Kernel_traitsI6__halfS2_fS2_fjLj4096ELj1ELj1ELj8ELj16ENS_18Kernel_traits_baseILj4096ES2_S2_fS2_fjLj256EEEEELb0ELb1ELb0EEEvNS_9BwdParamsE --------------------------
	.section	.text._ZN10layer_norm31ln_parallel_residual_bwd_kernelINS_13Kernel_traitsI6__halfS2_fS2_fjLj4096ELj1ELj1ELj8ELj16ENS_18Kernel_traits_baseILj4096ES2_S2_fS2_fjLj256EEEEELb0ELb1ELb0EEEvNS_9BwdParamsE,"ax",@progbits
	.sectioninfo	@"SHI_REGISTERS=128"
	.align	128
        .global         _ZN10layer_norm31ln_parallel_residual_bwd_kernelINS_13Kernel_traitsI6__halfS2_fS2_fjLj4096ELj1ELj1ELj8ELj16ENS_18Kernel_traits_baseILj4096ES2_S2_fS2_fjLj256EEEEELb0ELb1ELb0EEEvNS_9BwdParamsE
        .type           _ZN10layer_norm31ln_parallel_residual_bwd_kernelINS_13Kernel_traitsI6__halfS2_fS2_fjLj4096ELj1ELj1ELj8ELj16ENS_18Kernel_traits_baseILj4096ES2_S2_fS2_fjLj256EEEEELb0ELb1ELb0EEEvNS_9BwdParamsE,@function
        .size           _ZN10layer_norm31ln_parallel_residual_bwd_kernelINS_13Kernel_traitsI6__halfS2_fS2_fjLj4096ELj1ELj1ELj8ELj16ENS_18Kernel_traits_baseILj4096ES2_S2_fS2_fjLj256EEEEELb0ELb1ELb0EEEvNS_9BwdParamsE,(.L_x_1837 - _ZN10layer_norm31ln_parallel_residual_bwd_kernelINS_13Kernel_traitsI6__halfS2_fS2_fjLj4096ELj1ELj1ELj8ELj16ENS_18Kernel_traits_baseILj4096ES2_S2_fS2_fjLj256EEEEELb0ELb1ELb0EEEvNS_9BwdParamsE)
        .other          _ZN10layer_norm31ln_parallel_residual_bwd_kernelINS_13Kernel_traitsI6__halfS2_fS2_fjLj4096ELj1ELj1ELj8ELj16ENS_18Kernel_traits_baseILj4096ES2_S2_fS2_fjLj256EEEEELb0ELb1ELb0EEEvNS_9BwdParamsE,@"STO_CUDA_ENTRY STV_DEFAULT"
_ZN10layer_norm31ln_parallel_residual_bwd_kernelINS_13Kernel_traitsI6__halfS2_fS2_fjLj4096ELj1ELj1ELj8ELj16ENS_18Kernel_traits_baseILj4096ES2_S2_fS2_fjLj256EEEEELb0ELb1ELb0EEEvNS_9BwdParamsE:
.text._ZN10layer_norm31ln_parallel_residual_bwd_kernelINS_13Kernel_traitsI6__halfS2_fS2_fjLj4096ELj1ELj1ELj8ELj16ENS_18Kernel_traits_baseILj4096ES2_S2_fS2_fjLj256EEEEELb0ELb1ELb0EEEvNS_9BwdParamsE:
        /* <DEDUP_REMOVED lines=39> */
[--C-:B-----5:R-:W-:Y:S01]  /*0270*/  HADD2.F32 R124, -RZ, R12.reuse.H0_H0 ;  /* 0x2000000cff7c7230 */ /* 0x120fe20000004100 */
[----:B------:R-:W-:Y:S01]  /*0280*/  MOV R53, RZ ;  /* 0x000000ff00357202 */ /* 0x000fe20000000f00 */
        /* <DEDUP_REMOVED lines=15> */
.L_x_1039:
        /* <DEDUP_REMOVED lines=35> */
[--C-:B---3--:R-:W-:Y:S01]  /*05b0*/  HADD2.F32 R9, -RZ, R76.reuse.H0_H0 ;  /* 0x2000004cff097230 */ /* 0x108fe20000004100 */
[----:B------:R-:W-:Y:S01]  /*05c0*/  FADD.FTZ R8, -R109, R11 ;  /* 0x0000000b6d087221 */ /* 0x000fe20000010100 */
[----:B------:R-:W-:-:S02]  /*05d0*/  HADD2.F32 R102, -RZ, R76.H1_H1 ;  /* 0x3000004cff667230 */ /* 0x000fc40000004100 */
[--C-:B------:R-:W-:Y:S01]  /*05e0*/  HADD2.F32 R101, -RZ, R77.reuse.H0_H0 ;  /* 0x2000004dff657230 */ /* 0x100fe20000004100 */
[C---:B----4-:R-:W-:Y:S01]  /*05f0*/  FADD.FTZ R80, -R109.reuse, R5 ;  /* 0x000000056d507221 */ /* 0x050fe20000010100 */
[----:B------:R-:W-:Y:S01]  /*0600*/  HADD2.F32 R100, -RZ, R77.H1_H1 ;  /* 0x3000004dff647230 */ /* 0x000fe20000004100 */
[C---:B------:R-:W-:Y:S01]  /*0610*/  FADD.FTZ R112, -R109.reuse, R4 ;  /* 0x000000046d707221 */ /* 0x040fe20000010100 */
[--C-:B------:R-:W-:Y:S01]  /*0620*/  HADD2.F32 R99, -RZ, R78.reuse.H0_H0 ;  /* 0x2000004eff637230 */ /* 0x100fe20000004100 */
[----:B0-----:R-:W-:Y:S01]  /*0630*/  FADD.FTZ R12, -R109, R6 ;  /* 0x000000066d0c7221 */ /* 0x001fe20000010100 */
[----:B------:R-:W-:Y:S01]  /*0640*/  HADD2.F32 R78, -RZ, R78.H1_H1 ;  /* 0x3000004eff4e7230 */ /* 0x000fe20000004100 */
[C---:B-----5:R-:W-:Y:S01]  /*0650*/  FMUL.FTZ R5, R3.reuse, R98 ;  /* 0x0000006203057220 */ /* 0x060fe20000410000 */
[--C-:B------:R-:W-:Y:S01]  /*0660*/  HADD2.F32 R13, -RZ, R79.reuse.H0_H0 ;  /* 0x2000004fff0d7230 */ /* 0x100fe20000004100 */
[----:B------:R-:W-:Y:S01]  /*0670*/  FMUL.FTZ R4, R3, R82 ;  /* 0x0000005203047220 */ /* 0x000fe20000410000 */
[----:B------:R-:W-:Y:S01]  /*0680*/  HADD2.F32 R14, -RZ, R79.H1_H1 ;  /* 0x3000004fff0e7230 */ /* 0x000fe20000004100 */
        /* <DEDUP_REMOVED lines=47> */
.L_x_1030:
[----:B------:R-:W-:Y:S05]  /*0980*/  BSYNC B0 ;  /* 0x0000000000007941 */ /* 0x000fea0003800000 */
.L_x_1029:
        /* <DEDUP_REMOVED lines=17> */
[--C-:B---3--:R-:W-:Y:S01]  /*0aa0*/  HADD2.F32 R77, -RZ, R84.reuse.H0_H0 ;  /* 0x20000054ff4d7230 */ /* 0x108fe20000004100 */
[C---:B------:R-:W-:Y:S01]  /*0ab0*/  FADD.FTZ R76, -R109.reuse, R79 ;  /* 0x0000004f6d4c7221 */ /* 0x040fe20000010100 */
[----:B------:R-:W-:Y:S01]  /*0ac0*/  HADD2.F32 R79, -RZ, R84.H1_H1 ;  /* 0x30000054ff4f7230 */ /* 0x000fe20000004100 */
[----:B------:R-:W-:-:S02]  /*0ad0*/  FADD.FTZ R90, -R109, R78 ;  /* 0x0000004e6d5a7221 */ /* 0x000fc40000010100 */
[----:B-----5:R-:W-:Y:S02]  /*0ae0*/  FMUL.FTZ R103, R3, R103 ;  /* 0x0000006703677220 */ /* 0x020fe40000410000 */
[-C--:B------:R-:W-:Y:S01]  /*0af0*/  FMUL.FTZ R84, R116, R77.reuse ;  /* 0x0000004d74547220 */ /* 0x080fe20000410000 */
[--C-:B0-----:R-:W-:Y:S01]  /*0b00*/  HADD2.F32 R88, -RZ, R85.reuse.H0_H0 ;  /* 0x20000055ff587230 */ /* 0x101fe20000004100 */
[----:B----4-:R-:W-:Y:S01]  /*0b10*/  FADD.FTZ R92, -R109, R81 ;  /* 0x000000516d5c7221 */ /* 0x010fe20000010100 */
[----:B------:R-:W-:Y:S01]  /*0b20*/  HADD2.F32 R81, -RZ, R85.H1_H1 ;  /* 0x30000055ff517230 */ /* 0x000fe20000004100 */
[----:B------:R-:W-:Y:S01]  /*0b30*/  FADD.FTZ R28, R28, R77 ;  /* 0x0000004d1c1c7221 */ /* 0x000fe20000010000 */
[--C-:B------:R-:W-:Y:S01]  /*0b40*/  HADD2.F32 R91, -RZ, R86.reuse.H0_H0 ;  /* 0x20000056ff5b7230 */ /* 0x100fe20000004100 */
[----:B------:R-:W-:Y:S01]  /*0b50*/  FFMA.FTZ R44, R103, R77, R44 ;  /* 0x0000004d672c7223 */ /* 0x000fe2000001002c */
[----:B------:R-:W-:Y:S01]  /*0b60*/  HADD2.F32 R94, -RZ, R86.H1_H1 ;  /* 0x30000056ff5e7230 */ /* 0x000fe20000004100 */
[----:B------:R-:W-:-:S02]  /*0b70*/  FMUL.FTZ R85, R3, R90 ;  /* 0x0000005a03557220 */ /* 0x000fc40000410000 */
[----:B------:R-:W-:Y:S02]  /*0b80*/  FMUL.FTZ R15, R3, R15 ;  /* 0x0000000f030f7220 */ /* 0x000fe40000410000 */
[----:B------:R-:W-:Y:S02]  /*0b90*/  FMUL.FTZ R86, R114, R79 ;  /* 0x0000004f72567220 */ /* 0x000fe40000410000 */
[----:B------:R-:W-:Y:S02]  /*0ba0*/  FADD.FTZ R77, R112, R84 ;  /* 0x00000054704d7221 */ /* 0x000fe40000010000 */
[----:B------:R-:W-:Y:S02]  /*0bb0*/  FFMA.FTZ R111, R103, R84, R111 ;  /* 0x00000054676f7223 */ /* 0x000fe4000001006f */
[----:B------:R-:W-:Y:S02]  /*0bc0*/  FADD.FTZ R80, -R109, R80 ;  /* 0x000000506d507221 */ /* 0x000fe40000010100 */
[----:B------:R-:W-:-:S02]  /*0bd0*/  FADD.FTZ R30, R30, R88 ;  /* 0x000000581e1e7221 */ /* 0x000fc40000010000 */
[-C--:B------:R-:W-:Y:S02]  /*0be0*/  FFMA.FTZ R46, R85, R88.reuse, R46 ;  /* 0x00000058552e7223 */ /* 0x080fe4000001002e */
[----:B------:R-:W-:Y:S02]  /*0bf0*/  FMUL.FTZ R88, R113, R88 ;  /* 0x0000005871587220 */ /* 0x000fe40000410000 */
[----:B------:R-:W-:Y:S02]  /*0c00*/  FADD.FTZ R77, R77, R86 ;  /* 0x000000564d4d7221 */ /* 0x000fe40000010000 */
[----:B------:R-:W-:Y:S01]  /*0c10*/  FFMA.FTZ R111, R15, R86, R111 ;  /* 0x000000560f6f7223 */ /* 0x000fe2000001006f */
[--C-:B------:R-:W-:Y:S01]  /*0c20*/  HADD2.F32 R95, -RZ, R87.reuse.H0_H0 ;  /* 0x20000057ff5f7230 */ /* 0x100fe20000004100 */
[C---:B------:R-:W-:Y:S01]  /*0c30*/  FMUL.FTZ R89, R3.reuse, R80 ;  /* 0x0000005003597220 */ /* 0x040fe20000410000 */
[----:B------:R-:W-:Y:S01]  /*0c40*/  HADD2.F32 R78, -RZ, R87.H1_H1 ;  /* 0x30000057ff4e7230 */ /* 0x000fe20000004100 */
        /* <DEDUP_REMOVED lines=35> */
.L_x_1032:
[----:B------:R-:W-:Y:S05]  /*0e80*/  BSYNC B0 ;  /* 0x0000000000007941 */ /* 0x000fea0003800000 */
.L_x_1031:
[----:B------:R-:W-:Y:S02]  /*0e90*/  LOP3.LUT P1, RZ, R104, 0xff, RZ, 0xc0, !PT ;  /* 0x000000ff68ff7812 */ /* 0x000fe4000782c0ff */
[----:B------:R-:W-:Y:S02]  /*0ea0*/  SHF.R.U32.HI R78, RZ, 0x5, R125 ;  /* 0x00000005ff4e7819 */ /* 0x000fe4000001167d */
[----:B------:R-:W-:-:S02]  /*0eb0*/  LOP3.LUT P0, RZ, R125, 0x1f, RZ, 0xc0, !PT ;  /* 0x0000001f7dff7812 */ /* 0x000fc4000780c0ff */
[----:B------:R-:W-:-:S07]  /*0ec0*/  LOP3.LUT R109, R78, 0x7fffff8, RZ, 0xc0, !PT ;  /* 0x07fffff84e6d7812 */ /* 0x000fce00078ec0ff */
[----:B------:R-:W-:Y:S01]  /*0ed0*/  @!P1 IADD3 R109, R109, 0x8, RZ ;  /* 0x000000086d6d9810 */ /* 0x000fe20007ffe0ff */
[----:B------:R-:W-:Y:S05]  /*0ee0*/  BRA.DIV ~URZ, `(.L_x_1033) ;  /* 0x00000ee27f007947 */ /* 0x000fea000b800000 */
[----:B------:R0:W1:Y:S02]  /*0ef0*/  SHFL.DOWN PT, R80, R112, 0x10, 0x1f ;  /* 0x0a001f0070507f89 */ /* 0x00006400000e0000 */
.L_x_1040:
        /* <DEDUP_REMOVED lines=18> */
.L_x_1041:
        /* <DEDUP_REMOVED lines=51> */
[----:B------:R-:W-:Y:S01]  /*1350*/  @P0 F2FP.PACK_AB R78, RZ, R76 ;  /* 0x0000004cff4e023e */ /* 0x000fe200000000ff */
[----:B------:R-:W-:Y:S01]  /*1360*/  FADD.FTZ R82, R100, -R79 ;  /* 0x8000004f64527221 */ /* 0x000fe20000010000 */
[----:B------:R-:W-:Y:S01]  /*1370*/  SEL R65, R76, R65, P4 ;  /* 0x000000414c417207 */ /* 0x000fe20002000000 */
[C---:B------:R-:W-:Y:S01]  /*1380*/  FMUL.FTZ R83, R3.reuse, R80 ;  /* 0x0000005003537220 */ /* 0x040fe20000410000 */
[-C--:B------:R-:W-:Y:S01]  /*1390*/  @P0 F2FP.PACK_AB R81, RZ, R77.reuse ;  /* 0x0000004dff51023e */ /* 0x080fe200000000ff */
[----:B------:R-:W-:Y:S01]  /*13a0*/  FMUL.FTZ R82, R3, R82 ;  /* 0x0000005203527220 */ /* 0x000fe20000410000 */
[----:B------:R-:W-:Y:S01]  /*13b0*/  SEL R64, R77, R64, P4 ;  /* 0x000000404d407207 */ /* 0x000fe20002000000 */
[----:B------:R-:W-:Y:S01]  /*13c0*/  @P1 FADD.FTZ R83, R22, R83 ;  /* 0x0000005316531221 */ /* 0x000fe20000010000 */
[----:B------:R-:W-:Y:S01]  /*13d0*/  F2FP.PACK_AB R76, R76, R77 ;  /* 0x0000004d4c4c723e */ /* 0x000fe200000000ff */
[----:B------:R-:W-:Y:S01]  /*13e0*/  FFMA.FTZ R77, R9, R112, R111 ;  /* 0x00000070094d7223 */ /* 0x000fe2000001006f */
[----:B------:R-:W-:Y:S01]  /*13f0*/  @P0 PRMT R68, R81, 0x7610, R68 ;  /* 0x0000761051440816 */ /* 0x000fe20000000044 */
[----:B------:R-:W-:Y:S01]  /*1400*/  @P1 FADD.FTZ R82, R23, R82 ;  /* 0x0000005217521221 */ /* 0x000fe20000010000 */
[----:B------:R-:W-:Y:S01]  /*1410*/  @P0 F2FP.PACK_AB R109, RZ, R83 ;  /* 0x00000053ff6d023e */ /* 0x000fe200000000ff */
[----:B------:R-:W-:Y:S01]  /*1420*/  FADD.FTZ R77, R99, -R77 ;  /* 0x8000004d634d7221 */ /* 0x000fe20000010000 */
[----:B------:R-:W-:Y:S01]  /*1430*/  SEL R66, R83, R66, P4 ;  /* 0x0000004253427207 */ /* 0x000fe20002000000 */
[----:B------:R-:W-:Y:S01]  /*1440*/  FFMA.FTZ R81, R10, R112, R111 ;  /* 0x000000700a517223 */ /* 0x000fe2000001006f */
[----:B------:R-:W-:Y:S01]  /*1450*/  @P0 F2FP.PACK_AB R80, RZ, R82 ;  /* 0x00000052ff50023e */ /* 0x000fe200000000ff */
[----:B------:R-:W-:Y:S01]  /*1460*/  FMUL.FTZ R79, R3, R77 ;  /* 0x0000004d034f7220 */ /* 0x000fe20000410000 */
[----:B------:R-:W-:Y:S01]  /*1470*/  SEL R67, R82, R67, P4 ;  /* 0x0000004352437207 */ /* 0x000fe20002000000 */
[----:B------:R-:W-:Y:S01]  /*1480*/  FADD.FTZ R81, R98, -R81 ;  /* 0x8000005162517221 */ /* 0x000fe20000010000 */
[----:B------:R-:W-:Y:S01]  /*1490*/  F2FP.PACK_AB R77, R82, R83 ;  /* 0x00000053524d723e */ /* 0x000fe200000000ff */
[----:B------:R-:W-:Y:S01]  /*14a0*/  @P1 FADD.FTZ R79, R16, R79 ;  /* 0x0000004f104f1221 */ /* 0x000fe20000010000 */
[----:B------:R-:W-:Y:S01]  /*14b0*/  @P0 PRMT R69, R109, 0x7610, R69 ;  /* 0x000076106d450816 */ /* 0x000fe20000000045 */
[----:B------:R-:W-:Y:S01]  /*14c0*/  FFMA.FTZ R83, R11, R112, R111 ;  /* 0x000000700b537223 */ /* 0x000fe2000001006f */
[----:B------:R-:W-:Y:S01]  /*14d0*/  @P0 PRMT R68, R68, 0x5410, R78 ;  /* 0x0000541044440816 */ /* 0x000fe2000000004e */
[----:B------:R-:W-:Y:S01]  /*14e0*/  FMUL.FTZ R81, R3, R81 ;  /* 0x0000005103517220 */ /* 0x000fe20000410000 */
[----:B------:R-:W-:-:S02]  /*14f0*/  @P0 F2FP.PACK_AB R82, RZ, R79 ;  /* 0x0000004fff52023e */ /* 0x000fc400000000ff */
[----:B------:R-:W-:Y:S01]  /*1500*/  @P0 PRMT R69, R69, 0x5410, R80 ;  /* 0x0000541045450816 */ /* 0x000fe20000000050 */
[----:B------:R-:W-:Y:S01]  /*1510*/  @P1 FADD.FTZ R81, R17, R81 ;  /* 0x0000005111511221 */ /* 0x000fe20000010000 */
[----:B------:R-:W-:Y:S01]  /*1520*/  @P0 PRMT R70, R82, 0x7610, R70 ;  /* 0x0000761052460816 */ /* 0x000fe20000000046 */
[----:B------:R-:W-:Y:S01]  /*1530*/  FADD.FTZ R82, R12, -R83 ;  /* 0x800000530c527221 */ /* 0x000fe20000010000 */
[----:B------:R-:W-:Y:S01]  /*1540*/  SEL R72, R79, R72, P4 ;  /* 0x000000484f487207 */ /* 0x000fe20002000000 */
[----:B------:R-:W-:Y:S01]  /*1550*/  FFMA.FTZ R83, R13, R112, R111 ;  /* 0x000000700d537223 */ /* 0x000fe2000001006f */
[----:B------:R-:W-:Y:S01]  /*1560*/  @P0 F2FP.PACK_AB R78, RZ, R81 ;  /* 0x00000051ff4e023e */ /* 0x000fe200000000ff */
[----:B------:R-:W-:Y:S01]  /*1570*/  FMUL.FTZ R109, R3, R82 ;  /* 0x00000052036d7220 */ /* 0x000fe20000410000 */
[----:B------:R-:W-:Y:S01]  /*1580*/  SEL R73, R81, R73, P4 ;  /* 0x0000004951497207 */ /* 0x000fe20002000000 */
[----:B------:R-:W-:Y:S01]  /*1590*/  FADD.FTZ R80, R14, -R83 ;  /* 0x800000530e507221 */ /* 0x000fe20000010000 */
[----:B------:R-:W-:Y:S01]  /*15a0*/  @P0 PRMT R70, R70, 0x5410, R78 ;  /* 0x0000541046460816 */ /* 0x000fe2000000004e */
[----:B------:R-:W-:Y:S01]  /*15b0*/  @P1 FADD.FTZ R109, R18, R109 ;  /* 0x0000006d126d1221 */ /* 0x000fe20000010000 */
[----:B------:R-:W-:Y:S01]  /*15c0*/  @P4 MOV R83, 0x20 ;  /* 0x0000002000534802 */ /* 0x000fe20000000f00 */
[----:B------:R-:W-:-:S03]  /*15d0*/  FMUL.FTZ R80, R3, R80 ;  /* 0x0000005003507220 */ /* 0x000fc60000410000 */
[----:B------:R-:W-:Y:S01]  /*15e0*/  @P0 F2FP.PACK_AB R82, RZ, R109 ;  /* 0x0000006dff52023e */ /* 0x000fe200000000ff */
[----:B------:R-:W-:Y:S01]  /*15f0*/  @P1 FADD.FTZ R80, R19, R80 ;  /* 0x0000005013501221 */ /* 0x000fe20000010000 */
[----:B------:R-:W-:Y:S02]  /*1600*/  SEL R74, R109, R74, P4 ;  /* 0x0000004a6d4a7207 */ /* 0x000fe40002000000 */
[----:B------:R-:W-:Y:S01]  /*1610*/  @P0 PRMT R71, R82, 0x7610, R71 ;  /* 0x0000761052470816 */ /* 0x000fe20000000047 */
[----:B------:R-:W-:Y:S01]  /*1620*/  @P4 IMAD.WIDE.U32 R82, R2, R83, c[0x0][0x258] ;  /* 0x0000960002524625 */ /* 0x000fe200078e0053 */
[----:B------:R-:W-:Y:S02]  /*1630*/  @P0 F2FP.PACK_AB R78, RZ, R80 ;  /* 0x00000050ff4e023e */ /* 0x000fe400000000ff */
[C---:B------:R-:W-:Y:S02]  /*1640*/  SEL R75, R80.reuse, R75, P4 ;  /* 0x0000004b504b7207 */ /* 0x040fe40002000000 */
[----:B------:R-:W-:Y:S01]  /*1650*/  @P0 PRMT R71, R71, 0x5410, R78 ;  /* 0x0000541047470816 */ /* 0x000fe2000000004e */
[----:B------:R-:W-:Y:S01]  /*1660*/  @P4 STG.E.128 [R82.64], R64 ;  /* 0x0000004052004986 */ /* 0x000fe2000c101d04 */
[----:B------:R-:W-:Y:S01]  /*1670*/  F2FP.PACK_AB R78, R81, R79 ;  /* 0x0000004f514e723e */ /* 0x000fe200000000ff */
[----:B------:R-:W-:Y:S01]  /*1680*/  HFMA2.MMA R81, -RZ, RZ, 0, 9.5367431640625e-07 ;  /* 0x00000010ff517435 */ /* 0x000fe200000001ff */
[----:B------:R-:W-:Y:S01]  /*1690*/  F2FP.PACK_AB R79, R80, R109 ;  /* 0x0000006d504f723e */ /* 0x000fe200000000ff */
[----:B------:R-:W-:Y:S08]  /*16a0*/  @P4 STG.E.128 [R82.64+0x10], R72 ;  /* 0x0000104852004986 */ /* 0x000ff0000c101d04 */
[----:B------:R-:W-:-:S05]  /*16b0*/  IMAD.WIDE.U32 R80, R2, R81, c[0x0][0x248] ;  /* 0x0000920002507625 */ /* 0x000fca00078e0051 */
[----:B------:R0:W-:Y:S02]  /*16c0*/  STG.E.128 [R80.64], R76 ;  /* 0x0000004c50007986 */ /* 0x0001e4000c101d04 */
[----:B0-----:R-:W-:-:S04]  /*16d0*/  @P0 LEA R76, P1, R2, c[0x0][0x250], 0x4 ;  /* 0x00009400024c0a11 */ /* 0x001fc800078220ff */
[C---:B------:R-:W-:Y:S02]  /*16e0*/  @P0 LEA.HI.X R77, R2.reuse, c[0x0][0x254], RZ, 0x4, P1 ;  /* 0x00009500024d0a11 */ /* 0x040fe400008f24ff */
[----:B------:R-:W-:-:S03]  /*16f0*/  IADD3 R2, R2, 0x100, RZ ;  /* 0x0000010002027810 */ /* 0x000fc60007ffe0ff */
[----:B------:R0:W-:Y:S04]  /*1700*/  @P0 STG.E.128 [R76.64], R68 ;  /* 0x000000444c000986 */ /* 0x0001e8000c101d04 */
.L_x_1036:
[----:B------:R-:W-:Y:S05]  /*1710*/  BSYNC B0 ;  /* 0x0000000000007941 */ /* 0x000fea0003800000 */
.L_x_1035:
        /* <DEDUP_REMOVED lines=51> */
[-C--:B------:R-:W-:Y:S02]  /*1a50*/  @P4 F2FP.PACK_AB R3, RZ, R109.reuse ;  /* 0x0000006dff03423e */ /* 0x080fe400000000ff */
[----:B------:R-:W-:Y:S01]  /*1a60*/  F2FP.PACK_AB R78, R83, R109 ;  /* 0x0000006d534e723e */ /* 0x000fe200000000ff */
[----:B------:R0:W-:Y:S01]  /*1a70*/  @P0 STG.E.128 [R80.64+0x10], R72 ;  /* 0x0000104850000986 */ /* 0x0001e2000c101d04 */
[----:B------:R-:W-:Y:S02]  /*1a80*/  @P4 F2FP.PACK_AB R109, RZ, R112 ;  /* 0x00000070ff6d423e */ /* 0x000fe400000000ff */
[-C--:B------:R-:W-:Y:S02]  /*1a90*/  @P4 F2FP.PACK_AB R111, RZ, R76.reuse ;  /* 0x0000004cff6f423e */ /* 0x080fe400000000ff */
[----:B------:R-:W-:-:S02]  /*1aa0*/  F2FP.PACK_AB R76, R82, R76 ;  /* 0x0000004c524c723e */ /* 0x000fc400000000ff */
[----:B------:R-:W-:Y:S02]  /*1ab0*/  @P4 PRMT R70, R3, 0x7610, R70 ;  /* 0x0000761003464816 */ /* 0x000fe40000000046 */
[----:B------:R-:W-:Y:S02]  /*1ac0*/  @P4 F2FP.PACK_AB R3, RZ, R82 ;  /* 0x00000052ff03423e */ /* 0x000fe400000000ff */
[----:B------:R-:W-:Y:S02]  /*1ad0*/  @P4 F2FP.PACK_AB R83, RZ, R83 ;  /* 0x00000053ff53423e */ /* 0x000fe400000000ff */
[----:B------:R-:W-:Y:S02]  /*1ae0*/  @P4 F2FP.PACK_AB R82, RZ, R115 ;  /* 0x00000073ff52423e */ /* 0x000fe400000000ff */
[----:B------:R-:W-:Y:S02]  /*1af0*/  @P4 PRMT R68, R111, 0x7610, R68 ;  /* 0x000076106f444816 */ /* 0x000fe40000000044 */
[----:B------:R-:W-:-:S02]  /*1b00*/  @P4 PRMT R70, R70, 0x5410, R83 ;  /* 0x0000541046464816 */ /* 0x000fc40000000053 */
[-C--:B0-----:R-:W-:Y:S02]  /*1b10*/  @P4 F2FP.PACK_AB R81, RZ, R77.reuse ;  /* 0x0000004dff51423e */ /* 0x081fe400000000ff */
[----:B------:R-:W-:Y:S02]  /*1b20*/  F2FP.PACK_AB R77, R112, R77 ;  /* 0x0000004d704d723e */ /* 0x000fe400000000ff */
[----:B------:R-:W-:Y:S01]  /*1b30*/  @P4 PRMT R69, R81, 0x7610, R69 ;  /* 0x0000761051454816 */ /* 0x000fe20000000045 */
[----:B------:R-:W-:Y:S01]  /*1b40*/  HFMA2.MMA R81, -RZ, RZ, 0, 9.5367431640625e-07 ;  /* 0x00000010ff517435 */ /* 0x000fe200000001ff */
[-C--:B------:R-:W-:Y:S02]  /*1b50*/  @P4 F2FP.PACK_AB R112, RZ, R79.reuse ;  /* 0x0000004fff70423e */ /* 0x080fe400000000ff */
[----:B------:R-:W-:Y:S02]  /*1b60*/  F2FP.PACK_AB R79, R115, R79 ;  /* 0x0000004f734f723e */ /* 0x000fe400000000ff */
        /* <DEDUP_REMOVED lines=9> */
.L_x_1038:
[----:B------:R-:W-:Y:S05]  /*1c00*/  BSYNC B0 ;  /* 0x0000000000007941 */ /* 0x000fea0003800000 */
.L_x_1037:
[----:B------:R-:W-:Y:S02]  /*1c10*/  IADD3 R0, R0, c[0x0][0x160], RZ ;  /* 0x0000580000007a10 */ /* 0x000fe40007ffe0ff */
[----:B------:R-:W-:Y:S02]  /*1c20*/  LOP3.LUT P1, RZ, R104, 0xff, RZ, 0xc0, !PT ;  /* 0x000000ff68ff7812 */ /* 0x000fe4000782c0ff */
[----:B------:R-:W-:Y:S02]  /*1c30*/  ISETP.GE.AND P0, PT, R0, c[0x0][0x164], PT ;  /* 0x0000590000007a0c */ /* 0x000fe40003f06270 */
[----:B------:R-:W-:-:S11]  /*1c40*/  SEL R104, RZ, 0x1, P1 ;  /* 0x00000001ff687807 */ /* 0x000fd60000800000 */
[----:B0----5:R-:W-:Y:S01]  /*1c50*/  @P0 CALL.REL.NOINC `(.L_x_1028) ;  /* 0x0000001000000944 */ /* 0x021fe20003c00000 */
[----:B------:R-:W-:Y:S05]  /*1c60*/  BRA `(.L_x_1039) ;  /* 0xffffe71000007947 */ /* 0x000fea000383ffff */
.L_x_1028:
        /* <DEDUP_REMOVED lines=22> */
.L_x_1033:
[----:B------:R-:W-:Y:S01]  /*1dd0*/  HFMA2.MMA R79, -RZ, RZ, 0, 9.5367431640625e-07 ;  /* 0x00000010ff4f7435 */ /* 0x000fe200000001ff */
[----:B------:R-:W-:-:S02]  /*1de0*/  MOV R77, R112 ;  /* 0x00000070004d7202 */ /* 0x000fc40000000f00 */
[----:B------:R-:W-:Y:S02]  /*1df0*/  MOV R82, 0x1f ;  /* 0x0000001f00527802 */ /* 0x000fe40000000f00 */
[----:B------:R-:W-:Y:S02]  /*1e00*/  MOV R81, 0xffffffff ;  /* 0xffffffff00517802 */ /* 0x000fe40000000f00 */
[----:B------:R-:W-:Y:S02]  /*1e10*/  MOV R76, 0x1e30 ;  /* 0x00001e30004c7802 */ /* 0x000fe40000000f00 */
[----:B-----5:R-:W-:Y:S05]  /*1e20*/  CALL.REL.NOINC `($__internal_74_$__cuda_sm70_shflsync_down_p) ;  /* 0x0000045000007944 */ /* 0x020fea0003c00000 */
[----:B-1----:R-:W-:Y:S01]  /*1e30*/  MOV R80, R79 ;  /* 0x0000004f00507202 */ /* 0x002fe20000000f00 */
[----:B------:R-:W-:Y:S05]  /*1e40*/  BRA `(.L_x_1040) ;  /* 0xfffff0b000007947 */ /* 0x000fea000383ffff */
.L_x_1034:
[----:B------:R-:W-:Y:S01]  /*1e50*/  HFMA2.MMA R79, -RZ, RZ, 0, 9.5367431640625e-07 ;  /* 0x00000010ff4f7435 */ /* 0x000fe200000001ff */
[----:B------:R-:W-:Y:S02]  /*1e60*/  MOV R77, R111 ;  /* 0x0000006f004d7202 */ /* 0x000fe40000000f00 */
[----:B------:R-:W-:Y:S02]  /*1e70*/  MOV R82, 0x1f ;  /* 0x0000001f00527802 */ /* 0x000fe40000000f00 */
[----:B------:R-:W-:-:S02]  /*1e80*/  MOV R81, 0xffffffff ;  /* 0xffffffff00517802 */ /* 0x000fc40000000f00 */
[----:B------:R-:W-:Y:S02]  /*1e90*/  MOV R76, 0x1eb0 ;  /* 0x00001eb0004c7802 */ /* 0x000fe40000000f00 */
[----:B01---5:R-:W-:Y:S05]  /*1ea0*/  CALL.REL.NOINC `($__internal_74_$__cuda_sm70_shflsync_down_p) ;  /* 0x000003d000007944 */ /* 0x023fea0003c00000 */
[----:B------:R-:W-:Y:S01]  /*1eb0*/  FADD.FTZ R112, R80, R112 ;  /* 0x0000007050707221 */ /* 0x000fe20000010000 */
[----:B------:R-:W-:Y:S01]  /*1ec0*/  MOV R82, 0x1f ;  /* 0x0000001f00527802 */ /* 0x000fe20000000f00 */
[----:B-1----:R-:W-:Y:S01]  /*1ed0*/  FADD.FTZ R111, R111, R79 ;  /* 0x0000004f6f6f7221 */ /* 0x002fe20000010000 */
[----:B------:R-:W-:Y:S01]  /*1ee0*/  HFMA2.MMA R79, -RZ, RZ, 0, 4.76837158203125e-07 ;  /* 0x00000008ff4f7435 */ /* 0x000fe200000001ff */
[----:B------:R-:W-:Y:S02]  /*1ef0*/  MOV R81, 0xffffffff ;  /* 0xffffffff00517802 */ /* 0x000fe40000000f00 */
[----:B------:R-:W-:Y:S02]  /*1f00*/  MOV R77, R112 ;  /* 0x00000070004d7202 */ /* 0x000fe40000000f00 */
[----:B------:R-:W-:Y:S02]  /*1f10*/  MOV R76, 0x1f30 ;  /* 0x00001f30004c7802 */ /* 0x000fe40000000f00 */
[----:B------:R-:W-:Y:S05]  /*1f20*/  CALL.REL.NOINC `($__internal_74_$__cuda_sm70_shflsync_down_p) ;  /* 0x0000035000007944 */ /* 0x000fea0003c00000 */
[----:B-1----:R-:W-:Y:S01]  /*1f30*/  MOV R80, R79 ;  /* 0x0000004f00507202 */ /* 0x002fe20000000f00 */
[----:B------:R-:W-:Y:S01]  /*1f40*/  HFMA2.MMA R79, -RZ, RZ, 0, 4.76837158203125e-07 ;  /* 0x00000008ff4f7435 */ /* 0x000fe200000001ff */
[----:B------:R-:W-:-:S02]  /*1f50*/  MOV R77, R111 ;  /* 0x0000006f004d7202 */ /* 0x000fc40000000f00 */
[----:B------:R-:W-:Y:S02]  /*1f60*/  MOV R82, 0x1f ;  /* 0x0000001f00527802 */ /* 0x000fe40000000f00 */
[----:B------:R-:W-:Y:S02]  /*1f70*/  MOV R81, 0xffffffff ;  /* 0xffffffff00517802 */ /* 0x000fe40000000f00 */
[----:B------:R-:W-:Y:S02]  /*1f80*/  MOV R76, 0x1fa0 ;  /* 0x00001fa0004c7802 */ /* 0x000fe40000000f00 */
[----:B------:R-:W-:Y:S05]  /*1f90*/  CALL.REL.NOINC `($__internal_74_$__cuda_sm70_shflsync_down_p) ;  /* 0x000002e000007944 */ /* 0x000fea0003c00000 */
[----:B------:R-:W-:Y:S01]  /*1fa0*/  FADD.FTZ R112, R80, R112 ;  /* 0x0000007050707221 */ /* 0x000fe20000010000 */
[----:B------:R-:W-:Y:S01]  /*1fb0*/  MOV R82, 0x1f ;  /* 0x0000001f00527802 */ /* 0x000fe20000000f00 */
[----:B-1----:R-:W-:Y:S01]  /*1fc0*/  FADD.FTZ R111, R111, R79 ;  /* 0x0000004f6f6f7221 */ /* 0x002fe20000010000 */
[----:B------:R-:W-:Y:S01]  /*1fd0*/  HFMA2.MMA R79, -RZ, RZ, 0, 2.384185791015625e-07 ;  /* 0x00000004ff4f7435 */ /* 0x000fe200000001ff */
[----:B------:R-:W-:Y:S02]  /*1fe0*/  MOV R81, 0xffffffff ;  /* 0xffffffff00517802 */ /* 0x000fe40000000f00 */
[----:B------:R-:W-:-:S02]  /*1ff0*/  MOV R77, R112 ;  /* 0x00000070004d7202 */ /* 0x000fc40000000f00 */
[----:B------:R-:W-:Y:S02]  /*2000*/  MOV R76, 0x2020 ;  /* 0x00002020004c7802 */ /* 0x000fe40000000f00 */
[----:B------:R-:W-:Y:S05]  /*2010*/  CALL.REL.NOINC `($__internal_74_$__cuda_sm70_shflsync_down_p) ;  /* 0x0000026000007944 */ /* 0x000fea0003c00000 */
[----:B-1----:R-:W-:Y:S01]  /*2020*/  MOV R80, R79 ;  /* 0x0000004f00507202 */ /* 0x002fe20000000f00 */
[----:B------:R-:W-:Y:S01]  /*2030*/  HFMA2.MMA R79, -RZ, RZ, 0, 2.384185791015625e-07 ;  /* 0x00000004ff4f7435 */ /* 0x000fe200000001ff */
[----:B------:R-:W-:Y:S02]  /*2040*/  MOV R77, R111 ;  /* 0x0000006f004d7202 */ /* 0x000fe40000000f00 */
[----:B------:R-:W-:Y:S02]  /*2050*/  MOV R82, 0x1f ;  /* 0x0000001f00527802 */ /* 0x000fe40000000f00 */
[----:B------:R-:W-:Y:S02]  /*2060*/  MOV R81, 0xffffffff ;  /* 0xffffffff00517802 */ /* 0x000fe40000000f00 */
[----:B------:R-:W-:Y:S02]  /*2070*/  MOV R76, 0x2090 ;  /* 0x00002090004c7802 */ /* 0x000fe40000000f00 */
[----:B------:R-:W-:Y:S05]  /*2080*/  CALL.REL.NOINC `($__internal_74_$__cuda_sm70_shflsync_down_p) ;  /* 0x000001f000007944 */ /* 0x000fea0003c00000 */
[----:B------:R-:W-:Y:S01]  /*2090*/  FADD.FTZ R112, R80, R112 ;  /* 0x0000007050707221 */ /* 0x000fe20000010000 */
[----:B------:R-:W-:Y:S01]  /*20a0*/  MOV R82, 0x1f ;  /* 0x0000001f00527802 */ /* 0x000fe20000000f00 */
[----:B-1----:R-:W-:Y:S01]  /*20b0*/  FADD.FTZ R111, R111, R79 ;  /* 0x0000004f6f6f7221 */ /* 0x002fe20000010000 */
[----:B------:R-:W-:Y:S01]  /*20c0*/  HFMA2.MMA R79, -RZ, RZ, 0, 1.1920928955078125e-07 ;  /* 0x00000002ff4f7435 */ /* 0x000fe200000001ff */
[----:B------:R-:W-:-:S02]  /*20d0*/  MOV R81, 0xffffffff ;  /* 0xffffffff00517802 */ /* 0x000fc40000000f00 */
[----:B------:R-:W-:Y:S02]  /*20e0*/  MOV R77, R112 ;  /* 0x00000070004d7202 */ /* 0x000fe40000000f00 */
[----:B------:R-:W-:Y:S02]  /*20f0*/  MOV R76, 0x2110 ;  /* 0x00002110004c7802 */ /* 0x000fe40000000f00 */
[----:B------:R-:W-:Y:S05]  /*2100*/  CALL.REL.NOINC `($__internal_74_$__cuda_sm70_shflsync_down_p) ;  /* 0x0000017000007944 */ /* 0x000fea0003c00000 */
[----:B-1----:R-:W-:Y:S01]  /*2110*/  MOV R80, R79 ;  /* 0x0000004f00507202 */ /* 0x002fe20000000f00 */
[----:B------:R-:W-:Y:S01]  /*2120*/  HFMA2.MMA R79, -RZ, RZ, 0, 1.1920928955078125e-07 ;  /* 0x00000002ff4f7435 */ /* 0x000fe200000001ff */
[----:B------:R-:W-:Y:S02]  /*2130*/  MOV R77, R111 ;  /* 0x0000006f004d7202 */ /* 0x000fe40000000f00 */
[----:B------:R-:W-:Y:S02]  /*2140*/  MOV R82, 0x1f ;  /* 0x0000001f00527802 */ /* 0x000fe40000000f00 */
[----:B------:R-:W-:Y:S02]  /*2150*/  MOV R81, 0xffffffff ;  /* 0xffffffff00517802 */ /* 0x000fe40000000f00 */
[----:B------:R-:W-:-:S02]  /*2160*/  MOV R76, 0x2180 ;  /* 0x00002180004c7802 */ /* 0x000fc40000000f00 */
[----:B------:R-:W-:Y:S05]  /*2170*/  CALL.REL.NOINC `($__internal_74_$__cuda_sm70_shflsync_down_p) ;  /* 0x0000010000007944 */ /* 0x000fea0003c00000 */
[----:B------:R-:W-:Y:S01]  /*2180*/  FADD.FTZ R112, R80, R112 ;  /* 0x0000007050707221 */ /* 0x000fe20000010000 */
[----:B------:R-:W-:Y:S01]  /*2190*/  MOV R82, 0x1f ;  /* 0x0000001f00527802 */ /* 0x000fe20000000f00 */
[----:B-1----:R-:W-:Y:S01]  /*21a0*/  FADD.FTZ R111, R111, R79 ;  /* 0x0000004f6f6f7221 */ /* 0x002fe20000010000 */
[----:B------:R-:W-:Y:S01]  /*21b0*/  HFMA2.MMA R79, -RZ, RZ, 0, 5.9604644775390625e-08 ;  /* 0x00000001ff4f7435 */ /* 0x000fe200000001ff */
[----:B------:R-:W-:-:S02]  /*21c0*/  MOV R81, 0xffffffff ;  /* 0xffffffff00517802 */ /* 0x000fc40000000f00 */
[----:B------:R-:W-:Y:S02]  /*21d0*/  MOV R77, R112 ;  /* 0x00000070004d7202 */ /* 0x000fe40000000f00 */
[----:B------:R-:W-:Y:S02]  /*21e0*/  MOV R76, 0x2200 ;  /* 0x00002200004c7802 */ /* 0x000fe40000000f00 */
[----:B------:R-:W-:Y:S05]  /*21f0*/  CALL.REL.NOINC `($__internal_74_$__cuda_sm70_shflsync_down_p) ;  /* 0x0000008000007944 */ /* 0x000fea0003c00000 */
[----:B-1----:R-:W-:Y:S01]  /*2200*/  MOV R80, R79 ;  /* 0x0000004f00507202 */ /* 0x002fe20000000f00 */
[----:B------:R-:W-:Y:S01]  /*2210*/  HFMA2.MMA R79, -RZ, RZ, 0, 5.9604644775390625e-08 ;  /* 0x00000001ff4f7435 */ /* 0x000fe200000001ff */
[----:B------:R-:W-:Y:S02]  /*2220*/  MOV R77, R111 ;  /* 0x0000006f004d7202 */ /* 0x000fe40000000f00 */
[----:B------:R-:W-:Y:S02]  /*2230*/  MOV R82, 0x1f ;  /* 0x0000001f00527802 */ /* 0x000fe40000000f00 */
[----:B------:R-:W-:Y:S02]  /*2240*/  MOV R81, 0xffffffff ;  /* 0xffffffff00517802 */ /* 0x000fe40000000f00 */
[----:B------:R-:W-:-:S02]  /*2250*/  MOV R76, 0x2270 ;  /* 0x00002270004c7802 */ /* 0x000fc40000000f00 */
[----:B------:R-:W-:Y:S05]  /*2260*/  CALL.REL.NOINC `($__internal_74_$__cuda_sm70_shflsync_down_p) ;  /* 0x0000001000007944 */ /* 0x000fea0003c00000 */
[----:B-1----:R-:W-:Y:S05]  /*2270*/  BRA `(.L_x_1041) ;  /* 0xffffeda000007947 */ /* 0x002fea000383ffff */
        .weak           $__internal_74_$__cuda_sm70_shflsync_down_p
        .type           $__internal_74_$__cuda_sm70_shflsync_down_p,@function
        .size           $__internal_74_$__cuda_sm70_shflsync_down_p,(.L_x_1837 - $__internal_74_$__cuda_sm70_shflsync_down_p)
$__internal_74_$__cuda_sm70_shflsync_down_p:
[----:B------:R-:W-:Y:S04]  /*2280*/  WARPSYNC R81 ;  /* 0x0000005100007348 */ /* 0x000fe80003800000 */
[----:B------:R0:W1:Y:S02]  /*2290*/  SHFL.DOWN PT, R79, R77, R79, R82 ;  /* 0x0800004f4d4f7389 */ /* 0x00006400000e0052 */
[----:B0-----:R-:W-:-:S06]  /*22a0*/  HFMA2.MMA R77, -RZ, RZ, 0, 0 ;  /* 0x00000000ff4d7435 */ /* 0x001fcc00000001ff */
[----:B------:R-:W-:Y:S05]  /*22b0*/  RET.REL.NODEC R76 `(_ZN10layer_norm31ln_parallel_residual_bwd_kernelINS_13Kernel_traitsI6__halfS2_fS2_fjLj4096ELj1ELj1ELj8ELj16ENS_18Kernel_traits_baseILj4096ES2_S2_fS2_fjLj256EEEEELb0ELb1ELb0EEEvNS_9BwdParamsE) ;  /* 0xffffdd404c007950 */ /* 0x000fea0003c3ffff */
.L_x_1042:
        /* <DEDUP_REMOVED lines=12> */
.L_x_1837:


//--------------------- .text._ZN10layer_norm31ln_parallel_residual_bwd_kernelINS_13Kernel_traitsI6__halfS2_fS2_fjLj4096ELj1ELj1ELj8ELj16ENS_18Kernel_traits_baseILj4096ES2_S2_fS2_fjLj256EEEEELb0ELb1ELb1EEEvNS_9BwdParamsE --------------------------
	.section	.text._ZN10layer_norm31ln_parallel_residual_bwd_kernelINS_13Kernel_traitsI6__halfS2_fS2_fjLj4096ELj1ELj1ELj8ELj16ENS_18Kernel_traits_baseILj4096ES2_S2_fS2_fjLj256EEEEELb0ELb1ELb1EEEvNS_9BwdParamsE,"ax",@progbits
	.sectioninfo	@"SHI_REGISTERS=128"
	.align	128
        .global         _ZN10layer_norm31ln_parallel_residual_bwd_kernelINS_13Kernel_traitsI6__halfS2_fS2_fjLj4096ELj1ELj1ELj8ELj16ENS_18Kernel_traits_baseILj4096ES2_S2_fS2_fjLj256EEEEELb0ELb1ELb1EEEvNS_9BwdParamsE
        .type           _ZN10layer_norm31ln_parallel_residual_bwd_kernelINS_13Kernel_traitsI6__halfS2_fS2_fjLj4096ELj1ELj1ELj8ELj16ENS_18Kernel_traits_baseILj4096ES2_S2_fS2_fjLj256EEEEELb0ELb1ELb1EEEvNS_9BwdParamsE,@function
        .size           _ZN10layer_norm31ln_parallel_residual_bwd_kernelINS_13Kernel_traitsI6__halfS2_fS2_fjLj4096ELj1ELj1ELj8ELj16ENS_18Kernel_traits_baseILj4096ES2_S2_fS2_fjLj256EEEEELb0ELb1ELb1EEEvNS_9BwdParamsE,(.L_x_1838 - _ZN10layer_norm31ln_parallel_residual_bwd_kernelINS_13Kernel_traitsI6__halfS2_fS2_fjLj4096ELj1ELj1ELj8ELj16ENS_18Kernel_traits_baseILj4096ES2_S2_fS2_fjLj256EEEEELb0ELb1ELb1EEEvNS_9BwdParamsE)
        .other          _ZN10layer_norm31ln_parallel_residual_bwd_kernelINS_13Kernel_traitsI6__halfS2_fS2_fjLj4096ELj1ELj1ELj8ELj16ENS_18Kernel_traits_baseILj4096ES2_S2_fS2_fjLj256EEEEELb0ELb1ELb1EEEvNS_9BwdParamsE,@"STO_CUDA_ENTRY STV_DEFAULT"
_ZN10layer_norm31ln_parallel_residual_bwd_kernelINS_13Kernel_traitsI6__halfS2_fS2_fjLj4096ELj1ELj1ELj8ELj16ENS_18Kernel_traits_baseILj4096ES2_S2_fS2_fjLj256EEEEELb0ELb1ELb1EEEvNS_9BwdParamsE:
.text._ZN10layer_norm31ln_parallel_residual_bwd_kernelINS_13Kernel_traitsI6__halfS2_fS2_fjLj4096ELj1ELj1ELj8ELj16ENS_18Kernel_traits_baseILj4096ES2_S2_fS2_fjLj256EEEEELb0ELb1ELb1EEEvNS_9BwdParamsE:
        /* <DEDUP_REMOVED lines=24> */
.L_x_1043:
[----:B------:R-:W-:-:S04]  /*0180*/  SHF.L.U32 R2, R0, 0x4, RZ ;  /* 0x0000000400027819 */ /* 0x000fc800000006ff */
[----:B------:R-:W-:-:S04]  /*0190*/  LOP3.LUT R2, R2, 0xff0, RZ, 0xc0, !PT ;  /* 0x00000ff002027812 */ /* 0x000fc800078ec0ff */
[----:B------:R-:W-:-:S04]  /*01a0*/  IADD3 R2, P0, R2, c[0x0][0x1b0], RZ ;  /* 0x00006c0002027a10 */ /* 0x000fc80007f1e0ff */
[----:B------:R-:W-:-:S05]  /*01b0*/  IADD3.X R3, RZ, c[0x0][0x1b4], RZ, P0, !PT ;  /* 0x00006d00ff037a10 */ /* 0x000fca00007fe4ff */
[----:B------:R0:W2:Y:S04]  /*01c0*/  LDG.E.128 R92, [R2.64] ;  /* 0x00000004025c7981 */ /* 0x0000a8000c1e1d00 */
[----:B------:R0:W3:Y:S01]  /*01d0*/  LDG.E.128 R88, [R2.64+0x1000] ;  /* 0x0010000402587981 */ /* 0x0000e2000c1e1d00 */
        /* <DEDUP_REMOVED lines=9> */
[----:B0-----:R-:W-:Y:S01]  /*0270*/  CS2R R2, SRZ ;  /* 0x0000000000027805 */ /* 0x001fe2000001ff00 */
[----:B------:R-:W-:Y:S01]  /*0280*/  CS2R R14, SRZ ;  /* 0x00000000000e7805 */ /* 0x000fe2000001ff00 */
[----:B------:R-:W-:Y:S01]  /*0290*/  CS2R R16, SRZ ;  /* 0x0000000000107805 */ /* 0x000fe2000001ff00 */
[----:B------:R-:W-:Y:S01]  /*02a0*/  CS2R R18, SRZ ;  /* 0x0000000000127805 */ /* 0x000fe2000001ff00 */
[----:B------:R-:W-:Y:S01]  /*02b0*/  CS2R R72, SRZ ;  /* 0x0000000000487805 */ /* 0x000fe2000001ff00 */
[----:B------:R-:W-:Y:S01]  /*02c0*/  CS2R R74, SRZ ;  /* 0x00000000004a7805 */ /* 0x000fe2000001ff00 */
[----:B------:R-:W-:Y:S01]  /*02d0*/  CS2R R76, SRZ ;  /* 0x00000000004c7805 */ /* 0x000fe2000001ff00 */
[----:B--2---:R-:W-:-:S02]  /*02e0*/  HADD2.F32 R98, -RZ, R94.H0_H0 ;  /* 0x2000005eff627230 */ /* 0x004fc40000004100 */
[----:B------:R-:W-:Y:S02]  /*02f0*/  HADD2.F32 R97, -RZ, R94.H1_H1 ;  /* 0x3000005eff617230 */ /* 0x000fe40000004100 */
[--C-:B------:R-:W-:Y:S02]  /*0300*/  HADD2.F32 R102, -RZ, R92.reuse.H0_H0 ;  /* 0x2000005cff667230 */ /* 0x100fe40000004100 */
[----:B------:R-:W-:Y:S01]  /*0310*/  HADD2.F32 R101, -RZ, R92.H1_H1 ;  /* 0x3000005cff657230 */ /* 0x000fe20000004100 */
[----:B------:R-:W-:Y:S01]  /*0320*/  HFMA2.MMA R92, -RZ, RZ, 0, 0 ;  /* 0x00000000ff5c7435 */ /* 0x000fe200000001ff */
[--C-:B------:R-:W-:Y:S02]  /*0330*/  HADD2.F32 R100, -RZ, R93.reuse.H0_H0 ;  /* 0x2000005dff647230 */ /* 0x100fe40000004100 */
[----:B------:R-:W-:Y:S01]  /*0340*/  HADD2.F32 R99, -RZ, R93.H1_H1 ;  /* 0x3000005dff637230 */ /* 0x000fe20000004100 */
[----:B------:R-:W-:Y:S01]  /*0350*/  HFMA2.MMA R93, -RZ, RZ, 0, 5.9604644775390625e-08 ;  /* 0x00000001ff5d7435 */ /* 0x000fe200000001ff */
[----:B---3--:R-:W-:-:S02]  /*0360*/  HADD2.F32 R94, -RZ, R88.H0_H0 ;  /* 0x20000058ff5e7230 */ /* 0x008fc40000004100 */
[----:B------:R-:W-:Y:S02]  /*0370*/  HADD2.F32 R85, -RZ, R88.H1_H1 ;  /* 0x30000058ff557230 */ /* 0x000fe40000004100 */
[--C-:B------:R-:W-:Y:S02]  /*0380*/  HADD2.F32 R86, -RZ, R89.reuse.H0_H0 ;  /* 0x20000059ff567230 */ /* 0x100fe40000004100 */
[----:B------:R-:W-:Y:S02]  /*0390*/  HADD2.F32 R87, -RZ, R89.H1_H1 ;  /* 0x30000059ff577230 */ /* 0x000fe40000004100 */
[--C-:B------:R-:W-:Y:S02]  /*03a0*/  HADD2.F32 R88, -RZ, R90.reuse.H0_H0 ;  /* 0x2000005aff587230 */ /* 0x100fe40000004100 */
[----:B------:R-:W-:Y:S02]  /*03b0*/  HADD2.F32 R89, -RZ, R90.H1_H1 ;  /* 0x3000005aff597230 */ /* 0x000fe40000004100 */
[----:B------:R-:W-:-:S02]  /*03c0*/  HADD2.F32 R96, -RZ, R95.H0_H0 ;  /* 0x2000005fff607230 */ /* 0x000fc40000004100 */
[----:B------:R-:W-:Y:S02]  /*03d0*/  HADD2.F32 R90, -RZ, R91.H0_H0 ;  /* 0x2000005bff5a7230 */ /* 0x000fe40000004100 */
[----:B------:R-:W-:Y:S02]  /*03e0*/  HADD2.F32 R95, -RZ, R95.H1_H1 ;  /* 0x3000005fff5f7230 */ /* 0x000fe40000004100 */
[----:B------:R-:W-:Y:S02]  /*03f0*/  HADD2.F32 R91, -RZ, R91.H1_H1 ;  /* 0x3000005bff5b7230 */ /* 0x000fe40000004100 */
.L_x_1048:
        /* <DEDUP_REMOVED lines=11> */
[----:B------:R-:W-:Y:S01]  /*04b0*/  IMAD.WIDE.U32 R52, R105, R68, c[0x0][0x208] ;  /* 0x0000820069347625 */ /* 0x000fe200078e0044 */
        /* <DEDUP_REMOVED lines=27> */
[--C-:B----4-:R-:W-:Y:S01]  /*0670*/  HADD2.F32 R51, -RZ, R52.reuse.H0_H0 ;  /* 0x20000034ff337230 */ /* 0x110fe20000004100 */
[C---:B------:R-:W-:Y:S01]  /*0680*/  FADD.FTZ R48, -R118.reuse, R48 ;  /* 0x0000003076307221 */ /* 0x040fe20000010100 */
[----:B-1----:R-:W-:Y:S01]  /*0690*/  HADD2.F32 R108, -RZ, R52.H1_H1 ;  /* 0x30000034ff6c7230 */ /* 0x002fe20000004100 */
[C---:B------:R-:W-:Y:S02]  /*06a0*/  FADD.FTZ R112, -R118.reuse, R57 ;  /* 0x0000003976707221 */ /* 0x040fe40000010100 */
[C---:B0-----:R-:W-:Y:S02]  /*06b0*/  FADD.FTZ R111, -R118.reuse, R56 ;  /* 0x00000038766f7221 */ /* 0x041fe40000010100 */
[----:B------:R-:W-:-:S02]  /*06c0*/  FADD.FTZ R114, -R118, R59 ;  /* 0x0000003b76727221 */ /* 0x000fc40000010100 */
[C---:B------:R-:W-:Y:S02]  /*06d0*/  FMUL.FTZ R57, R106.reuse, R49 ;  /* 0x000000316a397220 */ /* 0x040fe40000410000 */
[----:B------:R-:W-:Y:S02]  /*06e0*/  FMUL.FTZ R56, R106, R48 ;  /* 0x000000306a387220 */ /* 0x000fe40000410000 */
[----:B------:R-:W-:Y:S01]  /*06f0*/  FMUL.FTZ R59, R102, R51 ;  /* 0x00000033663b7220 */ /* 0x000fe20000410000 */
[----:B------:R-:W-:Y:S01]  /*0700*/  HADD2.F32 R52, -RZ, R53.H0_H0 ;  /* 0x20000035ff347230 */ /* 0x000fe20000004100 */
[----:B------:R-:W-:Y:S02]  /*0710*/  FADD.FTZ R82, R108, R82 ;  /* 0x000000526c527221 */ /* 0x000fe40000010000 */
[----:B------:R-:W-:Y:S02]  /*0720*/  FFMA.FTZ R83, R57, R108, R83 ;  /* 0x0000006c39537223 */ /* 0x000fe40000010053 */
[----:B------:R-:W-:-:S02]  /*0730*/  FADD.FTZ R50, -R118, R50 ;  /* 0x0000003276327221 */ /* 0x000fc40000010100 */
[----:B------:R-:W-:Y:S02]  /*0740*/  FMUL.FTZ R108, R101, R108 ;  /* 0x0000006c656c7220 */ /* 0x000fe40000410000 */
[----:B------:R-:W-:Y:S02]  /*0750*/  FADD.FTZ R49, RZ, R59 ;  /* 0x0000003bff317221 */ /* 0x000fe40000010000 */
[----:B------:R-:W-:Y:S01]  /*0760*/  FFMA.FTZ R48, R56, R59, RZ ;  /* 0x0000003b38307223 */ /* 0x000fe200000100ff */
[----:B------:R-:W-:Y:S01]  /*0770*/  HADD2.F32 R109, -RZ, R53.H1_H1 ;  /* 0x30000035ff6d7230 */ /* 0x000fe20000004100 */
        /* <DEDUP_REMOVED lines=9> */
[----:B------:R-:W-:Y:S01]  /*0810*/  HADD2.F32 R53, -RZ, R54.H0_H0 ;  /* 0x20000036ff357230 */ /* 0x000fe20000004100 */
[----:B------:R-:W-:-:S02]  /*0820*/  FADD.FTZ R78, R109, R78 ;  /* 0x0000004e6d4e7221 */ /* 0x000fc40000010000 */
[-C--:B------:R-:W-:Y:S02]  /*0830*/  FFMA.FTZ R79, R107, R109.reuse, R79 ;  /* 0x0000006d6b4f7223 */ /* 0x080fe4000001004f */
        /* <DEDUP_REMOVED lines=21> */
[----:B------:R-:W-:Y:S01]  /*0990*/  FFMA.FTZ R51, R112, R66, R51 ;  /* 0x0000004270337223 */ /* 0x000fe20000010033 */
[----:B------:R-:W-:Y:S01]  /*09a0*/  HADD2.F32 R119, -RZ, R68.H1_H1 ;  /* 0x30000044ff777230 */ /* 0x000fe20000004100 */
[C---:B------:R-:W-:Y:S02]  /*09b0*/  FADD.FTZ R61, -R118.reuse, R61 ;  /* 0x0000003d763d7221 */ /* 0x040fe40000010100 */
[C---:B------:R-:W-:Y:S02]  /*09c0*/  FADD.FTZ R62, -R118.reuse, R62 ;  /* 0x0000003e763e7221 */ /* 0x040fe40000010100 */
[C---:B------:R-:W-:Y:S02]  /*09d0*/  FADD.FTZ R63, -R118.reuse, R63 ;  /* 0x0000003f763f7221 */ /* 0x040fe40000010100 */
[----:B------:R-:W-:-:S02]  /*09e0*/  FADD.FTZ R65, -R118, R65 ;  /* 0x0000004176417221 */ /* 0x000fc40000010100 */
[----:B------:R-:W-:Y:S01]  /*09f0*/  FADD.FTZ R67, -R118, R67 ;  /* 0x0000004376437221 */ /* 0x000fe20000010100 */
[----:B------:R-:W-:Y:S01]  /*0a00*/  HADD2.F32 R118, -RZ, R68.H0_H0 ;  /* 0x20000044ff767230 */ /* 0x000fe20000004100 */
[C---:B------:R-:W-:Y:S01]  /*0a10*/  FMUL.FTZ R115, R106.reuse, R115 ;  /* 0x000000736a737220 */ /* 0x040fe20000410000 */
[--C-:B------:R-:W-:Y:S01]  /*0a20*/  HADD2.F32 R68, -RZ, R69.reuse.H0_H0 ;  /* 0x20000045ff447230 */ /* 0x100fe20000004100 */
[----:B------:R-:W-:Y:S01]  /*0a30*/  FMUL.FTZ R114, R106, R114 ;  /* 0x000000726a727220 */ /* 0x000fe20000410000 */
[----:B------:R-:W-:Y:S01]  /*0a40*/  HADD2.F32 R121, -RZ, R69.H1_H1 ;  /* 0x30000045ff797230 */ /* 0x000fe20000004100 */
        /* <DEDUP_REMOVED lines=21> */
[----:B------:R-:W-:Y:S01]  /*0ba0*/  HADD2.F32 R120, -RZ, R70.H0_H0 ;  /* 0x20000046ff787230 */ /* 0x000fe20000004100 */
[----:B------:R-:W-:-:S02]  /*0bb0*/  FADD.FTZ R7, R121, R7 ;  /* 0x0000000779077221 */ /* 0x000fc40000010000 */
[-C--:B------:R-:W-:Y:S02]  /*0bc0*/  FFMA.FTZ R19, R63, R121.reuse, R19 ;  /* 0x000000793f137223 */ /* 0x080fe40000010013 */
[----:B------:R-:W-:Y:S02]  /*0bd0*/  FMUL.FTZ R116, R106, R116 ;  /* 0x000000746a747220 */ /* 0x000fe40000410000 */
[----:B------:R-:W-:Y:S02]  /*0be0*/  FMUL.FTZ R121, R87, R121 ;  /* 0x0000007957797220 */ /* 0x000fe40000410000 */
[----:B------:R-:W-:Y:S02]  /*0bf0*/  FADD.FTZ R48, R49, R68 ;  /* 0x0000004431307221 */ /* 0x000fe40000010000 */
[----:B------:R-:W-:Y:S01]  /*0c00*/  FFMA.FTZ R50, R62, R68, R51 ;  /* 0x000000443e327223 */ /* 0x000fe20000010033 */
[----:B------:R-:W-:Y:S01]  /*0c10*/  HADD2.F32 R122, -RZ, R70.H1_H1 ;  /* 0x30000046ff7a7230 */ /* 0x000fe20000004100 */
[----:B------:R-:W-:-:S02]  /*0c20*/  FADD.FTZ R4, R120, R4 ;  /* 0x0000000478047221 */ /* 0x000fc40000010000 */
[-C--:B------:R-:W-:Y:S02]  /*0c30*/  FFMA.FTZ R16, R116, R120.reuse, R16 ;  /* 0x0000007874107223 */ /* 0x080fe40000010010 */
        /* <DEDUP_REMOVED lines=39> */
.L_x_1049:
        /* <DEDUP_REMOVED lines=18> */
.L_x_1050:
        /* <DEDUP_REMOVED lines=82> */
[----:B------:R-:W-:Y:S01]  /*14f0*/  F2FP.PACK_AB R53, R64, R63 ;  /* 0x0000003f4035723e */ /* 0x000fe200000000ff */
[----:B------:R-:W-:Y:S01]  /*1500*/  FMUL.FTZ R110, R106, R69 ;  /* 0x000000456a6e7220 */ /* 0x000fe20000410000 */
[----:B------:R-:W-:Y:S01]  /*1510*/  @P3 F2FP.PACK_AB R63, RZ, R63 ;  /* 0x0000003fff3f323e */ /* 0x000fe200000000ff */
[----:B------:R-:W-:Y:S01]  /*1520*/  @P0 IMAD.WIDE.U32 R56, R105, R56, c[0x0][0x258] ;  /* 0x0000960069380625 */ /* 0x000fe200078e0038 */
[----:B------:R-:W-:-:S02]  /*1530*/  @P3 F2FP.PACK_AB R64, RZ, R64 ;  /* 0x00000040ff40323e */ /* 0x000fc400000000ff */
        /* <DEDUP_REMOVED lines=9> */
[----:B------:R-:W-:Y:S01]  /*15d0*/  F2FP.PACK_AB R54, R108, R111 ;  /* 0x0000006f6c36723e */ /* 0x000fe200000000ff */
[----:B------:R-:W-:Y:S01]  /*15e0*/  FADD.FTZ R107, R71, -R52 ;  /* 0x80000034476b7221 */ /* 0x000fe20000010000 */
[----:B------:R-:W-:Y:S01]  /*15f0*/  F2FP.PACK_AB R52, R62, R61 ;  /* 0x0000003d3e34723e */ /* 0x000fe200000000ff */
[----:B------:R-:W-:Y:S01]  /*1600*/  FMUL.FTZ R69, R106, R55 ;  /* 0x000000376a457220 */ /* 0x000fe20000410000 */
[----:B------:R-:W-:Y:S01]  /*1610*/  F2FP.PACK_AB R55, R110, R113 ;  /* 0x000000716e37723e */ /* 0x000fe200000000ff */
[----:B------:R-:W-:Y:S01]  /*1620*/  FADD.FTZ R65, R122, -R65 ;  /* 0x800000417a417221 */ /* 0x000fe20000010000 */
[----:B------:R-:W-:Y:S01]  /*1630*/  @P3 F2FP.PACK_AB R61, RZ, R61 ;  /* 0x0000003dff3d323e */ /* 0x000fe200000000ff */
[----:B------:R-:W-:Y:S01]  /*1640*/  FADD.FTZ R115, R118, -R115 ;  /* 0x8000007376737221 */ /* 0x000fe20000010000 */
[----:B0-----:R-:W-:Y:S01]  /*1650*/  SEL R48, R111, R40, P2 ;  /* 0x000000286f307207 */ /* 0x001fe20001000000 */
[----:B------:R-:W-:Y:S01]  /*1660*/  FADD.FTZ R121, R121, -R58 ;  /* 0x8000003a79797221 */ /* 0x000fe20000010000 */
[----:B------:R-:W-:Y:S01]  /*1670*/  SEL R50, R113, R42, P2 ;  /* 0x0000002a71327207 */ /* 0x000fe20001000000 */
[----:B------:R-:W-:Y:S01]  /*1680*/  FADD.FTZ R117, R70, -R117 ;  /* 0x8000007546757221 */ /* 0x000fe20000010000 */
[----:B------:R-:W-:Y:S01]  /*1690*/  @P3 F2FP.PACK_AB R113, RZ, R113 ;  /* 0x00000071ff71323e */ /* 0x000fe200000000ff */
[----:B------:R-:W-:Y:S01]  /*16a0*/  FMUL.FTZ R70, R106, R65 ;  /* 0x000000416a467220 */ /* 0x000fe20000410000 */
[----:B------:R-:W-:Y:S01]  /*16b0*/  @P3 F2FP.PACK_AB R111, RZ, R111 ;  /* 0x0000006fff6f323e */ /* 0x000fe200000000ff */
[----:B------:R-:W-:Y:S01]  /*16c0*/  IMAD.WIDE.U32 R58, R105, R60, c[0x0][0x248] ;  /* 0x00009200693a7625 */ /* 0x000fe200078e003c */
[----:B------:R-:W-:-:S02]  /*16d0*/  SEL R49, R108, R41, P2 ;  /* 0x000000296c317207 */ /* 0x000fc40001000000 */
[----:B------:R-:W-:Y:S01]  /*16e0*/  SEL R51, R110, R43, P2 ;  /* 0x0000002b6e337207 */ /* 0x000fe20001000000 */
[C---:B------:R-:W-:Y:S01]  /*16f0*/  FMUL.FTZ R67, R106.reuse, R115 ;  /* 0x000000736a437220 */ /* 0x040fe20000410000 */
[----:B------:R-:W-:Y:S01]  /*1700*/  @P3 F2FP.PACK_AB R110, RZ, R110 ;  /* 0x0000006eff6e323e */ /* 0x000fe200000000ff */
[C---:B------:R-:W-:Y:S01]  /*1710*/  FMUL.FTZ R66, R106.reuse, R119 ;  /* 0x000000776a427220 */ /* 0x040fe20000410000 */
[----:B------:R-:W-:Y:S01]  /*1720*/  @P3 F2FP.PACK_AB R108, RZ, R108 ;  /* 0x0000006cff6c323e */ /* 0x000fe200000000ff */
[C---:B------:R-:W-:Y:S01]  /*1730*/  FMUL.FTZ R68, R106.reuse, R121 ;  /* 0x000000796a447220 */ /* 0x040fe20000410000 */
[----:B------:R-:W-:Y:S01]  /*1740*/  @P3 F2FP.PACK_AB R62, RZ, R62 ;  /* 0x0000003eff3e323e */ /* 0x000fe200000000ff */
        /* <DEDUP_REMOVED lines=24> */
[----:B------:R-:W-:Y:S02]  /*18d0*/  F2FP.PACK_AB R51, R106, R65 ;  /* 0x000000416a33723e */ /* 0x000fe400000000ff */
[----:B------:R-:W-:Y:S01]  /*18e0*/  SEL R40, R71, R40, P2 ;  /* 0x0000002847287207 */ /* 0x000fe20001000000 */
[----:B------:R-:W-:Y:S01]  /*18f0*/  @P1 FADD.FTZ R70, R33, R70 ;  /* 0x0000004621461221 */ /* 0x000fe20000010000 */
[----:B-1----:R-:W-:Y:S01]  /*1900*/  IADD3 R55, R105, 0x100, RZ ;  /* 0x0000010069377810 */ /* 0x002fe20007ffe0ff */
[----:B------:R0:W-:Y:S01]  /*1910*/  @P3 STG.E.128 [R48.64], R44 ;  /* 0x0000002c30003986 */ /* 0x0001e2000c101d04 */
[----:B------:R-:W-:-:S02]  /*1920*/  @P0 MOV R105, 0x20 ;  /* 0x0000002000690802 */ /* 0x000fc40000000f00 */
[----:B------:R-:W-:Y:S01]  /*1930*/  F2FP.PACK_AB R50, R70, R71 ;  /* 0x000000474632723e */ /* 0x000fe200000000ff */
[----:B------:R-:W-:Y:S01]  /*1940*/  IMAD.WIDE.U32 R52, R60, R55, c[0x0][0x248] ;  /* 0x000092003c347625 */ /* 0x000fe200078e0037 */
[----:B------:R-:W-:Y:S02]  /*1950*/  @P3 F2FP.PACK_AB R65, RZ, R65 ;  /* 0x00000041ff41323e */ /* 0x000fe400000000ff */
[----:B------:R-:W-:Y:S01]  /*1960*/  @P3 F2FP.PACK_AB R71, RZ, R71 ;  /* 0x00000047ff47323e */ /* 0x000fe200000000ff */
[----:B------:R-:W-:Y:S01]  /*1970*/  @P0 IMAD.WIDE.U32 R104, R104, R105, c[0x0][0x258] ;  /* 0x0000960068680625 */ /* 0x000fe200078e0069 */
[----:B------:R-:W-:Y:S02]  /*1980*/  SEL R39, R68, R39, P2 ;  /* 0x0000002744277207 */ /* 0x000fe40001000000 */
[----:B------:R-:W-:Y:S02]  /*1990*/  SEL R41, R70, R41, P2 ;  /* 0x0000002946297207 */ /* 0x000fe40001000000 */
[----:B------:R-:W-:Y:S01]  /*19a0*/  @P3 F2FP.PACK_AB R106, RZ, R106 ;  /* 0x0000006aff6a323e */ /* 0x000fe200000000ff */
[----:B------:R-:W-:Y:S01]  /*19b0*/  @P0 STG.E.128 [R104.64], R36 ;  /* 0x0000002468000986 */ /* 0x000fe2000c101d04 */
[----:B------:R-:W-:-:S02]  /*19c0*/  @P3 F2FP.PACK_AB R70, RZ, R70 ;  /* 0x00000046ff46323e */ /* 0x000fc400000000ff */
[----:B0-----:R-:W-:Y:S01]  /*19d0*/  F2FP.PACK_AB R49, R68, R69 ;  /* 0x000000454431723e */ /* 0x001fe200000000ff */
[----:B------:R-:W-:Y:S01]  /*19e0*/  @P0 STG.E.128 [R104.64+0x10], R40 ;  /* 0x0000102868000986 */ /* 0x000fe2000c101d04 */
[----:B------:R-:W-:Y:S02]  /*19f0*/  F2FP.PACK_AB R48, R66, R67 ;  /* 0x000000434230723e */ /* 0x000fe400000000ff */
[----:B------:R-:W-:Y:S02]  /*1a00*/  @P3 F2FP.PACK_AB R69, RZ, R69 ;  /* 0x00000045ff45323e */ /* 0x000fe400000000ff */
[----:B------:R-:W-:Y:S01]  /*1a10*/  @P3 F2FP.PACK_AB R67, RZ, R67 ;  /* 0x00000043ff43323e */ /* 0x000fe200000000ff */
[----:B------:R0:W-:Y:S01]  /*1a20*/  STG.E.128 [R52.64], R48 ;  /* 0x0000003034007986 */ /* 0x0001e2000c101d04 */
[----:B------:R-:W-:Y:S02]  /*1a30*/  @P3 F2FP.PACK_AB R68, RZ, R68 ;  /* 0x00000044ff44323e */ /* 0x000fe400000000ff */
[----:B------:R-:W-:-:S02]  /*1a40*/  @P3 F2FP.PACK_AB R66, RZ, R66 ;  /* 0x00000042ff42323e */ /* 0x000fc400000000ff */
        /* <DEDUP_REMOVED lines=14> */
.L_x_1047:
        /* <DEDUP_REMOVED lines=24> */
.L_x_1044:
        /* <DEDUP_REMOVED lines=17> */
.L_x_1045:
[----:B------:R-:W-:Y:S01]  /*1dc0*/  HFMA2.MMA R54, -RZ, RZ, 0, 9.5367431640625e-07 ;  /* 0x00000010ff367435 */ /* 0x000fe200000001ff */
[----:B------:R-:W-:-:S02]  /*1dd0*/  MOV R55, R50 ;  /* 0x0000003200377202 */ /* 0x000fc40000000f00 */
[----:B------:R-:W-:Y:S02]  /*1de0*/  MOV R53, 0x1f ;  /* 0x0000001f00357802 */ /* 0x000fe40000000f00 */
[----:B------:R-:W-:Y:S02]  /*1df0*/  MOV R49, 0xffffffff ;  /* 0xffffffff00317802 */ /* 0x000fe40000000f00 */
[----:B------:R-:W-:Y:S02]  /*1e00*/  MOV R123, 0x1e20 ;  /* 0x00001e20007b7802 */ /* 0x000fe40000000f00 */
[----:B-----5:R-:W-:Y:S05]  /*1e10*/  CALL.REL.NOINC `($__internal_75_$__cuda_sm70_shflsync_down_p) ;  /* 0x0000045000007944 */ /* 0x020fea0003c00000 */
[----:B-1----:R-:W-:Y:S01]  /*1e20*/  MOV R124, R53 ;  /* 0x00000035007c7202 */ /* 0x002fe20000000f00 */
[----:B------:R-:W-:Y:S05]  /*1e30*/  BRA `(.L_x_1049) ;  /* 0xfffff07000007947 */ /* 0x000fea000383ffff */
.L_x_1046:
[----:B------:R-:W-:Y:S01]  /*1e40*/  HFMA2.MMA R54, -RZ, RZ, 0, 9.5367431640625e-07 ;  /* 0x00000010ff367435 */ /* 0x000fe200000001ff */
[----:B------:R-:W-:Y:S02]  /*1e50*/  MOV R55, R51 ;  /* 0x0000003300377202 */ /* 0x000fe40000000f00 */
[----:B------:R-:W-:Y:S02]  /*1e60*/  MOV R53, 0x1f ;  /* 0x0000001f00357802 */ /* 0x000fe40000000f00 */
[----:B------:R-:W-:-:S02]  /*1e70*/  MOV R49, 0xffffffff ;  /* 0xffffffff00317802 */ /* 0x000fc40000000f00 */
[----:B------:R-:W-:Y:S02]  /*1e80*/  MOV R123, 0x1ea0 ;  /* 0x00001ea0007b7802 */ /* 0x000fe40000000f00 */
[----:B01---5:R-:W-:Y:S05]  /*1e90*/  CALL.REL.NOINC `($__internal_75_$__cuda_sm70_shflsync_down_p) ;  /* 0x000003d000007944 */ /* 0x023fea0003c00000 */
[----:B------:R-:W-:Y:S01]  /*1ea0*/  FADD.FTZ R50, R50, R124 ;  /* 0x0000007c32327221 */ /* 0x000fe20000010000 */
[----:B------:R-:W-:Y:S01]  /*1eb0*/  HFMA2.MMA R54, -RZ, RZ, 0, 4.76837158203125e-07 ;  /* 0x00000008ff367435 */ /* 0x000fe200000001ff */
[----:B-1----:R-:W-:Y:S01]  /*1ec0*/  FADD.FTZ R51, R51, R53 ;  /* 0x0000003533337221 */ /* 0x002fe20000010000 */
[----:B------:R-:W-:Y:S02]  /*1ed0*/  MOV R53, 0x1f ;  /* 0x0000001f00357802 */ /* 0x000fe40000000f00 */
[----:B------:R-:W-:Y:S02]  /*1ee0*/  MOV R49, 0xffffffff ;  /* 0xffffffff00317802 */ /* 0x000fe40000000f00 */
[----:B------:R-:W-:Y:S02]  /*1ef0*/  MOV R55, R50 ;  /* 0x0000003200377202 */ /* 0x000fe40000000f00 */
[----:B------:R-:W-:Y:S02]  /*1f00*/  MOV R123, 0x1f20 ;  /* 0x00001f20007b7802 */ /* 0x000fe40000000f00 */
[----:B------:R-:W-:Y:S05]  /*1f10*/  CALL.REL.NOINC `($__internal_75_$__cuda_sm70_shflsync_down_p) ;  /* 0x0000035000007944 */ /* 0x000fea0003c00000 */
[----:B------:R-:W-:Y:S01]  /*1f20*/  HFMA2.MMA R54, -RZ, RZ, 0, 4.76837158203125e-07 ;  /* 0x00000008ff367435 */ /* 0x000fe200000001ff */
[----:B-1----:R-:W-:-:S02]  /*1f30*/  MOV R124, R53 ;  /* 0x00000035007c7202 */ /* 0x002fc40000000f00 */
[----:B------:R-:W-:Y:S02]  /*1f40*/  MOV R55, R51 ;  /* 0x0000003300377202 */ /* 0x000fe40000000f00 */
[----:B------:R-:W-:Y:S02]  /*1f50*/  MOV R53, 0x1f ;  /* 0x0000001f00357802 */ /* 0x000fe40000000f00 */
[----:B------:R-:W-:Y:S02]  /*1f60*/  MOV R49, 0xffffffff ;  /* 0xffffffff00317802 */ /* 0x000fe40000000f00 */
[----:B------:R-:W-:Y:S02]  /*1f70*/  MOV R123, 0x1f90 ;  /* 0x00001f90007b7802 */ /* 0x000fe40000000f00 */
[----:B------:R-:W-:Y:S05]  /*1f80*/  CALL.REL.NOINC `($__internal_75_$__cuda_sm70_shflsync_down_p) ;  /* 0x000002e000007944 */ /* 0x000fea0003c00000 */
[----:B------:R-:W-:Y:S01]  /*1f90*/  FADD.FTZ R50, R124, R50 ;  /* 0x000000327c327221 */ /* 0x000fe20000010000 */
[----:B------:R-:W-:Y:S01]  /*1fa0*/  HFMA2.MMA R54, -RZ, RZ, 0, 2.384185791015625e-07 ;  /* 0x00000004ff367435 */ /* 0x000fe200000001ff */
[----:B-1----:R-:W-:Y:S01]  /*1fb0*/  FADD.FTZ R51, R51, R53 ;  /* 0x0000003533337221 */ /* 0x002fe20000010000 */
[----:B------:R-:W-:Y:S02]  /*1fc0*/  MOV R53, 0x1f ;  /* 0x0000001f00357802 */ /* 0x000fe40000000f00 */
[----:B------:R-:W-:-:S02]  /*1fd0*/  MOV R49, 0xffffffff ;  /* 0xffffffff00317802 */ /* 0x000fc40000000f00 */
[----:B------:R-:W-:Y:S02]  /*1fe0*/  MOV R55, R50 ;  /* 0x0000003200377202 */ /* 0x000fe40000000f00 */
[----:B------:R-:W-:Y:S02]  /*1ff0*/  MOV R123, 0x2010 ;  /* 0x00002010007b7802 */ /* 0x000fe40000000f00 */
[----:B------:R-:W-:Y:S05]  /*2000*/  CALL.REL.NOINC `($__internal_75_$__cuda_sm70_shflsync_down_p) ;  /* 0x0000026000007944 */ /* 0x000fea0003c00000 */
[----:B------:R-:W-:Y:S01]  /*2010*/  HFMA2.MMA R54, -RZ, RZ, 0, 2.384185791015625e-07 ;  /* 0x00000004ff367435 */ /* 0x000fe200000001ff */
[----:B-1----:R-:W-:Y:S02]  /*2020*/  MOV R124, R53 ;  /* 0x00000035007c7202 */ /* 0x002fe40000000f00 */
[----:B------:R-:W-:Y:S02]  /*2030*/  MOV R55, R51 ;  /* 0x0000003300377202 */ /* 0x000fe40000000f00 */
[----:B------:R-:W-:Y:S02]  /*2040*/  MOV R53, 0x1f ;  /* 0x0000001f00357802 */ /* 0x000fe40000000f00 */
[----:B------:R-:W-:Y:S02]  /*2050*/  MOV R49, 0xffffffff ;  /* 0xffffffff00317802 */ /* 0x000fe40000000f00 */
[----:B------:R-:W-:-:S02]  /*2060*/  MOV R123, 0x2080 ;  /* 0x00002080007b7802 */ /* 0x000fc40000000f00 */
[----:B------:R-:W-:Y:S05]  /*2070*/  CALL.REL.NOINC `($__internal_75_$__cuda_sm70_shflsync_down_p) ;  /* 0x000001f000007944 */ /* 0x000fea0003c00000 */
[----:B------:R-:W-:Y:S01]  /*2080*/  FADD.FTZ R50, R124, R50 ;  /* 0x000000327c327221 */ /* 0x000fe20000010000 */
[----:B------:R-:W-:Y:S01]  /*2090*/  HFMA2.MMA R54, -RZ, RZ, 0, 1.1920928955078125e-07 ;  /* 0x00000002ff367435 */ /* 0x000fe200000001ff */
[----:B-1----:R-:W-:Y:S01]  /*20a0*/  FADD.FTZ R51, R51, R53 ;  /* 0x0000003533337221 */ /* 0x002fe20000010000 */
[----:B------:R-:W-:-:S02]  /*20b0*/  MOV R53, 0x1f ;  /* 0x0000001f00357802 */ /* 0x000fc40000000f00 */
[----:B------:R-:W-:Y:S02]  /*20c0*/  MOV R49, 0xffffffff ;  /* 0xffffffff00317802 */ /* 0x000fe40000000f00 */
[----:B------:R-:W-:Y:S02]  /*20d0*/  MOV R55, R50 ;  /* 0x0000003200377202 */ /* 0x000fe40000000f00 */
[----:B------:R-:W-:Y:S02]  /*20e0*/  MOV R123, 0x2100 ;  /* 0x00002100007b7802 */ /* 0x000fe40000000f00 */
[----:B------:R-:W-:Y:S05]  /*20f0*/  CALL.REL.NOINC `($__internal_75_$__cuda_sm70_shflsync_down_p) ;  /* 0x0000017000007944 */ /* 0x000fea0003c00000 */
[----:B------:R-:W-:Y:S01]  /*2100*/  HFMA2.MMA R54, -RZ, RZ, 0, 1.1920928955078125e-07 ;  /* 0x00000002ff367435 */ /* 0x000fe200000001ff */
[----:B-1----:R-:W-:Y:S02]  /*2110*/  MOV R124, R53 ;  /* 0x00000035007c7202 */ /* 0x002fe40000000f00 */
[----:B------:R-:W-:Y:S02]  /*2120*/  MOV R55, R51 ;  /* 0x0000003300377202 */ /* 0x000fe40000000f00 */
[----:B------:R-:W-:Y:S02]  /*2130*/  MOV R53, 0x1f ;  /* 0x0000001f00357802 */ /* 0x000fe40000000f00 */
[----:B------:R-:W-:-:S02]  /*2140*/  MOV R49, 0xffffffff ;  /* 0xffffffff00317802 */ /* 0x000fc40000000f00 */
[----:B------:R-:W-:Y:S02]  /*2150*/  MOV R123, 0x2170 ;  /* 0x00002170007b7802 */ /* 0x000fe40000000f00 */
[----:B------:R-:W-:Y:S05]  /*2160*/  CALL.REL.NOINC `($__internal_75_$__cuda_sm70_shflsync_down_p) ;  /* 0x0000010000007944 */ /* 0x000fea0003c00000 */
[----:B------:R-:W-:Y:S01]  /*2170*/  FADD.FTZ R50, R124, R50 ;  /* 0x000000327c327221 */ /* 0x000fe20000010000 */
[----:B------:R-:W-:Y:S01]  /*2180*/  HFMA2.MMA R54, -RZ, RZ, 0, 5.9604644775390625e-08 ;  /* 0x00000001ff367435 */ /* 0x000fe200000001ff */
[----:B-1----:R-:W-:Y:S01]  /*2190*/  FADD.FTZ R124, R51, R53 ;  /* 0x00000035337c7221 */ /* 0x002fe20000010000 */
[----:B------:R-:W-:Y:S02]  /*21a0*/  MOV R53, 0x1f ;  /* 0x0000001f00357802 */ /* 0x000fe40000000f00 */
[----:B------:R-:W-:Y:S02]  /*21b0*/  MOV R49, 0xffffffff ;  /* 0xffffffff00317802 */ /* 0x000fe40000000f00 */
[----:B------:R-:W-:Y:S02]  /*21c0*/  MOV R55, R50 ;  /* 0x0000003200377202 */ /* 0x000fe40000000f00 */
[----:B------:R-:W-:Y:S02]  /*21d0*/  MOV R123, 0x21f0 ;  /* 0x000021f0007b7802 */ /* 0x000fe40000000f00 */
[----:B------:R-:W-:Y:S05]  /*21e0*/  CALL.REL.NOINC `($__internal_75_$__cuda_sm70_shflsync_down_p) ;  /* 0x0000008000007944 */ /* 0x000fea0003c00000 */
[----:B------:R-:W-:Y:S01]  /*21f0*/  HFMA2.MMA R54, -RZ, RZ, 0, 5.9604644775390625e-08 ;  /* 0x00000001ff367435 */ /* 0x000fe200000001ff */
[----:B-1----:R-:W-:-:S02]  /*2200*/  MOV R51, R53 ;  /* 0x0000003500337202 */ /* 0x002fc40000000f00 */
[----:B------:R-:W-:Y:S02]  /*2210*/  MOV R55, R124 ;  /* 0x0000007c00377202 */ /* 0x000fe40000000f00 */
[----:B------:R-:W-:Y:S02]  /*2220*/  MOV R53, 0x1f ;  /* 0x0000001f00357802 */ /* 0x000fe40000000f00 */
[----:B------:R-:W-:Y:S02]  /*2230*/  MOV R49, 0xffffffff ;  /* 0xffffffff00317802 */ /* 0x000fe40000000f00 */
[----:B------:R-:W-:Y:S02]  /*2240*/  MOV R123, 0x2260 ;  /* 0x00002260007b7802 */ /* 0x000fe40000000f00 */
[----:B------:R-:W-:Y:S05]  /*2250*/  CALL.REL.NOINC `($__internal_75_$__cuda_sm70_shflsync_down_p) ;  /* 0x0000001000007944 */ /* 0x000fea0003c00000 */
[----:B-1----:R-:W-:Y:S05]  /*2260*/  BRA `(.L_x_1050) ;  /* 0xffffed6000007947 */ /* 0x002fea000383ffff */
        .weak           $__internal_75_$__cuda_sm70_shflsync_down_p
        .type           $__internal_75_$__cuda_sm70_shflsync_down_p,@function
        .size           $__internal_75_$__cuda_sm70_shflsync_down_p,(.L_x_1838 - $__internal_75_$__cuda_sm70_shflsync_down_p)
$__internal_75_$__cuda_sm70_shflsync_down_p:
[----:B------:R-:W-:Y:S04]  /*2270*/  WARPSYNC R49 ;  /* 0x0000003100007348 */ /* 0x000fe80003800000 */
[----:B------:R0:W1:Y:S02]  /*2280*/  SHFL.DOWN PT, R53, R55, R54, R53 ;  /* 0x0800003637357389 */ /* 0x00006400000e0035 */
[----:B0-----:R-:W-:Y:S01]  /*2290*/  HFMA2.MMA R55, -RZ, RZ, 0, 0 ;  /* 0x00000000ff377435 */ /* 0x001fe200000001ff */
[----:B------:R-:W-:-:S05]  /*22a0*/  MOV R54, R123 ;  /* 0x0000007b00367202 */ /* 0x000fca0000000f00 */
[----:B------:R-:W-:Y:S05]  /*22b0*/  RET.REL.NODEC R54 `(_ZN10layer_norm31ln_parallel_residual_bwd_kernelINS_13Kernel_traitsI6__halfS2_fS2_fjLj4096ELj1ELj1ELj8ELj16ENS_18Kernel_traits_baseILj4096ES2_S2_fS2_fjLj256EEEEELb0ELb1ELb1EEEvNS_9BwdParamsE) ;  /* 0xffffdd4036007950 */ /* 0x000fea0003c3ffff */
.L_x_1051:
        /* <DEDUP_REMOVED lines=12> */
.L_x_1838:


//--------------------- .text._ZN10layer_norm31ln_parallel_residual_bwd_kernelINS_13Kernel_traitsI6__halfS2_fS2_fjLj4096ELj1ELj1ELj8ELj16ENS_18Kernel_traits_baseILj4096ES2_S2_fS2_fjLj256EEEEELb1ELb0ELb0EEEvNS_9BwdParamsE --------------------------
	.section	.text._ZN10layer_norm31ln_parallel_residual_bwd_kernelINS_13Kernel_traitsI6__halfS2_fS2_fjLj4096ELj1ELj1ELj8ELj16ENS_18Kernel_traits_baseILj4096ES2_S2_fS2_fjLj256EEEEELb1ELb0ELb0EEEvNS_9BwdParamsE,"ax",@progbits
	.sectioninfo	@"SHI_REGISTERS=195"
	.align	128
        .global         _ZN10layer_norm31ln_parallel_residual_bwd_kernelINS_13Kernel_traitsI6__halfS2_fS2_fjLj4096ELj1ELj1ELj8ELj16ENS_18Kernel_traits_baseILj4096ES2_S2_fS2_fjLj256EEEEELb1ELb0ELb0EEEvNS_9BwdParamsE
        .type           _ZN10layer_norm31ln_parallel_residual_bwd_kernelINS_13Kernel_traitsI6__halfS2_fS2_fjLj4096ELj1ELj1ELj8ELj16ENS_18Kernel_traits_baseILj4096ES2_S2_fS2_fjLj256EEEEELb1ELb0ELb0EEEvNS_9BwdParamsE,@function
        .size           _ZN10layer_norm31ln_parallel_residual_bwd_kernelINS_13Kernel_traitsI6__halfS2_fS2_fjLj4096ELj1ELj1ELj8ELj16ENS_18Kernel_traits_baseILj4096ES2_S2_fS2_fjLj256EEEEELb1ELb0ELb0EEEvNS_9BwdParamsE,(.L_x_1839 - _ZN10layer_norm31ln_parallel_residual_bwd_kernelINS_13Kernel_traitsI6__halfS2_fS2_fjLj4096ELj1ELj1ELj8ELj16ENS_18Kernel_traits_baseILj4096ES2_S2_fS2_fjLj256EEEEELb1ELb0ELb0EEEvNS_9BwdParamsE)
        .other          _ZN10layer_norm31ln_parallel_residual_bwd_kernelINS_13Kernel_traitsI6__halfS2_fS2_fjLj4096ELj1ELj1ELj8ELj16ENS_18Kernel_traits_baseILj4096ES2_S2_fS2_fjLj256EEEEELb1ELb0ELb0EEEvNS_9BwdParamsE,@"STO_CUDA_ENTRY STV_DEFAULT"
_ZN10layer_norm31ln_parallel_residual_bwd_kernelINS_13Kernel_traitsI6__halfS2_fS2_fjLj4096ELj1ELj1ELj8ELj16ENS_18Kernel_traits_baseILj4096ES2_S2_fS2_fjLj256EEEEELb1ELb0ELb0EEEvNS_9BwdParamsE:
.text._ZN10layer_norm31ln_parallel_residual_bwd_kernelINS_13Kernel_traitsI6__halfS2_fS2_fjLj4096ELj1ELj1ELj8ELj16ENS_18Kernel_traits_baseILj4096ES2_S2_fS2_fjLj256EEEEELb1ELb0ELb0EEEvNS_9BwdParamsE:
        /* <DEDUP_REMOVED lines=93> */
.L_x_1063:
        /* <DEDUP_REMOVED lines=15> */
[----:B------:R-:W-:-:S02]  /*06c0*/  MOV R189, RZ ;  /* 0x000000ff00bd7202 */ /* 0x000fc40000000f00 */
[----:B------:R-:W-:Y:S02]  /*06d0*/  LOP3.LUT R173, R186, 0x7fffff8, RZ, 0xc0, !PT ;  /* 0x07fffff8baad7812 */ /* 0x000fe400078ec0ff */
[----:B------:R-:W-:Y:S01]  /*06e0*/  MOV R190, R152 ;  /* 0x0000009800be7202 */ /* 0x000fe20000000f00 */
[----:B------:R-:W-:Y:S05]  /*06f0*/  @!P3 BRA `(.L_x_1054) ;  /* 0x000007c00000b947 */ /* 0x000fea0003800000 */
[----:B0-----:R-:W-:Y:S01]  /*0700*/  HFMA2.MMA R105, -RZ, RZ, 0, 9.5367431640625e-07 ;  /* 0x00000010ff697435 */ /* 0x001fe200000001ff */
[----:B------:R-:W-:-:S04]  /*0710*/  LEA R114, P0, R152, c[0x0][0x188], 0x5 ;  /* 0x0000620098727a11 */ /* 0x000fc800078028ff */
[----:B------:R-:W-:-:S05]  /*0720*/  LEA.HI.X R115, R152, c[0x0][0x18c], RZ, 0x5, P0 ;  /* 0x0000630098737a11 */ /* 0x000fca00000f2cff */
[CC--:B------:R-:W-:Y:S01]  /*0730*/  IMAD.WIDE.U32 R100, R152.reuse, R105.reuse, c[0x0][0x208] ;  /* 0x0000820098647625 */ /* 0x0c0fe200078e0069 */
[----:B------:R0:W2:Y:S03]  /*0740*/  LDG.E.128 R96, [R114.64] ;  /* 0x0000000472607981 */ /* 0x0000a6000c1e1d00 */
[----:B------:R-:W-:Y:S01]  /*0750*/  IMAD.WIDE.U32 R104, R152, R105, c[0x0][0x210] ;  /* 0x0000840098687625 */ /* 0x000fe200078e0069 */
[----:B------:R0:W3:Y:S04]  /*0760*/  LDG.E.128 R108, [R114.64+0x10] ;  /* 0x00001004726c7981 */ /* 0x0000e8000c1e1d00 */
[----:B------:R-:W4:Y:S04]  /*0770*/  LDG.E.128 R100, [R100.64] ;  /* 0x0000000464647981 */ /* 0x000f28000c1e1d00 */
[----:B------:R-:W4:Y:S01]  /*0780*/  LDG.E.128 R104, [R104.64] ;  /* 0x0000000468687981 */ /* 0x000f22000c1e1d00 */
[----:B------:R-:W-:-:S04]  /*0790*/  ISETP.NE.U32.AND P0, PT, RZ, c[0x0][0x250], PT ;  /* 0x00009400ff007a0c */ /* 0x000fc80003f05070 */
[----:B------:R-:W-:Y:S02]  /*07a0*/  ISETP.NE.AND.EX P0, PT, RZ, c[0x0][0x254], PT, P0 ;  /* 0x00009500ff007a0c */ /* 0x000fe40003f05300 */
[C---:B------:R-:W-:Y:S02]  /*07b0*/  SHF.L.U32 R176, R152.reuse, 0x3, RZ ;  /* 0x0000000398b07819 */ /* 0x040fe400000006ff */
[----:B------:R-:W-:Y:S02]  /*07c0*/  SHF.L.U64.HI R170, R152, 0x3, RZ ;  /* 0x0000000398aa7819 */ /* 0x000fe400000102ff */
[----:B------:R-:W-:Y:S02]  /*07d0*/  IADD3 R174, P6, R176, c[0x0][0x190], RZ ;  /* 0x00006400b0ae7a10 */ /* 0x000fe40007fde0ff */
[----:B------:R-:W-:Y:S02]  /*07e0*/  ISETP.NE.U32.AND P1, PT, RZ, c[0x0][0x218], PT ;  /* 0x00008600ff007a0c */ /* 0x000fe40003f25070 */
[----:B------:R-:W-:-:S03]  /*07f0*/  IADD3.X R175, R170, c[0x0][0x194], RZ, P6, !PT ;  /* 0x00006500aaaf7a10 */ /* 0x000fc600037fe4ff */
[----:B------:R-:W-:Y:S02]  /*0800*/  @P0 IADD3 R176, P6, R176, c[0x0][0x198], RZ ;  /* 0x00006600b0b00a10 */ /* 0x000fe40007fde0ff */
[----:B------:R-:W-:Y:S01]  /*0810*/  ISETP.NE.AND.EX P1, PT, RZ, c[0x0][0x21c], PT, P1 ;  /* 0x00008700ff007a0c */ /* 0x000fe20003f25310 */
[----:B0-----:R0:W5:Y:S01]  /*0820*/  LDG.E.64 R114, [R174.64] ;  /* 0x00000004ae727981 */ /* 0x001162000c1e1b00 */
[----:B------:R-:W-:-:S05]  /*0830*/  @P0 IADD3.X R177, R170, c[0x0][0x19c], RZ, P6, !PT ;  /* 0x00006700aab10a10 */ /* 0x000fca00037fe4ff */
[----:B------:R1:W5:Y:S01]  /*0840*/  @P0 LDG.E.64 R116, [R176.64] ;  /* 0x00000004b0740981 */ /* 0x000362000c1e1b00 */
[----:B------:R-:W-:-:S04]  /*0850*/  ISETP.NE.AND P0, PT, R192, RZ, PT ;  /* 0x000000ffc000720c */ /* 0x000fc80003f05270 */
[----:B-----5:R-:W-:Y:S02]  /*0860*/  FSEL R172, R184, RZ, !P0 ;  /* 0x000000ffb8ac7208 */ /* 0x020fe40004000000 */
[----:B------:R-:W-:-:S04]  /*0870*/  @P1 LEA R170, P6, R152, c[0x0][0x218], 0x5 ;  /* 0x0000860098aa1a11 */ /* 0x000fc800078c28ff */
[----:B------:R-:W-:-:S05]  /*0880*/  @P1 LEA.HI.X R171, R152, c[0x0][0x21c], RZ, 0x5, P6 ;  /* 0x0000870098ab1a11 */ /* 0x000fca00030f2cff */
[----:B------:R0:W5:Y:S04]  /*0890*/  @P1 LDG.E.128 R68, [R170.64] ;  /* 0x00000004aa441981 */ /* 0x000168000c1e1d00 */
[----:B------:R0:W5:Y:S01]  /*08a0*/  @P1 LDG.E.128 R72, [R170.64+0x10] ;  /* 0x00001004aa481981 */ /* 0x000162000c1e1d00 */
[--C-:B--2---:R-:W-:Y:S02]  /*08b0*/  FADD.FTZ R180, R98, -R172.reuse ;  /* 0x800000ac62b47221 */ /* 0x104fe40000010000 */
[--C-:B------:R-:W-:Y:S02]  /*08c0*/  FADD.FTZ R178, R97, -R172.reuse ;  /* 0x800000ac61b27221 */ /* 0x100fe40000010000 */
[--C-:B------:R-:W-:Y:S02]  /*08d0*/  FADD.FTZ R96, R96, -R172.reuse ;  /* 0x800000ac60607221 */ /* 0x100fe40000010000 */
[----:B---3--:R-:W-:Y:S01]  /*08e0*/  FADD.FTZ R108, R108, -R172 ;  /* 0x800000ac6c6c7221 */ /* 0x008fe20000010000 */
[----:B----4-:R-:W-:-:S02]  /*08f0*/  HADD2.F32 R185, -RZ, R102.H0_H0 ;  /* 0x20000066ffb97230 */ /* 0x010fc40000004100 */
[----:B------:R-:W-:Y:S02]  /*0900*/  HADD2.F32 R187, -RZ, R102.H1_H1 ;  /* 0x30000066ffbb7230 */ /* 0x000fe40000004100 */
[----:B------:R-:W-:Y:S02]  /*0910*/  HADD2.F32 R98, -RZ, R104.H0_H0 ;  /* 0x20000068ff627230 */ /* 0x000fe40000004100 */
[--C-:B------:R-:W-:Y:S02]  /*0920*/  HADD2.F32 R188, -RZ, R103.reuse.H0_H0 ;  /* 0x20000067ffbc7230 */ /* 0x100fe40000004100 */
[----:B------:R-:W-:Y:S02]  /*0930*/  HADD2.F32 R191, -RZ, R103.H1_H1 ;  /* 0x30000067ffbf7230 */ /* 0x000fe40000004100 */
[--C-:B------:R-:W-:Y:S02]  /*0940*/  HADD2.F32 R102, -RZ, R106.reuse.H0_H0 ;  /* 0x2000006aff667230 */ /* 0x100fe40000004100 */
[----:B------:R-:W-:Y:S01]  /*0950*/  HADD2.F32 R103, -RZ, R106.H1_H1 ;  /* 0x3000006aff677230 */ /* 0x000fe20000004100 */
[--C-:B------:R-:W-:Y:S01]  /*0960*/  FADD.FTZ R182, R99, -R172.reuse ;  /* 0x800000ac63b67221 */ /* 0x100fe20000010000 */
[----:B------:R-:W-:Y:S01]  /*0970*/  HADD2.F32 R97, -RZ, R100.H0_H0 ;  /* 0x20000064ff617230 */ /* 0x000fe20000004100 */
[--C-:B------:R-:W-:Y:S01]  /*0980*/  FADD.FTZ R106, R109, -R172.reuse ;  /* 0x800000ac6d6a7221 */ /* 0x100fe20000010000 */
[----:B------:R-:W-:Y:S01]  /*0990*/  HADD2.F32 R104, -RZ, R104.H1_H1 ;  /* 0x30000068ff687230 */ /* 0x000fe20000004100 */
[--C-:B------:R-:W-:Y:S01]  /*09a0*/  FADD.FTZ R110, R110, -R172.reuse ;  /* 0x800000ac6e6e7221 */ /* 0x100fe20000010000 */
[--C-:B------:R-:W-:Y:S01]  /*09b0*/  HADD2.F32 R99, -RZ, R101.reuse.H0_H0 ;  /* 0x20000065ff637230 */ /* 0x100fe20000004100 */
[----:B------:R-:W-:Y:S01]  /*09c0*/  FADD.FTZ R190, R111, -R172 ;  /* 0x800000ac6fbe7221 */ /* 0x000fe20000010000 */
[----:B------:R-:W-:Y:S01]  /*09d0*/  HADD2.F32 R181, -RZ, R101.H1_H1 ;  /* 0x30000065ffb57230 */ /* 0x000fe20000004100 */
[----:B0-----:R-:W-:Y:S01]  /*09e0*/  FMUL.FTZ R170, R127, R98 ;  /* 0x000000627faa7220 */ /* 0x001fe20000410000 */
[----:B------:R-:W-:Y:S01]  /*09f0*/  HADD2.F32 R101, -RZ, R105.H0_H0 ;  /* 0x20000069ff657230 */ /* 0x000fe20000004100 */
[C---:B------:R-:W-:Y:S01]  /*0a00*/  FMUL.FTZ R172, R153.reuse, R178 ;  /* 0x000000b299ac7220 */ /* 0x040fe20000410000 */
[----:B------:R-:W-:Y:S01]  /*0a10*/  HADD2.F32 R100, -RZ, R100.H1_H1 ;  /* 0x30000064ff647230 */ /* 0x000fe20000004100 */
[----:B------:R-:W-:-:S02]  /*0a20*/  FMUL.FTZ R171, R153, R96 ;  /* 0x0000006099ab7220 */ /* 0x000fc40000410000 */
[----:B------:R-:W-:Y:S02]  /*0a30*/  FMUL.FTZ R178, R131, R102 ;  /* 0x0000006683b27220 */ /* 0x000fe40000410000 */
[----:B------:R-:W-:Y:S02]  /*0a40*/  FMUL.FTZ R183, R153, R108 ;  /* 0x0000006c99b77220 */ /* 0x000fe40000410000 */
[----:B------:R-:W-:Y:S02]  /*0a50*/  FMUL.FTZ R96, R132, R103 ;  /* 0x0000006784607220 */ /* 0x000fe40000410000 */
[----:B------:R-:W-:Y:S02]  /*0a60*/  FMUL.FTZ R175, R128, R104 ;  /* 0x0000006880af7220 */ /* 0x000fe40000410000 */
[----:B------:R-:W-:Y:S01]  /*0a70*/  FFMA.FTZ R170, R119, R97, R170 ;  /* 0x0000006177aa7223 */ /* 0x000fe200000100aa */
[----:B------:R-:W-:Y:S01]  /*0a80*/  HADD2.F32 R105, -RZ, R105.H1_H1 ;  /* 0x30000069ff697230 */ /* 0x000fe20000004100 */
        /* <DEDUP_REMOVED lines=21> */
[--C-:B------:R-:W-:Y:S01]  /*0be0*/  HADD2.F32 R189, -RZ, R107.reuse.H0_H0 ;  /* 0x2000006bffbd7230 */ /* 0x100fe20000004100 */
[----:B------:R-:W-:Y:S02]  /*0bf0*/  FADD.FTZ R99, R96, R179 ;  /* 0x000000b360637221 */ /* 0x000fe40000010000 */
[----:B------:R-:W-:Y:S01]  /*0c00*/  FFMA.FTZ R97, R174, R179, R97 ;  /* 0x000000b3ae617223 */ /* 0x000fe20000010061 */
[----:B------:R-:W-:Y:S01]  /*0c10*/  HADD2.F32 R107, -RZ, R107.H1_H1 ;  /* 0x3000006bff6b7230 */ /* 0x000fe20000004100 */
        /* <DEDUP_REMOVED lines=42> */
.L_x_1054:
[----:B0-----:R-:W-:Y:S05]  /*0ec0*/  BSYNC B0 ;  /* 0x0000000000007941 */ /* 0x001fea0003800000 */
.L_x_1053:
        /* <DEDUP_REMOVED lines=27> */
[----:B------:R0:W5:Y:S02]  /*1080*/  @P1 LDG.E.64 R112, [R158.64] ;  /* 0x000000049e701981 */ /* 0x000164000c1e1b00 */
[----:B0----5:R-:W-:Y:S01]  /*1090*/  FSEL R158, R184, RZ, !P0 ;  /* 0x000000ffb89e7208 */ /* 0x021fe20004000000 */
[----:B--2---:R-:W-:-:S02]  /*10a0*/  HADD2.F32 R160, -RZ, R96.H0_H0 ;  /* 0x20000060ffa07230 */ /* 0x004fc40000004100 */
[----:B------:R-:W-:Y:S02]  /*10b0*/  HADD2.F32 R161, -RZ, R96.H1_H1 ;  /* 0x30000060ffa17230 */ /* 0x000fe40000004100 */
[--C-:B---3--:R-:W-:Y:S02]  /*10c0*/  HADD2.F32 R96, -RZ, R100.reuse.H0_H0 ;  /* 0x20000064ff607230 */ /* 0x108fe40000004100 */
[----:B------:R-:W-:Y:S01]  /*10d0*/  HADD2.F32 R100, -RZ, R100.H1_H1 ;  /* 0x30000064ff647230 */ /* 0x000fe20000004100 */
[C---:B----4-:R-:W-:Y:S02]  /*10e0*/  FADD.FTZ R104, -R158.reuse, R104 ;  /* 0x000000689e687221 */ /* 0x050fe40000010100 */
[----:B------:R-:W-:Y:S01]  /*10f0*/  FADD.FTZ R156, -R158, R105 ;  /* 0x000000699e9c7221 */ /* 0x000fe20000010100 */
[--C-:B------:R-:W-:Y:S02]  /*1100*/  HADD2.F32 R162, -RZ, R97.reuse.H0_H0 ;  /* 0x20000061ffa27230 */ /* 0x100fe40000004100 */
[----:B------:R-:W-:Y:S01]  /*1110*/  HADD2.F32 R163, -RZ, R97.H1_H1 ;  /* 0x30000061ffa37230 */ /* 0x000fe20000004100 */
[----:B-1----:R-:W-:Y:S01]  /*1120*/  FMUL.FTZ R154, R143, R96 ;  /* 0x000000608f9a7220 */ /* 0x002fe20000410000 */
[--C-:B------:R-:W-:Y:S01]  /*1130*/  HADD2.F32 R97, -RZ, R101.reuse.H0_H0 ;  /* 0x20000065ff617230 */ /* 0x100fe20000004100 */
[C---:B------:R-:W-:Y:S01]  /*1140*/  FMUL.FTZ R155, R153.reuse, R104 ;  /* 0x00000068999b7220 */ /* 0x040fe20000410000 */
[--C-:B------:R-:W-:Y:S01]  /*1150*/  HADD2.F32 R165, -RZ, R98.reuse.H0_H0 ;  /* 0x20000062ffa57230 */ /* 0x100fe20000004100 */
[----:B------:R-:W-:Y:S01]  /*1160*/  FMUL.FTZ R157, R144, R100 ;  /* 0x00000064909d7220 */ /* 0x000fe20000410000 */
[----:B------:R-:W-:Y:S01]  /*1170*/  HADD2.F32 R166, -RZ, R98.H1_H1 ;  /* 0x30000062ffa67230 */ /* 0x000fe20000004100 */
[----:B------:R-:W-:Y:S01]  /*1180*/  FMUL.FTZ R156, R153, R156 ;  /* 0x0000009c999c7220 */ /* 0x000fe20000410000 */
[----:B------:R-:W-:Y:S01]  /*1190*/  HADD2.F32 R101, -RZ, R101.H1_H1 ;  /* 0x30000065ff657230 */ /* 0x000fe20000004100 */
[----:B------:R-:W-:-:S02]  /*11a0*/  FADD.FTZ R106, -R158, R106 ;  /* 0x0000006a9e6a7221 */ /* 0x000fc40000010100 */
[C---:B------:R-:W-:Y:S01]  /*11b0*/  FADD.FTZ R98, -R158.reuse, R107 ;  /* 0x0000006b9e627221 */ /* 0x040fe20000010100 */
[--C-:B------:R-:W-:Y:S01]  /*11c0*/  HADD2.F32 R168, -RZ, R99.reuse.H0_H0 ;  /* 0x20000063ffa87230 */ /* 0x100fe20000004100 */
[C---:B------:R-:W-:Y:S01]  /*11d0*/  FADD.FTZ R108, -R158.reuse, R108 ;  /* 0x0000006c9e6c7221 */ /* 0x040fe20000010100 */
[----:B------:R-:W-:Y:S01]  /*11e0*/  HADD2.F32 R190, -RZ, R99.H1_H1 ;  /* 0x30000063ffbe7230 */ /* 0x000fe20000004100 */
[C---:B------:R-:W-:Y:S01]  /*11f0*/  FADD.FTZ R164, -R158.reuse, R109 ;  /* 0x0000006d9ea47221 */ /* 0x040fe20000010100 */
[----:B------:R-:W-:Y:S01]  /*1200*/  HADD2.F32 R99, -RZ, R102.H0_H0 ;  /* 0x20000066ff637230 */ /* 0x000fe20000004100 */
[C---:B------:R-:W-:Y:S02]  /*1210*/  FADD.FTZ R110, -R158.reuse, R110 ;  /* 0x0000006e9e6e7221 */ /* 0x040fe40000010100 */
[----:B------:R-:W-:Y:S02]  /*1220*/  FADD.FTZ R104, -R158, R111 ;  /* 0x0000006f9e687221 */ /* 0x000fe40000010100 */
[----:B------:R-:W-:-:S02]  /*1230*/  FADD.FTZ R40, R40, R160 ;  /* 0x000000a028287221 */ /* 0x000fc40000010000 */
[-C--:B------:R-:W-:Y:S02]  /*1240*/  FFMA.FTZ R154, R135, R160.reuse, R154 ;  /* 0x000000a0879a7223 */ /* 0x080fe4000001009a */
[----:B------:R-:W-:Y:S02]  /*1250*/  FFMA.FTZ R56, R155, R160, R56 ;  /* 0x000000a09b387223 */ /* 0x000fe40000010038 */
[----:B------:R-:W-:Y:S02]  /*1260*/  FADD.FTZ R41, R41, R161 ;  /* 0x000000a129297221 */ /* 0x000fe40000010000 */
[-C--:B------:R-:W-:Y:S02]  /*1270*/  FFMA.FTZ R157, R136, R161.reuse, R157 ;  /* 0x000000a1889d7223 */ /* 0x080fe4000001009d */
[----:B------:R-:W-:Y:S01]  /*1280*/  FFMA.FTZ R57, R156, R161, R57 ;  /* 0x000000a19c397223 */ /* 0x000fe20000010039 */
[----:B------:R-:W-:Y:S01]  /*1290*/  HADD2.F32 R102, -RZ, R102.H1_H1 ;  /* 0x30000066ff667230 */ /* 0x000fe20000004100 */
[----:B------:R-:W-:-:S02]  /*12a0*/  FMUL.FTZ R158, R145, R97 ;  /* 0x00000061919e7220 */ /* 0x000fc40000410000 */
[----:B------:R-:W-:Y:S02]  /*12b0*/  FMUL.FTZ R161, R146, R101 ;  /* 0x0000006592a17220 */ /* 0x000fe40000410000 */
[C---:B------:R-:W-:Y:S02]  /*12c0*/  FMUL.FTZ R159, R153.reuse, R106 ;  /* 0x0000006a999f7220 */ /* 0x040fe40000410000 */
        /* <DEDUP_REMOVED lines=23> */
[----:B------:R-:W-:Y:S01]  /*1440*/  FFMA.FTZ R189, R159, R158, R189 ;  /* 0x0000009e9fbd7223 */ /* 0x000fe200000100bd */
[--C-:B------:R-:W-:Y:S01]  /*1450*/  HADD2.F32 R184, -RZ, R103.reuse.H0_H0 ;  /* 0x20000067ffb87230 */ /* 0x100fe20000004100 */
[----:B------:R-:W-:Y:S02]  /*1460*/  FMUL.FTZ R164, R153, R164 ;  /* 0x000000a499a47220 */ /* 0x000fe40000410000 */
[----:B------:R-:W-:Y:S02]  /*1470*/  FADD.FTZ R97, R96, R161 ;  /* 0x000000a160617221 */ /* 0x000fe40000010000 */
[----:B------:R-:W-:Y:S01]  /*1480*/  FFMA.FTZ R189, R160, R161, R189 ;  /* 0x000000a1a0bd7223 */ /* 0x000fe200000100bd */
[----:B------:R-:W-:Y:S01]  /*1490*/  HADD2.F32 R103, -RZ, R103.H1_H1 ;  /* 0x30000067ff677230 */ /* 0x000fe20000004100 */
[----:B------:R-:W-:-:S02]  /*14a0*/  FADD.FTZ R37, R37, R166 ;  /* 0x000000a625257221 */ /* 0x000fc40000010000 */
[----:B------:R-:W-:Y:S02]  /*14b0*/  FFMA.FTZ R53, R164, R166, R53 ;  /* 0x000000a6a4357223 */ /* 0x000fe40000010035 */
[----:B------:R-:W-:Y:S02]  /*14c0*/  FMUL.FTZ R166, R149, R184 ;  /* 0x000000b895a67220 */ /* 0x000fe40000410000 */
[----:B------:R-:W-:Y:S02]  /*14d0*/  FADD.FTZ R96, R97, R162 ;  /* 0x000000a261607221 */ /* 0x000fe40000010000 */
[----:B------:R-:W-:Y:S02]  /*14e0*/  FFMA.FTZ R189, R163, R162, R189 ;  /* 0x000000a2a3bd7223 */ /* 0x000fe400000100bd */
        /* <DEDUP_REMOVED lines=27> */
.L_x_1056:
[----:B------:R-:W-:Y:S05]  /*16a0*/  BSYNC B0 ;  /* 0x0000000000007941 */ /* 0x000fea0003800000 */
.L_x_1055:
[----:B------:R-:W-:Y:S01]  /*16b0*/  @!P5 IADD3 R173, R173, 0x8, RZ ;  /* 0x00000008adadd810 */ /* 0x000fe20007ffe0ff */
[----:B------:R-:W-:Y:S05]  /*16c0*/  BRA.DIV ~URZ, `(.L_x_1057) ;  /* 0x000015227f007947 */ /* 0x000fea000b800000 */
[----:B------:R0:W1:Y:S02]  /*16d0*/  SHFL.DOWN PT, R98, R191, 0x10, 0x1f ;  /* 0x0a001f00bf627f89 */ /* 0x00006400000e0000 */
.L_x_1066:
        /* <DEDUP_REMOVED lines=18> */
.L_x_1067:
[----:B------:R-:W-:Y:S01]  /*1800*/  @!P2 LOP3.LUT R186, R186, 0x7, RZ, 0xc0, !PT ;  /* 0x00000007babaa812 */ /* 0x000fe200078ec0ff */
[----:B---3--:R-:W-:Y:S01]  /*1810*/  FADD.FTZ R190, R190, R101 ;  /* 0x00000065bebe7221 */ /* 0x008fe20000010000 */
[----:B------:R-:W-:Y:S01]  /*1820*/  WARPSYNC 0xffffffff ;  /* 0xffffffff00007948 */ /* 0x000fe20003800000 */
[----:B0-2---:R-:W-:Y:S01]  /*1830*/  FADD.FTZ R191, R96, R103 ;  /* 0x0000006760bf7221 */ /* 0x005fe20000010000 */
[----:B------:R-:W-:Y:S01]  /*1840*/  @!P2 IADD3 R186, R173, R186, RZ ;  /* 0x000000baadbaa210 */ /* 0x000fe20007ffe0ff */
[----:B------:R-:W-:Y:S04]  /*1850*/  BSSY B0, `(.L_x_1059) ;  /* 0x0000093000007945 */ /* 0x000fe80003800000 */
        /* <DEDUP_REMOVED lines=70> */
[----:B------:R-:W-:Y:S01]  /*1cc0*/  F2FP.PACK_AB R98, R97, R98 ;  /* 0x000000626162723e */ /* 0x000fe200000000ff */
[----:B------:R-:W-:Y:S01]  /*1cd0*/  @P1 FADD.FTZ R99, R68, R99 ;  /* 0x0000006344631221 */ /* 0x000fe20000010000 */
[----:B------:R-:W-:Y:S01]  /*1ce0*/  F2FP.PACK_AB R97, R102, R101 ;  /* 0x000000656661723e */ /* 0x000fe200000000ff */
        /* <DEDUP_REMOVED lines=16> */
[----:B------:R-:W-:Y:S01]  /*1df0*/  @P1 FADD.FTZ R96, R69, R96 ;  /* 0x0000006045601221 */ /* 0x000fe20000010000 */
[----:B------:R-:W-:Y:S01]  /*1e00*/  @P2 MOV R104, R116 ;  /* 0x0000007400682202 */ /* 0x000fe20000000f00 */
        /* <DEDUP_REMOVED lines=9> */
[----:B------:R-:W-:Y:S01]  /*1ea0*/  @P0 IMAD.WIDE.U32 R100, R152, R101, c[0x0][0x258] ;  /* 0x0000960098640625 */ /* 0x000fe200078e0065 */
[----:B------:R-:W-:-:S02]  /*1eb0*/  FSEL R102, R186, RZ, P1 ;  /* 0x000000ffba667208 */ /* 0x000fc40000800000 */
[----:B------:R-:W-:Y:S02]  /*1ec0*/  FSEL R96, R106, RZ, P5 ;  /* 0x000000ff6a607208 */ /* 0x000fe40002800000 */
[----:B------:R-:W-:Y:S01]  /*1ed0*/  FSEL R99, R184, RZ, P6 ;  /* 0x000000ffb8637208 */ /* 0x000fe20003000000 */
[----:B------:R-:W-:Y:S01]  /*1ee0*/  @P0 STG.E.128 [R100.64], R84 ;  /* 0x0000005464000986 */ /* 0x000fe2000c101d04 */
[----:B------:R-:W-:Y:S02]  /*1ef0*/  @P2 LOP3.LUT P1, RZ, R104, 0xff, RZ, 0xc0, !PT ;  /* 0x000000ff68ff2812 */ /* 0x000fe4000782c0ff */
[C---:B------:R-:W-:Y:S01]  /*1f00*/  @P2 LOP3.LUT P5, RZ, R116.reuse, 0xff0000, RZ, 0xc0, !PT ;  /* 0x00ff000074ff2812 */ /* 0x040fe200078ac0ff */
[----:B------:R0:W-:Y:S01]  /*1f10*/  @P0 STG.E.128 [R100.64+0x10], R88 ;  /* 0x0000105864000986 */ /* 0x0001e2000c101d04 */
[----:B------:R-:W-:Y:S02]  /*1f20*/  @P2 LOP3.LUT P0, RZ, R116, 0xff00, RZ, 0xc0, !PT ;  /* 0x0000ff0074ff2812 */ /* 0x000fe4000780c0ff */
[----:B------:R-:W-:-:S02]  /*1f30*/  F2FP.PACK_AB R96, R96, R103 ;  /* 0x000000676060723e */ /* 0x000fc400000000ff */
[----:B------:R-:W-:Y:S01]  /*1f40*/  F2FP.PACK_AB R99, R102, R99 ;  /* 0x000000636663723e */ /* 0x000fe200000000ff */
[----:B------:R-:W-:Y:S01]  /*1f50*/  IMAD.WIDE.U32 R102, R152, R189, c[0x0][0x248] ;  /* 0x0000920098667625 */ /* 0x000fe200078e00bd */
[----:B------:R-:W-:Y:S02]  /*1f60*/  @P2 FSEL R104, R105, RZ, P1 ;  /* 0x000000ff69682208 */ /* 0x000fe40000800000 */
[----:B------:R-:W-:Y:S02]  /*1f70*/  @P2 FSEL R105, R106, RZ, P0 ;  /* 0x000000ff6a692208 */ /* 0x000fe40000000000 */
[----:B------:R-:W-:Y:S01]  /*1f80*/  @P2 LOP3.LUT P6, RZ, R116, 0xff000000, RZ, 0xc0, !PT ;  /* 0xff00000074ff2812 */ /* 0x000fe200078cc0ff */
[----:B------:R1:W-:Y:S01]  /*1f90*/  STG.E.128 [R102.64], R96 ;  /* 0x0000006066007986 */ /* 0x0003e2000c101d04 */
[----:B------:R-:W-:Y:S02]  /*1fa0*/  @P2 FSEL R106, R107, RZ, P5 ;  /* 0x000000ff6b6a2208 */ /* 0x000fe40002800000 */
[----:B------:R-:W-:-:S02]  /*1fb0*/  @P2 LOP3.LUT P0, RZ, R117, 0xff, RZ, 0xc0, !PT ;  /* 0x000000ff75ff2812 */ /* 0x000fc4000780c0ff */
[----:B------:R-:W-:Y:S02]  /*1fc0*/  @P2 LOP3.LUT P5, RZ, R117, 0xff0000, RZ, 0xc0, !PT ;  /* 0x00ff000075ff2812 */ /* 0x000fe400078ac0ff */
[----:B------:R-:W-:Y:S02]  /*1fd0*/  @P2 FSEL R107, R109, RZ, P6 ;  /* 0x000000ff6d6b2208 */ /* 0x000fe40003000000 */
[C---:B------:R-:W-:Y:S02]  /*1fe0*/  @P2 LOP3.LUT P1, RZ, R117.reuse, 0xff00, RZ, 0xc0, !PT ;  /* 0x0000ff0075ff2812 */ /* 0x040fe4000782c0ff */
[----:B------:R-:W-:Y:S02]  /*1ff0*/  @P2 LOP3.LUT P6, RZ, R117, 0xff000000, RZ, 0xc0, !PT ;  /* 0xff00000075ff2812 */ /* 0x000fe400078cc0ff */
[----:B------:R-:W-:Y:S02]  /*2000*/  @P2 F2FP.PACK_AB R104, RZ, R104 ;  /* 0x00000068ff68223e */ /* 0x000fe400000000ff */
[----:B------:R-:W-:-:S02]  /*2010*/  @P2 F2FP.PACK_AB R106, RZ, R106 ;  /* 0x0000006aff6a223e */ /* 0x000fc400000000ff */
[----:B0-----:R-:W-:Y:S02]  /*2020*/  @P2 FSEL R100, R186, RZ, P6 ;  /* 0x000000ffba642208 */ /* 0x001fe40003000000 */
        /* <DEDUP_REMOVED lines=18> */
[----:B------:R-:W-:Y:S02]  /*2150*/  @P2 PRMT R95, R95, 0x5410, R100 ;  /* 0x000054105f5f2816 */ /* 0x000fe40000000064 */
[----:B------:R-:W-:-:S03]  /*2160*/  IADD3 R152, R152, 0x100, RZ ;  /* 0x0000010098987810 */ /* 0x000fc60007ffe0ff */
[----:B------:R0:W-:Y:S04]  /*2170*/  @P2 STG.E.128 [R96.64], R92 ;  /* 0x0000005c60002986 */ /* 0x0001e8000c101d04 */
.L_x_1060:
[----:B------:R-:W-:Y:S05]  /*2180*/  BSYNC B0 ;  /* 0x0000000000007941 */ /* 0x000fea0003800000 */
.L_x_1059:
[----:B------:R-:W-:Y:S01]  /*2190*/  BSSY B0, `(.L_x_1061) ;  /* 0x000007a000007945 */ /* 0x000fe20003800000 */
[----:B------:R-:W-:Y:S05]  /*21a0*/  @!P4 BRA `(.L_x_1062) ;  /* 0x000007800000c947 */ /* 0x000fea0003800000 */
[----:B------:R-:W-:Y:S01]  /*21b0*/  ISETP.NE.AND P0, PT, R192, RZ, PT ;  /* 0x000000ffc000720c */ /* 0x000fe20003f05270 */
[----:B------:R-:W-:Y:S01]  /*21c0*/  HFMA2.MMA R173, -RZ, RZ, 0, 9.5367431640625e-07 ;  /* 0x00000010ffad7435 */ /* 0x000fe200000001ff */
        /* <DEDUP_REMOVED lines=40> */
[----:B------:R-:W-:Y:S01]  /*2450*/  F2FP.PACK_AB R98, R101, R98 ;  /* 0x000000626562723e */ /* 0x000fe200000000ff */
        /* <DEDUP_REMOVED lines=22> */
[----:B------:R-:W-:Y:S01]  /*25c0*/  F2FP.PACK_AB R97, R100, R99 ;  /* 0x000000636461723e */ /* 0x000fe200000000ff */
        /* <DEDUP_REMOVED lines=18> */
[----:B------:R-:W-:Y:S02]  /*26f0*/  F2FP.PACK_AB R96, R96, R99 ;  /* 0x000000636060723e */ /* 0x000fe400000000ff */
[----:B------:R-:W-:Y:S01]  /*2700*/  F2FP.PACK_AB R99, R103, R102 ;  /* 0x000000666763723e */ /* 0x000fe200000000ff */
        /* <DEDUP_REMOVED lines=11> */
[----:B------:R-:W-:Y:S02]  /*27c0*/  @P2 F2FP.PACK_AB R104, RZ, R104 ;  /* 0x00000068ff68223e */ /* 0x000fe400000000ff */
[----:B------:R-:W-:Y:S02]  /*27d0*/  @P2 F2FP.PACK_AB R106, RZ, R106 ;  /* 0x0000006aff6a223e */ /* 0x000fe400000000ff */
[----:B0-----:R-:W-:Y:S02]  /*27e0*/  @P2 FSEL R100, R110, RZ, P6 ;  /* 0x000000ff6e642208 */ /* 0x001fe40003000000 */
[----:B-1----:R-:W-:Y:S02]  /*27f0*/  @P2 FSEL R96, R109, RZ, P0 ;  /* 0x000000ff6d602208 */ /* 0x002fe40000000000 */
        /* <DEDUP_REMOVED lines=19> */
.L_x_1062:
[----:B------:R-:W-:Y:S05]  /*2930*/  BSYNC B0 ;  /* 0x0000000000007941 */ /* 0x000fea0003800000 */
.L_x_1061:
[----:B------:R-:W-:Y:S02]  /*2940*/  IADD3 R118, R118, c[0x0][0x160], RZ ;  /* 0x0000580076767a10 */ /* 0x000fe40007ffe0ff */
[----:B------:R-:W-:Y:S02]  /*2950*/  LOP3.LUT P1, RZ, R151, 0xff, RZ, 0xc0, !PT ;  /* 0x000000ff97ff7812 */ /* 0x000fe4000782c0ff */
[----:B------:R-:W-:Y:S02]  /*2960*/  ISETP.GE.AND P0, PT, R118, c[0x0][0x164], PT ;  /* 0x0000590076007a0c */ /* 0x000fe40003f06270 */
[----:B------:R-:W-:-:S11]  /*2970*/  SEL R151, RZ, 0x1, P1 ;  /* 0x00000001ff977807 */ /* 0x000fd60000800000 */
[----:B0----5:R-:W-:Y:S01]  /*2980*/  @P0 CALL.REL.NOINC `(.L_x_1052) ;  /* 0x0000001000000944 */ /* 0x021fe20003c00000 */
[----:B------:R-:W-:Y:S05]  /*2990*/  BRA `(.L_x_1063) ;  /* 0xffffdc3000007947 */ /* 0x000fea000383ffff */
.L_x_1052:
        /* <DEDUP_REMOVED lines=21> */
.L_x_1065:
[----:B------:R-:W-:Y:S05]  /*2af0*/  BSYNC B0 ;  /* 0x0000000000007941 */ /* 0x000fea0003800000 */
.L_x_1064:
        /* <DEDUP_REMOVED lines=15> */
.L_x_1057:
[----:B------:R-:W-:Y:S01]  /*2bf0*/  HFMA2.MMA R100, -RZ, RZ, 0, 9.5367431640625e-07 ;  /* 0x00000010ff647435 */ /* 0x000fe200000001ff */
[----:B------:R-:W-:-:S02]  /*2c00*/  MOV R99, R191 ;  /* 0x000000bf00637202 */ /* 0x000fc40000000f00 */
[----:B------:R-:W-:Y:S02]  /*2c10*/  MOV R102, 0x1f ;  /* 0x0000001f00667802 */ /* 0x000fe40000000f00 */
[----:B------:R-:W-:Y:S02]  /*2c20*/  MOV R105, 0xffffffff ;  /* 0xffffffff00697802 */ /* 0x000fe40000000f00 */
[----:B------:R-:W-:Y:S02]  /*2c30*/  MOV R96, 0x2c50 ;  /* 0x00002c5000607802 */ /* 0x000fe40000000f00 */
[----:B-----5:R-:W-:Y:S05]  /*2c40*/  CALL.REL.NOINC `($__internal_76_$__cuda_sm70_shflsync_down_p) ;  /* 0x0000046000007944 */ /* 0x020fea0003c00000 */
[----:B-1----:R-:W-:Y:S01]  /*2c50*/  MOV R98, R100 ;  /* 0x0000006400627202 */ /* 0x002fe20000000f00 */
[----:B0-----:R-:W-:Y:S05]  /*2c60*/  BRA `(.L_x_1066) ;  /* 0xffffea7000007947 */ /* 0x001fea000383ffff */
.L_x_1058:
[----:B------:R-:W-:Y:S01]  /*2c70*/  HFMA2.MMA R100, -RZ, RZ, 0, 9.5367431640625e-07 ;  /* 0x00000010ff647435 */ /* 0x000fe200000001ff */
[----:B------:R-:W-:Y:S02]  /*2c80*/  MOV R99, R189 ;  /* 0x000000bd00637202 */ /* 0x000fe40000000f00 */
[----:B------:R-:W-:Y:S02]  /*2c90*/  MOV R102, 0x1f ;  /* 0x0000001f00667802 */ /* 0x000fe40000000f00 */
[----:B------:R-:W-:-:S02]  /*2ca0*/  MOV R105, 0xffffffff ;  /* 0xffffffff00697802 */ /* 0x000fc40000000f00 */
[----:B------:R-:W-:Y:S02]  /*2cb0*/  MOV R96, 0x2cd0 ;  /* 0x00002cd000607802 */ /* 0x000fe40000000f00 */
[----:B01---5:R-:W-:Y:S05]  /*2cc0*/  CALL.REL.NOINC `($__internal_76_$__cuda_sm70_shflsync_down_p) ;  /* 0x000003e000007944 */ /* 0x023fea0003c00000 */
[----:B------:R-:W-:Y:S01]  /*2cd0*/  FADD.FTZ R191, R98, R191 ;  /* 0x000000bf62bf7221 */ /* 0x000fe20000010000 */
[----:B0-----:R-:W-:Y:S01]  /*2ce0*/  MOV R102, 0x1f ;  /* 0x0000001f00667802 */ /* 0x001fe20000000f00 */
[----:B-1----:R-:W-:Y:S01]  /*2cf0*/  FADD.FTZ R189, R189, R100 ;  /* 0x00000064bdbd7221 */ /* 0x002fe20000010000 */
[----:B------:R-:W-:Y:S01]  /*2d00*/  HFMA2.MMA R100, -RZ, RZ, 0, 4.76837158203125e-07 ;  /* 0x00000008ff647435 */ /* 0x000fe200000001ff */
[----:B------:R-:W-:Y:S02]  /*2d10*/  MOV R105, 0xffffffff ;  /* 0xffffffff00697802 */ /* 0x000fe40000000f00 */
[----:B------:R-:W-:Y:S02]  /*2d20*/  MOV R99, R191 ;  /* 0x000000bf00637202 */ /* 0x000fe40000000f00 */
[----:B------:R-:W-:Y:S02]  /*2d30*/  MOV R96, 0x2d50 ;  /* 0x00002d5000607802 */ /* 0x000fe40000000f00 */
[----:B------:R-:W-:Y:S05]  /*2d40*/  CALL.REL.NOINC `($__internal_76_$__cuda_sm70_shflsync_down_p) ;  /* 0x0000036000007944 */ /* 0x000fea0003c00000 */
[----:B-1----:R-:W-:Y:S01]  /*2d50*/  MOV R98, R100 ;  /* 0x0000006400627202 */ /* 0x002fe20000000f00 */
[----:B------:R-:W-:Y:S01]  /*2d60*/  HFMA2.MMA R100, -RZ, RZ, 0, 4.76837158203125e-07 ;  /* 0x00000008ff647435 */ /* 0x000fe200000001ff */
[----:B0-----:R-:W-:-:S02]  /*2d70*/  MOV R99, R189 ;  /* 0x000000bd00637202 */ /* 0x001fc40000000f00 */
[----:B------:R-:W-:Y:S02]  /*2d80*/  MOV R102, 0x1f ;  /* 0x0000001f00667802 */ /* 0x000fe40000000f00 */
[----:B------:R-:W-:Y:S02]  /*2d90*/  MOV R105, 0xffffffff ;  /* 0xffffffff00697802 */ /* 0x000fe40000000f00 */
[----:B------:R-:W-:Y:S02]  /*2da0*/  MOV R96, 0x2dc0 ;  /* 0x00002dc000607802 */ /* 0x000fe40000000f00 */
[----:B------:R-:W-:Y:S05]  /*2db0*/  CALL.REL.NOINC `($__internal_76_$__cuda_sm70_shflsync_down_p) ;  /* 0x000002f000007944 */ /* 0x000fea0003c00000 */
[----:B------:R-:W-:Y:S01]  /*2dc0*/  FADD.FTZ R191, R98, R191 ;  /* 0x000000bf62bf7221 */ /* 0x000fe20000010000 */
[----:B0-----:R-:W-:Y:S01]  /*2dd0*/  MOV R102, 0x1f ;  /* 0x0000001f00667802 */ /* 0x001fe20000000f00 */
[----:B-1----:R-:W-:Y:S01]  /*2de0*/  FADD.FTZ R189, R189, R100 ;  /* 0x00000064bdbd7221 */ /* 0x002fe20000010000 */
[----:B------:R-:W-:Y:S01]  /*2df0*/  HFMA2.MMA R100, -RZ, RZ, 0, 2.384185791015625e-07 ;  /* 0x00000004ff647435 */ /* 0x000fe200000001ff */
[----:B------:R-:W-:Y:S02]  /*2e00*/  MOV R105, 0xffffffff ;  /* 0xffffffff00697802 */ /* 0x000fe40000000f00 */
[----:B------:R-:W-:-:S02]  /*2e10*/  MOV R99, R191 ;  /* 0x000000bf00637202 */ /* 0x000fc40000000f00 */
[----:B------:R-:W-:Y:S02]  /*2e20*/  MOV R96, 0x2e40 ;  /* 0x00002e4000607802 */ /* 0x000fe40000000f00 */
[----:B------:R-:W-:Y:S05]  /*2e30*/  CALL.REL.NOINC `($__internal_76_$__cuda_sm70_shflsync_down_p) ;  /* 0x0000027000007944 */ /* 0x000fea0003c00000 */
[----:B-1----:R-:W-:Y:S01]  /*2e40*/  MOV R98, R100 ;  /* 0x0000006400627202 */ /* 0x002fe20000000f00 */
[----:B------:R-:W-:Y:S01]  /*2e50*/  HFMA2.MMA R100, -RZ, RZ, 0, 2.384185791015625e-07 ;  /* 0x00000004ff647435 */ /* 0x000fe200000001ff */
[----:B0-----:R-:W-:Y:S02]  /*2e60*/  MOV R99, R189 ;  /* 0x000000bd00637202 */ /* 0x001fe40000000f00 */
[----:B------:R-:W-:Y:S02]  /*2e70*/  MOV R102, 0x1f ;  /* 0x0000001f00667802 */ /* 0x000fe40000000f00 */
[----:B------:R-:W-:Y:S02]  /*2e80*/  MOV R105, 0xffffffff ;  /* 0xffffffff00697802 */ /* 0x000fe40000000f00 */
[----:B------:R-:W-:Y:S02]  /*2e90*/  MOV R96, 0x2eb0 ;  /* 0x00002eb000607802 */ /* 0x000fe40000000f00 */
[----:B------:R-:W-:Y:S05]  /*2ea0*/  CALL.REL.NOINC `($__internal_76_$__cuda_sm70_shflsync_down_p) ;  /* 0x0000020000007944 */ /* 0x000fea0003c00000 */
[----:B------:R-:W-:Y:S01]  /*2eb0*/  FADD.FTZ R101, R98, R191 ;  /* 0x000000bf62657221 */ /* 0x000fe20000010000 */
[----:B0-----:R-:W-:Y:S01]  /*2ec0*/  MOV R102, 0x1f ;  /* 0x0000001f00667802 */ /* 0x001fe20000000f00 */
[----:B-1----:R-:W-:Y:S01]  /*2ed0*/  FADD.FTZ R103, R189, R100 ;  /* 0x00000064bd677221 */ /* 0x002fe20000010000 */
[----:B------:R-:W-:Y:S01]  /*2ee0*/  HFMA2.MMA R100, -RZ, RZ, 0, 1.1920928955078125e-07 ;  /* 0x00000002ff647435 */ /* 0x000fe200000001ff */
[----:B------:R-:W-:-:S02]  /*2ef0*/  MOV R105, 0xffffffff ;  /* 0xffffffff00697802 */ /* 0x000fc40000000f00 */
[----:B------:R-:W-:Y:S02]  /*2f00*/  MOV R99, R101 ;  /* 0x0000006500637202 */ /* 0x000fe40000000f00 */
[----:B------:R-:W-:Y:S02]  /*2f10*/  MOV R96, 0x2f30 ;  /* 0x00002f3000607802 */ /* 0x000fe40000000f00 */
[----:B------:R-:W-:Y:S05]  /*2f20*/  CALL.REL.NOINC `($__internal_76_$__cuda_sm70_shflsync_down_p) ;  /* 0x0000018000007944 */ /* 0x000fea0003c00000 */
[----:B-1----:R-:W-:Y:S01]  /*2f30*/  MOV R98, R100 ;  /* 0x0000006400627202 */ /* 0x002fe20000000f00 */
[----:B------:R-:W-:Y:S01]  /*2f40*/  HFMA2.MMA R100, -RZ, RZ, 0, 1.1920928955078125e-07 ;  /* 0x00000002ff647435 */ /* 0x000fe200000001ff */
[----:B0-----:R-:W-:Y:S02]  /*2f50*/  MOV R99, R103 ;  /* 0x0000006700637202 */ /* 0x001fe40000000f00 */
[----:B------:R-:W-:Y:S02]  /*2f60*/  MOV R102, 0x1f ;  /* 0x0000001f00667802 */ /* 0x000fe40000000f00 */
[----:B------:R-:W-:Y:S02]  /*2f70*/  MOV R105, 0xffffffff ;  /* 0xffffffff00697802 */ /* 0x000fe40000000f00 */
[----:B------:R-:W-:-:S02]  /*2f80*/  MOV R96, 0x2fa0 ;  /* 0x00002fa000607802 */ /* 0x000fc40000000f00 */
[----:B------:R-:W-:Y:S05]  /*2f90*/  CALL.REL.NOINC `($__internal_76_$__cuda_sm70_shflsync_down_p) ;  /* 0x0000011000007944 */ /* 0x000fea0003c00000 */
[----:B------:R-:W-:Y:S01]  /*2fa0*/  FADD.FTZ R101, R98, R101 ;  /* 0x0000006562657221 */ /* 0x000fe20000010000 */
[----:B0-----:R-:W-:Y:S01]  /*2fb0*/  MOV R102, 0x1f ;  /* 0x0000001f00667802 */ /* 0x001fe20000000f00 */
[----:B-1----:R-:W-:Y:S01]  /*2fc0*/  FADD.FTZ R103, R103, R100 ;  /* 0x0000006467677221 */ /* 0x002fe20000010000 */
[----:B------:R-:W-:Y:S01]  /*2fd0*/  HFMA2.MMA R100, -RZ, RZ, 0, 5.9604644775390625e-08 ;  /* 0x00000001ff647435 */ /* 0x000fe200000001ff */
[----:B------:R-:W-:-:S02]  /*2fe0*/  MOV R105, 0xffffffff ;  /* 0xffffffff00697802 */ /* 0x000fc40000000f00 */
[----:B------:R-:W-:Y:S02]  /*2ff0*/  MOV R99, R101 ;  /* 0x0000006500637202 */ /* 0x000fe40000000f00 */
[----:B------:R-:W-:Y:S02]  /*3000*/  MOV R96, 0x3020 ;  /* 0x0000302000607802 */ /* 0x000fe40000000f00 */
[----:B------:R-:W-:Y:S05]  /*3010*/  CALL.REL.NOINC `($__internal_76_$__cuda_sm70_shflsync_down_p) ;  /* 0x0000009000007944 */ /* 0x000fea0003c00000 */
[----:B-1----:R-:W-:Y:S01]  /*3020*/  MOV R190, R100 ;  /* 0x0000006400be7202 */ /* 0x002fe20000000f00 */
[----:B------:R-:W-:Y:S01]  /*3030*/  HFMA2.MMA R100, -RZ, RZ, 0, 5.9604644775390625e-08 ;  /* 0x00000001ff647435 */ /* 0x000fe200000001ff */
[----:B0-----:R-:W-:Y:S02]  /*3040*/  MOV R99, R103 ;  /* 0x0000006700637202 */ /* 0x001fe40000000f00 */
[----:B------:R-:W-:Y:S02]  /*3050*/  MOV R102, 0x1f ;  /* 0x0000001f00667802 */ /* 0x000fe40000000f00 */
[----:B------:R-:W-:Y:S02]  /*3060*/  MOV R105, 0xffffffff ;  /* 0xffffffff00697802 */ /* 0x000fe40000000f00 */
[----:B------:R-:W-:-:S02]  /*3070*/  MOV R96, 0x3090 ;  /* 0x0000309000607802 */ /* 0x000fc40000000f00 */
[----:B------:R-:W-:Y:S05]  /*3080*/  CALL.REL.NOINC `($__internal_76_$__cuda_sm70_shflsync_down_p) ;  /* 0x0000002000007944 */ /* 0x000fea0003c00000 */
[----:B-1----:R-:W-:Y:S01]  /*3090*/  MOV R96, R100 ;  /* 0x0000006400607202 */ /* 0x002fe20000000f00 */
[----:B0-----:R-:W-:Y:S05]  /*30a0*/  BRA `(.L_x_1067) ;  /* 0xffffe75000007947 */ /* 0x001fea000383ffff */
        .weak           $__internal_76_$__cuda_sm70_shflsync_down_p
        .type           $__internal_76_$__cuda_sm70_shflsync_down_p,@function
        .size           $__internal_76_$__cuda_sm70_shflsync_down_p,(.L_x_1839 - $__internal_76_$__cuda_sm70_shflsync_down_p)
$__internal_76_$__cuda_sm70_shflsync_down_p:
[----:B------:R-:W-:Y:S01]  /*30b0*/  HFMA2.MMA R97, -RZ, RZ, 0, 0 ;  /* 0x00000000ff617435 */ /* 0x000fe200000001ff */
[----:B------:R-:W-:Y:S04]  /*30c0*/  WARPSYNC R105 ;  /* 0x0000006900007348 */ /* 0x000fe80003800000 */
[----:B------:R0:W1:Y:S01]  /*30d0*/  SHFL.DOWN PT, R100, R99, R100, R102 ;  /* 0x0800006463647389 */ /* 0x00006200000e0066 */
[----:B------:R-:W-:Y:S05]  /*30e0*/  RET.REL.NODEC R96 `(_ZN10layer_norm31ln_parallel_residual_bwd_kernelINS_13Kernel_traitsI6__halfS2_fS2_fjLj4096ELj1ELj1ELj8ELj16ENS_18Kernel_traits_baseILj4096ES2_S2_fS2_fjLj256EEEEELb1ELb0ELb0EEEvNS_9BwdParamsE) ;  /* 0xffffcf1060007950 */ /* 0x000fea0003c3ffff */
.L_x_1068:
        /* <DEDUP_REMOVED lines=9> */
.L_x_1839:


//--------------------- .text._ZN10layer_norm31ln_parallel_residual_bwd_kernelINS_13Kernel_traitsI6__halfS2_fS2_fjLj4096ELj1ELj1ELj8ELj16ENS_18Kernel_traits_baseILj4096ES2_S2_fS2_fjLj256EEEEELb1ELb0ELb1EEEvNS_9BwdParamsE --------------------------
	.section	.text._ZN10layer_norm31ln_parallel_residual_bwd_kernelINS_13Kernel_traitsI6__halfS2_fS2_fjLj4096ELj1ELj1ELj8ELj16ENS_18Kernel_traits_baseILj4096ES2_S2_fS2_fjLj256EEEEELb1ELb0ELb1EEEvNS_9BwdParamsE,"ax",@progbits
	.sectioninfo	@"SHI_REGISTERS=194"
	.align	128
        .global         _ZN10layer_norm31ln_parallel_residual_bwd_kernelINS_13Kernel_traitsI6__halfS2_fS2_fjLj4096ELj1ELj1ELj8ELj16ENS_18Kernel_traits_baseILj4096ES2_S2_fS2_fjLj256EEEEELb1ELb0ELb1EEEvNS_9BwdParamsE
        .type           _ZN10layer_norm31ln_parallel_residual_bwd_kernelINS_13Kernel_traitsI6__halfS2_fS2_fjLj4096ELj1ELj1ELj8ELj16ENS_18Kernel_traits_baseILj4096ES2_S2_fS2_fjLj256EEEEELb1ELb0ELb1EEEvNS_9BwdParamsE,@function
        .size           _ZN10layer_norm31ln_parallel_residual_bwd_kernelINS_13Kernel_traitsI6__halfS2_fS2_fjLj4096ELj1ELj1ELj8ELj16ENS_18Kernel_traits_baseILj4096ES2_S2_fS2_fjLj256EEEEELb1ELb0ELb1EEEvNS_9BwdParamsE,(.L_x_1840 - _ZN10layer_norm31ln_parallel_residual_bwd_kernelINS_13Kernel_traitsI6__halfS2_fS2_fjLj4096ELj1ELj1ELj8ELj16ENS_18Kernel_traits_baseILj4096ES2_S2_fS2_fjLj256EEEEELb1ELb0ELb1EEEvNS_9BwdParamsE)
        .other          _ZN10layer_norm31ln_parallel_residual_bwd_kernelINS_13Kernel_traitsI6__halfS2_fS2_fjLj4096ELj1ELj1ELj8ELj16ENS_18Kernel_traits_baseILj4096ES2_S2_fS2_fjLj256EEEEELb1ELb0ELb1EEEvNS_9BwdParamsE,@"STO_CUDA_ENTRY STV_DEFAULT"
_ZN10layer_norm31ln_parallel_residual_bwd_kernelINS_13Kernel_traitsI6__halfS2_fS2_fjLj4096ELj1ELj1ELj8ELj16ENS_18Kernel_traits_baseILj4096ES2_S2_fS2_fjLj256EEEEELb1ELb0ELb1EEEvNS_9BwdParamsE:
.text._ZN10layer_norm31ln_parallel_residual_bwd_kernelINS_13Kernel_traitsI6__halfS2_fS2_fjLj4096ELj1ELj1ELj8ELj16ENS_18Kernel_traits_baseILj4096ES2_S2_fS2_fjLj256EEEEELb1ELb0ELb1EEEvNS_9BwdParamsE:
        /* <DEDUP_REMOVED lines=40> */
.L_x_1069:
        /* <DEDUP_REMOVED lines=77> */
.L_x_1074:
[C---:B------:R-:W-:Y:S01]  /*0750*/  IMAD R32, R176.reuse, c[0x0][0x168], RZ ;  /* 0x00005a00b0207a24 */ /* 0x040fe200078e02ff */
[----:B------:R-:W-:Y:S02]  /*0760*/  MOV R179, 0x4 ;  /* 0x0000000400b37802 */ /* 0x000fe40000000f00 */
[----:B------:R-:W-:Y:S02]  /*0770*/  LOP3.LUT R34, R125, 0xff, RZ, 0xc0, !PT ;  /* 0x000000ff7d227812 */ /* 0x000fe400078ec0ff */
[----:B------:R-:W-:Y:S01]  /*0780*/  SHF.R.S32.HI R33, RZ, 0x1f, R32 ;  /* 0x0000001fff217819 */ /* 0x000fe20000011420 */
[CC--:B------:R-:W-:Y:S01]  /*0790*/  IMAD.WIDE R48, R176.reuse, R179.reuse, c[0x0][0x1a0] ;  /* 0x00006800b0307625 */ /* 0x0c0fe200078e02b3 */
[----:B------:R-:W-:Y:S02]  /*07a0*/  MOV R72, 0x20 ;  /* 0x0000002000487802 */ /* 0x000fe40000000f00 */
[----:B------:R-:W-:Y:S02]  /*07b0*/  LEA.HI R33, R33, R32, RZ, 0x3 ;  /* 0x0000002021217211 */ /* 0x000fe400078f18ff */
[----:B------:R-:W-:Y:S01]  /*07c0*/  MOV R56, 0x10 ;  /* 0x0000001000387802 */ /* 0x000fe20000000f00 */
[----:B------:R0:W2:Y:S01]  /*07d0*/  LDG.E R187, [R48.64] ;  /* 0x0000000430bb7981 */ /* 0x0000a2000c1e1900 */
        /* <DEDUP_REMOVED lines=45> */
[--C-:B------:R-:W-:Y:S01]  /*0ab0*/  HADD2.F32 R32, -RZ, R40.reuse.H0_H0 ;  /* 0x20000028ff207230 */ /* 0x100fe20000004100 */
[----:B----4-:R-:W-:Y:S01]  /*0ac0*/  FMUL.FTZ R70, R178, R75 ;  /* 0x0000004bb2467220 */ /* 0x010fe20000410000 */
[----:B------:R-:W-:Y:S01]  /*0ad0*/  HADD2.F32 R35, -RZ, R40.H1_H1 ;  /* 0x30000028ff237230 */ /* 0x000fe20000004100 */
[----:B------:R-:W-:Y:S01]  /*0ae0*/  FADD.FTZ R33, R33, -R187 ;  /* 0x800000bb21217221 */ /* 0x000fe20000010000 */
[----:B------:R-:W-:Y:S01]  /*0af0*/  HADD2.F32 R71, -RZ, R36.H0_H0 ;  /* 0x20000024ff477230 */ /* 0x000fe20000004100 */
[----:B------:R-:W-:Y:S01]  /*0b00*/  FADD.FTZ R138, R32, R138 ;  /* 0x0000008a208a7221 */ /* 0x000fe20000010000 */
[--C-:B------:R-:W-:Y:S01]  /*0b10*/  HADD2.F32 R180, -RZ, R38.reuse.H0_H0 ;  /* 0x20000026ffb47230 */ /* 0x100fe20000004100 */
[-C--:B------:R-:W-:Y:S01]  /*0b20*/  FFMA.FTZ R139, R70, R32.reuse, R139 ;  /* 0x00000020468b7223 */ /* 0x080fe2000001008b */
[----:B------:R-:W-:Y:S01]  /*0b30*/  HADD2.F32 R183, -RZ, R38.H1_H1 ;  /* 0x30000026ffb77230 */ /* 0x000fe20000004100 */
[----:B0-----:R-:W-:Y:S01]  /*0b40*/  FMUL.FTZ R72, R178, R33 ;  /* 0x00000021b2487220 */ /* 0x001fe20000410000 */
[----:B------:R-:W-:Y:S01]  /*0b50*/  HADD2.F32 R73, -RZ, R36.H1_H1 ;  /* 0x30000024ff497230 */ /* 0x000fe20000004100 */
[----:B------:R-:W-:Y:S01]  /*0b60*/  FMUL.FTZ R32, R167, R32 ;  /* 0x00000020a7207220 */ /* 0x000fe20000410000 */
[--C-:B------:R-:W-:Y:S01]  /*0b70*/  HADD2.F32 R38, -RZ, R42.reuse.H0_H0 ;  /* 0x2000002aff267230 */ /* 0x100fe20000004100 */
[--C-:B------:R-:W-:Y:S01]  /*0b80*/  FADD.FTZ R181, R44, -R187.reuse ;  /* 0x800000bb2cb57221 */ /* 0x100fe20000010000 */
[----:B------:R-:W-:Y:S01]  /*0b90*/  HADD2.F32 R42, -RZ, R42.H1_H1 ;  /* 0x3000002aff2a7230 */ /* 0x000fe20000004100 */
[----:B------:R-:W-:Y:S01]  /*0ba0*/  FMUL.FTZ R33, R166, R35 ;  /* 0x00000023a6217220 */ /* 0x000fe20000410000 */
[----:B------:R-:W-:Y:S01]  /*0bb0*/  HADD2.F32 R36, -RZ, R41.H0_H0 ;  /* 0x20000029ff247230 */ /* 0x000fe20000004100 */
[----:B------:R-:W-:-:S02]  /*0bc0*/  FADD.FTZ R45, R45, -R187 ;  /* 0x800000bb2d2d7221 */ /* 0x000fc40000010000 */
[----:B------:R-:W-:Y:S02]  /*0bd0*/  FADD.FTZ R77, R34, -R187 ;  /* 0x800000bb224d7221 */ /* 0x000fe40000010000 */
[----:B------:R-:W-:Y:S02]  /*0be0*/  FADD.FTZ R140, R71, R140 ;  /* 0x0000008c478c7221 */ /* 0x000fe40000010000 */
[-C--:B------:R-:W-:Y:S01]  /*0bf0*/  FFMA.FTZ R143, R70, R71.reuse, R143 ;  /* 0x00000047468f7223 */ /* 0x080fe2000001008f */
[----:B------:R-:W-:Y:S01]  /*0c00*/  HADD2.F32 R40, -RZ, R43.H0_H0 ;  /* 0x2000002bff287230 */ /* 0x000fe20000004100 */
[----:B------:R-:W-:Y:S02]  /*0c10*/  FFMA.FTZ R71, R175, R71, R32 ;  /* 0x00000047af477223 */ /* 0x000fe40000010020 */
[----:B------:R-:W-:Y:S02]  /*0c20*/  FADD.FTZ R136, R73, R136 ;  /* 0x0000008849887221 */ /* 0x000fe40000010000 */
[----:B------:R-:W-:-:S02]  /*0c30*/  FFMA.FTZ R137, R72, R73, R137 ;  /* 0x0000004948897223 */ /* 0x000fc40000010089 */
[C---:B------:R-:W-:Y:S02]  /*0c40*/  FMUL.FTZ R76, R178.reuse, R179 ;  /* 0x000000b3b24c7220 */ /* 0x040fe40000410000 */
[----:B------:R-:W-:Y:S02]  /*0c50*/  FMUL.FTZ R182, R163, R38 ;  /* 0x00000026a3b67220 */ /* 0x000fe40000410000 */
[----:B------:R-:W-:Y:S01]  /*0c60*/  FMUL.FTZ R181, R178, R181 ;  /* 0x000000b5b2b57220 */ /* 0x000fe20000410000 */
[----:B------:R-:W-:Y:S01]  /*0c70*/  HADD2.F32 R34, -RZ, R37.H0_H0 ;  /* 0x20000025ff227230 */ /* 0x000fe20000004100 */
[----:B------:R-:W-:Y:S01]  /*0c80*/  FFMA.FTZ R73, R174, R73, R33 ;  /* 0x00000049ae497223 */ /* 0x000fe20000010021 */
[----:B------:R-:W-:Y:S01]  /*0c90*/  HADD2.F32 R43, -RZ, R43.H1_H1 ;  /* 0x3000002bff2b7230 */ /* 0x000fe20000004100 */
[----:B------:R-:W-:Y:S02]  /*0ca0*/  FMUL.FTZ R32, R162, R42 ;  /* 0x0000002aa2207220 */ /* 0x000fe40000410000 */
[----:B------:R-:W-:-:S02]  /*0cb0*/  FMUL.FTZ R179, R178, R45 ;  /* 0x0000002db2b37220 */ /* 0x000fc40000410000 */
[----:B------:R-:W-:Y:S02]  /*0cc0*/  FADD.FTZ R33, R46, -R187 ;  /* 0x800000bb2e217221 */ /* 0x000fe40000010000 */
[----:B------:R-:W-:Y:S02]  /*0cd0*/  FMUL.FTZ R74, R178, R77 ;  /* 0x0000004db24a7220 */ /* 0x000fe40000410000 */
[----:B------:R-:W-:Y:S01]  /*0ce0*/  FMUL.FTZ R75, R165, R36 ;  /* 0x00000024a54b7220 */ /* 0x000fe20000410000 */
[----:B------:R-:W-:Y:S01]  /*0cf0*/  HADD2.F32 R185, -RZ, R39.H0_H0 ;  /* 0x20000027ffb97230 */ /* 0x000fe20000004100 */
[----:B------:R-:W-:Y:S01]  /*0d00*/  FADD.FTZ R90, R180, R90 ;  /* 0x0000005ab45a7221 */ /* 0x000fe20000010000 */
[----:B------:R-:W-:Y:S01]  /*0d10*/  HADD2.F32 R41, -RZ, R41.H1_H1 ;  /* 0x30000029ff297230 */ /* 0x000fe20000004100 */
[-C--:B------:R-:W-:Y:S02]  /*0d20*/  FFMA.FTZ R182, R171, R180.reuse, R182 ;  /* 0x000000b4abb67223 */ /* 0x080fe400000100b6 */
[----:B------:R-:W-:Y:S01]  /*0d30*/  FFMA.FTZ R78, R181, R180, R78 ;  /* 0x000000b4b54e7223 */ /* 0x000fe2000001004e */
[----:B------:R-:W-:Y:S01]  /*0d40*/  HADD2.F32 R39, -RZ, R39.H1_H1 ;  /* 0x30000027ff277230 */ /* 0x000fe20000004100 */
        /* <DEDUP_REMOVED lines=8> */
[----:B------:R-:W-:Y:S01]  /*0dd0*/  HADD2.F32 R34, -RZ, R56.H0_H0 ;  /* 0x20000038ff227230 */ /* 0x000fe20000004100 */
        /* <DEDUP_REMOVED lines=10> */
[--C-:B------:R-:W-:Y:S01]  /*0e80*/  HADD2.F32 R35, -RZ, R52.reuse.H1_H1 ;  /* 0x30000034ff237230 */ /* 0x100fe20000004100 */
[----:B------:R-:W-:Y:S01]  /*0e90*/  FFMA.FTZ R185, R168, R39, R32 ;  /* 0x00000027a8b97223 */ /* 0x000fe20000010020 */
[----:B------:R-:W-:Y:S01]  /*0ea0*/  HADD2.F32 R32, -RZ, R52.H0_H0 ;  /* 0x20000034ff207230 */ /* 0x000fe20000004100 */
[----:B------:R-:W-:-:S02]  /*0eb0*/  FADD.FTZ R41, -R187, R51 ;  /* 0x00000033bb297221 */ /* 0x000fc40000010100 */
[----:B------:R-:W-:Y:S02]  /*0ec0*/  FMUL.FTZ R51, R178, R33 ;  /* 0x00000021b2337220 */ /* 0x000fe40000410000 */
[-C--:B------:R-:W-:Y:S02]  /*0ed0*/  FMUL.FTZ R52, R151, R34.reuse ;  /* 0x0000002297347220 */ /* 0x080fe40000410000 */
[----:B------:R-:W-:Y:S02]  /*0ee0*/  FADD.FTZ R47, R47, -R187 ;  /* 0x800000bb2f2f7221 */ /* 0x000fe40000010000 */
[----:B------:R-:W-:Y:S02]  /*0ef0*/  FADD.FTZ R119, R34, R119 ;  /* 0x0000007722777221 */ /* 0x000fe40000010000 */
[----:B------:R-:W-:Y:S02]  /*0f00*/  FFMA.FTZ R106, R51, R34, R106 ;  /* 0x00000022336a7223 */ /* 0x000fe4000001006a */
[----:B------:R-:W-:-:S02]  /*0f10*/  FADD.FTZ R94, R32, R94 ;  /* 0x0000005e205e7221 */ /* 0x000fc40000010000 */
[-C--:B------:R-:W-:Y:S02]  /*0f20*/  FFMA.FTZ R82, R51, R32.reuse, R82 ;  /* 0x0000002033527223 */ /* 0x080fe40000010052 */
[----:B------:R-:W-:Y:S02]  /*0f30*/  FFMA.FTZ R52, R159, R32, R52 ;  /* 0x000000209f347223 */ /* 0x000fe40000010034 */
[----:B------:R-:W-:Y:S01]  /*0f40*/  FADD.FTZ R34, RZ, R71 ;  /* 0x00000047ff227221 */ /* 0x000fe20000010000 */
[----:B------:R-:W-:Y:S01]  /*0f50*/  HADD2.F32 R45, -RZ, R58.H1_H1 ;  /* 0x3000003aff2d7230 */ /* 0x000fe20000004100 */
[----:B------:R-:W-:Y:S02]  /*0f60*/  FMUL.FTZ R184, R178, R47 ;  /* 0x0000002fb2b87220 */ /* 0x000fe40000410000 */
[----:B------:R-:W-:Y:S01]  /*0f70*/  FFMA.FTZ R32, R70, R71, RZ ;  /* 0x0000004746207223 */ /* 0x000fe200000100ff */
[----:B------:R-:W-:Y:S01]  /*0f80*/  HADD2.F32 R37, -RZ, R37.H1_H1 ;  /* 0x30000025ff257230 */ /* 0x000fe20000004100 */
[----:B------:R-:W-:-:S02]  /*0f90*/  FADD.FTZ R34, R73, R34 ;  /* 0x0000002249227221 */ /* 0x000fc40000010000 */
[----:B------:R-:W-:Y:S02]  /*0fa0*/  FADD.FTZ R122, R43, R122 ;  /* 0x0000007a2b7a7221 */ /* 0x000fe40000010000 */
[----:B------:R-:W-:Y:S01]  /*0fb0*/  FFMA.FTZ R103, R184, R43, R103 ;  /* 0x0000002bb8677223 */ /* 0x000fe20000010067 */
[----:B------:R-:W-:Y:S01]  /*0fc0*/  HADD2.F32 R43, -RZ, R54.H1_H1 ;  /* 0x30000036ff2b7230 */ /* 0x000fe20000004100 */
[----:B------:R-:W-:Y:S02]  /*0fd0*/  FFMA.FTZ R32, R72, R73, R32 ;  /* 0x0000004948207223 */ /* 0x000fe40000010020 */
[----:B------:R-:W-:Y:S01]  /*0fe0*/  FADD.FTZ R61, -R187, R61 ;  /* 0x0000003dbb3d7221 */ /* 0x000fe20000010100 */
[--C-:B------:R-:W-:Y:S01]  /*0ff0*/  HADD2.F32 R48, -RZ, R59.reuse.H0_H0 ;  /* 0x2000003bff307230 */ /* 0x100fe20000004100 */
[----:B------:R-:W-:Y:S01]  /*1000*/  FMUL.FTZ R33, R146, R45 ;  /* 0x0000002d92217220 */ /* 0x000fe20000410000 */
[----:B------:R-:W-:Y:S01]  /*1010*/  HADD2.F32 R189, -RZ, R59.H1_H1 ;  /* 0x3000003bffbd7230 */ /* 0x000fe20000004100 */
[----:B------:R-:W-:-:S02]  /*1020*/  FFMA.FTZ R77, R172, R37, R77 ;  /* 0x00000025ac4d7223 */ /* 0x000fc4000001004d */
[----:B------:R-:W-:Y:S02]  /*1030*/  FADD.FTZ R34, R75, R34 ;  /* 0x000000224b227221 */ /* 0x000fe40000010000 */
[----:B------:R-:W-:Y:S02]  /*1040*/  FADD.FTZ R59, -R187, R60 ;  /* 0x0000003cbb3b7221 */ /* 0x000fe40000010100 */
[----:B------:R-:W-:Y:S02]  /*1050*/  FFMA.FTZ R32, R74, R75, R32 ;  /* 0x0000004b4a207223 */ /* 0x000fe40000010020 */
[----:B------:R-:W-:Y:S02]  /*1060*/  FMUL.FTZ R60, R178, R61 ;  /* 0x0000003db23c7220 */ /* 0x000fe40000410000 */
[----:B------:R-:W-:Y:S02]  /*1070*/  FFMA.FTZ R61, R154, R43, R33 ;  /* 0x0000002b9a3d7223 */ /* 0x000fe40000010021 */
[----:B------:R-:W-:-:S02]  /*1080*/  FADD.FTZ R33, R77, R34 ;  /* 0x000000224d217221 */ /* 0x000fc40000010000 */
[----:B------:R-:W-:Y:S02]  /*1090*/  FADD.FTZ R128, R37, R128 ;  /* 0x0000008025807221 */ /* 0x000fe40000010000 */
[C---:B------:R-:W-:Y:S01]  /*10a0*/  FFMA.FTZ R129, R76.reuse, R37, R129 ;  /* 0x000000254c817223 */ /* 0x040fe20000010081 */
[----:B------:R-:W-:Y:S01]  /*10b0*/  HADD2.F32 R37, -RZ, R56.H1_H1 ;  /* 0x30000038ff257230 */ /* 0x000fe20000004100 */
[----:B------:R-:W-:Y:S02]  /*10c0*/  FFMA.FTZ R32, R76, R77, R32 ;  /* 0x0000004d4c207223 */ /* 0x000fe40000010020 */
[----:B------:R-:W-:Y:S02]  /*10d0*/  FADD.FTZ R49, -R187, R49 ;  /* 0x00000031bb317221 */ /* 0x000fe40000010100 */
[----:B------:R-:W-:Y:S02]  /*10e0*/  FADD.FTZ R33, R182, R33 ;  /* 0x00000021b6217221 */ /* 0x000fe40000010000 */
[----:B------:R-:W-:-:S02]  /*10f0*/  FADD.FTZ R130, R36, R130 ;  /* 0x0000008224827221 */ /* 0x000fc40000010000 */
[----:B------:R-:W-:Y:S01]  /*1100*/  FFMA.FTZ R131, R74, R36, R131 ;  /* 0x000000244a837223 */ /* 0x000fe20000010083 */
[--C-:B------:R-:W-:Y:S01]  /*1110*/  HADD2.F32 R36, -RZ, R53.reuse.H0_H0 ;  /* 0x20000035ff247230 */ /* 0x100fe20000004100 */
[----:B------:R-:W-:Y:S02]  /*1120*/  FADD.FTZ R91, R39, R91 ;  /* 0x0000005b275b7221 */ /* 0x000fe40000010000 */
[----:B------:R-:W-:Y:S02]  /*1130*/  FFMA.FTZ R79, R184, R39, R79 ;  /* 0x00000027b84f7223 */ /* 0x000fe4000001004f */
[----:B------:R-:W-:Y:S02]  /*1140*/  FADD.FTZ R121, R40, R121 ;  /* 0x0000007928797221 */ /* 0x000fe40000010000 */
[----:B------:R-:W-:Y:S01]  /*1150*/  FFMA.FTZ R104, R183, R40, R104 ;  /* 0x00000028b7687223 */ /* 0x000fe20000010068 */
[----:B------:R-:W-:Y:S01]  /*1160*/  HADD2.F32 R40, -RZ, R53.H1_H1 ;  /* 0x30000035ff287230 */ /* 0x000fe20000004100 */
[----:B------:R-:W-:-:S02]  /*1170*/  FFMA.FTZ R32, R181, R182, R32 ;  /* 0x000000b6b5207223 */ /* 0x000fc40000010020 */
[----:B------:R-:W-:Y:S02]  /*1180*/  FADD.FTZ R39, -R187, R50 ;  /* 0x00000032bb277221 */ /* 0x000fe40000010100 */
        /* <DEDUP_REMOVED lines=8> */
[----:B------:R-:W-:Y:S02]  /*1210*/  FADD.FTZ R34, R186, R33 ;  /* 0x00000021ba227221 */ /* 0x000fe40000010000 */
[----:B------:R-:W-:Y:S02]  /*1220*/  FFMA.FTZ R32, R183, R186, R32 ;  /* 0x000000bab7207223 */ /* 0x000fe40000010020 */
[----:B------:R-:W-:-:S02]  /*1230*/  FADD.FTZ R123, R38, R123 ;  /* 0x0000007b267b7221 */ /* 0x000fc40000010000 */
[----:B------:R-:W-:Y:S01]  /*1240*/  FFMA.FTZ R102, R181, R38, R102 ;  /* 0x00000026b5667223 */ /* 0x000fe20000010066 */
[--C-:B------:R-:W-:Y:S01]  /*1250*/  HADD2.F32 R38, -RZ, R57.reuse.H0_H0 ;  /* 0x20000039ff267230 */ /* 0x100fe20000004100 */
[----:B------:R-:W-:Y:S02]  /*1260*/  FADD.FTZ R187, -R187, R63 ;  /* 0x0000003fbbbb7221 */ /* 0x000fe40000010100 */
[----:B------:R-:W-:Y:S02]  /*1270*/  FMUL.FTZ R63, R178, R35 ;  /* 0x00000023b23f7220 */ /* 0x000fe40000410000 */
[----:B------:R-:W-:Y:S02]  /*1280*/  FADD.FTZ R33, R185, R34 ;  /* 0x00000022b9217221 */ /* 0x000fe40000010000 */
[----:B------:R-:W-:Y:S01]  /*1290*/  FFMA.FTZ R35, R184, R185, R32 ;  /* 0x000000b9b8237223 */ /* 0x000fe20000010020 */
[----:B------:R-:W-:Y:S01]  /*12a0*/  HADD2.F32 R57, -RZ, R57.H1_H1 ;  /* 0x30000039ff397230 */ /* 0x000fe20000004100 */
[----:B------:R-:W-:-:S02]  /*12b0*/  FADD.FTZ R124, R42, R124 ;  /* 0x0000007c2a7c7221 */ /* 0x000fc40000010000 */
[----:B------:R-:W-:Y:S01]  /*12c0*/  FFMA.FTZ R101, R179, R42, R101 ;  /* 0x0000002ab3657223 */ /* 0x000fe20000010065 */
[----:B------:R-:W-:Y:S01]  /*12d0*/  HADD2.F32 R42, -RZ, R54.H0_H0 ;  /* 0x20000036ff2a7230 */ /* 0x000fe20000004100 */
[----:B------:R-:W-:Y:S02]  /*12e0*/  FMUL.FTZ R54, R178, R41 ;  /* 0x00000029b2367220 */ /* 0x000fe40000410000 */
[----:B------:R-:W-:Y:S02]  /*12f0*/  FADD.FTZ R32, R52, R33 ;  /* 0x0000002134207221 */ /* 0x000fe40000010000 */
[----:B------:R-:W-:Y:S02]  /*1300*/  FMUL.FTZ R56, R149, R38 ;  /* 0x0000002695387220 */ /* 0x000fe40000410000 */
[----:B------:R-:W-:Y:S01]  /*1310*/  FFMA.FTZ R33, R51, R52, R35 ;  /* 0x0000003433217223 */ /* 0x000fe20000010023 */
[--C-:B------:R-:W-:Y:S01]  /*1320*/  HADD2.F32 R46, -RZ, R55.reuse.H0_H0 ;  /* 0x20000037ff2e7230 */ /* 0x100fe20000004100 */
[----:B------:R-:W-:Y:S01]  /*1330*/  FADD.FTZ R118, R57, R118 ;  /* 0x0000007639767221 */ /* 0x000fe20000010000 */
[----:B------:R-:W-:Y:S01]  /*1340*/  HADD2.F32 R47, -RZ, R55.H1_H1 ;  /* 0x30000037ff2f7230 */ /* 0x000fe20000004100 */
[----:B------:R-:W-:Y:S01]  /*1350*/  FFMA.FTZ R107, R54, R57, R107 ;  /* 0x00000039366b7223 */ /* 0x000fe2000001006b */
[----:B------:R-:W-:Y:S01]  /*1360*/  HADD2.F32 R44, -RZ, R58.H0_H0 ;  /* 0x2000003aff2c7230 */ /* 0x000fe20000004100 */
        /* <DEDUP_REMOVED lines=56> */
.L_x_1075:
        /* <DEDUP_REMOVED lines=18> */
.L_x_1076:
        /* <DEDUP_REMOVED lines=100> */
[----:B------:R-:W-:Y:S01]  /*1e50*/  @P0 F2FP.PACK_AB R49, RZ, R49 ;  /* 0x00000031ff31023e */ /* 0x000fe200000000ff */
[----:B------:R-:W-:Y:S01]  /*1e60*/  FFMA.FTZ R60, R60, R35, R46 ;  /* 0x000000233c3c7223 */ /* 0x000fe2000001002e */
[----:B------:R-:W-:Y:S01]  /*1e70*/  @P0 F2FP.PACK_AB R70, RZ, R70 ;  /* 0x00000046ff46023e */ /* 0x000fe200000000ff */
[----:B------:R-:W-:Y:S01]  /*1e80*/  @P1 FADD.FTZ R32, R9, R32 ;  /* 0x0000002009201221 */ /* 0x000fe20000010000 */
[----:B------:R-:W-:Y:S01]  /*1e90*/  @P0 F2FP.PACK_AB R67, RZ, R67 ;  /* 0x00000043ff43023e */ /* 0x000fe200000000ff */
[--C-:B------:R-:W-:Y:S01]  /*1ea0*/  FFMA.FTZ R63, R63, R35, R46.reuse ;  /* 0x000000233f3f7223 */ /* 0x100fe2000001002e */
[----:B------:R-:W-:Y:S01]  /*1eb0*/  @P0 F2FP.PACK_AB R66, RZ, R66 ;  /* 0x00000042ff42023e */ /* 0x000fe200000000ff */
[----:B------:R-:W-:Y:S01]  /*1ec0*/  FMUL.FTZ R50, R32, c[0x0][0x1e8] ;  /* 0x00007a0020327a20 */ /* 0x000fe20000410000 */
[----:B------:R-:W-:Y:S01]  /*1ed0*/  @P0 F2FP.PACK_AB R71, RZ, R71 ;  /* 0x00000047ff47023e */ /* 0x000fe200000000ff */
        /* <DEDUP_REMOVED lines=13> */
[----:B------:R-:W-:Y:S01]  /*1fb0*/  @P0 F2FP.PACK_AB R50, RZ, R50 ;  /* 0x00000032ff32023e */ /* 0x000fe200000000ff */
        /* <DEDUP_REMOVED lines=11> */
[----:B------:R-:W-:Y:S01]  /*2070*/  @P0 F2FP.PACK_AB R51, RZ, R51 ;  /* 0x00000033ff33023e */ /* 0x000fe200000000ff */
        /* <DEDUP_REMOVED lines=21> */
[----:B------:R-:W-:Y:S01]  /*21d0*/  F2FP.PACK_AB R32, R44, R37 ;  /* 0x000000252c20723e */ /* 0x000fe200000000ff */
[----:B------:R-:W-:Y:S01]  /*21e0*/  FMUL.FTZ R61, R55, c[0x0][0x1e8] ;  /* 0x00007a00373d7a20 */ /* 0x000fe20000410000 */
[----:B------:R-:W-:Y:S01]  /*21f0*/  F2FP.PACK_AB R33, R74, R39 ;  /* 0x000000274a21723e */ /* 0x000fe200000000ff */
        /* <DEDUP_REMOVED lines=19> */
[----:B------:R-:W-:-:S02]  /*2330*/  F2FP.PACK_AB R34, R46, R43 ;  /* 0x0000002b2e22723e */ /* 0x000fc400000000ff */
        /* <DEDUP_REMOVED lines=11> */
[----:B------:R-:W-:Y:S01]  /*23f0*/  F2FP.PACK_AB R35, R54, R45 ;  /* 0x0000002d3623723e */ /* 0x000fe200000000ff */
[----:B------:R-:W-:Y:S01]  /*2400*/  IMAD.WIDE.U32 R44, R141, R68, c[0x0][0x248] ;  /* 0x000092008d2c7625 */ /* 0x000fe200078e0044 */
[----:B------:R-:W-:Y:S02]  /*2410*/  SEL R43, R52, R27, P3 ;  /* 0x0000001b342b7207 */ /* 0x000fe40001800000 */
[C---:B------:R-:W-:Y:S01]  /*2420*/  SEL R23, R58.reuse, R23, P3 ;  /* 0x000000173a177207 */ /* 0x040fe20001800000 */
[----:B------:R-:W-:Y:S01]  /*2430*/  FMUL.FTZ R58, R58, c[0x0][0x1e8] ;  /* 0x00007a003a3a7a20 */ /* 0x000fe20000410000 */
[C---:B------:R-:W-:Y:S01]  /*2440*/  SEL R27, R178.reuse, R27, P3 ;  /* 0x0000001bb21b7207 */ /* 0x040fe20001800000 */
[----:B------:R-:W-:Y:S01]  /*2450*/  @P2 STG.E.128 [R46.64+0x10], R40 ;  /* 0x000010282e002986 */ /* 0x000fe2000c101d04 */
[----:B------:R-:W-:Y:S01]  /*2460*/  @P0 F2FP.PACK_AB R53, RZ, R53 ;  /* 0x00000035ff35023e */ /* 0x000fe200000000ff */
[----:B------:R-:W-:Y:S01]  /*2470*/  FMUL.FTZ R178, R178, c[0x0][0x1e8] ;  /* 0x00007a00b2b27a20 */ /* 0x000fe20000410000 */
[----:B------:R-:W-:Y:S01]  /*2480*/  @P0 PRMT R31, R51, 0x7610, R31 ;  /* 0x00007610331f0816 */ /* 0x000fe2000000001f */
[----:B------:R1:W-:Y:S01]  /*2490*/  STG.E.128 [R44.64], R32 ;  /* 0x000000202c007986 */ /* 0x0003e2000c101d04 */
[----:B------:R-:W-:-:S02]  /*24a0*/  LOP3.LUT P1, RZ, R69, 0xff000000, RZ, 0xc0, !PT ;  /* 0xff00000045ff7812 */ /* 0x000fc4000782c0ff */
[----:B0-----:R-:W-:Y:S02]  /*24b0*/  FSEL R37, R56, RZ, P5 ;  /* 0x000000ff38257208 */ /* 0x001fe40002800000 */
[----:B------:R-:W-:Y:S02]  /*24c0*/  @P2 MOV R38, 0x20 ;  /* 0x0000002000262802 */ /* 0x000fe40000000f00 */
[----:B------:R-:W-:Y:S02]  /*24d0*/  @P0 MOV R54, R64 ;  /* 0x0000004000360202 */ /* 0x000fe40000000f00 */
[----:B------:R-:W-:Y:S01]  /*24e0*/  @P0 PRMT R28, R28, 0x5410, R66 ;  /* 0x000054101c1c0816 */ /* 0x000fe20000000042 */
[----:B------:R-:W-:Y:S01]  /*24f0*/  @P2 IMAD.WIDE.U32 R38, R177, R38, c[0x0][0x258] ;  /* 0x00009600b1262625 */ /* 0x000fe200078e0026 */
[----:B------:R-:W-:Y:S02]  /*2500*/  @P0 PRMT R29, R29, 0x5410, R71 ;  /* 0x000054101d1d0816 */ /* 0x000fe40000000047 */
[----:B------:R-:W-:-:S02]  /*2510*/  @P0 PRMT R30, R30, 0x5410, R50 ;  /* 0x000054101e1e0816 */ /* 0x000fc40000000032 */
[----:B------:R-:W-:Y:S02]  /*2520*/  @P0 PRMT R31, R31, 0x5410, R53 ;  /* 0x000054101f1f0816 */ /* 0x000fe40000000035 */
[----:B------:R-:W-:Y:S02]  /*2530*/  SEL R22, R55, R22, P3 ;  /* 0x0000001637167207 */ /* 0x000fe40001800000 */
[----:B-1----:R-:W-:Y:S01]  /*2540*/  F2FP.PACK_AB R32, R37, R60 ;  /* 0x0000003c2520723e */ /* 0x002fe200000000ff */
[----:B------:R-:W-:Y:S01]  /*2550*/  @P0 IMAD.WIDE.U32 R36, R141, R68, c[0x0][0x250] ;  /* 0x000094008d240625 */ /* 0x000fe200078e0044 */
        /* <DEDUP_REMOVED lines=10> */
[----:B------:R-:W-:Y:S01]  /*2600*/  F2FP.PACK_AB R35, R35, R182 ;  /* 0x000000b62323723e */ /* 0x000fe200000000ff */
[----:B------:R-:W-:Y:S01]  /*2610*/  @P2 STG.E.128 [R38.64+0x10], R24 ;  /* 0x0000101826002986 */ /* 0x000fe2000c101d04 */
[----:B------:R-:W-:Y:S02]  /*2620*/  F2FP.PACK_AB R34, R179, R76 ;  /* 0x0000004cb322723e */ /* 0x000fe400000000ff */
[----:B------:R-:W-:-:S02]  /*2630*/  F2FP.PACK_AB R33, R33, R62 ;  /* 0x0000003e2121723e */ /* 0x000fc400000000ff */
        /* <DEDUP_REMOVED lines=11> */
[----:B------:R-:W-:Y:S02]  /*26f0*/  @P0 F2FP.PACK_AB R42, RZ, R42 ;  /* 0x0000002aff2a023e */ /* 0x000fe400000000ff */
[----:B0-----:R-:W-:-:S02]  /*2700*/  @P0 FSEL R32, R73, RZ, P1 ;  /* 0x000000ff49200208 */ /* 0x001fc40000800000 */
[----:B------:R-:W-:Y:S02]  /*2710*/  @P0 FSEL R35, R180, RZ, P3 ;  /* 0x000000ffb4230208 */ /* 0x000fe40001800000 */
[----:B------:R-:W-:Y:S02]  /*2720*/  @P0 F2FP.PACK_AB R44, RZ, R44 ;  /* 0x0000002cff2c023e */ /* 0x000fe400000000ff */
        /* <DEDUP_REMOVED lines=22> */
.L_x_1073:
        /* <DEDUP_REMOVED lines=51> */
.L_x_1070:
        /* <DEDUP_REMOVED lines=27> */
.L_x_1071:
[----:B------:R-:W-:Y:S01]  /*2d70*/  HFMA2.MMA R41, -RZ, RZ, 0, 9.5367431640625e-07 ;  /* 0x00000010ff297435 */ /* 0x000fe200000001ff */
[----:B------:R-:W-:-:S02]  /*2d80*/  MOV R36, R40 ;  /* 0x0000002800247202 */ /* 0x000fc40000000f00 */
[----:B------:R-:W-:Y:S02]  /*2d90*/  MOV R38, 0x1f ;  /* 0x0000001f00267802 */ /* 0x000fe40000000f00 */
[----:B------:R-:W-:Y:S02]  /*2da0*/  MOV R43, 0xffffffff ;  /* 0xffffffff002b7802 */ /* 0x000fe40000000f00 */
[----:B------:R-:W-:Y:S02]  /*2db0*/  MOV R32, 0x2dd0 ;  /* 0x00002dd000207802 */ /* 0x000fe40000000f00 */
[----:B-----5:R-:W-:Y:S05]  /*2dc0*/  CALL.REL.NOINC `($__internal_77_$__cuda_sm70_shflsync_down_p) ;  /* 0x0000046000007944 */ /* 0x020fea0003c00000 */
[----:B-1----:R-:W-:Y:S01]  /*2dd0*/  MOV R35, R36 ;  /* 0x0000002400237202 */ /* 0x002fe20000000f00 */
[----:B0-----:R-:W-:Y:S05]  /*2de0*/  BRA `(.L_x_1075) ;  /* 0xffffe90000007947 */ /* 0x001fea000383ffff */
.L_x_1072:
[----:B------:R-:W-:Y:S01]  /*2df0*/  HFMA2.MMA R41, -RZ, RZ, 0, 9.5367431640625e-07 ;  /* 0x00000010ff297435 */ /* 0x000fe200000001ff */
[----:B------:R-:W-:Y:S02]  /*2e00*/  MOV R36, R37 ;  /* 0x0000002500247202 */ /* 0x000fe40000000f00 */
[----:B------:R-:W-:Y:S02]  /*2e10*/  MOV R38, 0x1f ;  /* 0x0000001f00267802 */ /* 0x000fe40000000f00 */
[----:B------:R-:W-:-:S02]  /*2e20*/  MOV R43, 0xffffffff ;  /* 0xffffffff002b7802 */ /* 0x000fc40000000f00 */
[----:B------:R-:W-:Y:S02]  /*2e30*/  MOV R32, 0x2e50 ;  /* 0x00002e5000207802 */ /* 0x000fe40000000f00 */
[----:B01---5:R-:W-:Y:S05]  /*2e40*/  CALL.REL.NOINC `($__internal_77_$__cuda_sm70_shflsync_down_p) ;  /* 0x000003e000007944 */ /* 0x023fea0003c00000 */
[----:B------:R-:W-:Y:S01]  /*2e50*/  FADD.FTZ R40, R40, R35 ;  /* 0x0000002328287221 */ /* 0x000fe20000010000 */
[----:B0-----:R-:W-:Y:S01]  /*2e60*/  HFMA2.MMA R41, -RZ, RZ, 0, 4.76837158203125e-07 ;  /* 0x00000008ff297435 */ /* 0x001fe200000001ff */
[----:B-1----:R-:W-:Y:S01]  /*2e70*/  FADD.FTZ R37, R37, R36 ;  /* 0x0000002425257221 */ /* 0x002fe20000010000 */
[----:B------:R-:W-:Y:S02]  /*2e80*/  MOV R38, 0x1f ;  /* 0x0000001f00267802 */ /* 0x000fe40000000f00 */
[----:B------:R-:W-:Y:S02]  /*2e90*/  MOV R43, 0xffffffff ;  /* 0xffffffff002b7802 */ /* 0x000fe40000000f00 */
[----:B------:R-:W-:Y:S02]  /*2ea0*/  MOV R36, R40 ;  /* 0x0000002800247202 */ /* 0x000fe40000000f00 */
[----:B------:R-:W-:Y:S02]  /*2eb0*/  MOV R32, 0x2ed0 ;  /* 0x00002ed000207802 */ /* 0x000fe40000000f00 */
[----:B------:R-:W-:Y:S05]  /*2ec0*/  CALL.REL.NOINC `($__internal_77_$__cuda_sm70_shflsync_down_p) ;  /* 0x0000036000007944 */ /* 0x000fea0003c00000 */
[----:B0-----:R-:W-:Y:S01]  /*2ed0*/  HFMA2.MMA R41, -RZ, RZ, 0, 4.76837158203125e-07 ;  /* 0x00000008ff297435 */ /* 0x001fe200000001ff */
[----:B-1----:R-:W-:-:S02]  /*2ee0*/  MOV R35, R36 ;  /* 0x0000002400237202 */ /* 0x002fc40000000f00 */
[----:B------:R-:W-:Y:S02]  /*2ef0*/  MOV R36, R37 ;  /* 0x0000002500247202 */ /* 0x000fe40000000f00 */
[----:B------:R-:W-:Y:S02]  /*2f00*/  MOV R38, 0x1f ;  /* 0x0000001f00267802 */ /* 0x000fe40000000f00 */
[----:B------:R-:W-:Y:S02]  /*2f10*/  MOV R43, 0xffffffff ;  /* 0xffffffff002b7802 */ /* 0x000fe40000000f00 */
[----:B------:R-:W-:Y:S02]  /*2f20*/  MOV R32, 0x2f40 ;  /* 0x00002f4000207802 */ /* 0x000fe40000000f00 */
[----:B------:R-:W-:Y:S05]  /*2f30*/  CALL.REL.NOINC `($__internal_77_$__cuda_sm70_shflsync_down_p) ;  /* 0x000002f000007944 */ /* 0x000fea0003c00000 */
[----:B------:R-:W-:Y:S01]  /*2f40*/  FADD.FTZ R40, R35, R40 ;  /* 0x0000002823287221 */ /* 0x000fe20000010000 */
[----:B0-----:R-:W-:Y:S01]  /*2f50*/  HFMA2.MMA R41, -RZ, RZ, 0, 2.384185791015625e-07 ;  /* 0x00000004ff297435 */ /* 0x001fe200000001ff */
[----:B-1----:R-:W-:Y:S01]  /*2f60*/  FADD.FTZ R37, R37, R36 ;  /* 0x0000002425257221 */ /* 0x002fe20000010000 */
[----:B------:R-:W-:Y:S02]  /*2f70*/  MOV R38, 0x1f ;  /* 0x0000001f00267802 */ /* 0x000fe40000000f00 */
[----:B------:R-:W-:-:S02]  /*2f80*/  MOV R43, 0xffffffff ;  /* 0xffffffff002b7802 */ /* 0x000fc40000000f00 */
[----:B------:R-:W-:Y:S02]  /*2f90*/  MOV R36, R40 ;  /* 0x0000002800247202 */ /* 0x000fe40000000f00 */
[----:B------:R-:W-:Y:S02]  /*2fa0*/  MOV R32, 0x2fc0 ;  /* 0x00002fc000207802 */ /* 0x000fe40000000f00 */
[----:B------:R-:W-:Y:S05]  /*2fb0*/  CALL.REL.NOINC `($__internal_77_$__cuda_sm70_shflsync_down_p) ;  /* 0x0000027000007944 */ /* 0x000fea0003c00000 */
[----:B0-----:R-:W-:Y:S01]  /*2fc0*/  HFMA2.MMA R41, -RZ, RZ, 0, 2.384185791015625e-07 ;  /* 0x00000004ff297435 */ /* 0x001fe200000001ff */
[----:B-1----:R-:W-:Y:S02]  /*2fd0*/  MOV R35, R36 ;  /* 0x0000002400237202 */ /* 0x002fe40000000f00 */
[----:B------:R-:W-:Y:S02]  /*2fe0*/  MOV R36, R37 ;  /* 0x0000002500247202 */ /* 0x000fe40000000f00 */
[----:B------:R-:W-:Y:S02]  /*2ff0*/  MOV R38, 0x1f ;  /* 0x0000001f00267802 */ /* 0x000fe40000000f00 */
[----:B------:R-:W-:Y:S02]  /*3000*/  MOV R43, 0xffffffff ;  /* 0xffffffff002b7802 */ /* 0x000fe40000000f00 */
[----:B------:R-:W-:-:S02]  /*3010*/  MOV R32, 0x3030 ;  /* 0x0000303000207802 */ /* 0x000fc40000000f00 */
[----:B------:R-:W-:Y:S05]  /*3020*/  CALL.REL.NOINC `($__internal_77_$__cuda_sm70_shflsync_down_p) ;  /* 0x0000020000007944 */ /* 0x000fea0003c00000 */
[----:B------:R-:W-:Y:S01]  /*3030*/  FADD.FTZ R40, R35, R40 ;  /* 0x0000002823287221 */ /* 0x000fe20000010000 */
[----:B0-----:R-:W-:Y:S01]  /*3040*/  HFMA2.MMA R41, -RZ, RZ, 0, 1.1920928955078125e-07 ;  /* 0x00000002ff297435 */ /* 0x001fe200000001ff */
[----:B-1----:R-:W-:Y:S01]  /*3050*/  FADD.FTZ R39, R37, R36 ;  /* 0x0000002425277221 */ /* 0x002fe20000010000 */
[----:B------:R-:W-:-:S02]  /*3060*/  MOV R38, 0x1f ;  /* 0x0000001f00267802 */ /* 0x000fc40000000f00 */
[----:B------:R-:W-:Y:S02]  /*3070*/  MOV R43, 0xffffffff ;  /* 0xffffffff002b7802 */ /* 0x000fe40000000f00 */
[----:B------:R-:W-:Y:S02]  /*3080*/  MOV R36, R40 ;  /* 0x0000002800247202 */ /* 0x000fe40000000f00 */
[----:B------:R-:W-:Y:S02]  /*3090*/  MOV R32, 0x30b0 ;  /* 0x000030b000207802 */ /* 0x000fe40000000f00 */
[----:B------:R-:W-:Y:S05]  /*30a0*/  CALL.REL.NOINC `($__internal_77_$__cuda_sm70_shflsync_down_p) ;  /* 0x0000018000007944 */ /* 0x000fea0003c00000 */
[----:B0-----:R-:W-:Y:S01]  /*30b0*/  HFMA2.MMA R41, -RZ, RZ, 0, 1.1920928955078125e-07 ;  /* 0x00000002ff297435 */ /* 0x001fe200000001ff */
[----:B-1----:R-:W-:Y:S02]  /*30c0*/  MOV R35, R36 ;  /* 0x0000002400237202 */ /* 0x002fe40000000f00 */
[----:B------:R-:W-:Y:S02]  /*30d0*/  MOV R36, R39 ;  /* 0x0000002700247202 */ /* 0x000fe40000000f00 */
[----:B------:R-:W-:Y:S02]  /*30e0*/  MOV R38, 0x1f ;  /* 0x0000001f00267802 */ /* 0x000fe40000000f00 */
[----:B------:R-:W-:-:S02]  /*30f0*/  MOV R43, 0xffffffff ;  /* 0xffffffff002b7802 */ /* 0x000fc40000000f00 */
[----:B------:R-:W-:Y:S02]  /*3100*/  MOV R32, 0x3120 ;  /* 0x0000312000207802 */ /* 0x000fe40000000f00 */
[----:B------:R-:W-:Y:S05]  /*3110*/  CALL.REL.NOINC `($__internal_77_$__cuda_sm70_shflsync_down_p) ;  /* 0x0000011000007944 */ /* 0x000fea0003c00000 */
[----:B------:R-:W-:Y:S01]  /*3120*/  FADD.FTZ R37, R35, R40 ;  /* 0x0000002823257221 */ /* 0x000fe20000010000 */
[----:B0-----:R-:W-:Y:S01]  /*3130*/  HFMA2.MMA R41, -RZ, RZ, 0, 5.9604644775390625e-08 ;  /* 0x00000001ff297435 */ /* 0x001fe200000001ff */
[----:B-1----:R-:W-:Y:S01]  /*3140*/  FADD.FTZ R39, R39, R36 ;  /* 0x0000002427277221 */ /* 0x002fe20000010000 */
[----:B------:R-:W-:Y:S02]  /*3150*/  MOV R38, 0x1f ;  /* 0x0000001f00267802 */ /* 0x000fe40000000f00 */
[----:B------:R-:W-:Y:S02]  /*3160*/  MOV R43, 0xffffffff ;  /* 0xffffffff002b7802 */ /* 0x000fe40000000f00 */
[----:B------:R-:W-:Y:S02]  /*3170*/  MOV R36, R37 ;  /* 0x0000002500247202 */ /* 0x000fe40000000f00 */
[----:B------:R-:W-:Y:S02]  /*3180*/  MOV R32, 0x31a0 ;  /* 0x000031a000207802 */ /* 0x000fe40000000f00 */
[----:B------:R-:W-:Y:S05]  /*3190*/  CALL.REL.NOINC `($__internal_77_$__cuda_sm70_shflsync_down_p) ;  /* 0x0000009000007944 */ /* 0x000fea0003c00000 */
[----:B0-----:R-:W-:Y:S01]  /*31a0*/  HFMA2.MMA R41, -RZ, RZ, 0, 5.9604644775390625e-08 ;  /* 0x00000001ff297435 */ /* 0x001fe200000001ff */
[----:B-1----:R-:W-:-:S02]  /*31b0*/  MOV R48, R36 ;  /* 0x0000002400307202 */ /* 0x002fc40000000f00 */
[----:B------:R-:W-:Y:S02]  /*31c0*/  MOV R36, R39 ;  /* 0x0000002700247202 */ /* 0x000fe40000000f00 */
[----:B------:R-:W-:Y:S02]  /*31d0*/  MOV R38, 0x1f ;  /* 0x0000001f00267802 */ /* 0x000fe40000000f00 */
[----:B------:R-:W-:Y:S02]  /*31e0*/  MOV R43, 0xffffffff ;  /* 0xffffffff002b7802 */ /* 0x000fe40000000f00 */
[----:B------:R-:W-:Y:S02]  /*31f0*/  MOV R32, 0x3210 ;  /* 0x0000321000207802 */ /* 0x000fe40000000f00 */
[----:B------:R-:W-:Y:S05]  /*3200*/  CALL.REL.NOINC `($__internal_77_$__cuda_sm70_shflsync_down_p) ;  /* 0x0000002000007944 */ /* 0x000fea0003c00000 */
[----:B-1----:R-:W-:Y:S01]  /*3210*/  MOV R32, R36 ;  /* 0x0000002400207202 */ /* 0x002fe20000000f00 */
[----:B0-----:R-:W-:Y:S05]  /*3220*/  BRA `(.L_x_1076) ;  /* 0xffffe5e000007947 */ /* 0x001fea000383ffff */
        .weak           $__internal_77_$__cuda_sm70_shflsync_down_p
        .type           $__internal_77_$__cuda_sm70_shflsync_down_p,@function
        .size           $__internal_77_$__cuda_sm70_shflsync_down_p,(.L_x_1840 - $__internal_77_$__cuda_sm70_shflsync_down_p)
$__internal_77_$__cuda_sm70_shflsync_down_p:
[----:B------:R-:W-:Y:S01]  /*3230*/  HFMA2.MMA R33, -RZ, RZ, 0, 0 ;  /* 0x00000000ff217435 */ /* 0x000fe200000001ff */
[----:B------:R-:W-:Y:S04]  /*3240*/  WARPSYNC R43 ;  /* 0x0000002b00007348 */ /* 0x000fe80003800000 */
[----:B------:R0:W1:Y:S01]  /*3250*/  SHFL.DOWN PT, R36, R36, R41, R38 ;  /* 0x0800002924247389 */ /* 0x00006200000e0026 */
[----:B------:R-:W-:Y:S05]  /*3260*/  RET.REL.NODEC R32 `(_ZN10layer_norm31ln_parallel_residual_bwd_kernelINS_13Kernel_traitsI6__halfS2_fS2_fjLj4096ELj1ELj1ELj8ELj16ENS_18Kernel_traits_baseILj4096ES2_S2_fS2_fjLj256EEEEELb1ELb0ELb1EEEvNS_9BwdParamsE) ;  /* 0xffffcd9020007950 */ /* 0x000fea0003c3ffff */
.L_x_1077:
        /* <DEDUP_REMOVED lines=9> */
.L_x_1840:


//--------------------- .text._ZN10layer_norm22ln_bwd_finalize_kernelINS_22Kernel_traits_finalizeILj4096E6__halfS2_fS2_fjLb0ELj1024ELj4ENS_18Kernel_traits_baseILj4096ES2_S2_fS2_fjLj1024EEEEELb0ELb0EEEvNS_9BwdParamsE --------------------------
	.section	.text._ZN10layer_norm22ln_bwd_finalize_kernelINS_22Kernel_traits_finalizeILj4096E6__halfS2_fS2_fjLb0ELj1024ELj4ENS_18Kernel_traits_baseILj4096ES2_S2_fS2_fjLj1024EEEEELb0ELb0EEEvNS_9BwdParamsE,"ax",@progbits
	.sectioninfo	@"SHI_REGISTERS=30"
	.align	128
        .global         _ZN10layer_norm22ln_bwd_finalize_kernelINS_22Kernel_traits_finalizeILj4096E6__halfS2_fS2_fjLb0ELj1024ELj4ENS_18Kernel_traits_baseILj4096ES2_S2_fS2_fjLj1024EEEEELb0ELb0EEEvNS_9BwdParamsE
        .type           _ZN10layer_norm22ln_bwd_finalize_kernelINS_22Kernel_traits_finalizeILj4096E6__halfS2_fS2_fjLb0ELj1024ELj4ENS_18Kernel_traits_baseILj4096ES2_S2_fS2_fjLj1024EEEEELb0ELb0EEEvNS_9BwdParamsE,@function
        .size           _ZN10layer_norm22ln_bwd_finalize_kernelINS_22Kernel_traits_finalizeILj4096E6__halfS2_fS2_fjLb0ELj1024ELj4ENS_18Kernel_traits_baseILj4096ES2_S2_fS2_fjLj1024EEEEELb0ELb0EEEvNS_9BwdParamsE,(.L_x_1841 - _ZN10layer_norm22ln_bwd_finalize_kernelINS_22Kernel_traits_finalizeILj4096E6__halfS2_fS2_fjLb0ELj1024ELj4ENS_18Kernel_traits_baseILj4096ES2_S2_fS2_fjLj1024EEEEELb0ELb0EEEvNS_9BwdParamsE)
        .other          _ZN10layer_norm22ln_bwd_finalize_kernelINS_22Kernel_traits_finalizeILj4096E6__halfS2_fS2_fjLb0ELj1024ELj4ENS_18Kernel_traits_baseILj4096ES2_S2_fS2_fjLj1024EEEEELb0ELb0EEEvNS_9BwdParamsE,@"STO_CUDA_ENTRY STV_DEFAULT"
_ZN10layer_norm22ln_bwd_finalize_kernelINS_22Kernel_traits_finalizeILj4096E6__halfS2_fS2_fjLb0ELj1024ELj4ENS_18Kernel_traits_baseILj4096ES2_S2_fS2_fjLj1024EEEEELb0ELb0EEEvNS_9BwdParamsE:
.text._ZN10layer_norm22ln_bwd_finalize_kernelINS_22Kernel_traits_finalizeILj4096E6__halfS2_fS2_fjLb0ELj1024ELj4ENS_18Kernel_traits_baseILj4096ES2_S2_fS2_fjLj1024EEEEELb0ELb0EEEvNS_9BwdParamsE:
        /* <DEDUP_REMOVED lines=19> */
.L_x_1091:
        /* <DEDUP_REMOVED lines=28> */
.L_x_1082:
        /* <DEDUP_REMOVED lines=35> */
.L_x_1081:
[----:B------:R-:W-:Y:S05]  /*0520*/  BSYNC B1 ;  /* 0x0000000000017941 */ /* 0x000fea0003800000 */
.L_x_1080:
        /* <DEDUP_REMOVED lines=23> */
.L_x_1084:
[----:B------:R-:W-:Y:S05]  /*06a0*/  BSYNC B1 ;  /* 0x0000000000017941 */ /* 0x000fea0003800000 */
.L_x_1083:
        /* <DEDUP_REMOVED lines=11> */
.L_x_1085:
[----:B------:R-:W-:Y:S05]  /*0760*/  BSYNC B1 ;  /* 0x0000000000017941 */ /* 0x000fea0003800000 */
.L_x_1079:
[----:B------:R-:W-:Y:S05]  /*0770*/  BSYNC B0 ;  /* 0x0000000000007941 */ /* 0x000fea0003800000 */
.L_x_1078:
        /* <DEDUP_REMOVED lines=11> */
.L_x_1092:
        /* <DEDUP_REMOVED lines=18> */
.L_x_1093:
[----:B---3--:R-:W-:Y:S02]  /*0950*/  FADD.FTZ R4, R4, R9 ;  /* 0x0000000904047221 */ /* 0x008fe40000010000 */
[----:B-12---:R-:W-:-:S03]  /*0960*/  FADD.FTZ R6, R5, R6 ;  /* 0x0000000605067221 */ /* 0x006fc60000010000 */
[----:B------:R1:W-:Y:S04]  /*0970*/  @!P1 STS [R17.X4+0x2000], R4 ;  /* 0x0020000411009388 */ /* 0x0003e80000004800 */
[----:B------:R1:W-:Y:S02]  /*0980*/  @!P1 STS [R17.X4+0x2080], R6 ;  /* 0x0020800611009388 */ /* 0x0003e40000004800 */
.L_x_1086:
        /* <DEDUP_REMOVED lines=17> */
.L_x_1090:
[----:B------:R-:W-:Y:S05]  /*0aa0*/  BSYNC B0 ;  /* 0x0000000000007941 */ /* 0x000fea0003800000 */
.L_x_1089:
[C---:B------:R-:W-:Y:S02]  /*0ab0*/  ISETP.GT.U32.AND P1, PT, R18.reuse, -0x1001, PT ;  /* 0xffffefff1200780c */ /* 0x040fe40003f24070 */
[----:B------:R-:W-:Y:S02]  /*0ac0*/  IADD3 R18, R18, 0x1000, RZ ;  /* 0x0000100012127810 */ /* 0x000fe40007ffe0ff */
[----:B------:R-:W-:-:S09]  /*0ad0*/  IADD3 R19, R19, 0x800, RZ ;  /* 0x0000080013137810 */ /* 0x000fd20007ffe0ff */
[----:B01----:R-:W-:Y:S05]  /*0ae0*/  @P1 BRA `(.L_x_1091) ;  /* 0xfffff64000001947 */ /* 0x003fea000383ffff */
[----:B------:R-:W-:Y:S05]  /*0af0*/  EXIT ;  /* 0x000000000000794d */ /* 0x000fea0003800000 */
.L_x_1087:
[----:B--2---:R-:W-:Y:S01]  /*0b00*/  IMAD.MOV.U32 R9, RZ, RZ, R5 ;  /* 0x000000ffff097224 */ /* 0x004fe200078e0005 */
[----:B------:R-:W-:Y:S01]  /*0b10*/  MOV R8, 0x1 ;  /* 0x0000000100087802 */ /* 0x000fe20000000f00 */
[----:B------:R-:W-:Y:S01]  /*0b20*/  IMAD.MOV.U32 R7, RZ, RZ, 0x1f ;  /* 0x0000001fff077424 */ /* 0x000fe200078e00ff */
[----:B------:R-:W-:Y:S02]  /*0b30*/  MOV R10, 0xffffffff ;  /* 0xffffffff000a7802 */ /* 0x000fe40000000f00 */
[----:B------:R-:W-:Y:S02]  /*0b40*/  MOV R2, 0xb60 ;  /* 0x00000b6000027802 */ /* 0x000fe40000000f00 */
[----:B01----:R-:W-:Y:S05]  /*0b50*/  CALL.REL.NOINC `($__internal_78_$__cuda_sm70_shflsync_bfly_p) ;  /* 0x000003b000007944 */ /* 0x003fea0003c00000 */
[----:B-1----:R-:W-:Y:S01]  /*0b60*/  IMAD.MOV.U32 R2, RZ, RZ, R7 ;  /* 0x000000ffff027224 */ /* 0x002fe200078e0007 */
[----:B0-----:R-:W-:Y:S05]  /*0b70*/  BRA `(.L_x_1092) ;  /* 0xfffffcb000007947 */ /* 0x001fea000383ffff */
.L_x_1088:
[----:B------:R-:W-:Y:S01]  /*0b80*/  HFMA2.MMA R8, -RZ, RZ, 0, 1.1920928955078125e-07 ;  /* 0x00000002ff087435 */ /* 0x000fe200000001ff */
[----:B------:R-:W-:Y:S01]  /*0b90*/  IMAD.MOV.U32 R7, RZ, RZ, 0x1f ;  /* 0x0000001fff077424 */ /* 0x000fe200078e00ff */
[----:B------:R-:W-:Y:S02]  /*0ba0*/  MOV R10, 0xffffffff ;  /* 0xffffffff000a7802 */ /* 0x000fe40000000f00 */
[----:B------:R-:W-:-:S02]  /*0bb0*/  MOV R2, 0xbd0 ;  /* 0x00000bd000027802 */ /* 0x000fc40000000f00 */
[----:B012---:R-:W-:Y:S05]  /*0bc0*/  CALL.REL.NOINC `($__internal_78_$__cuda_sm70_shflsync_bfly_p) ;  /* 0x0000034000007944 */ /* 0x007fea0003c00000 */
[----:B01----:R-:W-:Y:S01]  /*0bd0*/  FADD.FTZ R9, R9, R7 ;  /* 0x0000000709097221 */ /* 0x003fe20000010000 */
[----:B------:R-:W-:Y:S01]  /*0be0*/  HFMA2.MMA R7, -RZ, RZ, 0, 1.847743988037109375e-06 ;  /* 0x0000001fff077435 */ /* 0x000fe200000001ff */
[----:B------:R-:W-:Y:S01]  /*0bf0*/  IMAD.MOV.U32 R8, RZ, RZ, 0x4 ;  /* 0x00000004ff087424 */ /* 0x000fe200078e00ff */
[----:B------:R-:W-:Y:S01]  /*0c00*/  MOV R2, 0xc30 ;  /* 0x00000c3000027802 */ /* 0x000fe20000000f00 */
[----:B------:R-:W-:-:S03]  /*0c10*/  IMAD.MOV.U32 R10, RZ, RZ, -0x1 ;  /* 0xffffffffff0a7424 */ /* 0x000fc600078e00ff */
[----:B------:R-:W-:Y:S05]  /*0c20*/  CALL.REL.NOINC `($__internal_78_$__cuda_sm70_shflsync_bfly_p) ;  /* 0x000002e000007944 */ /* 0x000fea0003c00000 */
[----:B01----:R-:W-:Y:S01]  /*0c30*/  FADD.FTZ R9, R9, R7 ;  /* 0x0000000709097221 */ /* 0x003fe20000010000 */
[----:B------:R-:W-:Y:S01]  /*0c40*/  HFMA2.MMA R7, -RZ, RZ, 0, 1.847743988037109375e-06 ;  /* 0x0000001fff077435 */ /* 0x000fe200000001ff */
[----:B------:R-:W-:Y:S01]  /*0c50*/  MOV R8, 0x8 ;  /* 0x0000000800087802 */ /* 0x000fe20000000f00 */
[----:B------:R-:W-:Y:S01]  /*0c60*/  IMAD.MOV.U32 R10, RZ, RZ, -0x1 ;  /* 0xffffffffff0a7424 */ /* 0x000fe200078e00ff */
[----:B------:R-:W-:-:S03]  /*0c70*/  MOV R2, 0xc90 ;  /* 0x00000c9000027802 */ /* 0x000fc60000000f00 */
[----:B------:R-:W-:Y:S05]  /*0c80*/  CALL.REL.NOINC `($__internal_78_$__cuda_sm70_shflsync_bfly_p) ;  /* 0x0000028000007944 */ /* 0x000fea0003c00000 */
[----:B-1----:R-:W-:Y:S01]  /*0c90*/  FADD.FTZ R6, R9, R7 ;  /* 0x0000000709067221 */ /* 0x002fe20000010000 */
[----:B------:R-:W-:Y:S01]  /*0ca0*/  HFMA2.MMA R7, -RZ, RZ, 0, 1.847743988037109375e-06 ;  /* 0x0000001fff077435 */ /* 0x000fe200000001ff */
[----:B0-----:R-:W-:Y:S01]  /*0cb0*/  MOV R8, 0x10 ;  /* 0x0000001000087802 */ /* 0x001fe20000000f00 */
[----:B------:R-:W-:Y:S01]  /*0cc0*/  IMAD.MOV.U32 R10, RZ, RZ, -0x1 ;  /* 0xffffffffff0a7424 */ /* 0x000fe200078e00ff */
[----:B------:R-:W-:-:S02]  /*0cd0*/  MOV R2, 0xd00 ;  /* 0x00000d0000027802 */ /* 0x000fc40000000f00 */
[----:B------:R-:W-:Y:S02]  /*0ce0*/  MOV R9, R6 ;  /* 0x0000000600097202 */ /* 0x000fe40000000f00 */
[----:B------:R-:W-:Y:S05]  /*0cf0*/  CALL.REL.NOINC `($__internal_78_$__cuda_sm70_shflsync_bfly_p) ;  /* 0x0000021000007944 */ /* 0x000fea0003c00000 */
[----:B0-----:R-:W-:Y:S01]  /*0d00*/  HFMA2.MMA R8, -RZ, RZ, 0, 5.9604644775390625e-08 ;  /* 0x00000001ff087435 */ /* 0x001fe200000001ff */
[----:B-1----:R-:W-:Y:S01]  /*0d10*/  MOV R5, R7 ;  /* 0x0000000700057202 */ /* 0x002fe20000000f00 */
[----:B------:R-:W-:Y:S01]  /*0d20*/  IMAD.MOV.U32 R9, RZ, RZ, R4 ;  /* 0x000000ffff097224 */ /* 0x000fe200078e0004 */
[----:B------:R-:W-:Y:S01]  /*0d30*/  MOV R7, 0x1f ;  /* 0x0000001f00077802 */ /* 0x000fe20000000f00 */
[----:B------:R-:W-:Y:S01]  /*0d40*/  IMAD.MOV.U32 R10, RZ, RZ, -0x1 ;  /* 0xffffffffff0a7424 */ /* 0x000fe200078e00ff */
[----:B------:R-:W-:Y:S02]  /*0d50*/  MOV R2, 0xd70 ;  /* 0x00000d7000027802 */ /* 0x000fe40000000f00 */
[----:B------:R-:W-:Y:S05]  /*0d60*/  CALL.REL.NOINC `($__internal_78_$__cuda_sm70_shflsync_bfly_p) ;  /* 0x000001a000007944 */ /* 0x000fea0003c00000 */
[----:B0-----:R-:W-:Y:S01]  /*0d70*/  HFMA2.MMA R8, -RZ, RZ, 0, 1.1920928955078125e-07 ;  /* 0x00000002ff087435 */ /* 0x001fe200000001ff */
[----:B-1----:R-:W-:Y:S01]  /*0d80*/  FADD.FTZ R9, R4, R7 ;  /* 0x0000000704097221 */ /* 0x002fe20000010000 */
[----:B------:R-:W-:Y:S01]  /*0d90*/  MOV R7, 0x1f ;  /* 0x0000001f00077802 */ /* 0x000fe20000000f00 */
[----:B------:R-:W-:Y:S01]  /*0da0*/  IMAD.MOV.U32 R10, RZ, RZ, -0x1 ;  /* 0xffffffffff0a7424 */ /* 0x000fe200078e00ff */
[----:B------:R-:W-:Y:S02]  /*0db0*/  MOV R2, 0xdd0 ;  /* 0x00000dd000027802 */ /* 0x000fe40000000f00 */
[----:B------:R-:W-:Y:S05]  /*0dc0*/  CALL.REL.NOINC `($__internal_78_$__cuda_sm70_shflsync_bfly_p) ;  /* 0x0000014000007944 */ /* 0x000fea0003c00000 */
[----:B0-----:R-:W-:Y:S01]  /*0dd0*/  HFMA2.MMA R8, -RZ, RZ, 0, 2.384185791015625e-07 ;  /* 0x00000004ff087435 */ /* 0x001fe200000001ff */
[----:B-1----:R-:W-:Y:S01]  /*0de0*/  FADD.FTZ R9, R9, R7 ;  /* 0x0000000709097221 */ /* 0x002fe20000010000 */
[----:B------:R-:W-:Y:S01]  /*0df0*/  MOV R7, 0x1f ;  /* 0x0000001f00077802 */ /* 0x000fe20000000f00 */
[----:B------:R-:W-:Y:S01]  /*0e00*/  IMAD.MOV.U32 R10, RZ, RZ, -0x1 ;  /* 0xffffffffff0a7424 */ /* 0x000fe200078e00ff */
[----:B------:R-:W-:-:S02]  /*0e10*/  MOV R2, 0xe30 ;  /* 0x00000e3000027802 */ /* 0x000fc40000000f00 */
[----:B------:R-:W-:Y:S05]  /*0e20*/  CALL.REL.NOINC `($__internal_78_$__cuda_sm70_shflsync_bfly_p) ;  /* 0x000000e000007944 */ /* 0x000fea0003c00000 */
[----:B0-----:R-:W-:Y:S01]  /*0e30*/  HFMA2.MMA R8, -RZ, RZ, 0, 4.76837158203125e-07 ;  /* 0x00000008ff087435 */ /* 0x001fe200000001ff */
[----:B-1----:R-:W-:Y:S01]  /*0e40*/  FADD.FTZ R9, R9, R7 ;  /* 0x0000000709097221 */ /* 0x002fe20000010000 */
[----:B------:R-:W-:Y:S01]  /*0e50*/  MOV R7, 0x1f ;  /* 0x0000001f00077802 */ /* 0x000fe20000000f00 */
[----:B------:R-:W-:Y:S01]  /*0e60*/  IMAD.MOV.U32 R10, RZ, RZ, -0x1 ;  /* 0xffffffffff0a7424 */ /* 0x000fe200078e00ff */
[----:B------:R-:W-:-:S02]  /*0e70*/  MOV R2, 0xe90 ;  /* 0x00000e9000027802 */ /* 0x000fc40000000f00 */
[----:B------:R-:W-:Y:S05]  /*0e80*/  CALL.REL.NOINC `($__internal_78_$__cuda_sm70_shflsync_bfly_p) ;  /* 0x0000008000007944 */ /* 0x000fea0003c00000 */
[----:B0-----:R-:W-:Y:S01]  /*0e90*/  HFMA2.MMA R8, -RZ, RZ, 0, 9.5367431640625e-07 ;  /* 0x00000010ff087435 */ /* 0x001fe200000001ff */
[----:B-1----:R-:W-:Y:S01]  /*0ea0*/  FADD.FTZ R9, R9, R7 ;  /* 0x0000000709097221 */ /* 0x002fe20000010000 */
[----:B------:R-:W-:Y:S01]  /*0eb0*/  MOV R7, 0x1f ;  /* 0x0000001f00077802 */ /* 0x000fe20000000f00 */
[----:B------:R-:W-:Y:S01]  /*0ec0*/  IMAD.MOV.U32 R10, RZ, RZ, -0x1 ;  /* 0xffffffffff0a7424 */ /* 0x000fe200078e00ff */
[----:B------:R-:W-:-:S02]  /*0ed0*/  MOV R2, 0xef0 ;  /* 0x00000ef000027802 */ /* 0x000fc40000000f00 */
[----:B------:R-:W-:Y:S05]  /*0ee0*/  CALL.REL.NOINC `($__internal_78_$__cuda_sm70_shflsync_bfly_p) ;  /* 0x0000002000007944 */ /* 0x000fea0003c00000 */
[----:B-1----:R-:W-:Y:S01]  /*0ef0*/  MOV R4, R7 ;  /* 0x0000000700047202 */ /* 0x002fe20000000f00 */
[----:B0-----:R-:W-:Y:S05]  /*0f00*/  BRA `(.L_x_1093) ;  /* 0xfffffa4000007947 */ /* 0x001fea000383ffff */
        .weak           $__internal_78_$__cuda_sm70_shflsync_bfly_p
        .type           $__internal_78_$__cuda_sm70_shflsync_bfly_p,@function
        .size           $__internal_78_$__cuda_sm70_shflsync_bfly_p,(.L_x_1841 - $__internal_78_$__cuda_sm70_shflsync_bfly_p)
$__internal_78_$__cuda_sm70_shflsync_bfly_p:
[----:B------:R-:W-:Y:S01]  /*0f10*/  HFMA2.MMA R3, -RZ, RZ, 0, 0 ;  /* 0x00000000ff037435 */ /* 0x000fe200000001ff */
[----:B------:R-:W-:Y:S04]  /*0f20*/  WARPSYNC R10 ;  /* 0x0000000a00007348 */ /* 0x000fe80003800000 */
[----:B------:R0:W1:Y:S01]  /*0f30*/  SHFL.BFLY PT, R7, R9, R8, R7 ;  /* 0x0c00000809077389 */ /* 0x00006200000e0007 */
[----:B------:R-:W-:Y:S05]  /*0f40*/  RET.REL.NODEC R2 `(_ZN10layer_norm22ln_bwd_finalize_kernelINS_22Kernel_traits_finalizeILj4096E6__halfS2_fS2_fjLb0ELj1024ELj4ENS_18Kernel_traits_baseILj4096ES2_S2_fS2_fjLj1024EEEEELb0ELb0EEEvNS_9BwdParamsE) ;  /* 0xfffff0b002007950 */ /* 0x000fea0003c3ffff */
.L_x_1094:
        /* <DEDUP_REMOVED lines=11> */
.L_x_1841:


//--------------------- .text._ZN10layer_norm40ln_parallel_residual_bwd_finalize_kernelINS_22Kernel_traits_finalizeILj4096E6__halfS2_fS2_fjLb0ELj1024ELj4ENS_18Kernel_traits_baseILj4096ES2_S2_fS2_fjLj1024EEEEELb0EEEvNS_9BwdParamsE --------------------------
	.section	.text._ZN10layer_norm40ln_parallel_residual_bwd_finalize_kernelINS_22Kernel_traits_finalizeILj4096E6__halfS2_fS2_fjLb0ELj1024ELj4ENS_18Kernel_traits_baseILj4096ES2_S2_fS2_fjLj1024EEEEELb0EEEvNS_9BwdParamsE,"ax",@progbits
	.sectioninfo	@"SHI_REGISTERS=32"
	.align	128
        .global         _ZN10layer_norm40ln_parallel_residual_bwd_finalize_kernelINS_22Kernel_traits_finalizeILj4096E6__halfS2_fS2_fjLb0ELj1024ELj4ENS_18Kernel_traits_baseILj4096ES2_S2_fS2_fjLj1024EEEEELb0EEEvNS_9BwdParamsE
        .type           _ZN10layer_norm40ln_parallel_residual_bwd_finalize_kernelINS_22Kernel_traits_finalizeILj4096E6__halfS2_fS2_fjLb0ELj1024ELj4ENS_18Kernel_traits_baseILj4096ES2_S2_fS2_fjLj1024EEEEELb0EEEvNS_9BwdParamsE,@function
        .size           _ZN10layer_norm40ln_parallel_residual_bwd_finalize_kernelINS_22Kernel_traits_finalizeILj4096E6__halfS2_fS2_fjLb0ELj1024ELj4ENS_18Kernel_traits_baseILj4096ES2_S2_fS2_fjLj1024EEEEELb0EEEvNS_9BwdParamsE,(.L_x_1842 - _ZN10layer_norm40ln_parallel_residual_bwd_finalize_kernelINS_22Kernel_traits_finalizeILj4096E6__halfS2_fS2_fjLb0ELj1024ELj4ENS_18Kernel_traits_baseILj4096ES2_S2_fS2_fjLj1024EEEEELb0EEEvNS_9BwdParamsE)
        .other          _ZN10layer_norm40ln_parallel_residual_bwd_finalize_kernelINS_22Kernel_traits_finalizeILj4096E6__halfS2_fS2_fjLb0ELj1024ELj4ENS_18Kernel_traits_baseILj4096ES2_S2_fS2_fjLj1024EEEEELb0EEEvNS_9BwdParamsE,@"STO_CUDA_ENTRY STV_DEFAULT"
_ZN10layer_norm40ln_parallel_residual_bwd_finalize_kernelINS_22Kernel_traits_finalizeILj4096E6__halfS2_fS2_fjLb0ELj1024ELj4ENS_18Kernel_traits_baseILj4096ES2_S2_fS2_fjLj1024EEEEELb0EEEvNS_9BwdParamsE:
.text._ZN10layer_norm40ln_parallel_residual_bwd_finalize_kernelINS_22Kernel_traits_finalizeILj4096E6__halfS2_fS2_fjLb0ELj1024ELj4ENS_18Kernel_traits_baseILj4096ES2_S2_fS2_fjLj1024EEEEELb0EEEvNS_9BwdParamsE:
        /* <DEDUP_REMOVED lines=19> */
.L_x_1109:
        /* <DEDUP_REMOVED lines=36> */
.L_x_1099:
        /* <DEDUP_REMOVED lines=59> */
.L_x_1098:
[----:B------:R-:W-:Y:S05]  /*0720*/  BSYNC B1 ;  /* 0x0000000000017941 */ /* 0x000fea0003800000 */
.L_x_1097:
        /* <DEDUP_REMOVED lines=35> */
.L_x_1101:
[----:B------:R-:W-:Y:S05]  /*0960*/  BSYNC B1 ;  /* 0x0000000000017941 */ /* 0x000fea0003800000 */
.L_x_1100:
        /* <DEDUP_REMOVED lines=17> */
.L_x_1102:
[----:B------:R-:W-:Y:S05]  /*0a80*/  BSYNC B1 ;  /* 0x0000000000017941 */ /* 0x000fea0003800000 */
.L_x_1096:
[----:B------:R-:W-:Y:S05]  /*0a90*/  BSYNC B0 ;  /* 0x0000000000007941 */ /* 0x000fea0003800000 */
.L_x_1095:
        /* <DEDUP_REMOVED lines=14> */
.L_x_1110:
        /* <DEDUP_REMOVED lines=36> */
.L_x_1111:
        /* <DEDUP_REMOVED lines=11> */
.L_x_1103:
        /* <DEDUP_REMOVED lines=25> */
.L_x_1107:
[----:B------:R-:W-:Y:S05]  /*1000*/  BSYNC B0 ;  /* 0x0000000000007941 */ /* 0x000fea0003800000 */
.L_x_1106:
[C---:B------:R-:W-:Y:S02]  /*1010*/  ISETP.GT.U32.AND P1, PT, R4.reuse, -0x1001, PT ;  /* 0xffffefff0400780c */ /* 0x040fe40003f24070 */
[----:B------:R-:W-:-:S02]  /*1020*/  IADD3 R4, R4, 0x1000, RZ ;  /* 0x0000100004047810 */ /* 0x000fc40007ffe0ff */
[----:B------:R-:W-:-:S09]  /*1030*/  IADD3 R5, R5, 0x800, RZ ;  /* 0x0000080005057810 */ /* 0x000fd20007ffe0ff */
[----:B0-----:R-:W-:Y:S01]  /*1040*/  @!P1 CALL.REL.NOINC `(.L_x_1108) ;  /* 0x0000001000009944 */ /* 0x001fe20003c00000 */
[----:B------:R-:W-:Y:S05]  /*1050*/  BRA `(.L_x_1109) ;  /* 0xfffff0d000007947 */ /* 0x000fea000383ffff */
.L_x_1108:
[----:B------:R-:W-:Y:S05]  /*1060*/  EXIT ;  /* 0x000000000000794d */ /* 0x000fea0003800000 */
.L_x_1104:
[----:B------:R-:W-:Y:S01]  /*1070*/  HFMA2.MMA R17, -RZ, RZ, 0, 1.847743988037109375e-06 ;  /* 0x0000001fff117435 */ /* 0x000fe200000001ff */
[----:B----4-:R-:W-:Y:S01]  /*1080*/  IMAD.MOV.U32 R19, RZ, RZ, R12 ;  /* 0x000000ffff137224 */ /* 0x010fe200078e000c */
[----:B------:R-:W-:Y:S02]  /*1090*/  MOV R16, 0x1 ;  /* 0x0000000100107802 */ /* 0x000fe40000000f00 */
[----:B------:R-:W-:Y:S02]  /*10a0*/  MOV R14, 0xffffffff ;  /* 0xffffffff000e7802 */ /* 0x000fe40000000f00 */
[----:B------:R-:W-:Y:S02]  /*10b0*/  MOV R8, 0x10d0 ;  /* 0x000010d000087802 */ /* 0x000fe40000000f00 */
[----:B0123--:R-:W-:Y:S05]  /*10c0*/  CALL.REL.NOINC `($__internal_79_$__cuda_sm70_shflsync_bfly_p) ;  /* 0x000007b000007944 */ /* 0x00ffea0003c00000 */
[----:B01----:R-:W-:Y:S05]  /*10d0*/  BRA `(.L_x_1110) ;  /* 0xfffffaa000007947 */ /* 0x003fea000383ffff */
.L_x_1105:
[----:B------:R-:W-:Y:S01]  /*10e0*/  HFMA2.MMA R16, -RZ, RZ, 0, 1.1920928955078125e-07 ;  /* 0x00000002ff107435 */ /* 0x000fe200000001ff */
[----:B------:R-:W-:Y:S01]  /*10f0*/  IMAD.MOV.U32 R19, RZ, RZ, R12 ;  /* 0x000000ffff137224 */ /* 0x000fe200078e000c */
[----:B------:R-:W-:Y:S02]  /*1100*/  MOV R17, 0x1f ;  /* 0x0000001f00117802 */ /* 0x000fe40000000f00 */
[----:B------:R-:W-:-:S02]  /*1110*/  MOV R14, 0xffffffff ;  /* 0xffffffff000e7802 */ /* 0x000fc40000000f00 */
[----:B------:R-:W-:Y:S02]  /*1120*/  MOV R8, 0x1140 ;  /* 0x0000114000087802 */ /* 0x000fe40000000f00 */
[----:B-123--:R-:W-:Y:S05]  /*1130*/  CALL.REL.NOINC `($__internal_79_$__cuda_sm70_shflsync_bfly_p) ;  /* 0x0000074000007944 */ /* 0x00efea0003c00000 */
[----:B0-----:R-:W-:Y:S01]  /*1140*/  HFMA2.MMA R17, -RZ, RZ, 0, 1.847743988037109375e-06 ;  /* 0x0000001fff117435 */ /* 0x001fe200000001ff */
[----:B-1----:R-:W-:Y:S01]  /*1150*/  FADD.FTZ R19, R12, R14 ;  /* 0x0000000e0c137221 */ /* 0x002fe20000010000 */
[----:B------:R-:W-:Y:S01]  /*1160*/  MOV R14, 0xffffffff ;  /* 0xffffffff000e7802 */ /* 0x000fe20000000f00 */
[----:B------:R-:W-:Y:S01]  /*1170*/  IMAD.MOV.U32 R16, RZ, RZ, 0x4 ;  /* 0x00000004ff107424 */ /* 0x000fe200078e00ff */
[----:B------:R-:W-:Y:S02]  /*1180*/  MOV R8, 0x11a0 ;  /* 0x000011a000087802 */ /* 0x000fe40000000f00 */
[----:B------:R-:W-:Y:S05]  /*1190*/  CALL.REL.NOINC `($__internal_79_$__cuda_sm70_shflsync_bfly_p) ;  /* 0x000006e000007944 */ /* 0x000fea0003c00000 */
[----:B0-----:R-:W-:Y:S01]  /*11a0*/  HFMA2.MMA R16, -RZ, RZ, 0, 4.76837158203125e-07 ;  /* 0x00000008ff107435 */ /* 0x001fe200000001ff */
[----:B-1----:R-:W-:Y:S01]  /*11b0*/  FADD.FTZ R19, R19, R14 ;  /* 0x0000000e13137221 */ /* 0x002fe20000010000 */
[----:B------:R-:W-:Y:S01]  /*11c0*/  MOV R14, 0xffffffff ;  /* 0xffffffff000e7802 */ /* 0x000fe20000000f00 */
[----:B------:R-:W-:Y:S01]  /*11d0*/  IMAD.MOV.U32 R17, RZ, RZ, 0x1f ;  /* 0x0000001fff117424 */ /* 0x000fe200078e00ff */
[----:B------:R-:W-:Y:S02]  /*11e0*/  MOV R8, 0x1200 ;  /* 0x0000120000087802 */ /* 0x000fe40000000f00 */
[----:B------:R-:W-:Y:S05]  /*11f0*/  CALL.REL.NOINC `($__internal_79_$__cuda_sm70_shflsync_bfly_p) ;  /* 0x0000068000007944 */ /* 0x000fea0003c00000 */
[----:B-1----:R-:W-:Y:S01]  /*1200*/  FADD.FTZ R12, R19, R14 ;  /* 0x0000000e130c7221 */ /* 0x002fe20000010000 */
[----:B0-----:R-:W-:Y:S01]  /*1210*/  HFMA2.MMA R16, -RZ, RZ, 0, 9.5367431640625e-07 ;  /* 0x00000010ff107435 */ /* 0x001fe200000001ff */
[----:B------:R-:W-:Y:S01]  /*1220*/  MOV R17, 0x1f ;  /* 0x0000001f00117802 */ /* 0x000fe20000000f00 */
[----:B------:R-:W-:Y:S01]  /*1230*/  IMAD.MOV.U32 R14, RZ, RZ, -0x1 ;  /* 0xffffffffff0e7424 */ /* 0x000fe200078e00ff */
[----:B------:R-:W-:-:S02]  /*1240*/  MOV R8, 0x1270 ;  /* 0x0000127000087802 */ /* 0x000fc40000000f00 */
[----:B------:R-:W-:Y:S02]  /*1250*/  MOV R19, R12 ;  /* 0x0000000c00137202 */ /* 0x000fe40000000f00 */
[----:B------:R-:W-:Y:S05]  /*1260*/  CALL.REL.NOINC `($__internal_79_$__cuda_sm70_shflsync_bfly_p) ;  /* 0x0000061000007944 */ /* 0x000fea0003c00000 */
[----:B0-----:R-:W-:Y:S01]  /*1270*/  HFMA2.MMA R17, -RZ, RZ, 0, 1.847743988037109375e-06 ;  /* 0x0000001fff117435 */ /* 0x001fe200000001ff */
[----:B-1----:R-:W-:Y:S01]  /*1280*/  MOV R15, R14 ;  /* 0x0000000e000f7202 */ /* 0x002fe20000000f00 */
[----:B------:R-:W-:Y:S01]  /*1290*/  IMAD.MOV.U32 R16, RZ, RZ, 0x1 ;  /* 0x00000001ff107424 */ /* 0x000fe200078e00ff */
[----:B------:R-:W-:Y:S02]  /*12a0*/  MOV R19, R13 ;  /* 0x0000000d00137202 */ /* 0x000fe40000000f00 */
[----:B------:R-:W-:Y:S02]  /*12b0*/  MOV R14, 0xffffffff ;  /* 0xffffffff000e7802 */ /* 0x000fe40000000f00 */
[----:B------:R-:W-:Y:S02]  /*12c0*/  MOV R8, 0x12e0 ;  /* 0x000012e000087802 */ /* 0x000fe40000000f00 */
[----:B------:R-:W-:Y:S05]  /*12d0*/  CALL.REL.NOINC `($__internal_79_$__cuda_sm70_shflsync_bfly_p) ;  /* 0x000005a000007944 */ /* 0x000fea0003c00000 */
[----:B0-----:R-:W-:Y:S01]  /*12e0*/  HFMA2.MMA R16, -RZ, RZ, 0, 1.1920928955078125e-07 ;  /* 0x00000002ff107435 */ /* 0x001fe200000001ff */
[----:B-1----:R-:W-:Y:S01]  /*12f0*/  FADD.FTZ R19, R13, R14 ;  /* 0x0000000e0d137221 */ /* 0x002fe20000010000 */
[----:B------:R-:W-:Y:S01]  /*1300*/  MOV R14, 0xffffffff ;  /* 0xffffffff000e7802 */ /* 0x000fe20000000f00 */
[----:B------:R-:W-:Y:S01]  /*1310*/  IMAD.MOV.U32 R17, RZ, RZ, 0x1f ;  /* 0x0000001fff117424 */ /* 0x000fe200078e00ff */
[----:B------:R-:W-:-:S02]  /*1320*/  MOV R8, 0x1340 ;  /* 0x0000134000087802 */ /* 0x000fc40000000f00 */
[----:B------:R-:W-:Y:S05]  /*1330*/  CALL.REL.NOINC `($__internal_79_$__cuda_sm70_shflsync_bfly_p) ;  /* 0x0000054000007944 */ /* 0x000fea0003c00000 */
[----:B0-----:R-:W-:Y:S01]  /*1340*/  HFMA2.MMA R16, -RZ, RZ, 0, 2.384185791015625e-07 ;  /* 0x00000004ff107435 */ /* 0x001fe200000001ff */
[----:B-1----:R-:W-:Y:S01]  /*1350*/  FADD.FTZ R19, R19, R14 ;  /* 0x0000000e13137221 */ /* 0x002fe20000010000 */
[----:B------:R-:W-:Y:S01]  /*1360*/  MOV R17, 0x1f ;  /* 0x0000001f00117802 */ /* 0x000fe20000000f00 */
[----:B------:R-:W-:Y:S01]  /*1370*/  IMAD.MOV.U32 R14, RZ, RZ, -0x1 ;  /* 0xffffffffff0e7424 */ /* 0x000fe200078e00ff */
[----:B------:R-:W-:-:S02]  /*1380*/  MOV R8, 0x13a0 ;  /* 0x000013a000087802 */ /* 0x000fc40000000f00 */
[----:B------:R-:W-:Y:S05]  /*1390*/  CALL.REL.NOINC `($__internal_79_$__cuda_sm70_shflsync_bfly_p) ;  /* 0x000004e000007944 */ /* 0x000fea0003c00000 */
[----:B0-----:R-:W-:Y:S01]  /*13a0*/  HFMA2.MMA R16, -RZ, RZ, 0, 4.76837158203125e-07 ;  /* 0x00000008ff107435 */ /* 0x001fe200000001ff */
[----:B-1----:R-:W-:Y:S01]  /*13b0*/  FADD.FTZ R19, R19, R14 ;  /* 0x0000000e13137221 */ /* 0x002fe20000010000 */
[----:B------:R-:W-:-:S02]  /*13c0*/  MOV R17, 0x1f ;  /* 0x0000001f00117802 */ /* 0x000fc40000000f00 */
[----:B------:R-:W-:Y:S02]  /*13d0*/  MOV R14, 0xffffffff ;  /* 0xffffffff000e7802 */ /* 0x000fe40000000f00 */
[----:B------:R-:W-:Y:S02]  /*13e0*/  MOV R8, 0x1400 ;  /* 0x0000140000087802 */ /* 0x000fe40000000f00 */
[----:B------:R-:W-:Y:S05]  /*13f0*/  CALL.REL.NOINC `($__internal_79_$__cuda_sm70_shflsync_bfly_p) ;  /* 0x0000048000007944 */ /* 0x000fea0003c00000 */
[----:B-1----:R-:W-:Y:S01]  /*1400*/  FADD.FTZ R13, R19, R14 ;  /* 0x0000000e130d7221 */ /* 0x002fe20000010000 */
[----:B0-----:R-:W-:Y:S01]  /*1410*/  HFMA2.MMA R17, -RZ, RZ, 0, 1.847743988037109375e-06 ;  /* 0x0000001fff117435 */ /* 0x001fe200000001ff */
[----:B------:R-:W-:Y:S01]  /*1420*/  IMAD.MOV.U32 R16, RZ, RZ, 0x10 ;  /* 0x00000010ff107424 */ /* 0x000fe200078e00ff */
[----:B------:R-:W-:Y:S02]  /*1430*/  MOV R14, 0xffffffff ;  /* 0xffffffff000e7802 */ /* 0x000fe40000000f00 */
[----:B------:R-:W-:Y:S02]  /*1440*/  MOV R19, R13 ;  /* 0x0000000d00137202 */ /* 0x000fe40000000f00 */
[----:B------:R-:W-:Y:S02]  /*1450*/  MOV R8, 0x1470 ;  /* 0x0000147000087802 */ /* 0x000fe40000000f00 */
[----:B------:R-:W-:Y:S05]  /*1460*/  CALL.REL.NOINC `($__internal_79_$__cuda_sm70_shflsync_bfly_p) ;  /* 0x0000041000007944 */ /* 0x000fea0003c00000 */
[----:B0-----:R-:W-:Y:S01]  /*1470*/  HFMA2.MMA R16, -RZ, RZ, 0, 5.9604644775390625e-08 ;  /* 0x00000001ff107435 */ /* 0x001fe200000001ff */
[----:B-1----:R-:W-:Y:S01]  /*1480*/  IMAD.MOV.U32 R18, RZ, RZ, R14 ;  /* 0x000000ffff127224 */ /* 0x002fe200078e000e */
[----:B------:R-:W-:Y:S01]  /*1490*/  MOV R19, R11 ;  /* 0x0000000b00137202 */ /* 0x000fe20000000f00 */
[----:B------:R-:W-:Y:S01]  /*14a0*/  IMAD.MOV.U32 R14, RZ, RZ, -0x1 ;  /* 0xffffffffff0e7424 */ /* 0x000fe200078e00ff */
[----:B------:R-:W-:-:S02]  /*14b0*/  MOV R17, 0x1f ;  /* 0x0000001f00117802 */ /* 0x000fc40000000f00 */
[----:B------:R-:W-:Y:S02]  /*14c0*/  MOV R8, 0x14e0 ;  /* 0x000014e000087802 */ /* 0x000fe40000000f00 */
[----:B------:R-:W-:Y:S05]  /*14d0*/  CALL.REL.NOINC `($__internal_79_$__cuda_sm70_shflsync_bfly_p) ;  /* 0x000003a000007944 */ /* 0x000fea0003c00000 */
[----:B0-----:R-:W-:Y:S01]  /*14e0*/  HFMA2.MMA R16, -RZ, RZ, 0, 1.1920928955078125e-07 ;  /* 0x00000002ff107435 */ /* 0x001fe200000001ff */
[----:B-1----:R-:W-:Y:S01]  /*14f0*/  FADD.FTZ R19, R11, R14 ;  /* 0x0000000e0b137221 */ /* 0x002fe20000010000 */
[----:B------:R-:W-:Y:S02]  /*1500*/  MOV R17, 0x1f ;  /* 0x0000001f00117802 */ /* 0x000fe40000000f00 */
[----:B------:R-:W-:Y:S02]  /*1510*/  MOV R14, 0xffffffff ;  /* 0xffffffff000e7802 */ /* 0x000fe40000000f00 */
[----:B------:R-:W-:Y:S02]  /*1520*/  MOV R8, 0x1540 ;  /* 0x0000154000087802 */ /* 0x000fe40000000f00 */
[----:B------:R-:W-:Y:S05]  /*1530*/  CALL.REL.NOINC `($__internal_79_$__cuda_sm70_shflsync_bfly_p) ;  /* 0x0000034000007944 */ /* 0x000fea0003c00000 */
[----:B0-----:R-:W-:Y:S01]  /*1540*/  HFMA2.MMA R17, -RZ, RZ, 0, 1.847743988037109375e-06 ;  /* 0x0000001fff117435 */ /* 0x001fe200000001ff */
[----:B-1----:R-:W-:Y:S01]  /*1550*/  FADD.FTZ R19, R19, R14 ;  /* 0x0000000e13137221 */ /* 0x002fe20000010000 */
[----:B------:R-:W-:Y:S01]  /*1560*/  MOV R14, 0xffffffff ;  /* 0xffffffff000e7802 */ /* 0x000fe20000000f00 */
[----:B------:R-:W-:Y:S01]  /*1570*/  IMAD.MOV.U32 R16, RZ, RZ, 0x4 ;  /* 0x00000004ff107424 */ /* 0x000fe200078e00ff */
[----:B------:R-:W-:-:S02]  /*1580*/  MOV R8, 0x15a0 ;  /* 0x000015a000087802 */ /* 0x000fc40000000f00 */
[----:B------:R-:W-:Y:S05]  /*1590*/  CALL.REL.NOINC `($__internal_79_$__cuda_sm70_shflsync_bfly_p) ;  /* 0x000002e000007944 */ /* 0x000fea0003c00000 */
[----:B0-----:R-:W-:Y:S01]  /*15a0*/  HFMA2.MMA R16, -RZ, RZ, 0, 4.76837158203125e-07 ;  /* 0x00000008ff107435 */ /* 0x001fe200000001ff */
[----:B-1----:R-:W-:Y:S01]  /*15b0*/  FADD.FTZ R19, R19, R14 ;  /* 0x0000000e13137221 */ /* 0x002fe20000010000 */
[----:B------:R-:W-:Y:S01]  /*15c0*/  MOV R14, 0xffffffff ;  /* 0xffffffff000e7802 */ /* 0x000fe20000000f00 */
[----:B------:R-:W-:Y:S01]  /*15d0*/  IMAD.MOV.U32 R17, RZ, RZ, 0x1f ;  /* 0x0000001fff117424 */ /* 0x000fe200078e00ff */
[----:B------:R-:W-:-:S02]  /*15e0*/  MOV R8, 0x1600 ;  /* 0x0000160000087802 */ /* 0x000fc40000000f00 */
        /* <DEDUP_REMOVED lines=33> */
[----:B0-----:R-:W-:Y:S01]  /*1800*/  HFMA2.MMA R17, -RZ, RZ, 0, 1.847743988037109375e-06 ;  /* 0x0000001fff117435 */ /* 0x001fe200000001ff */
[----:B-1----:R-:W-:Y:S01]  /*1810*/  FADD.FTZ R19, R19, R14 ;  /* 0x0000000e13137221 */ /* 0x002fe20000010000 */
[----:B------:R-:W-:Y:S01]  /*1820*/  MOV R14, 0xffffffff ;  /* 0xffffffff000e7802 */ /* 0x000fe20000000f00 */
[----:B------:R-:W-:Y:S01]  /*1830*/  IMAD.MOV.U32 R16, RZ, RZ, 0x10 ;  /* 0x00000010ff107424 */ /* 0x000fe200078e00ff */
[----:B------:R-:W-:Y:S02]  /*1840*/  MOV R8, 0x1860 ;  /* 0x0000186000087802 */ /* 0x000fe40000000f00 */
[----:B------:R-:W-:Y:S05]  /*1850*/  CALL.REL.NOINC `($__internal_79_$__cuda_sm70_shflsync_bfly_p) ;  /* 0x0000002000007944 */ /* 0x000fea0003c00000 */
[----:B-1----:R-:W-:Y:S01]  /*1860*/  MOV R8, R14 ;  /* 0x0000000e00087202 */ /* 0x002fe20000000f00 */
[----:B0-----:R-:W-:Y:S05]  /*1870*/  BRA `(.L_x_1111) ;  /* 0xfffff54000007947 */ /* 0x001fea000383ffff */
        .weak           $__internal_79_$__cuda_sm70_shflsync_bfly_p
        .type           $__internal_79_$__cuda_sm70_shflsync_bfly_p,@function
        .size           $__internal_79_$__cuda_sm70_shflsync_bfly_p,(.L_x_1842 - $__internal_79_$__cuda_sm70_shflsync_bfly_p)
$__internal_79_$__cuda_sm70_shflsync_bfly_p:
[----:B------:R-:W-:Y:S01]  /*1880*/  HFMA2.MMA R9, -RZ, RZ, 0, 0 ;  /* 0x00000000ff097435 */ /* 0x000fe200000001ff */
[----:B------:R-:W-:Y:S04]  /*1890*/  WARPSYNC R14 ;  /* 0x0000000e00007348 */ /* 0x000fe80003800000 */
[----:B------:R0:W1:Y:S01]  /*18a0*/  SHFL.BFLY PT, R14, R19, R16, R17 ;  /* 0x0c000010130e7389 */ /* 0x00006200000e0011 */
[----:B------:R-:W-:Y:S05]  /*18b0*/  RET.REL.NODEC R8 `(_ZN10layer_norm40ln_parallel_residual_bwd_finalize_kernelINS_22Kernel_traits_finalizeILj4096E6__halfS2_fS2_fjLb0ELj1024ELj4ENS_18Kernel_traits_baseILj4096ES2_S2_fS2_fjLj1024EEEEELb0EEEvNS_9BwdParamsE) ;  /* 0xffffe74008007950 */ /* 0x000fea0003c3ffff */
.L_x_1112:
        /* <DEDUP_REMOVED lines=12> */
.L_x_1842:


//--------------------- .text._ZN10layer_norm31ln_parallel_residual_bwd_kernelINS_13Kernel_traitsI6__halfS2_fS2_fjLj4096ELj1ELj1ELj8ELj16ENS_18Kernel_traits_baseILj4096ES2_S2_fS2_fjLj256EEEEELb1ELb1ELb0EEEvNS_9BwdParamsE --------------------------
	.section	.text._ZN10layer_norm31ln_parallel_residual_bwd_kernelINS_13Kernel_traitsI6__halfS2_fS2_fjLj4096ELj1ELj1ELj8ELj16ENS_18Kernel_traits_baseILj4096ES2_S2_fS2_fjLj256EEEEELb1ELb1ELb0EEEvNS_9BwdParamsE,"ax",@progbits
	.sectioninfo	@"SHI_REGISTERS=150"
	.align	128
        .global         _ZN10layer_norm31ln_parallel_residual_bwd_kernelINS_13Kernel_traitsI6__halfS2_fS2_fjLj4096ELj1ELj1ELj8ELj16ENS_18Kernel_traits_baseILj4096ES2_S2_fS2_fjLj256EEEEELb1ELb1ELb0EEEvNS_9BwdParamsE
        .type           _ZN10layer_norm31ln_parallel_residual_bwd_kernelINS_13Kernel_traitsI6__halfS2_fS2_fjLj4096ELj1ELj1ELj8ELj16ENS_18Kernel_traits_baseILj4096ES2_S2_fS2_fjLj256EEEEELb1ELb1ELb0EEEvNS_9BwdParamsE,@function
        .size           _ZN10layer_norm31ln_parallel_residual_bwd_kernelINS_13Kernel_traitsI6__halfS2_fS2_fjLj4096ELj1ELj1ELj8ELj16ENS_18Kernel_traits_baseILj4096ES2_S2_fS2_fjLj256EEEEELb1ELb1ELb0EEEvNS_9BwdParamsE,(.L_x_1843 - _ZN10layer_norm31ln_parallel_residual_bwd_kernelINS_13Kernel_traitsI6__halfS2_fS2_fjLj4096ELj1ELj1ELj8ELj16ENS_18Kernel_traits_baseILj4096ES2_S2_fS2_fjLj256EEEEELb1ELb1ELb0EEEvNS_9BwdParamsE)
        .other          _ZN10layer_norm31ln_parallel_residual_bwd_kernelINS_13Kernel_traitsI6__halfS2_fS2_fjLj4096ELj1ELj1ELj8ELj16ENS_18Kernel_traits_baseILj4096ES2_S2_fS2_fjLj256EEEEELb1ELb1ELb0EEEvNS_9BwdParamsE,@"STO_CUDA_ENTRY STV_DEFAULT"
_ZN10layer_norm31ln_parallel_residual_bwd_kernelINS_13Kernel_traitsI6__halfS2_fS2_fjLj4096ELj1ELj1ELj8ELj16ENS_18Kernel_traits_baseILj4096ES2_S2_fS2_fjLj256EEEEELb1ELb1ELb0EEEvNS_9BwdParamsE:
.text._ZN10layer_norm31ln_parallel_residual_bwd_kernelINS_13Kernel_traitsI6__halfS2_fS2_fjLj4096ELj1ELj1ELj8ELj16ENS_18Kernel_traits_baseILj4096ES2_S2_fS2_fjLj256EEEEELb1ELb1ELb0EEEvNS_9BwdParamsE:
        /* <DEDUP_REMOVED lines=40> */
[--C-:B-----5:R-:W-:Y:S01]  /*0280*/  HADD2.F32 R86, -RZ, R8.reuse.H0_H0 ;  /* 0x20000008ff567230 */ /* 0x120fe20000004100 */
[----:B------:R-:W-:Y:S01]  /*0290*/  MOV R49, RZ ;  /* 0x000000ff00317202 */ /* 0x000fe20000000f00 */
        /* <DEDUP_REMOVED lines=15> */
.L_x_1124:
[----:B------:R-:W-:-:S04]  /*0390*/  IMAD.MOV.U32 R66, RZ, RZ, 0x4 ;  /* 0x00000004ff427424 */ /* 0x000fc800078e00ff */
[----:B------:R-:W-:-:S04]  /*03a0*/  IMAD.WIDE R64, R87, R66, c[0x0][0x1a0] ;  /* 0x0000680057407625 */ /* 0x000fc800078e0242 */
[C---:B------:R-:W-:Y:S02]  /*03b0*/  IMAD.WIDE R66, R87.reuse, R66, c[0x0][0x1a8] ;  /* 0x00006a0057427625 */ /* 0x040fe400078e0242 */
[----:B------:R0:W2:Y:S04]  /*03c0*/  LDG.E R64, [R64.64] ;  /* 0x0000000440407981 */ /* 0x0000a8000c1e1900 */
[----:B------:R1:W5:Y:S01]  /*03d0*/  LDG.E R105, [R66.64] ;  /* 0x0000000442697981 */ /* 0x000362000c1e1900 */
[----:B------:R-:W-:Y:S01]  /*03e0*/  IMAD R68, R87, c[0x0][0x168], RZ ;  /* 0x00005a0057447a24 */ /* 0x000fe200078e02ff */
[C---:B------:R-:W-:Y:S01]  /*03f0*/  LOP3.LUT R104, R0.reuse, 0xff, RZ, 0xc0, !PT ;  /* 0x000000ff00687812 */ /* 0x040fe200078ec0ff */
[----:B------:R-:W-:Y:S01]  /*0400*/  BSSY B0, `(.L_x_1114) ;  /* 0x0000067000007945 */ /* 0x000fe20003800000 */
[----:B------:R-:W-:-:S02]  /*0410*/  LOP3.LUT P0, RZ, R0, 0x1f, RZ, 0xc0, !PT ;  /* 0x0000001f00ff7812 */ /* 0x000fc4000780c0ff */
[----:B------:R-:W-:Y:S02]  /*0420*/  SHF.R.S32.HI R69, RZ, 0x1f, R68 ;  /* 0x0000001fff457819 */ /* 0x000fe40000011444 */
[----:B------:R-:W-:Y:S02]  /*0430*/  SHF.R.U32.HI R76, RZ, 0x5, R0 ;  /* 0x00000005ff4c7819 */ /* 0x000fe40000011600 */
[----:B------:R-:W-:Y:S02]  /*0440*/  LEA.HI R69, R69, R68, RZ, 0x3 ;  /* 0x0000004445457211 */ /* 0x000fe400078f18ff */
[----:B------:R-:W-:Y:S02]  /*0450*/  ISETP.NE.AND P5, PT, R140, RZ, PT ;  /* 0x000000ff8c00720c */ /* 0x000fe40003fa5270 */
[----:B------:R-:W-:Y:S02]  /*0460*/  LEA.HI.SX32 R104, R69, R104, 0x1d ;  /* 0x0000006845687211 */ /* 0x000fe400078feaff */
[----:B------:R-:W-:-:S02]  /*0470*/  LOP3.LUT P4, RZ, R103, 0xff, RZ, 0xc0, !PT ;  /* 0x000000ff67ff7812 */ /* 0x000fc4000788c0ff */
[----:B0-----:R-:W-:Y:S01]  /*0480*/  P2R R65, PR, RZ, 0x1 ;  /* 0x00000001ff417803 */ /* 0x001fe20000000000 */
[----:B------:R-:W-:Y:S01]  /*0490*/  IMAD.MOV.U32 R68, RZ, RZ, R104 ;  /* 0x000000ffff447224 */ /* 0x000fe200078e0068 */
[----:B------:R-:W-:Y:S02]  /*04a0*/  MOV R77, RZ ;  /* 0x000000ff004d7202 */ /* 0x000fe40000000f00 */
[----:B------:R-:W-:Y:S02]  /*04b0*/  MOV R139, RZ ;  /* 0x000000ff008b7202 */ /* 0x000fe40000000f00 */
[----:B------:R-:W-:Y:S02]  /*04c0*/  LOP3.LUT R122, R76, 0x7fffff8, RZ, 0xc0, !PT ;  /* 0x07fffff84c7a7812 */ /* 0x000fe400078ec0ff */
[----:B--2---:R-:W-:Y:S01]  /*04d0*/  FSEL R141, R64, RZ, !P5 ;  /* 0x000000ff408d7208 */ /* 0x004fe20006800000 */
[----:B------:R-:W-:Y:S05]  /*04e0*/  @!P3 BRA `(.L_x_1115) ;  /* 0x000005800000b947 */ /* 0x000fea0003800000 */
[----:B-1----:R-:W-:Y:S01]  /*04f0*/  HFMA2.MMA R73, -RZ, RZ, 0, 9.5367431640625e-07 ;  /* 0x00000010ff497435 */ /* 0x002fe200000001ff */
[----:B------:R-:W-:-:S04]  /*0500*/  LEA R78, P0, R104, c[0x0][0x188], 0x5 ;  /* 0x00006200684e7a11 */ /* 0x000fc800078028ff */
[----:B------:R-:W-:-:S05]  /*0510*/  LEA.HI.X R79, R104, c[0x0][0x18c], RZ, 0x5, P0 ;  /* 0x00006300684f7a11 */ /* 0x000fca00000f2cff */
[C---:B------:R-:W-:Y:S01]  /*0520*/  IMAD.WIDE.U32 R72, R104.reuse, R73, c[0x0][0x208] ;  /* 0x0000820068487625 */ /* 0x040fe200078e0049 */
[----:B------:R0:W2:Y:S04]  /*0530*/  LDG.E.128 R64, [R78.64] ;  /* 0x000000044e407981 */ /* 0x0000a8000c1e1d00 */
[----:B------:R0:W3:Y:S04]  /*0540*/  LDG.E.128 R68, [R78.64+0x10] ;  /* 0x000010044e447981 */ /* 0x0000e8000c1e1d00 */
[----:B------:R-:W4:Y:S01]  /*0550*/  LDG.E.128 R72, [R72.64] ;  /* 0x0000000448487981 */ /* 0x000f22000c1e1d00 */
[----:B------:R-:W-:-:S02]  /*0560*/  SHF.L.U32 R118, R104, 0x3, RZ ;  /* 0x0000000368767819 */ /* 0x000fc400000006ff */
[----:B------:R-:W-:Y:S02]  /*0570*/  SHF.L.U64.HI R77, R104, 0x3, RZ ;  /* 0x00000003684d7819 */ /* 0x000fe400000102ff */
        /* <DEDUP_REMOVED lines=14> */
[C---:B--2---:R-:W-:Y:S02]  /*0660*/  FADD.FTZ R108, -R141.reuse, R65 ;  /* 0x000000418d6c7221 */ /* 0x044fe40000010100 */
[C---:B------:R-:W-:Y:S02]  /*0670*/  FADD.FTZ R64, -R141.reuse, R64 ;  /* 0x000000408d407221 */ /* 0x040fe40000010100 */
[----:B------:R-:W-:Y:S01]  /*0680*/  FADD.FTZ R66, -R141, R66 ;  /* 0x000000428d427221 */ /* 0x000fe20000010100 */
[--C-:B----4-:R-:W-:Y:S01]  /*0690*/  HADD2.F32 R65, -RZ, R72.reuse.H0_H0 ;  /* 0x20000048ff417230 */ /* 0x110fe20000004100 */
[----:B-----5:R-:W-:Y:S01]  /*06a0*/  FMUL.FTZ R107, R105, R64 ;  /* 0x00000040696b7220 */ /* 0x020fe20000410000 */
[----:B------:R-:W-:-:S03]  /*06b0*/  HADD2.F32 R72, -RZ, R72.H1_H1 ;  /* 0x30000048ff487230 */ /* 0x000fc60000004100 */
[-C--:B------:R-:W-:Y:S01]  /*06c0*/  FMUL.FTZ R112, R86, R65.reuse ;  /* 0x0000004156707220 */ /* 0x080fe20000410000 */
[----:B-1----:R-:W-:Y:S01]  /*06d0*/  HADD2.F32 R118, -RZ, R73.H0_H0 ;  /* 0x20000049ff767230 */ /* 0x002fe20000004100 */
[----:B------:R-:W-:Y:S02]  /*06e0*/  FADD.FTZ R32, R32, R65 ;  /* 0x0000004120207221 */ /* 0x000fe40000010000 */
[----:B------:R-:W-:Y:S02]  /*06f0*/  FFMA.FTZ R48, R107, R65, R48 ;  /* 0x000000416b307223 */ /* 0x000fe40000010030 */
[C---:B------:R-:W-:Y:S02]  /*0700*/  FMUL.FTZ R111, R105.reuse, R66 ;  /* 0x00000042696f7220 */ /* 0x040fe40000410000 */
[----:B------:R-:W-:Y:S02]  /*0710*/  FMUL.FTZ R108, R105, R108 ;  /* 0x0000006c696c7220 */ /* 0x000fe40000410000 */
[----:B------:R-:W-:-:S02]  /*0720*/  FMUL.FTZ R115, R88, R72 ;  /* 0x0000004858737220 */ /* 0x000fc40000410000 */
[----:B------:R-:W-:Y:S02]  /*0730*/  FADD.FTZ R64, RZ, R112 ;  /* 0x00000070ff407221 */ /* 0x000fe40000010000 */
[----:B------:R-:W-:Y:S01]  /*0740*/  FFMA.FTZ R65, R107, R112, RZ ;  /* 0x000000706b417223 */ /* 0x000fe200000100ff */
[----:B------:R-:W-:Y:S01]  /*0750*/  HADD2.F32 R73, -RZ, R73.H1_H1 ;  /* 0x30000049ff497230 */ /* 0x000fe20000004100 */
[C---:B------:R-:W-:Y:S02]  /*0760*/  FADD.FTZ R116, -R141.reuse, R67 ;  /* 0x000000438d747221 */ /* 0x040fe40000010100 */
[----:B---3--:R-:W-:Y:S02]  /*0770*/  FADD.FTZ R68, -R141, R68 ;  /* 0x000000448d447221 */ /* 0x008fe40000010100 */
[----:B------:R-:W-:Y:S02]  /*0780*/  FADD.FTZ R34, R34, R118 ;  /* 0x0000007622227221 */ /* 0x000fe40000010000 */
[----:B------:R-:W-:-:S02]  /*0790*/  FFMA.FTZ R50, R111, R118, R50 ;  /* 0x000000766f327223 */ /* 0x000fc40000010032 */
[----:B------:R-:W-:Y:S02]  /*07a0*/  FMUL.FTZ R118, R89, R118 ;  /* 0x0000007659767220 */ /* 0x000fe40000410000 */
[----:B------:R-:W-:Y:S02]  /*07b0*/  FADD.FTZ R67, R64, R115 ;  /* 0x0000007340437221 */ /* 0x000fe40000010000 */
[----:B------:R-:W-:Y:S01]  /*07c0*/  FFMA.FTZ R65, R108, R115, R65 ;  /* 0x000000736c417223 */ /* 0x000fe20000010041 */
[----:B------:R-:W-:Y:S01]  /*07d0*/  HADD2.F32 R124, -RZ, R74.H0_H0 ;  /* 0x2000004aff7c7230 */ /* 0x000fe20000004100 */
[C---:B------:R-:W-:Y:S02]  /*07e0*/  FMUL.FTZ R123, R105.reuse, R68 ;  /* 0x00000044697b7220 */ /* 0x040fe40000410000 */
[----:B------:R-:W-:Y:S02]  /*07f0*/  FMUL.FTZ R116, R105, R116 ;  /* 0x0000007469747220 */ /* 0x000fe40000410000 */
[----:B------:R-:W-:-:S02]  /*0800*/  FMUL.FTZ R119, R90, R73 ;  /* 0x000000495a777220 */ /* 0x000fc40000410000 */
[----:B------:R-:W-:Y:S02]  /*0810*/  FADD.FTZ R64, R67, R118 ;  /* 0x0000007643407221 */ /* 0x000fe40000010000 */
[----:B------:R-:W-:Y:S01]  /*0820*/  FFMA.FTZ R65, R111, R118, R65 ;  /* 0x000000766f417223 */ /* 0x000fe20000010041 */
[----:B------:R-:W-:Y:S01]  /*0830*/  HADD2.F32 R74, -RZ, R74.H1_H1 ;  /* 0x3000004aff4a7230 */ /* 0x000fe20000004100 */
[----:B------:R-:W-:Y:S02]  /*0840*/  FADD.FTZ R70, -R141, R70 ;  /* 0x000000468d467221 */ /* 0x000fe40000010100 */
[----:B------:R-:W-:Y:S02]  /*0850*/  FADD.FTZ R28, R28, R124 ;  /* 0x0000007c1c1c7221 */ /* 0x000fe40000010000 */
[----:B------:R-:W-:Y:S02]  /*0860*/  FFMA.FTZ R44, R123, R124, R44 ;  /* 0x0000007c7b2c7223 */ /* 0x000fe4000001002c */
[----:B------:R-:W-:-:S02]  /*0870*/  FADD.FTZ R128, -R141, R69 ;  /* 0x000000458d807221 */ /* 0x000fc40000010100 */
        /* <DEDUP_REMOVED lines=10> */
[----:B------:R-:W-:Y:S02]  /*0920*/  FADD.FTZ R30, R30, R136 ;  /* 0x000000881e1e7221 */ /* 0x000fe40000010000 */
[-C--:B------:R-:W-:Y:S02]  /*0930*/  FFMA.FTZ R46, R131, R136.reuse, R46 ;  /* 0x00000088832e7223 */ /* 0x080fe4000001002e */
[----:B0-----:R-:W-:Y:S02]  /*0940*/  FADD.FTZ R78, -R141, R71 ;  /* 0x000000478d4e7221 */ /* 0x001fe40000010100 */
[----:B------:R-:W-:-:S02]  /*0950*/  FMUL.FTZ R136, R93, R136 ;  /* 0x000000885d887220 */ /* 0x000fc40000410000 */
[----:B------:R-:W-:Y:S02]  /*0960*/  FADD.FTZ R67, R64, R129 ;  /* 0x0000008140437221 */ /* 0x000fe40000010000 */
        /* <DEDUP_REMOVED lines=16> */
.L_x_1115:
[----:B-1----:R-:W-:Y:S05]  /*0a70*/  BSYNC B0 ;  /* 0x0000000000007941 */ /* 0x002fea0003800000 */
.L_x_1114:
[----:B------:R-:W-:Y:S01]  /*0a80*/  BSSY B0, `(.L_x_1116) ;  /* 0x0000059000007945 */ /* 0x000fe20003800000 */
[----:B------:R-:W-:Y:S05]  /*0a90*/  @!P2 BRA `(.L_x_1117) ;  /* 0x000005700000a947 */ /* 0x000fea0003800000 */
[----:B------:R-:W-:Y:S01]  /*0aa0*/  ISETP.NE.U32.AND P0, PT, RZ, c[0x0][0x250], PT ;  /* 0x00009400ff007a0c */ /* 0x000fe20003f05070 */
[C---:B------:R-:W-:Y:S01]  /*0ab0*/  IMAD.SHL.U32 R126, R68.reuse, 0x8, RZ ;  /* 0x00000008447e7824 */ /* 0x040fe200078e00ff */
[C---:B------:R-:W-:Y:S02]  /*0ac0*/  LEA R120, P1, R68.reuse, c[0x0][0x188], 0x5 ;  /* 0x0000620044787a11 */ /* 0x040fe400078228ff */
[----:B------:R-:W-:Y:S02]  /*0ad0*/  ISETP.NE.AND.EX P0, PT, RZ, c[0x0][0x254], PT, P0 ;  /* 0x00009500ff007a0c */ /* 0x000fe40003f05300 */
[----:B------:R-:W-:-:S02]  /*0ae0*/  LEA.HI.X R121, R68, c[0x0][0x18c], RZ, 0x5, P1 ;  /* 0x0000630044797a11 */ /* 0x000fc400008f2cff */
[----:B------:R-:W-:Y:S02]  /*0af0*/  SHF.R.U32.HI R64, RZ, 0x1d, R68 ;  /* 0x0000001dff407819 */ /* 0x000fe40000011644 */
[----:B------:R-:W-:Y:S02]  /*0b00*/  IADD3 R84, P1, R126, c[0x0][0x190], RZ ;  /* 0x000064007e547a10 */ /* 0x000fe40007f3e0ff */
[----:B------:R-:W-:Y:S02]  /*0b10*/  MOV R73, 0x10 ;  /* 0x0000001000497802 */ /* 0x000fe40000000f00 */
[----:B------:R-:W-:-:S03]  /*0b20*/  IADD3.X R85, R64, c[0x0][0x194], RZ, P1, !PT ;  /* 0x0000650040557a10 */ /* 0x000fc60000ffe4ff */
[----:B------:R-:W-:Y:S01]  /*0b30*/  @P0 IADD3 R126, P1, R126, c[0x0][0x198], RZ ;  /* 0x000066007e7e0a10 */ /* 0x000fe20007f3e0ff */
[----:B------:R-:W-:Y:S02]  /*0b40*/  IMAD.WIDE.U32 R72, R68, R73, c[0x0][0x208] ;  /* 0x0000820044487625 */ /* 0x000fe400078e0049 */
[----:B------:R-:W5:Y:S01]  /*0b50*/  LDG.E.64 R84, [R84.64] ;  /* 0x0000000454547981 */ /* 0x000f62000c1e1b00 */
[----:B------:R-:W-:Y:S02]  /*0b60*/  @P0 IADD3.X R127, R64, c[0x0][0x19c], RZ, P1, !PT ;  /* 0x00006700407f0a10 */ /* 0x000fe40000ffe4ff */
[----:B------:R-:W-:Y:S01]  /*0b70*/  ISETP.NE.U32.AND P1, PT, RZ, c[0x0][0x218], PT ;  /* 0x00008600ff007a0c */ /* 0x000fe20003f25070 */
[----:B------:R-:W2:Y:S03]  /*0b80*/  LDG.E.128 R64, [R120.64] ;  /* 0x0000000478407981 */ /* 0x000ea6000c1e1d00 */
[----:B------:R-:W-:Y:S01]  /*0b90*/  ISETP.NE.AND.EX P1, PT, RZ, c[0x0][0x21c], PT, P1 ;  /* 0x00008700ff007a0c */ /* 0x000fe20003f25310 */
[----:B------:R-:W3:Y:S04]  /*0ba0*/  LDG.E.128 R72, [R72.64] ;  /* 0x0000000448487981 */ /* 0x000ee8000c1e1d00 */
[----:B------:R0:W5:Y:S08]  /*0bb0*/  @P0 LDG.E.64 R80, [R126.64] ;  /* 0x000000047e500981 */ /* 0x000170000c1e1b00 */
[----:B------:R-:W-:-:S04]  /*0bc0*/  @P1 LEA R78, P6, R68, c[0x0][0x218], 0x5 ;  /* 0x00008600444e1a11 */ /* 0x000fc800078c28ff */
[----:B------:R-:W-:Y:S02]  /*0bd0*/  @P1 LEA.HI.X R79, R68, c[0x0][0x21c], RZ, 0x5, P6 ;  /* 0x00008700444f1a11 */ /* 0x000fe400030f2cff */
[----:B------:R1:W4:Y:S04]  /*0be0*/  LDG.E.128 R68, [R120.64+0x10] ;  /* 0x0000100478447981 */ /* 0x000328000c1e1d00 */
[----:B------:R0:W5:Y:S04]  /*0bf0*/  @P1 LDG.E.128 R8, [R78.64] ;  /* 0x000000044e081981 */ /* 0x000168000c1e1d00 */
[----:B------:R0:W5:Y:S01]  /*0c00*/  @P1 LDG.E.128 R4, [R78.64+0x10] ;  /* 0x000010044e041981 */ /* 0x000162000c1e1d00 */
[----:B--2---:R-:W-:Y:S01]  /*0c10*/  FADD.FTZ R64, -R141, R64 ;  /* 0x000000408d407221 */ /* 0x004fe20000010100 */
[----:B---3--:R-:W-:-:S03]  /*0c20*/  HADD2.F32 R110, -RZ, R72.H0_H0 ;  /* 0x20000048ff6e7230 */ /* 0x008fc60000004100 */
[----:B-----5:R-:W-:Y:S01]  /*0c30*/  FMUL.FTZ R109, R105, R64 ;  /* 0x00000040696d7220 */ /* 0x020fe20000410000 */
[----:B------:R-:W-:Y:S01]  /*0c40*/  HADD2.F32 R72, -RZ, R72.H1_H1 ;  /* 0x30000048ff487230 */ /* 0x000fe20000004100 */
[----:B------:R-:W-:Y:S02]  /*0c50*/  FADD.FTZ R66, -R141, R66 ;  /* 0x000000428d427221 */ /* 0x000fe40000010100 */
[----:B------:R-:W-:Y:S02]  /*0c60*/  FADD.FTZ R24, R24, R110 ;  /* 0x0000006e18187221 */ /* 0x000fe40000010000 */
[-C--:B------:R-:W-:Y:S02]  /*0c70*/  FFMA.FTZ R40, R109, R110.reuse, R40 ;  /* 0x0000006e6d287223 */ /* 0x080fe40000010028 */
[----:B------:R-:W-:Y:S02]  /*0c80*/  FADD.FTZ R106, -R141, R65 ;  /* 0x000000418d6a7221 */ /* 0x000fe40000010100 */
[----:B------:R-:W-:Y:S01]  /*0c90*/  FMUL.FTZ R110, R95, R110 ;  /* 0x0000006e5f6e7220 */ /* 0x000fe20000410000 */
[----:B-1----:R-:W-:Y:S01]  /*0ca0*/  HADD2.F32 R120, -RZ, R73.H0_H0 ;  /* 0x20000049ff787230 */ /* 0x002fe20000004100 */
[----:B------:R-:W-:-:S02]  /*0cb0*/  FMUL.FTZ R113, R105, R66 ;  /* 0x0000004269717220 */ /* 0x000fc40000410000 */
[----:B------:R-:W-:Y:S02]  /*0cc0*/  FMUL.FTZ R106, R105, R106 ;  /* 0x0000006a696a7220 */ /* 0x000fe40000410000 */
[----:B------:R-:W-:Y:S02]  /*0cd0*/  FMUL.FTZ R117, R96, R72 ;  /* 0x0000004860757220 */ /* 0x000fe40000410000 */
[----:B------:R-:W-:Y:S02]  /*0ce0*/  FADD.FTZ R64, R77, R110 ;  /* 0x0000006e4d407221 */ /* 0x000fe40000010000 */
[----:B------:R-:W-:Y:S01]  /*0cf0*/  FFMA.FTZ R139, R109, R110, R139 ;  /* 0x0000006e6d8b7223 */ /* 0x000fe2000001008b */
[----:B------:R-:W-:Y:S01]  /*0d00*/  HADD2.F32 R73, -RZ, R73.H1_H1 ;  /* 0x30000049ff497230 */ /* 0x000fe20000004100 */
[----:B----4-:R-:W-:Y:S02]  /*0d10*/  FADD.FTZ R68, -R141, R68 ;  /* 0x000000448d447221 */ /* 0x010fe40000010100 */
[----:B------:R-:W-:-:S02]  /*0d20*/  FADD.FTZ R26, R26, R120 ;  /* 0x000000781a1a7221 */ /* 0x000fc40000010000 */
[-C--:B------:R-:W-:Y:S02]  /*0d30*/  FFMA.FTZ R42, R113, R120.reuse, R42 ;  /* 0x00000078712a7223 */ /* 0x080fe4000001002a */
[----:B------:R-:W-:Y:S02]  /*0d40*/  FADD.FTZ R114, -R141, R67 ;  /* 0x000000438d727221 */ /* 0x000fe40000010100 */
[----:B------:R-:W-:Y:S02]  /*0d50*/  FMUL.FTZ R120, R97, R120 ;  /* 0x0000007861787220 */ /* 0x000fe40000410000 */
[----:B------:R-:W-:Y:S02]  /*0d60*/  FADD.FTZ R65, R64, R117 ;  /* 0x0000007540417221 */ /* 0x000fe40000010000 */
[----:B------:R-:W-:Y:S01]  /*0d70*/  FFMA.FTZ R139, R106, R117, R139 ;  /* 0x000000756a8b7223 */ /* 0x000fe2000001008b */
[----:B0-----:R-:W-:Y:S01]  /*0d80*/  HADD2.F32 R126, -RZ, R74.H0_H0 ;  /* 0x2000004aff7e7230 */ /* 0x001fe20000004100 */
[----:B------:R-:W-:-:S02]  /*0d90*/  FMUL.FTZ R125, R105, R68 ;  /* 0x00000044697d7220 */ /* 0x000fc40000410000 */
[----:B------:R-:W-:Y:S02]  /*0da0*/  FMUL.FTZ R114, R105, R114 ;  /* 0x0000007269727220 */ /* 0x000fe40000410000 */
[----:B------:R-:W-:Y:S02]  /*0db0*/  FMUL.FTZ R121, R98, R73 ;  /* 0x0000004962797220 */ /* 0x000fe40000410000 */
[----:B------:R-:W-:Y:S02]  /*0dc0*/  FADD.FTZ R64, R65, R120 ;  /* 0x0000007841407221 */ /* 0x000fe40000010000 */
[----:B------:R-:W-:Y:S01]  /*0dd0*/  FFMA.FTZ R139, R113, R120, R139 ;  /* 0x00000078718b7223 */ /* 0x000fe2000001008b */
[----:B------:R-:W-:Y:S01]  /*0de0*/  HADD2.F32 R74, -RZ, R74.H1_H1 ;  /* 0x3000004aff4a7230 */ /* 0x000fe20000004100 */
[----:B------:R-:W-:Y:S02]  /*0df0*/  FADD.FTZ R70, -R141, R70 ;  /* 0x000000468d467221 */ /* 0x000fe40000010100 */
[----:B------:R-:W-:-:S02]  /*0e00*/  FADD.FTZ R20, R20, R126 ;  /* 0x0000007e14147221 */ /* 0x000fc40000010000 */
[-C--:B------:R-:W-:Y:S02]  /*0e10*/  FFMA.FTZ R36, R125, R126.reuse, R36 ;  /* 0x0000007e7d247223 */ /* 0x080fe40000010024 */
[----:B------:R-:W-:Y:S02]  /*0e20*/  FADD.FTZ R130, -R141, R69 ;  /* 0x000000458d827221 */ /* 0x000fe40000010100 */
[----:B------:R-:W-:Y:S02]  /*0e30*/  FMUL.FTZ R126, R99, R126 ;  /* 0x0000007e637e7220 */ /* 0x000fe40000410000 */
[----:B------:R-:W-:Y:S02]  /*0e40*/  FADD.FTZ R65, R64, R121 ;  /* 0x0000007940417221 */ /* 0x000fe40000010000 */
[----:B------:R-:W-:Y:S01]  /*0e50*/  FFMA.FTZ R139, R114, R121, R139 ;  /* 0x00000079728b7223 */ /* 0x000fe2000001008b */
[----:B------:R-:W-:Y:S01]  /*0e60*/  HADD2.F32 R132, -RZ, R75.H0_H0 ;  /* 0x2000004bff847230 */ /* 0x000fe20000004100 */
        /* <DEDUP_REMOVED lines=26> */
.L_x_1117:
[----:B------:R-:W-:Y:S05]  /*1010*/  BSYNC B0 ;  /* 0x0000000000007941 */ /* 0x000fea0003800000 */
.L_x_1116:
[----:B------:R-:W-:Y:S01]  /*1020*/  @!P4 IADD3 R122, R122, 0x8, RZ ;  /* 0x000000087a7ac810 */ /* 0x000fe20007ffe0ff */
[----:B------:R-:W-:Y:S05]  /*1030*/  BRA.DIV ~URZ, `(.L_x_1118) ;  /* 0x000014227f007947 */ /* 0x000fea000b800000 */
[----:B------:R0:W1:Y:S02]  /*1040*/  SHFL.DOWN PT, R66, R77, 0x10, 0x1f ;  /* 0x0a001f004d427f89 */ /* 0x00006400000e0000 */
.L_x_1125:
        /* <DEDUP_REMOVED lines=18> */
.L_x_1126:
        /* <DEDUP_REMOVED lines=42> */
[----:B-----5:R-:W-:Y:S01]  /*1410*/  FMUL.FTZ R65, R105, R64 ;  /* 0x0000004069417220 */ /* 0x020fe20000410000 */
[----:B------:R-:W-:Y:S01]  /*1420*/  MOV R64, R82 ;  /* 0x0000005200407202 */ /* 0x000fe20000000f00 */
[----:B------:R-:W-:-:S02]  /*1430*/  FADD.FTZ R66, R115, -R66 ;  /* 0x8000004273427221 */ /* 0x000fc40000010000 */
[----:B------:R-:W-:Y:S01]  /*1440*/  FFMA.FTZ R68, R116, R76, R73 ;  /* 0x0000004c74447223 */ /* 0x000fe20000010049 */
[----:B------:R-:W-:Y:S01]  /*1450*/  LOP3.LUT P6, RZ, R64, 0xff, RZ, 0xc0, !PT ;  /* 0x000000ff40ff7812 */ /* 0x000fe200078cc0ff */
[----:B------:R-:W-:Y:S02]  /*1460*/  FADD.FTZ R64, R118, -R67 ;  /* 0x8000004376407221 */ /* 0x000fe40000010000 */
[----:B------:R-:W-:Y:S02]  /*1470*/  FMUL.FTZ R66, R105, R66 ;  /* 0x0000004269427220 */ /* 0x000fe40000410000 */
[----:B------:R-:W-:Y:S02]  /*1480*/  FFMA.FTZ R69, R123, R76, R73 ;  /* 0x0000004c7b457223 */ /* 0x000fe40000010049 */
[----:B------:R-:W-:Y:S02]  /*1490*/  FADD.FTZ R68, R119, -R68 ;  /* 0x8000004477447221 */ /* 0x000fe40000010000 */
[----:B------:R-:W-:-:S02]  /*14a0*/  @P1 FADD.FTZ R65, R16, R65 ;  /* 0x0000004110411221 */ /* 0x000fc40000010000 */
[----:B------:R-:W-:Y:S02]  /*14b0*/  FMUL.FTZ R67, R105, R64 ;  /* 0x0000004069437220 */ /* 0x000fe40000410000 */
[----:B------:R-:W-:Y:S02]  /*14c0*/  @P1 FADD.FTZ R66, R17, R66 ;  /* 0x0000004211421221 */ /* 0x000fe40000010000 */
[----:B------:R-:W-:Y:S02]  /*14d0*/  FADD.FTZ R70, R124, -R69 ;  /* 0x800000457c467221 */ /* 0x000fe40000010000 */
[----:B------:R-:W-:Y:S02]  /*14e0*/  FFMA.FTZ R64, R128, R76, R73 ;  /* 0x0000004c80407223 */ /* 0x000fe40000010049 */
[----:B------:R-:W-:Y:S02]  /*14f0*/  FMUL.FTZ R68, R105, R68 ;  /* 0x0000004469447220 */ /* 0x000fe40000410000 */
[----:B------:R-:W-:-:S02]  /*1500*/  FMUL.FTZ R74, R65, c[0x0][0x1e8] ;  /* 0x00007a00414a7a20 */ /* 0x000fc40000410000 */
        /* <DEDUP_REMOVED lines=23> */
[----:B------:R-:W-:Y:S01]  /*1680*/  @P0 IMAD.MOV.U32 R64, RZ, RZ, R2 ;  /* 0x000000ffff400224 */ /* 0x000fe200078e0002 */
[----:B------:R-:W-:Y:S01]  /*1690*/  ISETP.NE.AND.EX P4, PT, RZ, c[0x0][0x25c], PT, P4 ;  /* 0x00009700ff007a0c */ /* 0x000fe20003f85340 */
[----:B------:R-:W-:-:S02]  /*16a0*/  FFMA.FTZ R73, R137, R76, R73 ;  /* 0x0000004c89497223 */ /* 0x000fc40000010049 */
[----:B------:R-:W-:Y:S01]  /*16b0*/  FADD.FTZ R72, R136, -R71 ;  /* 0x8000004788487221 */ /* 0x000fe20000010000 */
        /* <DEDUP_REMOVED lines=9> */
[----:B------:R-:W-:Y:S01]  /*1750*/  F2FP.PACK_AB R66, R71, R144 ;  /* 0x000000904742723e */ /* 0x000fe200000000ff */
        /* <DEDUP_REMOVED lines=10> */
[----:B------:R-:W-:Y:S02]  /*1800*/  SEL R56, R69, R56, P4 ;  /* 0x0000003845387207 */ /* 0x000fe40002000000 */
[----:B------:R-:W-:-:S02]  /*1810*/  @P4 MOV R69, 0x20 ;  /* 0x0000002000454802 */ /* 0x000fc40000000f00 */
[----:B------:R-:W-:Y:S02]  /*1820*/  FSEL R68, R147, RZ, P1 ;  /* 0x000000ff93447208 */ /* 0x000fe40000800000 */
[C---:B------:R-:W-:Y:S02]  /*1830*/  @P0 LOP3.LUT P1, RZ, R2.reuse, 0xff00, RZ, 0xc0, !PT ;  /* 0x0000ff0002ff0812 */ /* 0x040fe4000782c0ff */
[----:B------:R-:W-:Y:S02]  /*1840*/  @P0 FSEL R74, R79, RZ, P6 ;  /* 0x000000ff4f4a0208 */ /* 0x000fe40003000000 */
[----:B------:R-:W-:Y:S02]  /*1850*/  @P0 LOP3.LUT P6, RZ, R2, 0xff000000, RZ, 0xc0, !PT ;  /* 0xff00000002ff0812 */ /* 0x000fe400078cc0ff */
[----:B------:R-:W-:Y:S01]  /*1860*/  F2FP.PACK_AB R67, R68, R67 ;  /* 0x000000434443723e */ /* 0x000fe200000000ff */
[----:B------:R-:W-:Y:S01]  /*1870*/  @P4 IMAD.WIDE.U32 R68, R104, R69, c[0x0][0x258] ;  /* 0x0000960068444625 */ /* 0x000fe200078e0045 */
[----:B------:R-:W-:-:S02]  /*1880*/  SEL R57, R70, R57, P4 ;  /* 0x0000003946397207 */ /* 0x000fc40002000000 */
[----:B------:R-:W-:Y:S01]  /*1890*/  SEL R58, R65, R58, P4 ;  /* 0x0000003a413a7207 */ /* 0x000fe20002000000 */
[----:B------:R-:W-:Y:S01]  /*18a0*/  IMAD.WIDE.U32 R70, R104, R71, c[0x0][0x248] ;  /* 0x0000920068467625 */ /* 0x000fe200078e0047 */
[----:B------:R-:W-:Y:S01]  /*18b0*/  SEL R59, R64, R59, P4 ;  /* 0x0000003b403b7207 */ /* 0x000fe20002000000 */
[----:B------:R-:W-:Y:S01]  /*18c0*/  @P4 STG.E.128 [R68.64], R52 ;  /* 0x0000003444004986 */ /* 0x000fe2000c101d04 */
[----:B------:R-:W-:Y:S02]  /*18d0*/  F2FP.PACK_AB R65, R142, R139 ;  /* 0x0000008b8e41723e */ /* 0x000fe400000000ff */
[----:B------:R-:W-:Y:S01]  /*18e0*/  F2FP.PACK_AB R64, R122, R75 ;  /* 0x0000004b7a40723e */ /* 0x000fe200000000ff */
[----:B------:R0:W-:Y:S01]  /*18f0*/  @P4 STG.E.128 [R68.64+0x10], R56 ;  /* 0x0000103844004986 */ /* 0x0001e2000c101d04 */
[----:B------:R-:W-:Y:S02]  /*1900*/  @P0 FSEL R73, R77, RZ, P1 ;  /* 0x000000ff4d490208 */ /* 0x000fe40000800000 */
[----:B------:R-:W-:Y:S01]  /*1910*/  @P0 LOP3.LUT P1, RZ, R3, 0xff, RZ, 0xc0, !PT ;  /* 0x000000ff03ff0812 */ /* 0x000fe2000782c0ff */
[----:B------:R1:W-:Y:S01]  /*1920*/  STG.E.128 [R70.64], R64 ;  /* 0x0000004046007986 */ /* 0x0003e2000c101d04 */
[----:B------:R-:W-:-:S02]  /*1930*/  @P0 FSEL R75, R141, RZ, P6 ;  /* 0x000000ff8d4b0208 */ /* 0x000fc40003000000 */
[C---:B------:R-:W-:Y:S02]  /*1940*/  @P0 LOP3.LUT P6, RZ, R3.reuse, 0xff0000, RZ, 0xc0, !PT ;  /* 0x00ff000003ff0812 */ /* 0x040fe400078cc0ff */
[----:B------:R-:W-:Y:S02]  /*1950*/  @P0 LOP3.LUT P4, RZ, R3, 0xff00, RZ, 0xc0, !PT ;  /* 0x0000ff0003ff0812 */ /* 0x000fe4000788c0ff */
[----:B------:R-:W-:Y:S02]  /*1960*/  @P0 F2FP.PACK_AB R72, RZ, R72 ;  /* 0x00000048ff48023e */ /* 0x000fe400000000ff */
[----:B------:R-:W-:Y:S02]  /*1970*/  @P0 F2FP.PACK_AB R74, RZ, R74 ;  /* 0x0000004aff4a023e */ /* 0x000fe400000000ff */
[----:B------:R-:W-:Y:S02]  /*1980*/  @P0 F2FP.PACK_AB R73, RZ, R73 ;  /* 0x00000049ff49023e */ /* 0x000fe400000000ff */
[----:B------:R-:W-:-:S02]  /*1990*/  @P0 F2FP.PACK_AB R75, RZ, R75 ;  /* 0x0000004bff4b023e */ /* 0x000fc400000000ff */
[----:B0-----:R-:W-:Y:S02]  /*19a0*/  @P0 FSEL R68, R143, RZ, P1 ;  /* 0x000000ff8f440208 */ /* 0x001fe40000800000 */
[----:B------:R-:W-:Y:S02]  /*19b0*/  @P0 LOP3.LUT P1, RZ, R3, 0xff000000, RZ, 0xc0, !PT ;  /* 0xff00000003ff0812 */ /* 0x000fe4000782c0ff */
[----:B-1----:R-:W-:Y:S02]  /*19c0*/  @P0 FSEL R65, R146, RZ, P6 ;  /* 0x000000ff92410208 */ /* 0x002fe40003000000 */
[----:B------:R-:W-:Y:S02]  /*19d0*/  @P0 FSEL R64, R145, RZ, P4 ;  /* 0x000000ff91400208 */ /* 0x000fe40002000000 */
[----:B------:R-:W-:Y:S02]  /*19e0*/  @P0 FSEL R67, R147, RZ, P1 ;  /* 0x000000ff93430208 */ /* 0x000fe40000800000 */
        /* <DEDUP_REMOVED lines=16> */
.L_x_1121:
[----:B------:R-:W-:Y:S05]  /*1af0*/  BSYNC B0 ;  /* 0x0000000000007941 */ /* 0x000fea0003800000 */
.L_x_1120:
[----:B------:R-:W-:Y:S01]  /*1b00*/  BSSY B0, `(.L_x_1122) ;  /* 0x0000079000007945 */ /* 0x000fe20003800000 */
[----:B------:R-:W-:Y:S05]  /*1b10*/  @!P2 BRA `(.L_x_1123) ;  /* 0x000007700000a947 */ /* 0x000fea0003800000 */
[----:B------:R-:W-:Y:S01]  /*1b20*/  FSEL R73, R78, RZ, !P5 ;  /* 0x000000ff4e497208 */ /* 0x000fe20006800000 */
[----:B------:R-:W-:Y:S01]  /*1b30*/  IMAD.MOV.U32 R139, RZ, RZ, 0x10 ;  /* 0x00000010ff8b7424 */ /* 0x000fe200078e00ff */
        /* <DEDUP_REMOVED lines=117> */
.L_x_1123:
[----:B------:R-:W-:Y:S05]  /*2290*/  BSYNC B0 ;  /* 0x0000000000007941 */ /* 0x000fea0003800000 */
.L_x_1122:
[----:B------:R-:W-:Y:S02]  /*22a0*/  IADD3 R87, R87, c[0x0][0x160], RZ ;  /* 0x0000580057577a10 */ /* 0x000fe40007ffe0ff */
[----:B------:R-:W-:Y:S02]  /*22b0*/  LOP3.LUT P1, RZ, R103, 0xff, RZ, 0xc0, !PT ;  /* 0x000000ff67ff7812 */ /* 0x000fe4000782c0ff */
[----:B------:R-:W-:Y:S02]  /*22c0*/  ISETP.GE.AND P0, PT, R87, c[0x0][0x164], PT ;  /* 0x0000590057007a0c */ /* 0x000fe40003f06270 */
[----:B------:R-:W-:-:S11]  /*22d0*/  SEL R103, RZ, 0x1, P1 ;  /* 0x00000001ff677807 */ /* 0x000fd60000800000 */
[----:B0----5:R-:W-:Y:S01]  /*22e0*/  @P0 CALL.REL.NOINC `(.L_x_1113) ;  /* 0x0000001000000944 */ /* 0x021fe20003c00000 */
[----:B------:R-:W-:Y:S05]  /*22f0*/  BRA `(.L_x_1124) ;  /* 0xffffe09000007947 */ /* 0x000fea000383ffff */
.L_x_1113:
        /* <DEDUP_REMOVED lines=22> */
.L_x_1118:
[----:B------:R-:W-:Y:S01]  /*2460*/  HFMA2.MMA R68, -RZ, RZ, 0, 9.5367431640625e-07 ;  /* 0x00000010ff447435 */ /* 0x000fe200000001ff */
[----:B------:R-:W-:Y:S01]  /*2470*/  MOV R67, R77 ;  /* 0x0000004d00437202 */ /* 0x000fe20000000f00 */
[----:B------:R-:W-:Y:S01]  /*2480*/  IMAD.MOV.U32 R73, RZ, RZ, -0x1 ;  /* 0xffffffffff497424 */ /* 0x000fe200078e00ff */
[----:B------:R-:W-:-:S02]  /*2490*/  MOV R72, 0x1f ;  /* 0x0000001f00487802 */ /* 0x000fc40000000f00 */
[----:B------:R-:W-:Y:S02]  /*24a0*/  MOV R64, 0x24c0 ;  /* 0x000024c000407802 */ /* 0x000fe40000000f00 */
[----:B-----5:R-:W-:Y:S05]  /*24b0*/  CALL.REL.NOINC `($__internal_80_$__cuda_sm70_shflsync_down_p) ;  /* 0x0000046000007944 */ /* 0x020fea0003c00000 */
[----:B-1----:R-:W-:Y:S01]  /*24c0*/  MOV R66, R68 ;  /* 0x0000004400427202 */ /* 0x002fe20000000f00 */
[----:B0-----:R-:W-:Y:S05]  /*24d0*/  BRA `(.L_x_1125) ;  /* 0xffffeb7000007947 */ /* 0x001fea000383ffff */
.L_x_1119:
[----:B------:R-:W-:Y:S01]  /*24e0*/  HFMA2.MMA R68, -RZ, RZ, 0, 9.5367431640625e-07 ;  /* 0x00000010ff447435 */ /* 0x000fe200000001ff */
[----:B------:R-:W-:Y:S01]  /*24f0*/  MOV R67, R139 ;  /* 0x0000008b00437202 */ /* 0x000fe20000000f00 */
[----:B------:R-:W-:Y:S01]  /*2500*/  IMAD.MOV.U32 R72, RZ, RZ, 0x1f ;  /* 0x0000001fff487424 */ /* 0x000fe200078e00ff */
[----:B------:R-:W-:Y:S02]  /*2510*/  MOV R73, 0xffffffff ;  /* 0xffffffff00497802 */ /* 0x000fe40000000f00 */
[----:B------:R-:W-:Y:S02]  /*2520*/  MOV R64, 0x2540 ;  /* 0x0000254000407802 */ /* 0x000fe40000000f00 */
[----:B01---5:R-:W-:Y:S05]  /*2530*/  CALL.REL.NOINC `($__internal_80_$__cuda_sm70_shflsync_down_p) ;  /* 0x000003e000007944 */ /* 0x023fea0003c00000 */
[----:B------:R-:W-:Y:S01]  /*2540*/  FADD.FTZ R77, R66, R77 ;  /* 0x0000004d424d7221 */ /* 0x000fe20000010000 */
[----:B0-----:R-:W-:Y:S01]  /*2550*/  MOV R72, 0x1f ;  /* 0x0000001f00487802 */ /* 0x001fe20000000f00 */
[----:B-1----:R-:W-:Y:S01]  /*2560*/  FADD.FTZ R139, R139, R68 ;  /* 0x000000448b8b7221 */ /* 0x002fe20000010000 */
[----:B------:R-:W-:Y:S01]  /*2570*/  HFMA2.MMA R68, -RZ, RZ, 0, 4.76837158203125e-07 ;  /* 0x00000008ff447435 */ /* 0x000fe200000001ff */
[----:B------:R-:W-:Y:S01]  /*2580*/  IMAD.MOV.U32 R73, RZ, RZ, -0x1 ;  /* 0xffffffffff497424 */ /* 0x000fe200078e00ff */
[----:B------:R-:W-:-:S02]  /*2590*/  MOV R67, R77 ;  /* 0x0000004d00437202 */ /* 0x000fc40000000f00 */
[----:B------:R-:W-:Y:S02]  /*25a0*/  MOV R64, 0x25c0 ;  /* 0x000025c000407802 */ /* 0x000fe40000000f00 */
[----:B------:R-:W-:Y:S05]  /*25b0*/  CALL.REL.NOINC `($__internal_80_$__cuda_sm70_shflsync_down_p) ;  /* 0x0000036000007944 */ /* 0x000fea0003c00000 */
[----:B0-----:R-:W-:Y:S01]  /*25c0*/  HFMA2.MMA R72, -RZ, RZ, 0, 1.847743988037109375e-06 ;  /* 0x0000001fff487435 */ /* 0x001fe200000001ff */
[----:B-1----:R-:W-:Y:S01]  /*25d0*/  MOV R66, R68 ;  /* 0x0000004400427202 */ /* 0x002fe20000000f00 */
[----:B------:R-:W-:Y:S01]  /*25e0*/  IMAD.MOV.U32 R68, RZ, RZ, 0x8 ;  /* 0x00000008ff447424 */ /* 0x000fe200078e00ff */
[----:B------:R-:W-:Y:S02]  /*25f0*/  MOV R67, R139 ;  /* 0x0000008b00437202 */ /* 0x000fe40000000f00 */
[----:B------:R-:W-:Y:S02]  /*2600*/  MOV R73, 0xffffffff ;  /* 0xffffffff00497802 */ /* 0x000fe40000000f00 */
[----:B------:R-:W-:Y:S02]  /*2610*/  MOV R64, 0x2630 ;  /* 0x0000263000407802 */ /* 0x000fe40000000f00 */
[----:B------:R-:W-:Y:S05]  /*2620*/  CALL.REL.NOINC `($__internal_80_$__cuda_sm70_shflsync_down_p) ;  /* 0x000002f000007944 */ /* 0x000fea0003c00000 */
[----:B------:R-:W-:Y:S01]  /*2630*/  FADD.FTZ R77, R66, R77 ;  /* 0x0000004d424d7221 */ /* 0x000fe20000010000 */
[----:B0-----:R-:W-:Y:S01]  /*2640*/  MOV R73, 0xffffffff ;  /* 0xffffffff00497802 */ /* 0x001fe20000000f00 */
[----:B-1----:R-:W-:Y:S01]  /*2650*/  FADD.FTZ R139, R139, R68 ;  /* 0x000000448b8b7221 */ /* 0x002fe20000010000 */
[----:B------:R-:W-:Y:S01]  /*2660*/  HFMA2.MMA R68, -RZ, RZ, 0, 2.384185791015625e-07 ;  /* 0x00000004ff447435 */ /* 0x000fe200000001ff */
[----:B------:R-:W-:Y:S01]  /*2670*/  IMAD.MOV.U32 R72, RZ, RZ, 0x1f ;  /* 0x0000001fff487424 */ /* 0x000fe200078e00ff */
[----:B------:R-:W-:-:S02]  /*2680*/  MOV R67, R77 ;  /* 0x0000004d00437202 */ /* 0x000fc40000000f00 */
[----:B------:R-:W-:Y:S02]  /*2690*/  MOV R64, 0x26b0 ;  /* 0x000026b000407802 */ /* 0x000fe40000000f00 */
[----:B------:R-:W-:Y:S05]  /*26a0*/  CALL.REL.NOINC `($__internal_80_$__cuda_sm70_shflsync_down_p) ;  /* 0x0000027000007944 */ /* 0x000fea0003c00000 */
[----:B-1----:R-:W-:Y:S01]  /*26b0*/  MOV R66, R68 ;  /* 0x0000004400427202 */ /* 0x002fe20000000f00 */
[----:B------:R-:W-:Y:S01]  /*26c0*/  HFMA2.MMA R68, -RZ, RZ, 0, 2.384185791015625e-07 ;  /* 0x00000004ff447435 */ /* 0x000fe200000001ff */
[----:B0-----:R-:W-:Y:S01]  /*26d0*/  IMAD.MOV.U32 R67, RZ, RZ, R139 ;  /* 0x000000ffff437224 */ /* 0x001fe200078e008b */
[----:B------:R-:W-:Y:S02]  /*26e0*/  MOV R72, 0x1f ;  /* 0x0000001f00487802 */ /* 0x000fe40000000f00 */
[----:B------:R-:W-:Y:S02]  /*26f0*/  MOV R73, 0xffffffff ;  /* 0xffffffff00497802 */ /* 0x000fe40000000f00 */
[----:B------:R-:W-:Y:S02]  /*2700*/  MOV R64, 0x2720 ;  /* 0x0000272000407802 */ /* 0x000fe40000000f00 */
[----:B------:R-:W-:Y:S05]  /*2710*/  CALL.REL.NOINC `($__internal_80_$__cuda_sm70_shflsync_down_p) ;  /* 0x0000020000007944 */ /* 0x000fea0003c00000 */
[----:B------:R-:W-:Y:S01]  /*2720*/  FADD.FTZ R69, R66, R77 ;  /* 0x0000004d42457221 */ /* 0x000fe20000010000 */
[----:B0-----:R-:W-:Y:S01]  /*2730*/  HFMA2.MMA R72, -RZ, RZ, 0, 1.847743988037109375e-06 ;  /* 0x0000001fff487435 */ /* 0x001fe200000001ff */
[----:B-1----:R-:W-:Y:S01]  /*2740*/  FADD.FTZ R71, R139, R68 ;  /* 0x000000448b477221 */ /* 0x002fe20000010000 */
[----:B------:R-:W-:Y:S01]  /*2750*/  MOV R73, 0xffffffff ;  /* 0xffffffff00497802 */ /* 0x000fe20000000f00 */
[----:B------:R-:W-:Y:S01]  /*2760*/  IMAD.MOV.U32 R68, RZ, RZ, 0x2 ;  /* 0x00000002ff447424 */ /* 0x000fe200078e00ff */
[----:B------:R-:W-:-:S02]  /*2770*/  MOV R67, R69 ;  /* 0x0000004500437202 */ /* 0x000fc40000000f00 */
[----:B------:R-:W-:Y:S02]  /*2780*/  MOV R64, 0x27a0 ;  /* 0x000027a000407802 */ /* 0x000fe40000000f00 */
[----:B------:R-:W-:Y:S05]  /*2790*/  CALL.REL.NOINC `($__internal_80_$__cuda_sm70_shflsync_down_p) ;  /* 0x0000018000007944 */ /* 0x000fea0003c00000 */
[----:B-1----:R-:W-:Y:S01]  /*27a0*/  IMAD.MOV.U32 R66, RZ, RZ, R68 ;  /* 0x000000ffff427224 */ /* 0x002fe200078e0044 */
[----:B------:R-:W-:Y:S01]  /*27b0*/  HFMA2.MMA R68, -RZ, RZ, 0, 1.1920928955078125e-07 ;  /* 0x00000002ff447435 */ /* 0x000fe200000001ff */
[----:B0-----:R-:W-:Y:S01]  /*27c0*/  MOV R67, R71 ;  /* 0x0000004700437202 */ /* 0x001fe20000000f00 */
[----:B------:R-:W-:Y:S01]  /*27d0*/  IMAD.MOV.U32 R73, RZ, RZ, -0x1 ;  /* 0xffffffffff497424 */ /* 0x000fe200078e00ff */
[----:B------:R-:W-:Y:S02]  /*27e0*/  MOV R72, 0x1f ;  /* 0x0000001f00487802 */ /* 0x000fe40000000f00 */
[----:B------:R-:W-:Y:S02]  /*27f0*/  MOV R64, 0x2810 ;  /* 0x0000281000407802 */ /* 0x000fe40000000f00 */
[----:B------:R-:W-:Y:S05]  /*2800*/  CALL.REL.NOINC `($__internal_80_$__cuda_sm70_shflsync_down_p) ;  /* 0x0000011000007944 */ /* 0x000fea0003c00000 */
[----:B------:R-:W-:Y:S01]  /*2810*/  FADD.FTZ R69, R66, R69 ;  /* 0x0000004542457221 */ /* 0x000fe20000010000 */
[----:B0-----:R-:W-:Y:S01]  /*2820*/  MOV R72, 0x1f ;  /* 0x0000001f00487802 */ /* 0x001fe20000000f00 */
[----:B-1----:R-:W-:Y:S01]  /*2830*/  FADD.FTZ R71, R71, R68 ;  /* 0x0000004447477221 */ /* 0x002fe20000010000 */
[----:B------:R-:W-:Y:S01]  /*2840*/  HFMA2.MMA R68, -RZ, RZ, 0, 5.9604644775390625e-08 ;  /* 0x00000001ff447435 */ /* 0x000fe200000001ff */
[----:B------:R-:W-:Y:S01]  /*2850*/  MOV R73, 0xffffffff ;  /* 0xffffffff00497802 */ /* 0x000fe20000000f00 */
[----:B------:R-:W-:Y:S01]  /*2860*/  IMAD.MOV.U32 R67, RZ, RZ, R69 ;  /* 0x000000ffff437224 */ /* 0x000fe200078e0045 */
[----:B------:R-:W-:-:S03]  /*2870*/  MOV R64, 0x2890 ;  /* 0x0000289000407802 */ /* 0x000fc60000000f00 */
[----:B------:R-:W-:Y:S05]  /*2880*/  CALL.REL.NOINC `($__internal_80_$__cuda_sm70_shflsync_down_p) ;  /* 0x0000009000007944 */ /* 0x000fea0003c00000 */
[----:B-1----:R-:W-:Y:S01]  /*2890*/  MOV R70, R68 ;  /* 0x0000004400467202 */ /* 0x002fe20000000f00 */
[----:B------:R-:W-:Y:S01]  /*28a0*/  HFMA2.MMA R68, -RZ, RZ, 0, 5.9604644775390625e-08 ;  /* 0x00000001ff447435 */ /* 0x000fe200000001ff */
[----:B0-----:R-:W-:Y:S01]  /*28b0*/  MOV R67, R71 ;  /* 0x0000004700437202 */ /* 0x001fe20000000f00 */
[----:B------:R-:W-:Y:S01]  /*28c0*/  IMAD.MOV.U32 R72, RZ, RZ, 0x1f ;  /* 0x0000001fff487424 */ /* 0x000fe200078e00ff */
[----:B------:R-:W-:-:S02]  /*28d0*/  MOV R73, 0xffffffff ;  /* 0xffffffff00497802 */ /* 0x000fc40000000f00 */
[----:B------:R-:W-:Y:S02]  /*28e0*/  MOV R64, 0x2900 ;  /* 0x0000290000407802 */ /* 0x000fe40000000f00 */
[----:B------:R-:W-:Y:S05]  /*28f0*/  CALL.REL.NOINC `($__internal_80_$__cuda_sm70_shflsync_down_p) ;  /* 0x0000002000007944 */ /* 0x000fea0003c00000 */
[----:B-1----:R-:W-:Y:S01]  /*2900*/  MOV R64, R68 ;  /* 0x0000004400407202 */ /* 0x002fe20000000f00 */
[----:B0-----:R-:W-:Y:S05]  /*2910*/  BRA `(.L_x_1126) ;  /* 0xffffe85000007947 */ /* 0x001fea000383ffff */
        .weak           $__internal_80_$__cuda_sm70_shflsync_down_p
        .type           $__internal_80_$__cuda_sm70_shflsync_down_p,@function
        .size           $__internal_80_$__cuda_sm70_shflsync_down_p,(.L_x_1843 - $__internal_80_$__cuda_sm70_shflsync_down_p)
$__internal_80_$__cuda_sm70_shflsync_down_p:
[----:B------:R-:W-:Y:S01]  /*2920*/  HFMA2.MMA R65, -RZ, RZ, 0, 0 ;  /* 0x00000000ff417435 */ /* 0x000fe200000001ff */
[----:B------:R-:W-:Y:S04]  /*2930*/  WARPSYNC R73 ;  /* 0x0000004900007348 */ /* 0x000fe80003800000 */
[----:B------:R0:W1:Y:S01]  /*2940*/  SHFL.DOWN PT, R68, R67, R68, R72 ;  /* 0x0800004443447389 */ /* 0x00006200000e0048 */
[----:B------:R-:W-:Y:S05]  /*2950*/  RET.REL.NODEC R64 `(_ZN10layer_norm31ln_parallel_residual_bwd_kernelINS_13Kernel_traitsI6__halfS2_fS2_fjLj4096ELj1ELj1ELj8ELj16ENS_18Kernel_traits_baseILj4096ES2_S2_fS2_fjLj256EEEEELb1ELb1ELb0EEEvNS_9BwdParamsE) ;  /* 0xffffd6a040007950 */ /* 0x000fea0003c3ffff */
.L_x_1127:
        /* <DEDUP_REMOVED lines=10> */
.L_x_1843:


//--------------------- .text._ZN10layer_norm22ln_bwd_finalize_kernelINS_22Kernel_traits_finalizeILj4096E6__halfS2_fS2_fjLb0ELj1024ELj4ENS_18Kernel_traits_baseILj4096ES2_S2_fS2_fjLj1024EEEEELb0ELb1EEEvNS_9BwdParamsE --------------------------
	.section	.text._ZN10layer_norm22ln_bwd_finalize_kernelINS_22Kernel_traits_finalizeILj4096E6__halfS2_fS2_fjLb0ELj1024ELj4ENS_18Kernel_traits_baseILj4096ES2_S2_fS2_fjLj1024EEEEELb0ELb1EEEvNS_9BwdParamsE,"ax",@progbits
	.sectioninfo	@"SHI_REGISTERS=32"
	.align	128
        .global         _ZN10layer_norm22ln_bwd_finalize_kernelINS_22Kernel_traits_finalizeILj4096E6__halfS2_fS2_fjLb0ELj1024ELj4ENS_18Kernel_traits_baseILj4096ES2_S2_fS2_fjLj1024EEEEELb0ELb1EEEvNS_9BwdParamsE
        .type           _ZN10layer_norm22ln_bwd_finalize_kernelINS_22Kernel_traits_finalizeILj4096E6__halfS2_fS2_fjLb0ELj1024ELj4ENS_18Kernel_traits_baseILj4096ES2_S2_fS2_fjLj1024EEEEELb0ELb1EEEvNS_9BwdParamsE,@function
        .size           _ZN10layer_norm22ln_bwd_finalize_kernelINS_22Kernel_traits_finalizeILj4096E6__halfS2_fS2_fjLb0ELj1024ELj4ENS_18Kernel_traits_baseILj4096ES2_S2_fS2_fjLj1024EEEEELb0ELb1EEEvNS_9BwdParamsE,(.L_x_1844 - _ZN10layer_norm22ln_bwd_finalize_kernelINS_22Kernel_traits_finalizeILj4096E6__halfS2_fS2_fjLb0ELj1024ELj4ENS_18Kernel_traits_baseILj4096ES2_S2_fS2_fjLj1024EEEEELb0ELb1EEEvNS_9BwdParamsE)
        .other          _ZN10layer_norm22ln_bwd_finalize_kernelINS_22Kernel_traits_finalizeILj4096E6__halfS2_fS2_fjLb0ELj1024ELj4ENS_18Kernel_traits_baseILj4096ES2_S2_fS2_fjLj1024EEEEELb0ELb1EEEvNS_9BwdParamsE,@"STO_CUDA_ENTRY STV_DEFAULT"
_ZN10layer_norm22ln_bwd_finalize_kernelINS_22Kernel_traits_finalizeILj4096E6__halfS2_fS2_fjLb0ELj1024ELj4ENS_18Kernel_traits_baseILj4096ES2_S2_fS2_fjLj1024EEEEELb0ELb1EEEvNS_9BwdParamsE:
.text._ZN10layer_norm22ln_bwd_finalize_kernelINS_22Kernel_traits_finalizeILj4096E6__halfS2_fS2_fjLb0ELj1024ELj4ENS_18Kernel_traits_baseILj4096ES2_S2_fS2_fjLj1024EEEEELb0ELb1EEEvNS_9BwdParamsE:
        /* <DEDUP_REMOVED lines=19> */
.L_x_1140:
        /* <DEDUP_REMOVED lines=27> */
.L_x_1132:
        /* <DEDUP_REMOVED lines=35> */
.L_x_1131:
[----:B------:R-:W-:Y:S05]  /*0510*/  BSYNC B1 ;  /* 0x0000000000017941 */ /* 0x000fea0003800000 */
.L_x_1130:
        /* <DEDUP_REMOVED lines=23> */
.L_x_1134:
[----:B------:R-:W-:Y:S05]  /*0690*/  BSYNC B1 ;  /* 0x0000000000017941 */ /* 0x000fea0003800000 */
.L_x_1133:
        /* <DEDUP_REMOVED lines=10> */
.L_x_1129:
[----:B------:R-:W-:Y:S05]  /*0740*/  BSYNC B0 ;  /* 0x0000000000007941 */ /* 0x000fea0003800000 */
.L_x_1128:
        /* <DEDUP_REMOVED lines=11> */
.L_x_1141:
        /* <DEDUP_REMOVED lines=18> */
.L_x_1142:
[----:B------:R-:W-:Y:S01]  /*0920*/  @!P1 SHF.R.U32.HI R2, RZ, 0x3, R0 ;  /* 0x00000003ff029819 */ /* 0x000fe20000011600 */
[----:B---3--:R-:W-:Y:S02]  /*0930*/  FADD.FTZ R5, R5, R10 ;  /* 0x0000000a05057221 */ /* 0x008fe40000010000 */
[----:B--2---:R-:W-:Y:S01]  /*0940*/  FADD.FTZ R7, R7, R4 ;  /* 0x0000000407077221 */ /* 0x004fe20000010000 */
[----:B------:R-:W-:-:S05]  /*0950*/  @!P1 LOP3.LUT R2, R2, 0x1ffffffc, RZ, 0xc0, !PT ;  /* 0x1ffffffc02029812 */ /* 0x000fca00078ec0ff */
[----:B------:R2:W-:Y:S04]  /*0960*/  @!P1 STS [R2+0x2000], R5 ;  /* 0x0020000502009388 */ /* 0x0005e80000000800 */
[----:B------:R2:W-:Y:S02]  /*0970*/  @!P1 STS [R2+0x2080], R7 ;  /* 0x0020800702009388 */ /* 0x0005e40000000800 */
.L_x_1135:
        /* <DEDUP_REMOVED lines=13> */
.L_x_1139:
[----:B------:R-:W-:Y:S05]  /*0a50*/  BSYNC B0 ;  /* 0x0000000000007941 */ /* 0x000fea0003800000 */
.L_x_1138:
[C---:B------:R-:W-:Y:S02]  /*0a60*/  ISETP.GT.U32.AND P1, PT, R18.reuse, -0x1001, PT ;  /* 0xffffefff1200780c */ /* 0x040fe40003f24070 */
[----:B------:R-:W-:Y:S02]  /*0a70*/  IADD3 R18, R18, 0x1000, RZ ;  /* 0x0000100012127810 */ /* 0x000fe40007ffe0ff */
[----:B------:R-:W-:-:S09]  /*0a80*/  IADD3 R19, R19, 0x800, RZ ;  /* 0x0000080013137810 */ /* 0x000fd20007ffe0ff */
[----:B012---:R-:W-:Y:S05]  /*0a90*/  @P1 BRA `(.L_x_1140) ;  /* 0xfffff69000001947 */ /* 0x007fea000383ffff */
[----:B------:R-:W-:Y:S05]  /*0aa0*/  EXIT ;  /* 0x000000000000794d */ /* 0x000fea0003800000 */
.L_x_1136:
[----:B--2---:R-:W-:Y:S01]  /*0ab0*/  IMAD.MOV.U32 R10, RZ, RZ, R4 ;  /* 0x000000ffff0a7224 */ /* 0x004fe200078e0004 */
[----:B------:R-:W-:Y:S01]  /*0ac0*/  MOV R9, 0x1 ;  /* 0x0000000100097802 */ /* 0x000fe20000000f00 */
[----:B------:R-:W-:Y:S01]  /*0ad0*/  IMAD.MOV.U32 R6, RZ, RZ, 0x1f ;  /* 0x0000001fff067424 */ /* 0x000fe200078e00ff */
[----:B------:R-:W-:Y:S02]  /*0ae0*/  MOV R11, 0xffffffff ;  /* 0xffffffff000b7802 */ /* 0x000fe40000000f00 */
[----:B------:R-:W-:Y:S02]  /*0af0*/  MOV R2, 0xb10 ;  /* 0x00000b1000027802 */ /* 0x000fe40000000f00 */
[----:B01----:R-:W-:Y:S05]  /*0b00*/  CALL.REL.NOINC `($__internal_81_$__cuda_sm70_shflsync_bfly_p) ;  /* 0x000003c000007944 */ /* 0x003fea0003c00000 */
[----:B-1----:R-:W-:Y:S01]  /*0b10*/  IMAD.MOV.U32 R3, RZ, RZ, R6 ;  /* 0x000000ffff037224 */ /* 0x002fe200078e0006 */
[----:B0-----:R-:W-:Y:S05]  /*0b20*/  BRA `(.L_x_1141) ;  /* 0xfffffcd000007947 */ /* 0x001fea000383ffff */
.L_x_1137:
[----:B------:R-:W-:Y:S01]  /*0b30*/  HFMA2.MMA R6, -RZ, RZ, 0, 1.847743988037109375e-06 ;  /* 0x0000001fff067435 */ /* 0x000fe200000001ff */
[----:B------:R-:W-:Y:S01]  /*0b40*/  MOV R10, R13 ;  /* 0x0000000d000a7202 */ /* 0x000fe20000000f00 */
[----:B------:R-:W-:Y:S01]  /*0b50*/  IMAD.MOV.U32 R9, RZ, RZ, 0x2 ;  /* 0x00000002ff097424 */ /* 0x000fe200078e00ff */
[----:B------:R-:W-:Y:S01]  /*0b60*/  MOV R2, 0xb90 ;  /* 0x00000b9000027802 */ /* 0x000fe20000000f00 */
[----:B------:R-:W-:-:S02]  /*0b70*/  IMAD.MOV.U32 R11, RZ, RZ, -0x1 ;  /* 0xffffffffff0b7424 */ /* 0x000fc400078e00ff */
[----:B012---:R-:W-:Y:S05]  /*0b80*/  CALL.REL.NOINC `($__internal_81_$__cuda_sm70_shflsync_bfly_p) ;  /* 0x0000034000007944 */ /* 0x007fea0003c00000 */
[----:B01----:R-:W-:Y:S01]  /*0b90*/  FADD.FTZ R10, R13, R6 ;  /* 0x000000060d0a7221 */ /* 0x003fe20000010000 */
[----:B------:R-:W-:Y:S01]  /*0ba0*/  HFMA2.MMA R6, -RZ, RZ, 0, 1.847743988037109375e-06 ;  /* 0x0000001fff067435 */ /* 0x000fe200000001ff */
[----:B------:R-:W-:Y:S01]  /*0bb0*/  MOV R9, 0x4 ;  /* 0x0000000400097802 */ /* 0x000fe20000000f00 */
[----:B------:R-:W-:Y:S01]  /*0bc0*/  IMAD.MOV.U32 R11, RZ, RZ, -0x1 ;  /* 0xffffffffff0b7424 */ /* 0x000fe200078e00ff */
[----:B------:R-:W-:-:S03]  /*0bd0*/  MOV R2, 0xbf0 ;  /* 0x00000bf000027802 */ /* 0x000fc60000000f00 */
[----:B------:R-:W-:Y:S05]  /*0be0*/  CALL.REL.NOINC `($__internal_81_$__cuda_sm70_shflsync_bfly_p) ;  /* 0x000002e000007944 */ /* 0x000fea0003c00000 */
[----:B01----:R-:W-:Y:S01]  /*0bf0*/  FADD.FTZ R10, R10, R6 ;  /* 0x000000060a0a7221 */ /* 0x003fe20000010000 */
[----:B------:R-:W-:Y:S01]  /*0c00*/  HFMA2.MMA R6, -RZ, RZ, 0, 1.847743988037109375e-06 ;  /* 0x0000001fff067435 */ /* 0x000fe200000001ff */
[----:B------:R-:W-:Y:S01]  /*0c10*/  MOV R9, 0x8 ;  /* 0x0000000800097802 */ /* 0x000fe20000000f00 */
[----:B------:R-:W-:Y:S01]  /*0c20*/  IMAD.MOV.U32 R11, RZ, RZ, -0x1 ;  /* 0xffffffffff0b7424 */ /* 0x000fe200078e00ff */
[----:B------:R-:W-:-:S03]  /*0c30*/  MOV R2, 0xc50 ;  /* 0x00000c5000027802 */ /* 0x000fc60000000f00 */
[----:B------:R-:W-:Y:S05]  /*0c40*/  CALL.REL.NOINC `($__internal_81_$__cuda_sm70_shflsync_bfly_p) ;  /* 0x0000028000007944 */ /* 0x000fea0003c00000 */
[----:B-1----:R-:W-:Y:S01]  /*0c50*/  FADD.FTZ R4, R10, R6 ;  /* 0x000000060a047221 */ /* 0x002fe20000010000 */
[----:B------:R-:W-:Y:S01]  /*0c60*/  HFMA2.MMA R6, -RZ, RZ, 0, 1.847743988037109375e-06 ;  /* 0x0000001fff067435 */ /* 0x000fe200000001ff */
[----:B0-----:R-:W-:Y:S01]  /*0c70*/  MOV R9, 0x10 ;  /* 0x0000001000097802 */ /* 0x001fe20000000f00 */
[----:B------:R-:W-:Y:S01]  /*0c80*/  IMAD.MOV.U32 R11, RZ, RZ, -0x1 ;  /* 0xffffffffff0b7424 */ /* 0x000fe200078e00ff */
[----:B------:R-:W-:-:S02]  /*0c90*/  MOV R2, 0xcc0 ;  /* 0x00000cc000027802 */ /* 0x000fc40000000f00 */
[----:B------:R-:W-:Y:S02]  /*0ca0*/  MOV R10, R4 ;  /* 0x00000004000a7202 */ /* 0x000fe40000000f00 */
[----:B------:R-:W-:Y:S05]  /*0cb0*/  CALL.REL.NOINC `($__internal_81_$__cuda_sm70_shflsync_bfly_p) ;  /* 0x0000021000007944 */ /* 0x000fea0003c00000 */
[----:B0-----:R-:W-:Y:S01]  /*0cc0*/  HFMA2.MMA R9, -RZ, RZ, 0, 5.9604644775390625e-08 ;  /* 0x00000001ff097435 */ /* 0x001fe200000001ff */
[----:B-1----:R-:W-:Y:S01]  /*0cd0*/  MOV R7, R6 ;  /* 0x0000000600077202 */ /* 0x002fe20000000f00 */
[----:B------:R-:W-:Y:S01]  /*0ce0*/  IMAD.MOV.U32 R10, RZ, RZ, R5 ;  /* 0x000000ffff0a7224 */ /* 0x000fe200078e0005 */
[----:B------:R-:W-:Y:S01]  /*0cf0*/  MOV R6, 0x1f ;  /* 0x0000001f00067802 */ /* 0x000fe20000000f00 */
[----:B------:R-:W-:Y:S01]  /*0d00*/  IMAD.MOV.U32 R11, RZ, RZ, -0x1 ;  /* 0xffffffffff0b7424 */ /* 0x000fe200078e00ff */
[----:B------:R-:W-:Y:S02]  /*0d10*/  MOV R2, 0xd30 ;  /* 0x00000d3000027802 */ /* 0x000fe40000000f00 */
[----:B------:R-:W-:Y:S05]  /*0d20*/  CALL.REL.NOINC `($__internal_81_$__cuda_sm70_shflsync_bfly_p) ;  /* 0x000001a000007944 */ /* 0x000fea0003c00000 */
[----:B0-----:R-:W-:Y:S01]  /*0d30*/  HFMA2.MMA R9, -RZ, RZ, 0, 1.1920928955078125e-07 ;  /* 0x00000002ff097435 */ /* 0x001fe200000001ff */
[----:B-1----:R-:W-:Y:S01]  /*0d40*/  FADD.FTZ R10, R5, R6 ;  /* 0x00000006050a7221 */ /* 0x002fe20000010000 */
[----:B------:R-:W-:Y:S01]  /*0d50*/  MOV R6, 0x1f ;  /* 0x0000001f00067802 */ /* 0x000fe20000000f00 */
[----:B------:R-:W-:Y:S01]  /*0d60*/  IMAD.MOV.U32 R11, RZ, RZ, -0x1 ;  /* 0xffffffffff0b7424 */ /* 0x000fe200078e00ff */
[----:B------:R-:W-:Y:S02]  /*0d70*/  MOV R2, 0xd90 ;  /* 0x00000d9000027802 */ /* 0x000fe40000000f00 */
[----:B------:R-:W-:Y:S05]  /*0d80*/  CALL.REL.NOINC `($__internal_81_$__cuda_sm70_shflsync_bfly_p) ;  /* 0x0000014000007944 */ /* 0x000fea0003c00000 */
[----:B0-----:R-:W-:Y:S01]  /*0d90*/  HFMA2.MMA R9, -RZ, RZ, 0, 2.384185791015625e-07 ;  /* 0x00000004ff097435 */ /* 0x001fe200000001ff */
[----:B-1----:R-:W-:Y:S01]  /*0da0*/  FADD.FTZ R10, R10, R6 ;  /* 0x000000060a0a7221 */ /* 0x002fe20000010000 */
[----:B------:R-:W-:Y:S01]  /*0db0*/  MOV R6, 0x1f ;  /* 0x0000001f00067802 */ /* 0x000fe20000000f00 */
[----:B------:R-:W-:Y:S01]  /*0dc0*/  IMAD.MOV.U32 R11, RZ, RZ, -0x1 ;  /* 0xffffffffff0b7424 */ /* 0x000fe200078e00ff */
[----:B------:R-:W-:-:S02]  /*0dd0*/  MOV R2, 0xdf0 ;  /* 0x00000df000027802 */ /* 0x000fc40000000f00 */
[----:B------:R-:W-:Y:S05]  /*0de0*/  CALL.REL.NOINC `($__internal_81_$__cuda_sm70_shflsync_bfly_p) ;  /* 0x000000e000007944 */ /* 0x000fea0003c00000 */
[----:B0-----:R-:W-:Y:S01]  /*0df0*/  HFMA2.MMA R9, -RZ, RZ, 0, 4.76837158203125e-07 ;  /* 0x00000008ff097435 */ /* 0x001fe200000001ff */
[----:B-1----:R-:W-:Y:S01]  /*0e00*/  FADD.FTZ R10, R10, R6 ;  /* 0x000000060a0a7221 */ /* 0x002fe20000010000 */
[----:B------:R-:W-:Y:S01]  /*0e10*/  MOV R6, 0x1f ;  /* 0x0000001f00067802 */ /* 0x000fe20000000f00 */
[----:B------:R-:W-:Y:S01]  /*0e20*/  IMAD.MOV.U32 R11, RZ, RZ, -0x1 ;  /* 0xffffffffff0b7424 */ /* 0x000fe200078e00ff */
[----:B------:R-:W-:-:S02]  /*0e30*/  MOV R2, 0xe50 ;  /* 0x00000e5000027802 */ /* 0x000fc40000000f00 */
[----:B------:R-:W-:Y:S05]  /*0e40*/  CALL.REL.NOINC `($__internal_81_$__cuda_sm70_shflsync_bfly_p) ;  /* 0x0000008000007944 */ /* 0x000fea0003c00000 */
[----:B0-----:R-:W-:Y:S01]  /*0e50*/  HFMA2.MMA R9, -RZ, RZ, 0, 9.5367431640625e-07 ;  /* 0x00000010ff097435 */ /* 0x001fe200000001ff */
[----:B-1----:R-:W-:Y:S01]  /*0e60*/  FADD.FTZ R10, R10, R6 ;  /* 0x000000060a0a7221 */ /* 0x002fe20000010000 */
[----:B------:R-:W-:Y:S01]  /*0e70*/  MOV R6, 0x1f ;  /* 0x0000001f00067802 */ /* 0x000fe20000000f00 */
[----:B------:R-:W-:Y:S01]  /*0e80*/  IMAD.MOV.U32 R11, RZ, RZ, -0x1 ;  /* 0xffffffffff0b7424 */ /* 0x000fe200078e00ff */
[----:B------:R-:W-:-:S02]  /*0e90*/  MOV R2, 0xeb0 ;  /* 0x00000eb000027802 */ /* 0x000fc40000000f00 */
[----:B------:R-:W-:Y:S05]  /*0ea0*/  CALL.REL.NOINC `($__internal_81_$__cuda_sm70_shflsync_bfly_p) ;  /* 0x0000002000007944 */ /* 0x000fea0003c00000 */
[----:B-1----:R-:W-:Y:S01]  /*0eb0*/  MOV R5, R6 ;  /* 0x0000000600057202 */ /* 0x002fe20000000f00 */
[----:B0-----:R-:W-:Y:S05]  /*0ec0*/  BRA `(.L_x_1142) ;  /* 0xfffffa5000007947 */ /* 0x001fea000383ffff */
        .weak           $__internal_81_$__cuda_sm70_shflsync_bfly_p
        .type           $__internal_81_$__cuda_sm70_shflsync_bfly_p,@function
        .size           $__internal_81_$__cuda_sm70_shflsync_bfly_p,(.L_x_1844 - $__internal_81_$__cuda_sm70_shflsync_bfly_p)
$__internal_81_$__cuda_sm70_shflsync_bfly_p:
[----:B------:R-:W-:Y:S01]  /*0ed0*/  HFMA2.MMA R3, -RZ, RZ, 0, 0 ;  /* 0x00000000ff037435 */ /* 0x000fe200000001ff */
[----:B------:R-:W-:Y:S04]  /*0ee0*/  WARPSYNC R11 ;  /* 0x0000000b00007348 */ /* 0x000fe80003800000 */
[----:B------:R0:W1:Y:S01]  /*0ef0*/  SHFL.BFLY PT, R6, R10, R9, R6 ;  /* 0x0c0000090a067389 */ /* 0x00006200000e0006 */
[----:B------:R-:W-:Y:S05]  /*0f00*/  RET.REL.NODEC R2 `(_ZN10layer_norm22ln_bwd_finalize_kernelINS_22Kernel_traits_finalizeILj4096E6__halfS2_fS2_fjLb0ELj1024ELj4ENS_18Kernel_traits_baseILj4096ES2_S2_fS2_fjLj1024EEEEELb0ELb1EEEvNS_9BwdParamsE) ;  /* 0xfffff0f002007950 */ /* 0x000fea0003c3ffff */
.L_x_1143:
        /* <DEDUP_REMOVED lines=15> */
.L_x_1844:


//--------------------- .text._ZN10layer_norm40ln_parallel_residual_bwd_finalize_kernelINS_22Kernel_traits_finalizeILj4096E6__halfS2_fS2_fjLb0ELj1024ELj4ENS_18Kernel_traits_baseILj4096ES2_S2_fS2_fjLj1024EEEEELb1EEEvNS_9BwdParamsE --------------------------
	.section	.text._ZN10layer_norm40ln_parallel_residual_bwd_finalize_kernelINS_22Kernel_traits_finalizeILj4096E6__halfS2_fS2_fjLb0ELj1024ELj4ENS_18Kernel_traits_baseILj4096ES2_S2_fS2_fjLj1024EEEEELb1EEEvNS_9BwdParamsE,"ax",@progbits
	.sectioninfo	@"SHI_REGISTERS=32"
	.align	128
        .global         _ZN10layer_norm40ln_parallel_residual_bwd_finalize_kernelINS_22Kernel_traits_finalizeILj4096E6__halfS2_fS2_fjLb0ELj1024ELj4ENS_18Kernel_traits_baseILj4096ES2_S2_fS2_fjLj1024EEEEELb1EEEvNS_9BwdParamsE
        .type           _ZN10layer_norm40ln_parallel_residual_bwd_finalize_kernelINS_22Kernel_traits_finalizeILj4096E6__halfS2_fS2_fjLb0ELj1024ELj4ENS_18Kernel_traits_baseILj4096ES2_S2_fS2_fjLj1024EEEEELb1EEEvNS_9BwdParamsE,@function
        .size           _ZN10layer_norm40ln_parallel_residual_bwd_finalize_kernelINS_22Kernel_traits_finalizeILj4096E6__halfS2_fS2_fjLb0ELj1024ELj4ENS_18Kernel_traits_baseILj4096ES2_S2_fS2_fjLj1024EEEEELb1EEEvNS_9BwdParamsE,(.L_x_1845 - _ZN10layer_norm40ln_parallel_residual_bwd_finalize_kernelINS_22Kernel_traits_finalizeILj4096E6__halfS2_fS2_fjLb0ELj1024ELj4ENS_18Kernel_traits_baseILj4096ES2_S2_fS2_fjLj1024EEEEELb1EEEvNS_9BwdParamsE)
        .other          _ZN10layer_norm40ln_parallel_residual_bwd_finalize_kernelINS_22Kernel_traits_finalizeILj4096E6__halfS2_fS2_fjLb0ELj1024ELj4ENS_18Kernel_traits_baseILj4096ES2_S2_fS2_fjLj1024EEEEELb1EEEvNS_9BwdParamsE,@"STO_CUDA_ENTRY STV_DEFAULT"
_ZN10layer_norm40ln_parallel_residual_bwd_finalize_kernelINS_22Kernel_traits_finalizeILj4096E6__halfS2_fS2_fjLb0ELj1024ELj4ENS_18Kernel_traits_baseILj4096ES2_S2_fS2_fjLj1024EEEEELb1EEEvNS_9BwdParamsE:
.text._ZN10layer_norm40ln_parallel_residual_bwd_finalize_kernelINS_22Kernel_traits_finalizeILj4096E6__halfS2_fS2_fjLb0ELj1024ELj4ENS_18Kernel_traits_baseILj4096ES2_S2_fS2_fjLj1024EEEEELb1EEEvNS_9BwdParamsE:
        /* <DEDUP_REMOVED lines=19> */
.L_x_1157:
        /* <DEDUP_REMOVED lines=37> */
.L_x_1148:
        /* <DEDUP_REMOVED lines=59> */
.L_x_1147:
[----:B------:R-:W-:Y:S05]  /*0730*/  BSYNC B1 ;  /* 0x0000000000017941 */ /* 0x000fea0003800000 */
.L_x_1146:
        /* <DEDUP_REMOVED lines=35> */
.L_x_1150:
[----:B------:R-:W-:Y:S05]  /*0970*/  BSYNC B1 ;  /* 0x0000000000017941 */ /* 0x000fea0003800000 */
.L_x_1149:
        /* <DEDUP_REMOVED lines=16> */
.L_x_1145:
[----:B------:R-:W-:Y:S05]  /*0a80*/  BSYNC B0 ;  /* 0x0000000000007941 */ /* 0x000fea0003800000 */
.L_x_1144:
        /* <DEDUP_REMOVED lines=14> */
.L_x_1158:
        /* <DEDUP_REMOVED lines=36> */
.L_x_1159:
        /* <DEDUP_REMOVED lines=11> */
.L_x_1151:
        /* <DEDUP_REMOVED lines=23> */
.L_x_1155:
[----:B------:R-:W-:Y:S05]  /*0fd0*/  BSYNC B0 ;  /* 0x0000000000007941 */ /* 0x000fea0003800000 */
.L_x_1154:
[C---:B------:R-:W-:Y:S02]  /*0fe0*/  ISETP.GT.U32.AND P1, PT, R4.reuse, -0x1001, PT ;  /* 0xffffefff0400780c */ /* 0x040fe40003f24070 */
[----:B------:R-:W-:-:S02]  /*0ff0*/  IADD3 R4, R4, 0x1000, RZ ;  /* 0x0000100004047810 */ /* 0x000fc40007ffe0ff */
[----:B------:R-:W-:-:S09]  /*1000*/  IADD3 R5, R5, 0x800, RZ ;  /* 0x0000080005057810 */ /* 0x000fd20007ffe0ff */
[----:B0-----:R-:W-:Y:S01]  /*1010*/  @!P1 CALL.REL.NOINC `(.L_x_1156) ;  /* 0x0000001000009944 */ /* 0x001fe20003c00000 */
[----:B------:R-:W-:Y:S05]  /*1020*/  BRA `(.L_x_1157) ;  /* 0xfffff10000007947 */ /* 0x000fea000383ffff */
.L_x_1156:
[----:B------:R-:W-:Y:S05]  /*1030*/  EXIT ;  /* 0x000000000000794d */ /* 0x000fea0003800000 */
.L_x_1152:
[----:B------:R-:W-:Y:S01]  /*1040*/  HFMA2.MMA R17, -RZ, RZ, 0, 1.847743988037109375e-06 ;  /* 0x0000001fff117435 */ /* 0x000fe200000001ff */
[----:B----4-:R-:W-:Y:S01]  /*1050*/  MOV R19, R12 ;  /* 0x0000000c00137202 */ /* 0x010fe20000000f00 */
[----:B------:R-:W-:Y:S01]  /*1060*/  IMAD.MOV.U32 R16, RZ, RZ, 0x1 ;  /* 0x00000001ff107424 */ /* 0x000fe200078e00ff */
[----:B------:R-:W-:Y:S02]  /*1070*/  MOV R14, 0xffffffff ;  /* 0xffffffff000e7802 */ /* 0x000fe40000000f00 */
[----:B------:R-:W-:Y:S02]  /*1080*/  MOV R8, 0x10a0 ;  /* 0x000010a000087802 */ /* 0x000fe40000000f00 */
[----:B0123--:R-:W-:Y:S05]  /*1090*/  CALL.REL.NOINC `($__internal_82_$__cuda_sm70_shflsync_bfly_p) ;  /* 0x000007b000007944 */ /* 0x00ffea0003c00000 */
[----:B01----:R-:W-:Y:S05]  /*10a0*/  BRA `(.L_x_1158) ;  /* 0xfffffac000007947 */ /* 0x003fea000383ffff */
.L_x_1153:
[----:B------:R-:W-:Y:S01]  /*10b0*/  HFMA2.MMA R17, -RZ, RZ, 0, 1.847743988037109375e-06 ;  /* 0x0000001fff117435 */ /* 0x000fe200000001ff */
[----:B------:R-:W-:Y:S01]  /*10c0*/  MOV R19, R12 ;  /* 0x0000000c00137202 */ /* 0x000fe20000000f00 */
[----:B------:R-:W-:Y:S01]  /*10d0*/  IMAD.MOV.U32 R16, RZ, RZ, 0x2 ;  /* 0x00000002ff107424 */ /* 0x000fe200078e00ff */
[----:B------:R-:W-:Y:S02]  /*10e0*/  MOV R14, 0xffffffff ;  /* 0xffffffff000e7802 */ /* 0x000fe40000000f00 */
[----:B------:R-:W-:-:S02]  /*10f0*/  MOV R8, 0x1110 ;  /* 0x0000111000087802 */ /* 0x000fc40000000f00 */
[----:B-123--:R-:W-:Y:S05]  /*1100*/  CALL.REL.NOINC `($__internal_82_$__cuda_sm70_shflsync_bfly_p) ;  /* 0x0000074000007944 */ /* 0x00efea0003c00000 */
[----:B0-----:R-:W-:Y:S01]  /*1110*/  HFMA2.MMA R16, -RZ, RZ, 0, 2.384185791015625e-07 ;  /* 0x00000004ff107435 */ /* 0x001fe200000001ff */
[----:B-1----:R-:W-:Y:S01]  /*1120*/  FADD.FTZ R19, R12, R14 ;  /* 0x0000000e0c137221 */ /* 0x002fe20000010000 */
[----:B------:R-:W-:Y:S01]  /*1130*/  MOV R14, 0xffffffff ;  /* 0xffffffff000e7802 */ /* 0x000fe20000000f00 */
[----:B------:R-:W-:Y:S01]  /*1140*/  IMAD.MOV.U32 R17, RZ, RZ, 0x1f ;  /* 0x0000001fff117424 */ /* 0x000fe200078e00ff */
[----:B------:R-:W-:-:S02]  /*1150*/  MOV R8, 0x1170 ;  /* 0x0000117000087802 */ /* 0x000fc40000000f00 */
[----:B------:R-:W-:Y:S05]  /*1160*/  CALL.REL.NOINC `($__internal_82_$__cuda_sm70_shflsync_bfly_p) ;  /* 0x000006e000007944 */ /* 0x000fea0003c00000 */
[----:B0-----:R-:W-:Y:S01]  /*1170*/  HFMA2.MMA R16, -RZ, RZ, 0, 4.76837158203125e-07 ;  /* 0x00000008ff107435 */ /* 0x001fe200000001ff */
[----:B-1----:R-:W-:Y:S01]  /*1180*/  FADD.FTZ R19, R19, R14 ;  /* 0x0000000e13137221 */ /* 0x002fe20000010000 */
[----:B------:R-:W-:Y:S01]  /*1190*/  MOV R17, 0x1f ;  /* 0x0000001f00117802 */ /* 0x000fe20000000f00 */
[----:B------:R-:W-:Y:S01]  /*11a0*/  IMAD.MOV.U32 R14, RZ, RZ, -0x1 ;  /* 0xffffffffff0e7424 */ /* 0x000fe200078e00ff */
[----:B------:R-:W-:-:S02]  /*11b0*/  MOV R8, 0x11d0 ;  /* 0x000011d000087802 */ /* 0x000fc40000000f00 */
[----:B------:R-:W-:Y:S05]  /*11c0*/  CALL.REL.NOINC `($__internal_82_$__cuda_sm70_shflsync_bfly_p) ;  /* 0x0000068000007944 */ /* 0x000fea0003c00000 */
[----:B-1----:R-:W-:Y:S01]  /*11d0*/  FADD.FTZ R12, R19, R14 ;  /* 0x0000000e130c7221 */ /* 0x002fe20000010000 */
[----:B0-----:R-:W-:Y:S01]  /*11e0*/  HFMA2.MMA R16, -RZ, RZ, 0, 9.5367431640625e-07 ;  /* 0x00000010ff107435 */ /* 0x001fe200000001ff */
[----:B------:R-:W-:-:S02]  /*11f0*/  MOV R17, 0x1f ;  /* 0x0000001f00117802 */ /* 0x000fc40000000f00 */
[----:B------:R-:W-:Y:S01]  /*1200*/  MOV R14, 0xffffffff ;  /* 0xffffffff000e7802 */ /* 0x000fe20000000f00 */
[----:B------:R-:W-:Y:S01]  /*1210*/  IMAD.MOV.U32 R19, RZ, RZ, R12 ;  /* 0x000000ffff137224 */ /* 0x000fe200078e000c */
[----:B------:R-:W-:Y:S02]  /*1220*/  MOV R8, 0x1240 ;  /* 0x0000124000087802 */ /* 0x000fe40000000f00 */
[----:B------:R-:W-:Y:S05]  /*1230*/  CALL.REL.NOINC `($__internal_82_$__cuda_sm70_shflsync_bfly_p) ;  /* 0x0000061000007944 */ /* 0x000fea0003c00000 */
[----:B0-----:R-:W-:Y:S01]  /*1240*/  HFMA2.MMA R16, -RZ, RZ, 0, 5.9604644775390625e-08 ;  /* 0x00000001ff107435 */ /* 0x001fe200000001ff */
[----:B-1----:R-:W-:Y:S01]  /*1250*/  MOV R15, R14 ;  /* 0x0000000e000f7202 */ /* 0x002fe20000000f00 */
[----:B------:R-:W-:Y:S01]  /*1260*/  IMAD.MOV.U32 R17, RZ, RZ, 0x1f ;  /* 0x0000001fff117424 */ /* 0x000fe200078e00ff */
[----:B------:R-:W-:Y:S02]  /*1270*/  MOV R19, R13 ;  /* 0x0000000d00137202 */ /* 0x000fe40000000f00 */
[----:B------:R-:W-:Y:S02]  /*1280*/  MOV R14, 0xffffffff ;  /* 0xffffffff000e7802 */ /* 0x000fe40000000f00 */
[----:B------:R-:W-:Y:S02]  /*1290*/  MOV R8, 0x12b0 ;  /* 0x000012b000087802 */ /* 0x000fe40000000f00 */
[----:B------:R-:W-:Y:S05]  /*12a0*/  CALL.REL.NOINC `($__internal_82_$__cuda_sm70_shflsync_bfly_p) ;  /* 0x000005a000007944 */ /* 0x000fea0003c00000 */
[----:B0-----:R-:W-:Y:S01]  /*12b0*/  HFMA2.MMA R16, -RZ, RZ, 0, 1.1920928955078125e-07 ;  /* 0x00000002ff107435 */ /* 0x001fe200000001ff */
[----:B-1----:R-:W-:Y:S01]  /*12c0*/  FADD.FTZ R19, R13, R14 ;  /* 0x0000000e0d137221 */ /* 0x002fe20000010000 */
[----:B------:R-:W-:Y:S01]  /*12d0*/  MOV R17, 0x1f ;  /* 0x0000001f00117802 */ /* 0x000fe20000000f00 */
[----:B------:R-:W-:Y:S01]  /*12e0*/  IMAD.MOV.U32 R14, RZ, RZ, -0x1 ;  /* 0xffffffffff0e7424 */ /* 0x000fe200078e00ff */
[----:B------:R-:W-:-:S02]  /*12f0*/  MOV R8, 0x1310 ;  /* 0x0000131000087802 */ /* 0x000fc40000000f00 */
[----:B------:R-:W-:Y:S05]  /*1300*/  CALL.REL.NOINC `($__internal_82_$__cuda_sm70_shflsync_bfly_p) ;  /* 0x0000054000007944 */ /* 0x000fea0003c00000 */
[----:B0-----:R-:W-:Y:S01]  /*1310*/  HFMA2.MMA R16, -RZ, RZ, 0, 2.384185791015625e-07 ;  /* 0x00000004ff107435 */ /* 0x001fe200000001ff */
[----:B-1----:R-:W-:Y:S01]  /*1320*/  FADD.FTZ R19, R19, R14 ;  /* 0x0000000e13137221 */ /* 0x002fe20000010000 */
[----:B------:R-:W-:-:S02]  /*1330*/  MOV R17, 0x1f ;  /* 0x0000001f00117802 */ /* 0x000fc40000000f00 */
[----:B------:R-:W-:Y:S02]  /*1340*/  MOV R14, 0xffffffff ;  /* 0xffffffff000e7802 */ /* 0x000fe40000000f00 */
[----:B------:R-:W-:Y:S02]  /*1350*/  MOV R8, 0x1370 ;  /* 0x0000137000087802 */ /* 0x000fe40000000f00 */
[----:B------:R-:W-:Y:S05]  /*1360*/  CALL.REL.NOINC `($__internal_82_$__cuda_sm70_shflsync_bfly_p) ;  /* 0x000004e000007944 */ /* 0x000fea0003c00000 */
[----:B0-----:R-:W-:Y:S01]  /*1370*/  HFMA2.MMA R17, -RZ, RZ, 0, 1.847743988037109375e-06 ;  /* 0x0000001fff117435 */ /* 0x001fe200000001ff */
[----:B-1----:R-:W-:Y:S01]  /*1380*/  FADD.FTZ R19, R19, R14 ;  /* 0x0000000e13137221 */ /* 0x002fe20000010000 */
[----:B------:R-:W-:Y:S01]  /*1390*/  MOV R14, 0xffffffff ;  /* 0xffffffff000e7802 */ /* 0x000fe20000000f00 */
[----:B------:R-:W-:Y:S01]  /*13a0*/  IMAD.MOV.U32 R16, RZ, RZ, 0x8 ;  /* 0x00000008ff107424 */ /* 0x000fe200078e00ff */
[----:B------:R-:W-:Y:S02]  /*13b0*/  MOV R8, 0x13d0 ;  /* 0x000013d000087802 */ /* 0x000fe40000000f00 */
[----:B------:R-:W-:Y:S05]  /*13c0*/  CALL.REL.NOINC `($__internal_82_$__cuda_sm70_shflsync_bfly_p) ;  /* 0x0000048000007944 */ /* 0x000fea0003c00000 */
[----:B-1----:R-:W-:Y:S01]  /*13d0*/  FADD.FTZ R13, R19, R14 ;  /* 0x0000000e130d7221 */ /* 0x002fe20000010000 */
[----:B0-----:R-:W-:Y:S01]  /*13e0*/  HFMA2.MMA R16, -RZ, RZ, 0, 9.5367431640625e-07 ;  /* 0x00000010ff107435 */ /* 0x001fe200000001ff */
[----:B------:R-:W-:Y:S01]  /*13f0*/  IMAD.MOV.U32 R17, RZ, RZ, 0x1f ;  /* 0x0000001fff117424 */ /* 0x000fe200078e00ff */
[----:B------:R-:W-:Y:S02]  /*1400*/  MOV R14, 0xffffffff ;  /* 0xffffffff000e7802 */ /* 0x000fe40000000f00 */
[----:B------:R-:W-:-:S02]  /*1410*/  MOV R19, R13 ;  /* 0x0000000d00137202 */ /* 0x000fc40000000f00 */
[----:B------:R-:W-:Y:S02]  /*1420*/  MOV R8, 0x1440 ;  /* 0x0000144000087802 */ /* 0x000fe40000000f00 */
[----:B------:R-:W-:Y:S05]  /*1430*/  CALL.REL.NOINC `($__internal_82_$__cuda_sm70_shflsync_bfly_p) ;  /* 0x0000041000007944 */ /* 0x000fea0003c00000 */
[----:B0-----:R-:W-:Y:S01]  /*1440*/  HFMA2.MMA R16, -RZ, RZ, 0, 5.9604644775390625e-08 ;  /* 0x00000001ff107435 */ /* 0x001fe200000001ff */
[----:B-1----:R-:W-:Y:S01]  /*1450*/  MOV R18, R14 ;  /* 0x0000000e00127202 */ /* 0x002fe20000000f00 */
[----:B------:R-:W-:Y:S01]  /*1460*/  IMAD.MOV.U32 R19, RZ, RZ, R11 ;  /* 0x000000ffff137224 */ /* 0x000fe200078e000b */
[----:B------:R-:W-:Y:S02]  /*1470*/  MOV R17, 0x1f ;  /* 0x0000001f00117802 */ /* 0x000fe40000000f00 */
[----:B------:R-:W-:Y:S02]  /*1480*/  MOV R14, 0xffffffff ;  /* 0xffffffff000e7802 */ /* 0x000fe40000000f00 */
[----:B------:R-:W-:Y:S02]  /*1490*/  MOV R8, 0x14b0 ;  /* 0x000014b000087802 */ /* 0x000fe40000000f00 */
[----:B------:R-:W-:Y:S05]  /*14a0*/  CALL.REL.NOINC `($__internal_82_$__cuda_sm70_shflsync_bfly_p) ;  /* 0x000003a000007944 */ /* 0x000fea0003c00000 */
[----:B0-----:R-:W-:Y:S01]  /*14b0*/  HFMA2.MMA R17, -RZ, RZ, 0, 1.847743988037109375e-06 ;  /* 0x0000001fff117435 */ /* 0x001fe200000001ff */
[----:B-1----:R-:W-:Y:S01]  /*14c0*/  FADD.FTZ R19, R11, R14 ;  /* 0x0000000e0b137221 */ /* 0x002fe20000010000 */
[----:B------:R-:W-:Y:S01]  /*14d0*/  MOV R14, 0xffffffff ;  /* 0xffffffff000e7802 */ /* 0x000fe20000000f00 */
[----:B------:R-:W-:Y:S01]  /*14e0*/  IMAD.MOV.U32 R16, RZ, RZ, 0x2 ;  /* 0x00000002ff107424 */ /* 0x000fe200078e00ff */
[----:B------:R-:W-:-:S02]  /*14f0*/  MOV R8, 0x1510 ;  /* 0x0000151000087802 */ /* 0x000fc40000000f00 */
[----:B------:R-:W-:Y:S05]  /*1500*/  CALL.REL.NOINC `($__internal_82_$__cuda_sm70_shflsync_bfly_p) ;  /* 0x0000034000007944 */ /* 0x000fea0003c00000 */
        /* <DEDUP_REMOVED lines=44> */
[----:B0-----:R-:W-:Y:S01]  /*17d0*/  HFMA2.MMA R16, -RZ, RZ, 0, 9.5367431640625e-07 ;  /* 0x00000010ff107435 */ /* 0x001fe200000001ff */
[----:B-1----:R-:W-:Y:S01]  /*17e0*/  FADD.FTZ R19, R19, R14 ;  /* 0x0000000e13137221 */ /* 0x002fe20000010000 */
[----:B------:R-:W-:Y:S01]  /*17f0*/  MOV R14, 0xffffffff ;  /* 0xffffffff000e7802 */ /* 0x000fe20000000f00 */
[----:B------:R-:W-:Y:S01]  /*1800*/  IMAD.MOV.U32 R17, RZ, RZ, 0x1f ;  /* 0x0000001fff117424 */ /* 0x000fe200078e00ff */
[----:B------:R-:W-:-:S02]  /*1810*/  MOV R8, 0x1830 ;  /* 0x0000183000087802 */ /* 0x000fc40000000f00 */
[----:B------:R-:W-:Y:S05]  /*1820*/  CALL.REL.NOINC `($__internal_82_$__cuda_sm70_shflsync_bfly_p) ;  /* 0x0000002000007944 */ /* 0x000fea0003c00000 */
[----:B-1----:R-:W-:Y:S01]  /*1830*/  MOV R8, R14 ;  /* 0x0000000e00087202 */ /* 0x002fe20000000f00 */
[----:B0-----:R-:W-:Y:S05]  /*1840*/  BRA `(.L_x_1159) ;  /* 0xfffff56000007947 */ /* 0x001fea000383ffff */
        .weak           $__internal_82_$__cuda_sm70_shflsync_bfly_p
        .type           $__internal_82_$__cuda_sm70_shflsync_bfly_p,@function
        .size           $__internal_82_$__cuda_sm70_shflsync_bfly_p,(.L_x_1845 - $__internal_82_$__cuda_sm70_shflsync_bfly_p)
$__internal_82_$__cuda_sm70_shflsync_bfly_p:
[----:B------:R-:W-:Y:S01]  /*1850*/  HFMA2.MMA R9, -RZ, RZ, 0, 0 ;  /* 0x00000000ff097435 */ /* 0x000fe200000001ff */
[----:B------:R-:W-:Y:S04]  /*1860*/  WARPSYNC R14 ;  /* 0x0000000e00007348 */ /* 0x000fe80003800000 */
[----:B------:R0:W1:Y:S01]  /*1870*/  SHFL.BFLY PT, R14, R19, R16, R17 ;  /* 0x0c000010130e7389 */ /* 0x00006200000e0011 */
[----:B------:R-:W-:Y:S05]  /*1880*/  RET.REL.NODEC R8 `(_ZN10layer_norm40ln_parallel_residual_bwd_finalize_kernelINS_22Kernel_traits_finalizeILj4096E6__halfS2_fS2_fjLb0ELj1024ELj4ENS_18Kernel_traits_baseILj4096ES2_S2_fS2_fjLj1024EEEEELb1EEEvNS_9BwdParamsE) ;  /* 0xffffe77008007950 */ /* 0x000fea0003c3ffff */
.L_x_1160:
        /* <DEDUP_REMOVED lines=15> */
.L_x_1845:


//--------------------- .text._ZN10layer_norm31ln_parallel_residual_bwd_kernelINS_13Kernel_traitsI6__halfS2_fS2_fjLj4096ELj1ELj1ELj8ELj16ENS_18Kernel_traits_baseILj4096ES2_S2_fS2_fjLj256EEEEELb1ELb1ELb1EEEvNS_9BwdParamsE --------------------------
	.section	.text._ZN10layer_norm31ln_parallel_residual_bwd_kernelINS_13Kernel_traitsI6__halfS2_fS2_fjLj4096ELj1ELj1ELj8ELj16ENS_18Kernel_traits_baseILj4096ES2_S2_fS2_fjLj256EEEEELb1ELb1ELb1EEEvNS_9BwdParamsE,"ax",@progbits
	.sectioninfo	@"SHI_REGISTERS=146"
	.align	128
        .global         _ZN10layer_norm31ln_parallel_residual_bwd_kernelINS_13Kernel_traitsI6__halfS2_fS2_fjLj4096ELj1ELj1ELj8ELj16ENS_18Kernel_traits_baseILj4096ES2_S2_fS2_fjLj256EEEEELb1ELb1ELb1EEEvNS_9BwdParamsE
        .type           _ZN10layer_norm31ln_parallel_residual_bwd_kernelINS_13Kernel_traitsI6__halfS2_fS2_fjLj4096ELj1ELj1ELj8ELj16ENS_18Kernel_traits_baseILj4096ES2_S2_fS2_fjLj256EEEEELb1ELb1ELb1EEEvNS_9BwdParamsE,@function
        .size           _ZN10layer_norm31ln_parallel_residual_bwd_kernelINS_13Kernel_traitsI6__halfS2_fS2_fjLj4096ELj1ELj1ELj8ELj16ENS_18Kernel_traits_baseILj4096ES2_S2_fS2_fjLj256EEEEELb1ELb1ELb1EEEvNS_9BwdParamsE,(.L_x_1846 - _ZN10layer_norm31ln_parallel_residual_bwd_kernelINS_13Kernel_traitsI6__halfS2_fS2_fjLj4096ELj1ELj1ELj8ELj16ENS_18Kernel_traits_baseILj4096ES2_S2_fS2_fjLj256EEEEELb1ELb1ELb1EEEvNS_9BwdParamsE)
        .other          _ZN10layer_norm31ln_parallel_residual_bwd_kernelINS_13Kernel_traitsI6__halfS2_fS2_fjLj4096ELj1ELj1ELj8ELj16ENS_18Kernel_traits_baseILj4096ES2_S2_fS2_fjLj256EEEEELb1ELb1ELb1EEEvNS_9BwdParamsE,@"STO_CUDA_ENTRY STV_DEFAULT"
_ZN10layer_norm31ln_parallel_residual_bwd_kernelINS_13Kernel_traitsI6__halfS2_fS2_fjLj4096ELj1ELj1ELj8ELj16ENS_18Kernel_traits_baseILj4096ES2_S2_fS2_fjLj256EEEEELb1ELb1ELb1EEEvNS_9BwdParamsE:
.text._ZN10layer_norm31ln_parallel_residual_bwd_kernelINS_13Kernel_traitsI6__halfS2_fS2_fjLj4096ELj1ELj1ELj8ELj16ENS_18Kernel_traits_baseILj4096ES2_S2_fS2_fjLj256EEEEELb1ELb1ELb1EEEvNS_9BwdParamsE:
        /* <DEDUP_REMOVED lines=24> */
.L_x_1161:
[----:B------:R-:W-:-:S04]  /*0180*/  SHF.L.U32 R2, R62, 0x4, RZ ;  /* 0x000000043e027819 */ /* 0x000fc800000006ff */
[----:B------:R-:W-:-:S04]  /*0190*/  LOP3.LUT R2, R2, 0xff0, RZ, 0xc0, !PT ;  /* 0x00000ff002027812 */ /* 0x000fc800078ec0ff */
[----:B------:R-:W-:-:S04]  /*01a0*/  IADD3 R2, P0, R2, c[0x0][0x1b0], RZ ;  /* 0x00006c0002027a10 */ /* 0x000fc80007f1e0ff */
[----:B------:R-:W-:-:S05]  /*01b0*/  IADD3.X R3, RZ, c[0x0][0x1b4], RZ, P0, !PT ;  /* 0x00006d00ff037a10 */ /* 0x000fca00007fe4ff */
[----:B------:R-:W2:Y:S04]  /*01c0*/  LDG.E.128 R4, [R2.64] ;  /* 0x0000000402047981 */ /* 0x000ea8000c1e1d00 */
[----:B------:R-:W3:Y:S01]  /*01d0*/  LDG.E.128 R8, [R2.64+0x1000] ;  /* 0x0010000402087981 */ /* 0x000ee2000c1e1d00 */
[----:B------:R-:W-:Y:S01]  /*01e0*/  HFMA2.MMA R106, -RZ, RZ, 0, 5.9604644775390625e-08 ;  /* 0x00000001ff6a7435 */ /* 0x000fe200000001ff */
[----:B------:R-:W-:Y:S01]  /*01f0*/  CS2R R108, SRZ ;  /* 0x00000000006c7805 */ /* 0x000fe2000001ff00 */
[----:B------:R-:W-:Y:S01]  /*0200*/  HFMA2.MMA R107, -RZ, RZ, 0, 0 ;  /* 0x00000000ff6b7435 */ /* 0x000fe200000001ff */
        /* <DEDUP_REMOVED lines=23> */
[--C-:B---3--:R-:W-:Y:S02]  /*0380*/  HADD2.F32 R71, -RZ, R8.reuse.H0_H0 ;  /* 0x20000008ff477230 */ /* 0x108fe40000004100 */
[----:B------:R-:W-:Y:S02]  /*0390*/  HADD2.F32 R72, -RZ, R8.H1_H1 ;  /* 0x30000008ff487230 */ /* 0x000fe40000004100 */
[--C-:B------:R-:W-:Y:S02]  /*03a0*/  HADD2.F32 R73, -RZ, R9.reuse.H0_H0 ;  /* 0x20000009ff497230 */ /* 0x100fe40000004100 */
[----:B------:R-:W-:Y:S02]  /*03b0*/  HADD2.F32 R74, -RZ, R9.H1_H1 ;  /* 0x30000009ff4a7230 */ /* 0x000fe40000004100 */
[----:B------:R-:W-:-:S02]  /*03c0*/  HADD2.F32 R75, -RZ, R10.H0_H0 ;  /* 0x2000000aff4b7230 */ /* 0x000fc40000004100 */
[----:B------:R-:W-:Y:S02]  /*03d0*/  HADD2.F32 R76, -RZ, R10.H1_H1 ;  /* 0x3000000aff4c7230 */ /* 0x000fe40000004100 */
[--C-:B------:R-:W-:Y:S02]  /*03e0*/  HADD2.F32 R77, -RZ, R11.reuse.H0_H0 ;  /* 0x2000000bff4d7230 */ /* 0x100fe40000004100 */
[----:B------:R-:W-:Y:S02]  /*03f0*/  HADD2.F32 R96, -RZ, R11.H1_H1 ;  /* 0x3000000bff607230 */ /* 0x000fe40000004100 */
.L_x_1166:
        /* <DEDUP_REMOVED lines=9> */
[----:B------:R-:W-:Y:S01]  /*0490*/  LEA.HI.SX32 R112, R33, R112, 0x1d ;  /* 0x0000007021707211 */ /* 0x000fe200078feaff */
[----:B------:R-:W-:-:S04]  /*04a0*/  IMAD.WIDE R114, R0, R115, c[0x0][0x1a8] ;  /* 0x00006a0000727625 */ /* 0x000fc800078e0273 */
[C---:B------:R-:W-:Y:S01]  /*04b0*/  IMAD.WIDE.U32 R58, R112.reuse, R118, c[0x0][0x188] ;  /* 0x00006200703a7625 */ /* 0x040fe200078e0076 */
[C---:B------:R-:W-:Y:S01]  /*04c0*/  IADD3 R113, R112.reuse, 0x100, RZ ;  /* 0x0000010070717810 */ /* 0x040fe20007ffe0ff */
[----:B------:R-:W3:Y:S02]  /*04d0*/  LDG.E R114, [R114.64] ;  /* 0x0000000472727981 */ /* 0x000ee4000c1e1900 */
[----:B------:R-:W-:Y:S02]  /*04e0*/  IMAD.WIDE.U32 R36, R112, R52, c[0x0][0x208] ;  /* 0x0000820070247625 */ /* 0x000fe400078e0034 */
[----:B------:R1:W4:Y:S04]  /*04f0*/  LDG.E.128 R32, [R58.64] ;  /* 0x000000043a207981 */ /* 0x000328000c1e1d00 */
[----:B------:R-:W3:Y:S01]  /*0500*/  LDG.E.128 R36, [R36.64] ;  /* 0x0000000424247981 */ /* 0x000ee2000c1e1d00 */
[----:B------:R-:W-:-:S03]  /*0510*/  IMAD.WIDE.U32 R116, R113, R118, c[0x0][0x188] ;  /* 0x0000620071747625 */ /* 0x000fc600078e0076 */
[----:B------:R1:W3:Y:S04]  /*0520*/  LDG.E.128 R40, [R58.64+0x10] ;  /* 0x000010043a287981 */ /* 0x0002e8000c1e1d00 */
[----:B0-----:R0:W3:Y:S01]  /*0530*/  LDG.E.128 R48, [R116.64+0x10] ;  /* 0x0000100474307981 */ /* 0x0010e2000c1e1d00 */
[----:B------:R-:W-:-:S03]  /*0540*/  IMAD.WIDE.U32 R52, R113, R52, c[0x0][0x208] ;  /* 0x0000820071347625 */ /* 0x000fc600078e0034 */
[----:B------:R0:W3:Y:S04]  /*0550*/  LDG.E.128 R44, [R116.64] ;  /* 0x00000004742c7981 */ /* 0x0000e8000c1e1d00 */
[----:B------:R-:W3:Y:S01]  /*0560*/  LDG.E.128 R52, [R52.64] ;  /* 0x0000000434347981 */ /* 0x000ee2000c1e1d00 */
[----:B------:R-:W-:-:S05]  /*0570*/  MOV R120, 0x8 ;  /* 0x0000000800787802 */ /* 0x000fca0000000f00 */
[----:B-1----:R-:W-:-:S06]  /*0580*/  IMAD.WIDE.U32 R58, R112, R120, c[0x0][0x190] ;  /* 0x00006400703a7625 */ /* 0x002fcc00078e0078 */
[----:B------:R-:W5:Y:S01]  /*0590*/  LDG.E.64 R58, [R58.64] ;  /* 0x000000043a3a7981 */ /* 0x000f62000c1e1b00 */
[----:B------:R-:W-:-:S04]  /*05a0*/  ISETP.NE.U32.AND P1, PT, RZ, c[0x0][0x218], PT ;  /* 0x00008600ff007a0c */ /* 0x000fc80003f25070 */
[----:B------:R-:W-:Y:S01]  /*05b0*/  ISETP.NE.AND.EX P1, PT, RZ, c[0x0][0x21c], PT, P1 ;  /* 0x00008700ff007a0c */ /* 0x000fe20003f25310 */
[----:B------:R-:W-:Y:S01]  /*05c0*/  ULDC.U8 UR6, c[0x0][0x1f0] ;  /* 0x00007c0000067ab9 */ /* 0x000fe20000000000 */
[----:B------:R-:W-:-:S11]  /*05d0*/  ISETP.NE.U32.AND P0, PT, RZ, c[0x0][0x250], PT ;  /* 0x00009400ff007a0c */ /* 0x000fd60003f05070 */
[----:B0-----:R-:W-:-:S04]  /*05e0*/  @P1 IMAD.WIDE.U32 R116, R112, R118, c[0x0][0x218] ;  /* 0x0000860070741625 */ /* 0x001fc800078e0076 */
[----:B------:R-:W-:Y:S01]  /*05f0*/  @P1 IMAD.WIDE.U32 R118, R113, R118, c[0x0][0x218] ;  /* 0x0000860071761625 */ /* 0x000fe200078e0076 */
[----:B------:R0:W5:Y:S01]  /*0600*/  @P1 LDG.E.128 R4, [R116.64] ;  /* 0x0000000474041981 */ /* 0x000162000c1e1d00 */
[----:B------:R-:W-:-:S03]  /*0610*/  ISETP.NE.AND.EX P0, PT, RZ, c[0x0][0x254], PT, P0 ;  /* 0x00009500ff007a0c */ /* 0x000fc60003f05300 */
        /* <DEDUP_REMOVED lines=14> */
[----:B----4-:R-:W-:Y:S01]  /*0700*/  FADD.FTZ R133, -R124, R32 ;  /* 0x000000207c857221 */ /* 0x010fe20000010100 */
[----:B---3--:R-:W-:-:S03]  /*0710*/  HADD2.F32 R132, -RZ, R36.H0_H0 ;  /* 0x20000024ff847230 */ /* 0x008fc60000004100 */
[----:B------:R-:W-:Y:S02]  /*0720*/  FMUL.FTZ R133, R114, R133 ;  /* 0x0000008572857220 */ /* 0x000fe40000410000 */
[C---:B------:R-:W-:Y:S01]  /*0730*/  FADD.FTZ R125, -R124.reuse, R40 ;  /* 0x000000287c7d7221 */ /* 0x040fe20000010100 */
[----:B------:R-:W-:Y:S01]  /*0740*/  HADD2.F32 R32, -RZ, R38.H0_H0 ;  /* 0x20000026ff207230 */ /* 0x000fe20000004100 */
[C---:B------:R-:W-:Y:S01]  /*0750*/  FADD.FTZ R115, -R124.reuse, R34 ;  /* 0x000000227c737221 */ /* 0x040fe20000010100 */
[--C-:B------:R-:W-:Y:S01]  /*0760*/  HADD2.F32 R34, -RZ, R39.reuse.H0_H0 ;  /* 0x20000027ff227230 */ /* 0x100fe20000004100 */
[C---:B------:R-:W-:Y:S01]  /*0770*/  FADD.FTZ R33, -R124.reuse, R33 ;  /* 0x000000217c217221 */ /* 0x040fe20000010100 */
[----:B------:R-:W-:Y:S01]  /*0780*/  HADD2.F32 R116, -RZ, R39.H1_H1 ;  /* 0x30000027ff747230 */ /* 0x000fe20000004100 */
[----:B------:R-:W-:Y:S01]  /*0790*/  FADD.FTZ R39, -R124, R42 ;  /* 0x0000002a7c277221 */ /* 0x000fe20000010100 */
[----:B------:R-:W-:Y:S01]  /*07a0*/  HADD2.F32 R36, -RZ, R36.H1_H1 ;  /* 0x30000024ff247230 */ /* 0x000fe20000004100 */
[----:B------:R-:W-:-:S02]  /*07b0*/  FADD.FTZ R95, R132, R95 ;  /* 0x0000005f845f7221 */ /* 0x000fc40000010000 */
[-C--:B------:R-:W-:Y:S02]  /*07c0*/  FFMA.FTZ R94, R133, R132.reuse, R94 ;  /* 0x00000084855e7223 */ /* 0x080fe4000001005e */
[----:B------:R-:W-:Y:S02]  /*07d0*/  FMUL.FTZ R125, R114, R125 ;  /* 0x0000007d727d7220 */ /* 0x000fe40000410000 */
[----:B------:R-:W-:Y:S01]  /*07e0*/  FMUL.FTZ R132, R63, R132 ;  /* 0x000000843f847220 */ /* 0x000fe20000410000 */
[----:B------:R-:W-:Y:S01]  /*07f0*/  HADD2.F32 R127, -RZ, R37.H0_H0 ;  /* 0x20000025ff7f7230 */ /* 0x000fe20000004100 */
[----:B------:R-:W-:Y:S02]  /*0800*/  FADD.FTZ R139, -R124, R49 ;  /* 0x000000317c8b7221 */ /* 0x000fe40000010100 */
[C---:B------:R-:W-:Y:S02]  /*0810*/  FMUL.FTZ R129, R114.reuse, R33 ;  /* 0x0000002172817220 */ /* 0x040fe40000410000 */
[----:B------:R-:W-:-:S02]  /*0820*/  FMUL.FTZ R128, R114, R115 ;  /* 0x0000007372807220 */ /* 0x000fc40000410000 */
[----:B------:R-:W-:Y:S02]  /*0830*/  FADD.FTZ R87, R32, R87 ;  /* 0x0000005720577221 */ /* 0x000fe40000010000 */
[-C--:B------:R-:W-:Y:S02]  /*0840*/  FFMA.FTZ R86, R125, R32.reuse, R86 ;  /* 0x000000207d567223 */ /* 0x080fe40000010056 */
[----:B------:R-:W-:Y:S02]  /*0850*/  FMUL.FTZ R123, R67, R32 ;  /* 0x00000020437b7220 */ /* 0x000fe40000410000 */
[----:B------:R-:W-:Y:S02]  /*0860*/  FMUL.FTZ R49, R114, R39 ;  /* 0x0000002772317220 */ /* 0x000fe40000410000 */
[----:B------:R-:W-:Y:S02]  /*0870*/  FMUL.FTZ R130, R64, R36 ;  /* 0x0000002440827220 */ /* 0x000fe40000410000 */
[----:B------:R-:W-:-:S02]  /*0880*/  FADD.FTZ R33, RZ, R132 ;  /* 0x00000084ff217221 */ /* 0x000fc40000010000 */
[----:B------:R-:W-:Y:S01]  /*0890*/  FFMA.FTZ R32, R133, R132, RZ ;  /* 0x0000008485207223 */ /* 0x000fe200000100ff */
[----:B------:R-:W-:Y:S01]  /*08a0*/  HADD2.F32 R37, -RZ, R37.H1_H1 ;  /* 0x30000025ff257230 */ /* 0x000fe20000004100 */
[----:B------:R-:W-:Y:S02]  /*08b0*/  FADD.FTZ R141, -R124, R50 ;  /* 0x000000327c8d7221 */ /* 0x000fe40000010100 */
[----:B------:R-:W-:Y:S02]  /*08c0*/  FADD.FTZ R91, R127, R91 ;  /* 0x0000005b7f5b7221 */ /* 0x000fe40000010000 */
[----:B------:R-:W-:Y:S02]  /*08d0*/  FFMA.FTZ R90, R128, R127, R90 ;  /* 0x0000007f805a7223 */ /* 0x000fe4000001005a */
[----:B------:R-:W-:Y:S02]  /*08e0*/  FADD.FTZ R83, R34, R83 ;  /* 0x0000005322537221 */ /* 0x000fe40000010000 */
[----:B------:R-:W-:-:S02]  /*08f0*/  FFMA.FTZ R82, R49, R34, R82 ;  /* 0x0000002231527223 */ /* 0x000fc40000010052 */
[----:B------:R-:W-:Y:S02]  /*0900*/  FMUL.FTZ R50, R69, R34 ;  /* 0x0000002245327220 */ /* 0x000fe40000410000 */
[----:B------:R-:W-:Y:S02]  /*0910*/  FADD.FTZ R35, -R124, R35 ;  /* 0x000000237c237221 */ /* 0x000fe40000010100 */
[----:B------:R-:W-:Y:S02]  /*0920*/  FMUL.FTZ R127, R65, R127 ;  /* 0x0000007f417f7220 */ /* 0x000fe40000410000 */
[----:B------:R-:W-:Y:S02]  /*0930*/  FADD.FTZ R34, R33, R130 ;  /* 0x0000008221227221 */ /* 0x000fe40000010000 */
[----:B------:R-:W-:Y:S02]  /*0940*/  FFMA.FTZ R32, R129, R130, R32 ;  /* 0x0000008281207223 */ /* 0x000fe40000010020 */
[----:B0-----:R-:W-:-:S02]  /*0950*/  FMUL.FTZ R121, R114, R35 ;  /* 0x0000002372797220 */ /* 0x001fc40000410000 */
[----:B------:R-:W-:Y:S02]  /*0960*/  FMUL.FTZ R126, R66, R37 ;  /* 0x00000025427e7220 */ /* 0x000fe40000410000 */
[----:B------:R-:W-:Y:S02]  /*0970*/  FADD.FTZ R33, R34, R127 ;  /* 0x0000007f22217221 */ /* 0x000fe40000010000 */
[----:B------:R-:W-:Y:S01]  /*0980*/  FFMA.FTZ R32, R128, R127, R32 ;  /* 0x0000007f80207223 */ /* 0x000fe20000010020 */
[----:B------:R-:W-:Y:S01]  /*0990*/  HADD2.F32 R38, -RZ, R38.H1_H1 ;  /* 0x30000026ff267230 */ /* 0x000fe20000004100 */
[C---:B------:R-:W-:Y:S02]  /*09a0*/  FADD.FTZ R41, -R124.reuse, R41 ;  /* 0x000000297c297221 */ /* 0x040fe40000010100 */
[----:B------:R-:W-:Y:S02]  /*09b0*/  FADD.FTZ R34, R33, R126 ;  /* 0x0000007e21227221 */ /* 0x000fe40000010000 */
[----:B------:R-:W-:Y:S01]  /*09c0*/  FFMA.FTZ R32, R121, R126, R32 ;  /* 0x0000007e79207223 */ /* 0x000fe20000010020 */
[--C-:B------:R-:W-:Y:S01]  /*09d0*/  HADD2.F32 R120, -RZ, R52.reuse.H0_H0 ;  /* 0x20000034ff787230 */ /* 0x100fe20000004100 */
[----:B------:R-:W-:Y:S01]  /*09e0*/  FADD.FTZ R131, -R124, R47 ;  /* 0x0000002f7c837221 */ /* 0x000fe20000010100 */
[----:B------:R-:W-:Y:S01]  /*09f0*/  HADD2.F32 R47, -RZ, R52.H1_H1 ;  /* 0x30000034ff2f7230 */ /* 0x000fe20000004100 */
[----:B------:R-:W-:Y:S01]  /*0a00*/  FMUL.FTZ R52, R68, R38 ;  /* 0x0000002644347220 */ /* 0x000fe20000410000 */
[--C-:B------:R-:W-:Y:S01]  /*0a10*/  HADD2.F32 R40, -RZ, R53.reuse.H0_H0 ;  /* 0x20000035ff287230 */ /* 0x100fe20000004100 */
[----:B------:R-:W-:Y:S01]  /*0a20*/  FADD.FTZ R33, R34, R123 ;  /* 0x0000007b22217221 */ /* 0x000fe20000010000 */
[----:B------:R-:W-:Y:S01]  /*0a30*/  HADD2.F32 R135, -RZ, R53.H1_H1 ;  /* 0x30000035ff877230 */ /* 0x000fe20000004100 */
[----:B------:R-:W-:-:S02]  /*0a40*/  FMUL.FTZ R53, R114, R41 ;  /* 0x0000002972357220 */ /* 0x000fc40000410000 */
[----:B------:R-:W-:Y:S02]  /*0a50*/  FFMA.FTZ R32, R125, R123, R32 ;  /* 0x0000007b7d207223 */ /* 0x000fe40000010020 */
[C---:B------:R-:W-:Y:S02]  /*0a60*/  FADD.FTZ R117, -R124.reuse, R44 ;  /* 0x0000002c7c757221 */ /* 0x040fe40000010100 */
[C---:B------:R-:W-:Y:S02]  /*0a70*/  FADD.FTZ R43, -R124.reuse, R43 ;  /* 0x0000002b7c2b7221 */ /* 0x040fe40000010100 */
        /* <DEDUP_REMOVED lines=15> */
[----:B-1----:R-:W-:Y:S02]  /*0b70*/  FADD.FTZ R119, -R124, R46 ;  /* 0x0000002e7c777221 */ /* 0x002fe40000010100 */
[----:B------:R-:W-:Y:S02]  /*0b80*/  FMUL.FTZ R115, R114, R45 ;  /* 0x0000002d72737220 */ /* 0x000fe40000410000 */
[----:B------:R-:W-:Y:S02]  /*0b90*/  FMUL.FTZ R124, R72, R47 ;  /* 0x0000002f487c7220 */ /* 0x000fe40000410000 */
[----:B------:R-:W-:Y:S02]  /*0ba0*/  FADD.FTZ R33, R33, R120 ;  /* 0x0000007821217221 */ /* 0x000fe40000010000 */
[----:B------:R-:W-:Y:S01]  /*0bb0*/  FFMA.FTZ R32, R117, R120, R32 ;  /* 0x0000007875207223 */ /* 0x000fe20000010020 */
        /* <DEDUP_REMOVED lines=8> */
[----:B------:R-:W-:Y:S01]  /*0c40*/  FFMA.FTZ R32, R115, R124, R32 ;  /* 0x0000007c73207223 */ /* 0x000fe20000010020 */
[--C-:B------:R-:W-:Y:S01]  /*0c50*/  HADD2.F32 R136, -RZ, R55.reuse.H0_H0 ;  /* 0x20000037ff887230 */ /* 0x100fe20000004100 */
[----:B------:R-:W-:Y:S01]  /*0c60*/  FADD.FTZ R98, R135, R98 ;  /* 0x0000006287627221 */ /* 0x000fe20000010000 */
[----:B------:R-:W-:Y:S01]  /*0c70*/  HADD2.F32 R44, -RZ, R55.H1_H1 ;  /* 0x30000037ff2c7230 */ /* 0x000fe20000004100 */
[----:B------:R-:W-:-:S02]  /*0c80*/  FMUL.FTZ R55, R114, R137 ;  /* 0x0000008972377220 */ /* 0x000fc40000410000 */
[-C--:B------:R-:W-:Y:S02]  /*0c90*/  FFMA.FTZ R101, R54, R135.reuse, R101 ;  /* 0x0000008736657223 */ /* 0x080fe40000010065 */
        /* <DEDUP_REMOVED lines=12> */
[----:B------:R-:W-:Y:S01]  /*0d60*/  FFMA.FTZ R32, R55, R134, R32 ;  /* 0x0000008637207223 */ /* 0x000fe20000010020 */
[----:B------:R-:W-:Y:S01]  /*0d70*/  SHF.R.U32.HI R46, RZ, 0x5, R62 ;  /* 0x00000005ff2e7819 */ /* 0x000fe2000001163e */
[----:B------:R-:W-:Y:S02]  /*0d80*/  FADD.FTZ R109, R136, R109 ;  /* 0x0000006d886d7221 */ /* 0x000fe40000010000 */
[-C--:B------:R-:W-:Y:S02]  /*0d90*/  FFMA.FTZ R110, R119, R136.reuse, R110 ;  /* 0x00000088776e7223 */ /* 0x080fe4000001006e */
[----:B------:R-:W-:Y:S02]  /*0da0*/  FMUL.FTZ R136, R77, R136 ;  /* 0x000000884d887220 */ /* 0x000fe40000410000 */
[----:B------:R-:W-:-:S02]  /*0db0*/  FADD.FTZ R33, R34, R137 ;  /* 0x0000008922217221 */ /* 0x000fc40000010000 */
[----:B------:R-:W-:Y:S01]  /*0dc0*/  FFMA.FTZ R32, R118, R137, R32 ;  /* 0x0000008976207223 */ /* 0x000fe20000010020 */
[----:B------:R-:W-:Y:S01]  /*0dd0*/  LOP3.LUT R138, R46, 0x7fffff8, RZ, 0xc0, !PT ;  /* 0x07fffff82e8a7812 */ /* 0x000fe200078ec0ff */
[----:B------:R-:W-:Y:S02]  /*0de0*/  FMUL.FTZ R122, R114, R143 ;  /* 0x0000008f727a7220 */ /* 0x000fe40000410000 */
        /* <DEDUP_REMOVED lines=23> */
.L_x_1167:
        /* <DEDUP_REMOVED lines=18> */
.L_x_1168:
        /* <DEDUP_REMOVED lines=44> */
[----:B------:R-:W-:-:S02]  /*1340*/  FMUL.FTZ R133, R114, R133 ;  /* 0x0000008572857220 */ /* 0x000fc40000410000 */
[-C--:B------:R-:W-:Y:S02]  /*1350*/  FFMA.FTZ R121, R121, R34.reuse, R37 ;  /* 0x0000002279797223 */ /* 0x080fe40000010025 */
[----:B------:R-:W-:Y:S02]  /*1360*/  FADD.FTZ R127, R127, -R128 ;  /* 0x800000807f7f7221 */ /* 0x000fe40000010000 */
[----:B------:R-:W-:Y:S02]  /*1370*/  FADD.FTZ R129, R130, -R129 ;  /* 0x8000008182817221 */ /* 0x000fe40000010000 */
[----:B------:R-:W-:Y:S02]  /*1380*/  @P1 FADD.FTZ R133, R4, R133 ;  /* 0x0000008504851221 */ /* 0x000fe40000010000 */
[----:B------:R-:W-:Y:S02]  /*1390*/  FFMA.FTZ R32, R125, R34, R37 ;  /* 0x000000227d207223 */ /* 0x000fe40000010025 */
[----:B------:R-:W-:-:S02]  /*13a0*/  FADD.FTZ R33, R126, -R121 ;  /* 0x800000797e217221 */ /* 0x000fc40000010000 */
[C---:B------:R-:W-:Y:S02]  /*13b0*/  FMUL.FTZ R127, R114.reuse, R127 ;  /* 0x0000007f727f7220 */ /* 0x040fe40000410000 */
[----:B------:R-:W-:Y:S02]  /*13c0*/  FMUL.FTZ R126, R114, R129 ;  /* 0x00000081727e7220 */ /* 0x000fe40000410000 */
[----:B------:R-:W-:Y:S02]  /*13d0*/  FMUL.FTZ R121, R133, c[0x0][0x1e8] ;  /* 0x00007a0085797a20 */ /* 0x000fe40000410000 */
[----:B------:R-:W-:Y:S02]  /*13e0*/  FADD.FTZ R123, R123, -R32 ;  /* 0x800000207b7b7221 */ /* 0x000fe40000010000 */
[----:B------:R-:W-:Y:S01]  /*13f0*/  @P1 FADD.FTZ R127, R6, R127 ;  /* 0x0000007f067f1221 */ /* 0x000fe20000010000 */
[----:B------:R-:W-:Y:S01]  /*1400*/  FSEL R39, R121, RZ, P6 ;  /* 0x000000ff79277208 */ /* 0x000fe20003000000 */
[----:B------:R-:W-:Y:S01]  /*1410*/  @P1 FADD.FTZ R126, R5, R126 ;  /* 0x0000007e057e1221 */ /* 0x000fe20000010000 */
[----:B------:R-:W-:Y:S01]  /*1420*/  @P0 FSEL R121, R121, RZ, P5 ;  /* 0x000000ff79790208 */ /* 0x000fe20002800000 */
[----:B------:R-:W-:Y:S01]  /*1430*/  FMUL.FTZ R128, R114, R33 ;  /* 0x0000002172807220 */ /* 0x000fe20000410000 */
[----:B------:R-:W-:Y:S01]  /*1440*/  LOP3.LUT P6, RZ, R58, 0xff0000, RZ, 0xc0, !PT ;  /* 0x00ff00003aff7812 */ /* 0x000fe200078cc0ff */
[----:B------:R-:W-:Y:S01]  /*1450*/  FMUL.FTZ R33, R114, R123 ;  /* 0x0000007b72217220 */ /* 0x000fe20000410000 */
[----:B------:R-:W-:Y:S01]  /*1460*/  @P0 LOP3.LUT P5, RZ, R56, 0xff0000, RZ, 0xc0, !PT ;  /* 0x00ff000038ff0812 */ /* 0x000fe200078ac0ff */
[----:B------:R-:W-:Y:S01]  /*1470*/  FMUL.FTZ R35, R127, c[0x0][0x1e8] ;  /* 0x00007a007f237a20 */ /* 0x000fe20000410000 */
[----:B------:R-:W-:Y:S01]  /*1480*/  @P0 F2FP.PACK_AB R121, RZ, R121 ;  /* 0x00000079ff79023e */ /* 0x000fe200000000ff */
[----:B------:R-:W-:-:S02]  /*1490*/  FMUL.FTZ R32, R126, c[0x0][0x1e8] ;  /* 0x00007a007e207a20 */ /* 0x000fc40000410000 */
[----:B------:R-:W-:Y:S01]  /*14a0*/  @P1 FADD.FTZ R33, R8, R33 ;  /* 0x0000002108211221 */ /* 0x000fe20000010000 */
[----:B------:R-:W-:Y:S01]  /*14b0*/  FSEL R43, R35, RZ, P6 ;  /* 0x000000ff232b7208 */ /* 0x000fe20003000000 */
[----:B------:R-:W-:Y:S01]  /*14c0*/  @P1 FADD.FTZ R128, R7, R128 ;  /* 0x0000008007801221 */ /* 0x000fe20000010000 */
[----:B------:R-:W-:Y:S01]  /*14d0*/  @P0 FSEL R123, R35, RZ, P5 ;  /* 0x000000ff237b0208 */ /* 0x000fe20002800000 */
[-C--:B------:R-:W-:Y:S01]  /*14e0*/  FFMA.FTZ R35, R53, R34.reuse, R37 ;  /* 0x0000002235237223 */ /* 0x080fe20000010025 */
[----:B------:R-:W-:Y:S01]  /*14f0*/  FSEL R44, R32, RZ, P2 ;  /* 0x000000ff202c7208 */ /* 0x000fe20001000000 */
[----:B------:R-:W-:Y:S01]  /*1500*/  FMUL.FTZ R36, R33, c[0x0][0x1e8] ;  /* 0x00007a0021247a20 */ /* 0x000fe20000410000 */
[----:B------:R-:W-:Y:S01]  /*1510*/  LOP3.LUT P2, RZ, R58, 0xff000000, RZ, 0xc0, !PT ;  /* 0xff0000003aff7812 */ /* 0x000fe2000784c0ff */
[----:B------:R-:W-:Y:S01]  /*1520*/  FADD.FTZ R35, R52, -R35 ;  /* 0x8000002334237221 */ /* 0x000fe20000010000 */
[----:B------:R-:W-:Y:S01]  /*1530*/  @P0 FSEL R58, R32, RZ, P3 ;  /* 0x000000ff203a0208 */ /* 0x000fe20001800000 */
[--C-:B------:R-:W-:Y:S01]  /*1540*/  FFMA.FTZ R49, R49, R34, R37.reuse ;  /* 0x0000002231317223 */ /* 0x100fe20000010025 */
[----:B------:R-:W-:Y:S01]  /*1550*/  @P0 LOP3.LUT P5, RZ, R57, 0xff, RZ, 0xc0, !PT ;  /* 0x000000ff39ff0812 */ /* 0x000fe200078ac0ff */
[----:B------:R-:W-:Y:S01]  /*1560*/  FMUL.FTZ R125, R128, c[0x0][0x1e8] ;  /* 0x00007a00807d7a20 */ /* 0x000fe20000410000 */
[----:B------:R-:W-:Y:S01]  /*1570*/  MOV R32, R60 ;  /* 0x0000003c00207202 */ /* 0x000fe20000000f00 */
[-C--:B------:R-:W-:Y:S01]  /*1580*/  FFMA.FTZ R51, R51, R34.reuse, R37 ;  /* 0x0000002233337223 */ /* 0x080fe20000010025 */
[----:B------:R-:W-:Y:S01]  /*1590*/  @P0 FSEL R53, R36, RZ, P5 ;  /* 0x000000ff24350208 */ /* 0x000fe20002800000 */
[----:B------:R-:W-:Y:S01]  /*15a0*/  FADD.FTZ R49, R50, -R49 ;  /* 0x8000003132317221 */ /* 0x000fe20000010000 */
[----:B------:R-:W-:Y:S01]  /*15b0*/  LOP3.LUT P5, RZ, R32, 0xff, RZ, 0xc0, !PT ;  /* 0x000000ff20ff7812 */ /* 0x000fe200078ac0ff */
[----:B------:R-:W-:Y:S01]  /*15c0*/  FMUL.FTZ R32, R114, R35 ;  /* 0x0000002372207220 */ /* 0x000fe20000410000 */
[----:B------:R-:W-:Y:S01]  /*15d0*/  FSEL R46, R125, RZ, P2 ;  /* 0x000000ff7d2e7208 */ /* 0x000fe20001000000 */
[----:B------:R-:W-:Y:S01]  /*15e0*/  FADD.FTZ R51, R48, -R51 ;  /* 0x8000003330337221 */ /* 0x000fe20000010000 */
[----:B------:R-:W-:Y:S01]  /*15f0*/  LOP3.LUT P2, RZ, R59, 0xff00, RZ, 0xc0, !PT ;  /* 0x0000ff003bff7812 */ /* 0x000fe2000784c0ff */
[----:B------:R-:W-:Y:S01]  /*1600*/  @P1 FADD.FTZ R32, R9, R32 ;  /* 0x0000002009201221 */ /* 0x000fe20000010000 */
[----:B------:R-:W-:Y:S01]  /*1610*/  @P0 LOP3.LUT P3, RZ, R56, 0xff000000, RZ, 0xc0, !PT ;  /* 0xff00000038ff0812 */ /* 0x000fe2000786c0ff */
[-CC-:B------:R-:W-:Y:S01]  /*1620*/  FFMA.FTZ R118, R118, R34.reuse, R37.reuse ;  /* 0x0000002276767223 */ /* 0x180fe20000010025 */
[----:B------:R-:W-:Y:S01]  /*1630*/  LOP3.LUT P6, RZ, R59, 0xff, RZ, 0xc0, !PT ;  /* 0x000000ff3bff7812 */ /* 0x000fe200078cc0ff */
[----:B------:R-:W-:Y:S01]  /*1640*/  FMUL.FTZ R48, R32, c[0x0][0x1e8] ;  /* 0x00007a0020307a20 */ /* 0x000fe20000410000 */
[----:B------:R-:W-:Y:S01]  /*1650*/  @P0 FSEL R125, R125, RZ, P3 ;  /* 0x000000ff7d7d0208 */ /* 0x000fe20001800000 */
[----:B------:R-:W-:Y:S01]  /*1660*/  FMUL.FTZ R49, R114, R49 ;  /* 0x0000003172317220 */ /* 0x000fe20000410000 */
[----:B------:R-:W-:Y:S01]  /*1670*/  LOP3.LUT P3, RZ, R59, 0xff0000, RZ, 0xc0, !PT ;  /* 0x00ff00003bff7812 */ /* 0x000fe2000786c0ff */
[-C--:B------:R-:W-:Y:S01]  /*1680*/  FFMA.FTZ R55, R55, R34.reuse, R37 ;  /* 0x0000002237377223 */ /* 0x080fe20000010025 */
[----:B------:R-:W-:Y:S01]  /*1690*/  FSEL R45, R36, RZ, P6 ;  /* 0x000000ff242d7208 */ /* 0x000fe20003000000 */
[----:B------:R-:W-:Y:S01]  /*16a0*/  FADD.FTZ R137, R137, -R118 ;  /* 0x8000007689897221 */ /* 0x000fe20000010000 */
[----:B------:R-:W-:Y:S01]  /*16b0*/  FSEL R118, R48, RZ, P2 ;  /* 0x000000ff30767208 */ /* 0x000fe20001000000 */
[----:B------:R-:W-:Y:S01]  /*16c0*/  @P1 FADD.FTZ R49, R10, R49 ;  /* 0x000000310a311221 */ /* 0x000fe20000010000 */
[----:B------:R-:W-:Y:S01]  /*16d0*/  @P0 LOP3.LUT P2, RZ, R57, 0xff00, RZ, 0xc0, !PT ;  /* 0x0000ff0039ff0812 */ /* 0x000fe2000784c0ff */
[----:B------:R-:W-:Y:S01]  /*16e0*/  FMUL.FTZ R52, R114, R51 ;  /* 0x0000003372347220 */ /* 0x000fe20000410000 */
[----:B------:R-:W-:Y:S01]  /*16f0*/  LOP3.LUT P6, RZ, R59, 0xff000000, RZ, 0xc0, !PT ;  /* 0xff0000003bff7812 */ /* 0x000fe200078cc0ff */
[----:B------:R-:W-:Y:S01]  /*1700*/  FADD.FTZ R55, R134, -R55 ;  /* 0x8000003786377221 */ /* 0x000fe20000010000 */
[----:B------:R-:W-:Y:S01]  /*1710*/  @P0 FSEL R48, R48, RZ, P2 ;  /* 0x000000ff30300208 */ /* 0x000fe20001000000 */
[----:B------:R-:W-:Y:S01]  /*1720*/  FMUL.FTZ R50, R49, c[0x0][0x1e8] ;  /* 0x00007a0031327a20 */ /* 0x000fe20000410000 */
[----:B------:R-:W-:Y:S01]  /*1730*/  @P0 LOP3.LUT P2, RZ, R57, 0xff0000, RZ, 0xc0, !PT ;  /* 0x00ff000039ff0812 */ /* 0x000fe2000784c0ff */
[----:B------:R-:W-:Y:S01]  /*1740*/  @P1 FADD.FTZ R52, R11, R52 ;  /* 0x000000340b341221 */ /* 0x000fe20000010000 */
[----:B------:R-:W-:Y:S01]  /*1750*/  @P0 F2FP.PACK_AB R123, RZ, R123 ;  /* 0x0000007bff7b023e */ /* 0x000fe200000000ff */
[----:B------:R-:W-:Y:S01]  /*1760*/  FMUL.FTZ R55, R114, R55 ;  /* 0x0000003772377220 */ /* 0x000fe20000410000 */
[C---:B------:R-:W-:Y:S01]  /*1770*/  FSEL R35, R50.reuse, RZ, P3 ;  /* 0x000000ff32237208 */ /* 0x040fe20001800000 */
[-C--:B------:R-:W-:Y:S01]  /*1780*/  FFMA.FTZ R117, R117, R34.reuse, R37 ;  /* 0x0000002275757223 */ /* 0x080fe20000010025 */
[----:B------:R-:W-:Y:S01]  /*1790*/  @P0 FSEL R50, R50, RZ, P2 ;  /* 0x000000ff32320208 */ /* 0x000fe20001000000 */
[----:B------:R-:W-:Y:S01]  /*17a0*/  FMUL.FTZ R51, R52, c[0x0][0x1e8] ;  /* 0x00007a0034337a20 */ /* 0x000fe20000410000 */
[----:B------:R-:W-:Y:S01]  /*17b0*/  @P0 LOP3.LUT P2, RZ, R57, 0xff000000, RZ, 0xc0, !PT ;  /* 0xff00000039ff0812 */ /* 0x000fe2000784c0ff */
[----:B------:R-:W-:Y:S01]  /*17c0*/  @P1 FADD.FTZ R55, R16, R55 ;  /* 0x0000003710371221 */ /* 0x000fe20000010000 */
[----:B------:R-:W-:Y:S01]  /*17d0*/  ISETP.NE.U32.AND P3, PT, RZ, c[0x0][0x258], PT ;  /* 0x00009600ff007a0c */ /* 0x000fe20003f65070 */
[----:B------:R-:W-:Y:S01]  /*17e0*/  FADD.FTZ R117, R120, -R117 ;  /* 0x8000007578757221 */ /* 0x000fe20000010000 */
[----:B------:R-:W-:Y:S01]  /*17f0*/  FSEL R120, R51, RZ, P6 ;  /* 0x000000ff33787208 */ /* 0x000fe20003000000 */
[----:B------:R-:W-:Y:S01]  /*1800*/  FMUL.FTZ R129, R55, c[0x0][0x1e8] ;  /* 0x00007a0037817a20 */ /* 0x000fe20000410000 */
[----:B------:R-:W-:Y:S01]  /*1810*/  @P0 FSEL R51, R51, RZ, P2 ;  /* 0x000000ff33330208 */ /* 0x000fe20001000000 */
[-CC-:B------:R-:W-:Y:S01]  /*1820*/  FFMA.FTZ R116, R116, R34.reuse, R37.reuse ;  /* 0x0000002274747223 */ /* 0x180fe20000010025 */
[----:B------:R-:W-:Y:S01]  /*1830*/  LOP3.LUT P2, RZ, R61, 0xff, RZ, 0xc0, !PT ;  /* 0x000000ff3dff7812 */ /* 0x000fe2000784c0ff */
[-CC-:B------:R-:W-:Y:S01]  /*1840*/  FFMA.FTZ R115, R115, R34.reuse, R37.reuse ;  /* 0x0000002273737223 */ /* 0x180fe20000010025 */
[----:B------:R-:W-:Y:S01]  /*1850*/  ISETP.NE.AND.EX P3, PT, RZ, c[0x0][0x25c], PT, P3 ;  /* 0x00009700ff007a0c */ /* 0x000fe20003f65330 */
[-CC-:B------:R-:W-:Y:S01]  /*1860*/  FFMA.FTZ R54, R54, R34.reuse, R37.reuse ;  /* 0x0000002236367223 */ /* 0x180fe20000010025 */
[----:B------:R-:W-:Y:S01]  /*1870*/  FSEL R130, R129, RZ, P2 ;  /* 0x000000ff81827208 */ /* 0x000fe20001000000 */
[-CC-:B------:R-:W-:Y:S01]  /*1880*/  FFMA.FTZ R119, R119, R34.reuse, R37.reuse ;  /* 0x0000002277777223 */ /* 0x180fe20000010025 */
[----:B------:R-:W-:Y:S01]  /*1890*/  ISETP.NE.U32.AND P2, PT, RZ, c[0x0][0x258], PT ;  /* 0x00009600ff007a0c */ /* 0x000fe20003f45070 */
[----:B------:R-:W-:Y:S01]  /*18a0*/  FFMA.FTZ R122, R122, R34, R37 ;  /* 0x000000227a7a7223 */ /* 0x000fe20000010025 */
[-C--:B------:R-:W-:Y:S01]  /*18b0*/  SEL R40, R33, R24.reuse, P3 ;  /* 0x0000001821287207 */ /* 0x080fe20001800000 */
[----:B------:R-:W-:Y:S01]  /*18c0*/  FADD.FTZ R131, R131, -R116 ;  /* 0x8000007483837221 */ /* 0x000fe20000010000 */
[----:B------:R-:W-:Y:S01]  /*18d0*/  ISETP.NE.AND.EX P2, PT, RZ, c[0x0][0x25c], PT, P2 ;  /* 0x00009700ff007a0c */ /* 0x000fe20003f45320 */
[----:B------:R-:W-:Y:S01]  /*18e0*/  FMUL.FTZ R34, R114, R137 ;  /* 0x0000008972227220 */ /* 0x000fe20000410000 */
[----:B------:R-:W-:Y:S01]  /*18f0*/  SEL R41, R32, R25, P3 ;  /* 0x0000001920297207 */ /* 0x000fe20001800000 */
[C---:B------:R-:W-:Y:S01]  /*1900*/  FMUL.FTZ R117, R114.reuse, R117 ;  /* 0x0000007572757220 */ /* 0x040fe20000410000 */
[----:B------:R-:W-:Y:S01]  /*1910*/  SEL R24, R55, R24, P3 ;  /* 0x0000001837187207 */ /* 0x000fe20001800000 */
[----:B------:R-:W-:Y:S01]  /*1920*/  FMUL.FTZ R131, R114, R131 ;  /* 0x0000008372837220 */ /* 0x000fe20000410000 */
[----:B------:R-:W-:Y:S01]  /*1930*/  HFMA2.MMA R55, -RZ, RZ, 0, 9.5367431640625e-07 ;  /* 0x00000010ff377435 */ /* 0x000fe200000001ff */
[----:B------:R-:W-:Y:S01]  /*1940*/  @P1 FADD.FTZ R34, R17, R34 ;  /* 0x0000002211221221 */ /* 0x000fe20000010000 */
[----:B------:R-:W-:Y:S01]  /*1950*/  LOP3.LUT P6, RZ, R60, 0xff0000, RZ, 0xc0, !PT ;  /* 0x00ff00003cff7812 */ /* 0x000fe200078cc0ff */
[----:B------:R-:W-:Y:S01]  /*1960*/  FADD.FTZ R119, R136, -R119 ;  /* 0x8000007788777221 */ /* 0x000fe20000010000 */
[----:B------:R-:W-:Y:S01]  /*1970*/  F2FP.PACK_AB R32, R44, R39 ;  /* 0x000000272c20723e */ /* 0x000fe200000000ff */
[----:B------:R-:W-:Y:S01]  /*1980*/  FADD.FTZ R115, R124, -R115 ;  /* 0x800000737c737221 */ /* 0x000fe20000010000 */
[----:B------:R-:W-:Y:S01]  /*1990*/  SEL R25, R34, R25, P3 ;  /* 0x0000001922197207 */ /* 0x000fe20001800000 */
[----:B------:R-:W-:Y:S01]  /*19a0*/  FADD.FTZ R135, R135, -R54 ;  /* 0x8000003687877221 */ /* 0x000fe20000010000 */
[----:B------:R-:W-:Y:S01]  /*19b0*/  SEL R36, R133, R20, P3 ;  /* 0x0000001485247207 */ /* 0x000fe20001800000 */
[----:B------:R-:W-:Y:S01]  /*19c0*/  FADD.FTZ R139, R139, -R122 ;  /* 0x8000007a8b8b7221 */ /* 0x000fe20000010000 */
[----:B------:R-:W-:Y:S01]  /*19d0*/  SEL R38, R127, R22, P3 ;  /* 0x000000167f267207 */ /* 0x000fe20001800000 */
[----:B------:R-:W-:Y:S01]  /*19e0*/  @P1 FADD.FTZ R117, R12, R117 ;  /* 0x000000750c751221 */ /* 0x000fe20000010000 */
[----:B------:R-:W-:Y:S01]  /*19f0*/  SEL R37, R126, R21, P3 ;  /* 0x000000157e257207 */ /* 0x000fe20001800000 */
[----:B------:R-:W-:Y:S01]  /*1a00*/  @P1 FADD.FTZ R131, R14, R131 ;  /* 0x000000830e831221 */ /* 0x000fe20000010000 */
[----:B------:R-:W-:Y:S01]  /*1a10*/  SEL R39, R128, R23, P3 ;  /* 0x0000001780277207 */ /* 0x000fe20001800000 */
[----:B------:R-:W-:Y:S01]  /*1a20*/  FMUL.FTZ R119, R114, R119 ;  /* 0x0000007772777220 */ /* 0x000fe20000410000 */
[----:B------:R-:W-:Y:S01]  /*1a30*/  @P0 F2FP.PACK_AB R53, RZ, R53 ;  /* 0x00000035ff35023e */ /* 0x000fe200000000ff */
[----:B------:R-:W-:Y:S01]  /*1a40*/  FMUL.FTZ R132, R34, c[0x0][0x1e8] ;  /* 0x00007a0022847a20 */ /* 0x000fe20000410000 */
[----:B------:R-:W-:Y:S01]  /*1a50*/  F2FP.PACK_AB R34, R118, R45 ;  /* 0x0000002d7622723e */ /* 0x000fe200000000ff */
[C---:B------:R-:W-:Y:S01]  /*1a60*/  FMUL.FTZ R54, R114.reuse, R115 ;  /* 0x0000007372367220 */ /* 0x040fe20000410000 */
[----:B------:R-:W-:Y:S01]  /*1a70*/  @P0 F2FP.PACK_AB R50, RZ, R50 ;  /* 0x00000032ff32023e */ /* 0x000fe200000000ff */
[----:B------:R-:W-:Y:S01]  /*1a80*/  FMUL.FTZ R116, R114, R135 ;  /* 0x0000008772747220 */ /* 0x000fe20000410000 */
[----:B------:R-:W-:Y:S01]  /*1a90*/  F2FP.PACK_AB R33, R46, R43 ;  /* 0x0000002b2e21723e */ /* 0x000fe200000000ff */
[----:B------:R-:W-:Y:S01]  /*1aa0*/  @P2 IMAD.MOV.U32 R45, RZ, RZ, 0x20 ;  /* 0x00000020ff2d2424 */ /* 0x000fe200078e00ff */
[----:B------:R-:W-:Y:S01]  /*1ab0*/  SEL R42, R49, R26, P3 ;  /* 0x0000001a312a7207 */ /* 0x000fe20001800000 */
[----:B------:R-:W-:Y:S01]  /*1ac0*/  FMUL.FTZ R114, R114, R139 ;  /* 0x0000008b72727220 */ /* 0x000fe20000410000 */
[----:B------:R-:W-:Y:S01]  /*1ad0*/  SEL R43, R52, R27, P3 ;  /* 0x0000001b342b7207 */ /* 0x000fe20001800000 */
[----:B------:R-:W-:Y:S01]  /*1ae0*/  FMUL.FTZ R59, R117, c[0x0][0x1e8] ;  /* 0x00007a00753b7a20 */ /* 0x000fe20000410000 */
[----:B------:R-:W-:Y:S01]  /*1af0*/  F2FP.PACK_AB R35, R120, R35 ;  /* 0x000000237823723e */ /* 0x000fe200000000ff */
[----:B------:R-:W-:Y:S01]  /*1b00*/  FMUL.FTZ R122, R131, c[0x0][0x1e8] ;  /* 0x00007a00837a7a20 */ /* 0x000fe20000410000 */
[----:B------:R-:W-:Y:S01]  /*1b10*/  @P0 F2FP.PACK_AB R58, RZ, R58 ;  /* 0x0000003aff3a023e */ /* 0x000fe200000000ff */
[----:B------:R-:W-:Y:S01]  /*1b20*/  @P1 FADD.FTZ R119, R18, R119 ;  /* 0x0000007712771221 */ /* 0x000fe20000010000 */
[----:B------:R-:W-:Y:S01]  /*1b30*/  FSEL R115, R59, RZ, P5 ;  /* 0x000000ff3b737208 */ /* 0x000fe20002800000 */
[----:B------:R-:W-:Y:S01]  /*1b40*/  @P2 IMAD.WIDE.U32 R44, R112, R45, c[0x0][0x258] ;  /* 0x00009600702c2625 */ /* 0x000fe200078e002d */
[----:B------:R-:W-:-:S02]  /*1b50*/  FSEL R124, R122, RZ, P6 ;  /* 0x000000ff7a7c7208 */ /* 0x000fc40003000000 */
[----:B------:R-:W-:Y:S01]  /*1b60*/  LOP3.LUT P5, RZ, R61, 0xff00, RZ, 0xc0, !PT ;  /* 0x0000ff003dff7812 */ /* 0x000fe200078ac0ff */
[----:B------:R-:W-:Y:S01]  /*1b70*/  @P1 FADD.FTZ R54, R13, R54 ;  /* 0x000000360d361221 */ /* 0x000fe20000010000 */
[----:B------:R-:W-:Y:S01]  /*1b80*/  LOP3.LUT P6, RZ, R61, 0xff0000, RZ, 0xc0, !PT ;  /* 0x00ff00003dff7812 */ /* 0x000fe200078cc0ff */
[----:B------:R-:W-:Y:S01]  /*1b90*/  @P1 FADD.FTZ R116, R15, R116 ;  /* 0x000000740f741221 */ /* 0x000fe20000010000 */
[----:B------:R0:W-:Y:S01]  /*1ba0*/  @P2 STG.E.128 [R44.64], R36 ;  /* 0x000000242c002986 */ /* 0x0001e2000c101d04 */
[----:B------:R-:W-:Y:S01]  /*1bb0*/  @P1 FADD.FTZ R114, R19, R114 ;  /* 0x0000007213721221 */ /* 0x000fe20000010000 */
[----:B------:R-:W-:Y:S01]  /*1bc0*/  SEL R21, R54, R21, P3 ;  /* 0x0000001536157207 */ /* 0x000fe20001800000 */
[----:B------:R-:W-:Y:S01]  /*1bd0*/  FMUL.FTZ R134, R119, c[0x0][0x1e8] ;  /* 0x00007a0077867a20 */ /* 0x000fe20000410000 */
[----:B------:R-:W-:Y:S01]  /*1be0*/  SEL R23, R116, R23, P3 ;  /* 0x0000001774177207 */ /* 0x000fe20001800000 */
[----:B------:R-:W-:Y:S01]  /*1bf0*/  IMAD.WIDE.U32 R46, R112, R55, c[0x0][0x248] ;  /* 0x00009200702e7625 */ /* 0x000fe200078e0037 */
[C---:B------:R-:W-:Y:S01]  /*1c00*/  SEL R27, R114.reuse, R27, P3 ;  /* 0x0000001b721b7207 */ /* 0x040fe20001800000 */
[----:B------:R-:W-:Y:S01]  /*1c10*/  @P2 STG.E.128 [R44.64+0x10], R40 ;  /* 0x000010282c002986 */ /* 0x000fe2000c101d04 */
[----:B------:R-:W-:Y:S01]  /*1c20*/  @P0 F2FP.PACK_AB R125, RZ, R125 ;  /* 0x0000007dff7d023e */ /* 0x000fe200000000ff */
[----:B------:R-:W-:Y:S01]  /*1c30*/  FMUL.FTZ R114, R114, c[0x0][0x1e8] ;  /* 0x00007a0072727a20 */ /* 0x000fe20000410000 */
[----:B------:R-:W-:Y:S01]  /*1c40*/  @P0 F2FP.PACK_AB R48, RZ, R48 ;  /* 0x00000030ff30023e */ /* 0x000fe200000000ff */
[----:B------:R-:W-:Y:S01]  /*1c50*/  FMUL.FTZ R116, R116, c[0x0][0x1e8] ;  /* 0x00007a0074747a20 */ /* 0x000fe20000410000 */
[----:B------:R-:W-:Y:S01]  /*1c60*/  @P0 F2FP.PACK_AB R51, RZ, R51 ;  /* 0x00000033ff33023e */ /* 0x000fe200000000ff */
[----:B------:R-:W-:Y:S01]  /*1c70*/  FMUL.FTZ R54, R54, c[0x0][0x1e8] ;  /* 0x00007a0036367a20 */ /* 0x000fe20000410000 */
[----:B------:R-:W-:Y:S01]  /*1c80*/  @P0 PRMT R28, R121, 0x7610, R28 ;  /* 0x00007610791c0816 */ /* 0x000fe2000000001c */
[----:B------:R1:W-:Y:S01]  /*1c90*/  STG.E.128 [R46.64], R32 ;  /* 0x000000202e007986 */ /* 0x0003e2000c101d04 */
[----:B------:R-:W-:-:S02]  /*1ca0*/  @P0 PRMT R29, R123, 0x7610, R29 ;  /* 0x000076107b1d0816 */ /* 0x000fc4000000001d */
[----:B------:R-:W-:Y:S01]  /*1cb0*/  @P0 PRMT R30, R53, 0x7610, R30 ;  /* 0x00007610351e0816 */ /* 0x000fe2000000001e */
[----:B0-----:R-:W-:Y:S01]  /*1cc0*/  @P0 IMAD.WIDE.U32 R36, R112, R55, c[0x0][0x250] ;  /* 0x0000940070240625 */ /* 0x001fe200078e0037 */
[----:B------:R-:W-:Y:S02]  /*1cd0*/  @P0 PRMT R31, R50, 0x7610, R31 ;  /* 0x00007610321f0816 */ /* 0x000fe4000000001f */
[----:B------:R-:W-:Y:S02]  /*1ce0*/  @P2 MOV R38, 0x20 ;  /* 0x0000002000262802 */ /* 0x000fe40000000f00 */
[----:B------:R-:W-:Y:S02]  /*1cf0*/  FSEL R135, R132, RZ, P5 ;  /* 0x000000ff84877208 */ /* 0x000fe40002800000 */
[----:B------:R-:W-:Y:S01]  /*1d00*/  FSEL R136, R134, RZ, P6 ;  /* 0x000000ff86887208 */ /* 0x000fe20003000000 */
[----:B------:R-:W-:Y:S01]  /*1d10*/  @P2 IMAD.WIDE.U32 R38, R113, R38, c[0x0][0x258] ;  /* 0x0000960071262625 */ /* 0x000fe200078e0026 */
[----:B------:R-:W-:-:S02]  /*1d20*/  LOP3.LUT P5, RZ, R60, 0xff00, RZ, 0xc0, !PT ;  /* 0x0000ff003cff7812 */ /* 0x000fc400078ac0ff */
[----:B------:R-:W-:Y:S02]  /*1d30*/  LOP3.LUT P6, RZ, R60, 0xff000000, RZ, 0xc0, !PT ;  /* 0xff0000003cff7812 */ /* 0x000fe400078cc0ff */
        /* <DEDUP_REMOVED lines=10> */
[----:B-1----:R-:W-:Y:S01]  /*1de0*/  IADD3 R46, R112, 0x100, RZ ;  /* 0x00000100702e7810 */ /* 0x002fe20007ffe0ff */
[----:B------:R-:W-:Y:S01]  /*1df0*/  @P2 STG.E.128 [R38.64], R20 ;  /* 0x0000001426002986 */ /* 0x000fe2000c101d04 */
[----:B------:R-:W-:-:S02]  /*1e00*/  FSEL R35, R114, RZ, P1 ;  /* 0x000000ff72237208 */ /* 0x000fc40000800000 */
[----:B------:R-:W-:Y:S01]  /*1e10*/  FSEL R33, R116, RZ, P6 ;  /* 0x000000ff74217208 */ /* 0x000fe20003000000 */
[----:B------:R-:W-:Y:S01]  /*1e20*/  IMAD.WIDE.U32 R40, R55, R46, c[0x0][0x248] ;  /* 0x0000920037287625 */ /* 0x000fe200078e002e */
[----:B------:R-:W-:Y:S01]  /*1e30*/  FSEL R32, R54, RZ, P5 ;  /* 0x000000ff36207208 */ /* 0x000fe20002800000 */
[----:B------:R-:W-:Y:S01]  /*1e40*/  @P2 STG.E.128 [R38.64+0x10], R24 ;  /* 0x0000101826002986 */ /* 0x000fe2000c101d04 */
[----:B------:R-:W-:Y:S02]  /*1e50*/  @P0 LOP3.LUT P3, RZ, R49, 0xff, RZ, 0xc0, !PT ;  /* 0x000000ff31ff0812 */ /* 0x000fe4000786c0ff */
[----:B------:R-:W-:Y:S02]  /*1e60*/  @P0 LOP3.LUT P1, RZ, R2, 0xff00, RZ, 0xc0, !PT ;  /* 0x0000ff0002ff0812 */ /* 0x000fe4000782c0ff */
[----:B------:R-:W-:Y:S02]  /*1e70*/  F2FP.PACK_AB R35, R35, R136 ;  /* 0x000000882323723e */ /* 0x000fe400000000ff */
[----:B------:R-:W-:-:S02]  /*1e80*/  F2FP.PACK_AB R34, R135, R130 ;  /* 0x000000828722723e */ /* 0x000fc400000000ff */
[----:B------:R-:W-:Y:S02]  /*1e90*/  F2FP.PACK_AB R33, R33, R124 ;  /* 0x0000007c2121723e */ /* 0x000fe400000000ff */
[----:B------:R-:W-:Y:S02]  /*1ea0*/  F2FP.PACK_AB R32, R32, R115 ;  /* 0x000000732020723e */ /* 0x000fe400000000ff */
        /* <DEDUP_REMOVED lines=11> */
[----:B------:R-:W-:Y:S02]  /*1f60*/  @P0 F2FP.PACK_AB R42, RZ, R42 ;  /* 0x0000002aff2a023e */ /* 0x000fe400000000ff */
[----:B0-----:R-:W-:Y:S02]  /*1f70*/  @P0 FSEL R32, R129, RZ, P1 ;  /* 0x000000ff81200208 */ /* 0x001fe40000800000 */
[----:B------:R-:W-:Y:S02]  /*1f80*/  @P0 FSEL R35, R134, RZ, P3 ;  /* 0x000000ff86230208 */ /* 0x000fe40001800000 */
[----:B------:R-:W-:Y:S02]  /*1f90*/  @P0 F2FP.PACK_AB R44, RZ, R44 ;  /* 0x0000002cff2c023e */ /* 0x000fe400000000ff */
[----:B------:R-:W-:Y:S02]  /*1fa0*/  @P0 FSEL R33, R132, RZ, P2 ;  /* 0x000000ff84210208 */ /* 0x000fe40001000000 */
[----:B------:R-:W-:-:S02]  /*1fb0*/  @P0 FSEL R36, R114, RZ, P5 ;  /* 0x000000ff72240208 */ /* 0x000fc40002800000 */
[----:B------:R-:W-:Y:S02]  /*1fc0*/  @P0 F2FP.PACK_AB R32, RZ, R32 ;  /* 0x00000020ff20023e */ /* 0x000fe400000000ff */
[----:B------:R-:W-:Y:S02]  /*1fd0*/  @P0 F2FP.PACK_AB R35, RZ, R35 ;  /* 0x00000023ff23023e */ /* 0x000fe400000000ff */
[----:B------:R-:W-:Y:S02]  /*1fe0*/  @P0 F2FP.PACK_AB R43, RZ, R43 ;  /* 0x0000002bff2b023e */ /* 0x000fe400000000ff */
[----:B------:R-:W-:Y:S02]  /*1ff0*/  @P0 F2FP.PACK_AB R45, RZ, R45 ;  /* 0x0000002dff2d023e */ /* 0x000fe400000000ff */
[----:B------:R-:W-:Y:S02]  /*2000*/  @P0 F2FP.PACK_AB R34, RZ, R33 ;  /* 0x00000021ff22023e */ /* 0x000fe400000000ff */
[----:B------:R-:W-:-:S02]  /*2010*/  @P0 F2FP.PACK_AB R36, RZ, R36 ;  /* 0x00000024ff24023e */ /* 0x000fc400000000ff */
        /* <DEDUP_REMOVED lines=14> */
.L_x_1165:
        /* <DEDUP_REMOVED lines=30> */
.L_x_1162:
        /* <DEDUP_REMOVED lines=17> */
.L_x_1163:
[----:B------:R-:W-:Y:S01]  /*23f0*/  HFMA2.MMA R36, -RZ, RZ, 0, 9.5367431640625e-07 ;  /* 0x00000010ff247435 */ /* 0x000fe200000001ff */
[----:B------:R-:W-:-:S02]  /*2400*/  MOV R35, R37 ;  /* 0x0000002500237202 */ /* 0x000fc40000000f00 */
[----:B------:R-:W-:Y:S02]  /*2410*/  MOV R40, 0x1f ;  /* 0x0000001f00287802 */ /* 0x000fe40000000f00 */
[----:B------:R-:W-:Y:S02]  /*2420*/  MOV R41, 0xffffffff ;  /* 0xffffffff00297802 */ /* 0x000fe40000000f00 */
[----:B------:R-:W-:Y:S02]  /*2430*/  MOV R32, 0x2450 ;  /* 0x0000245000207802 */ /* 0x000fe40000000f00 */
[----:B-----5:R-:W-:Y:S05]  /*2440*/  CALL.REL.NOINC `($__internal_83_$__cuda_sm70_shflsync_down_p) ;  /* 0x0000046000007944 */ /* 0x020fea0003c00000 */
[----:B-1----:R-:W-:Y:S01]  /*2450*/  MOV R34, R35 ;  /* 0x0000002300227202 */ /* 0x002fe20000000f00 */
[----:B0-----:R-:W-:Y:S05]  /*2460*/  BRA `(.L_x_1167) ;  /* 0xffffeaf000007947 */ /* 0x001fea000383ffff */
.L_x_1164:
[----:B------:R-:W-:Y:S01]  /*2470*/  HFMA2.MMA R36, -RZ, RZ, 0, 9.5367431640625e-07 ;  /* 0x00000010ff247435 */ /* 0x000fe200000001ff */
[----:B------:R-:W-:Y:S01]  /*2480*/  IMAD.MOV.U32 R35, RZ, RZ, R38 ;  /* 0x000000ffff237224 */ /* 0x000fe200078e0026 */
[----:B------:R-:W-:Y:S02]  /*2490*/  MOV R40, 0x1f ;  /* 0x0000001f00287802 */ /* 0x000fe40000000f00 */
[----:B------:R-:W-:Y:S02]  /*24a0*/  MOV R41, 0xffffffff ;  /* 0xffffffff00297802 */ /* 0x000fe40000000f00 */
[----:B------:R-:W-:-:S02]  /*24b0*/  MOV R32, 0x24d0 ;  /* 0x000024d000207802 */ /* 0x000fc40000000f00 */
[----:B01---5:R-:W-:Y:S05]  /*24c0*/  CALL.REL.NOINC `($__internal_83_$__cuda_sm70_shflsync_down_p) ;  /* 0x000003e000007944 */ /* 0x023fea0003c00000 */
[----:B------:R-:W-:Y:S01]  /*24d0*/  FADD.FTZ R37, R37, R34 ;  /* 0x0000002225257221 */ /* 0x000fe20000010000 */
[----:B0-----:R-:W-:Y:S01]  /*24e0*/  HFMA2.MMA R36, -RZ, RZ, 0, 4.76837158203125e-07 ;  /* 0x00000008ff247435 */ /* 0x001fe200000001ff */
[----:B-1----:R-:W-:Y:S01]  /*24f0*/  FADD.FTZ R38, R38, R35 ;  /* 0x0000002326267221 */ /* 0x002fe20000010000 */
[----:B------:R-:W-:-:S02]  /*2500*/  MOV R40, 0x1f ;  /* 0x0000001f00287802 */ /* 0x000fc40000000f00 */
[----:B------:R-:W-:Y:S02]  /*2510*/  MOV R41, 0xffffffff ;  /* 0xffffffff00297802 */ /* 0x000fe40000000f00 */
[----:B------:R-:W-:Y:S02]  /*2520*/  MOV R35, R37 ;  /* 0x0000002500237202 */ /* 0x000fe40000000f00 */
[----:B------:R-:W-:Y:S02]  /*2530*/  MOV R32, 0x2550 ;  /* 0x0000255000207802 */ /* 0x000fe40000000f00 */
[----:B------:R-:W-:Y:S05]  /*2540*/  CALL.REL.NOINC `($__internal_83_$__cuda_sm70_shflsync_down_p) ;  /* 0x0000036000007944 */ /* 0x000fea0003c00000 */
[----:B0-----:R-:W-:Y:S01]  /*2550*/  HFMA2.MMA R36, -RZ, RZ, 0, 4.76837158203125e-07 ;  /* 0x00000008ff247435 */ /* 0x001fe200000001ff */
[----:B-1----:R-:W-:Y:S02]  /*2560*/  MOV R34, R35 ;  /* 0x0000002300227202 */ /* 0x002fe40000000f00 */
[----:B------:R-:W-:Y:S02]  /*2570*/  MOV R35, R38 ;  /* 0x0000002600237202 */ /* 0x000fe40000000f00 */
[----:B------:R-:W-:Y:S02]  /*2580*/  MOV R40, 0x1f ;  /* 0x0000001f00287802 */ /* 0x000fe40000000f00 */
[----:B------:R-:W-:-:S02]  /*2590*/  MOV R41, 0xffffffff ;  /* 0xffffffff00297802 */ /* 0x000fc40000000f00 */
[----:B------:R-:W-:Y:S02]  /*25a0*/  MOV R32, 0x25c0 ;  /* 0x000025c000207802 */ /* 0x000fe40000000f00 */
[----:B------:R-:W-:Y:S05]  /*25b0*/  CALL.REL.NOINC `($__internal_83_$__cuda_sm70_shflsync_down_p) ;  /* 0x000002f000007944 */ /* 0x000fea0003c00000 */
[----:B------:R-:W-:Y:S01]  /*25c0*/  FADD.FTZ R37, R34, R37 ;  /* 0x0000002522257221 */ /* 0x000fe20000010000 */
[----:B0-----:R-:W-:Y:S01]  /*25d0*/  HFMA2.MMA R36, -RZ, RZ, 0, 2.384185791015625e-07 ;  /* 0x00000004ff247435 */ /* 0x001fe200000001ff */
[----:B-1----:R-:W-:Y:S01]  /*25e0*/  FADD.FTZ R38, R38, R35 ;  /* 0x0000002326267221 */ /* 0x002fe20000010000 */
[----:B------:R-:W-:Y:S01]  /*25f0*/  MOV R41, 0xffffffff ;  /* 0xffffffff00297802 */ /* 0x000fe20000000f00 */
[----:B------:R-:W-:Y:S01]  /*2600*/  IMAD.MOV.U32 R40, RZ, RZ, 0x1f ;  /* 0x0000001fff287424 */ /* 0x000fe200078e00ff */
[----:B------:R-:W-:Y:S02]  /*2610*/  MOV R35, R37 ;  /* 0x0000002500237202 */ /* 0x000fe40000000f00 */
[----:B------:R-:W-:Y:S02]  /*2620*/  MOV R32, 0x2640 ;  /* 0x0000264000207802 */ /* 0x000fe40000000f00 */
[----:B------:R-:W-:Y:S05]  /*2630*/  CALL.REL.NOINC `($__internal_83_$__cuda_sm70_shflsync_down_p) ;  /* 0x0000027000007944 */ /* 0x000fea0003c00000 */
[----:B0-----:R-:W-:Y:S01]  /*2640*/  HFMA2.MMA R36, -RZ, RZ, 0, 2.384185791015625e-07 ;  /* 0x00000004ff247435 */ /* 0x001fe200000001ff */
[----:B-1----:R-:W-:Y:S02]  /*2650*/  MOV R34, R35 ;  /* 0x0000002300227202 */ /* 0x002fe40000000f00 */
[----:B------:R-:W-:-:S02]  /*2660*/  MOV R35, R38 ;  /* 0x0000002600237202 */ /* 0x000fc40000000f00 */
[----:B------:R-:W-:Y:S02]  /*2670*/  MOV R40, 0x1f ;  /* 0x0000001f00287802 */ /* 0x000fe40000000f00 */
[----:B------:R-:W-:Y:S02]  /*2680*/  MOV R41, 0xffffffff ;  /* 0xffffffff00297802 */ /* 0x000fe40000000f00 */
[----:B------:R-:W-:Y:S02]  /*2690*/  MOV R32, 0x26b0 ;  /* 0x000026b000207802 */ /* 0x000fe40000000f00 */
[----:B------:R-:W-:Y:S05]  /*26a0*/  CALL.REL.NOINC `($__internal_83_$__cuda_sm70_shflsync_down_p) ;  /* 0x0000020000007944 */ /* 0x000fea0003c00000 */
[----:B------:R-:W-:Y:S01]  /*26b0*/  FADD.FTZ R37, R34, R37 ;  /* 0x0000002522257221 */ /* 0x000fe20000010000 */
[----:B0-----:R-:W-:Y:S01]  /*26c0*/  HFMA2.MMA R36, -RZ, RZ, 0, 1.1920928955078125e-07 ;  /* 0x00000002ff247435 */ /* 0x001fe200000001ff */
[----:B-1----:R-:W-:Y:S01]  /*26d0*/  FADD.FTZ R38, R38, R35 ;  /* 0x0000002326267221 */ /* 0x002fe20000010000 */
[----:B------:R-:W-:Y:S02]  /*26e0*/  MOV R40, 0x1f ;  /* 0x0000001f00287802 */ /* 0x000fe40000000f00 */
[----:B------:R-:W-:Y:S02]  /*26f0*/  MOV R41, 0xffffffff ;  /* 0xffffffff00297802 */ /* 0x000fe40000000f00 */
[----:B------:R-:W-:-:S02]  /*2700*/  MOV R35, R37 ;  /* 0x0000002500237202 */ /* 0x000fc40000000f00 */
[----:B------:R-:W-:Y:S02]  /*2710*/  MOV R32, 0x2730 ;  /* 0x0000273000207802 */ /* 0x000fe40000000f00 */
[----:B------:R-:W-:Y:S05]  /*2720*/  CALL.REL.NOINC `($__internal_83_$__cuda_sm70_shflsync_down_p) ;  /* 0x0000018000007944 */ /* 0x000fea0003c00000 */
[----:B0-----:R-:W-:Y:S01]  /*2730*/  HFMA2.MMA R40, -RZ, RZ, 0, 1.847743988037109375e-06 ;  /* 0x0000001fff287435 */ /* 0x001fe200000001ff */
[----:B-1----:R-:W-:Y:S01]  /*2740*/  MOV R34, R35 ;  /* 0x0000002300227202 */ /* 0x002fe20000000f00 */
[----:B------:R-:W-:Y:S01]  /*2750*/  IMAD.MOV.U32 R36, RZ, RZ, 0x2 ;  /* 0x00000002ff247424 */ /* 0x000fe200078e00ff */
[----:B------:R-:W-:Y:S02]  /*2760*/  MOV R35, R38 ;  /* 0x0000002600237202 */ /* 0x000fe40000000f00 */
[----:B------:R-:W-:Y:S02]  /*2770*/  MOV R41, 0xffffffff ;  /* 0xffffffff00297802 */ /* 0x000fe40000000f00 */
[----:B------:R-:W-:Y:S02]  /*2780*/  MOV R32, 0x27a0 ;  /* 0x000027a000207802 */ /* 0x000fe40000000f00 */
[----:B------:R-:W-:Y:S05]  /*2790*/  CALL.REL.NOINC `($__internal_83_$__cuda_sm70_shflsync_down_p) ;  /* 0x0000011000007944 */ /* 0x000fea0003c00000 */
[----:B------:R-:W-:Y:S01]  /*27a0*/  FADD.FTZ R37, R34, R37 ;  /* 0x0000002522257221 */ /* 0x000fe20000010000 */
[----:B0-----:R-:W-:Y:S01]  /*27b0*/  HFMA2.MMA R36, -RZ, RZ, 0, 5.9604644775390625e-08 ;  /* 0x00000001ff247435 */ /* 0x001fe200000001ff */
[----:B-1----:R-:W-:Y:S01]  /*27c0*/  FADD.FTZ R39, R38, R35 ;  /* 0x0000002326277221 */ /* 0x002fe20000010000 */
[----:B------:R-:W-:-:S02]  /*27d0*/  MOV R40, 0x1f ;  /* 0x0000001f00287802 */ /* 0x000fc40000000f00 */
[----:B------:R-:W-:Y:S02]  /*27e0*/  MOV R41, 0xffffffff ;  /* 0xffffffff00297802 */ /* 0x000fe40000000f00 */
[----:B------:R-:W-:Y:S02]  /*27f0*/  MOV R35, R37 ;  /* 0x0000002500237202 */ /* 0x000fe40000000f00 */
[----:B------:R-:W-:Y:S02]  /*2800*/  MOV R32, 0x2820 ;  /* 0x0000282000207802 */ /* 0x000fe40000000f00 */
[----:B------:R-:W-:Y:S05]  /*2810*/  CALL.REL.NOINC `($__internal_83_$__cuda_sm70_shflsync_down_p) ;  /* 0x0000009000007944 */ /* 0x000fea0003c00000 */
[----:B0-----:R-:W-:Y:S01]  /*2820*/  HFMA2.MMA R36, -RZ, RZ, 0, 5.9604644775390625e-08 ;  /* 0x00000001ff247435 */ /* 0x001fe200000001ff */
[----:B-1----:R-:W-:Y:S02]  /*2830*/  MOV R38, R35 ;  /* 0x0000002300267202 */ /* 0x002fe40000000f00 */
[----:B------:R-:W-:Y:S02]  /*2840*/  MOV R35, R39 ;  /* 0x0000002700237202 */ /* 0x000fe40000000f00 */
[----:B------:R-:W-:Y:S02]  /*2850*/  MOV R40, 0x1f ;  /* 0x0000001f00287802 */ /* 0x000fe40000000f00 */
[----:B------:R-:W-:-:S02]  /*2860*/  MOV R41, 0xffffffff ;  /* 0xffffffff00297802 */ /* 0x000fc40000000f00 */
[----:B------:R-:W-:Y:S02]  /*2870*/  MOV R32, 0x2890 ;  /* 0x0000289000207802 */ /* 0x000fe40000000f00 */
[----:B------:R-:W-:Y:S05]  /*2880*/  CALL.REL.NOINC `($__internal_83_$__cuda_sm70_shflsync_down_p) ;  /* 0x0000002000007944 */ /* 0x000fea0003c00000 */
[----:B-1----:R-:W-:Y:S01]  /*2890*/  MOV R32, R35 ;  /* 0x0000002300207202 */ /* 0x002fe20000000f00 */
[----:B0-----:R-:W-:Y:S05]  /*28a0*/  BRA `(.L_x_1168) ;  /* 0xffffe7d000007947 */ /* 0x001fea000383ffff */
        .weak           $__internal_83_$__cuda_sm70_shflsync_down_p
        .type           $__internal_83_$__cuda_sm70_shflsync_down_p,@function
        .size           $__internal_83_$__cuda_sm70_shflsync_down_p,(.L_x_1846 - $__internal_83_$__cuda_sm70_shflsync_down_p)
$__internal_83_$__cuda_sm70_shflsync_down_p:
[----:B------:R-:W-:Y:S01]  /*28b0*/  HFMA2.MMA R33, -RZ, RZ, 0, 0 ;  /* 0x00000000ff217435 */ /* 0x000fe200000001ff */
[----:B------:R-:W-:Y:S04]  /*28c0*/  WARPSYNC R41 ;  /* 0x0000002900007348 */ /* 0x000fe80003800000 */
[----:B------:R0:W1:Y:S01]  /*28d0*/  SHFL.DOWN PT, R35, R35, R36, R40 ;  /* 0x0800002423237389 */ /* 0x00006200000e0028 */
[----:B------:R-:W-:Y:S05]  /*28e0*/  RET.REL.NODEC R32 `(_ZN10layer_norm31ln_parallel_residual_bwd_kernelINS_13Kernel_traitsI6__halfS2_fS2_fjLj4096ELj1ELj1ELj8ELj16ENS_18Kernel_traits_baseILj4096ES2_S2_fS2_fjLj256EEEEELb1ELb1ELb1EEEvNS_9BwdParamsE) ;  /* 0xffffd71020007950 */ /* 0x000fea0003c3ffff */
.L_x_1169:
        /* <DEDUP_REMOVED lines=9> */
.L_x_1846:


//--------------------- .text._ZN10layer_norm31ln_parallel_residual_bwd_kernelINS_13Kernel_traitsIf6__halffS2_fjLj4096ELj1ELj1ELj8ELj16ENS_18Kernel_traits_baseILj4096EfS2_fS2_fjLj256EEEEELb0ELb0ELb0EEEvNS_9BwdParamsE --------------------------
	.section	.text._ZN10layer_norm31ln_parallel_residual_bwd_kernelINS_13Kernel_traitsIf6__halffS2_fjLj4096ELj1ELj1ELj8ELj16ENS_18Kernel_traits_baseILj4096EfS2_fS2_fjLj256EEEEELb0ELb0ELb0EEEvNS_9BwdParamsE,"ax",@progbits
	.sectioninfo	@"SHI_REGISTERS=189"
	.align	128
        .global         _ZN10layer_norm31ln_parallel_residual_bwd_kernelINS_13Kernel_traitsIf6__halffS2_fjLj4096ELj1ELj1ELj8ELj16ENS_18Kernel_traits_baseILj4096EfS2_fS2_fjLj256EEEEELb0ELb0ELb0EEEvNS_9BwdParamsE
        .type           _ZN10layer_norm31ln_parallel_residual_bwd_kernelINS_13Kernel_traitsIf6__halffS2_fjLj4096ELj1ELj1ELj8ELj16ENS_18Kernel_traits_baseILj4096EfS2_fS2_fjLj256EEEEELb0ELb0ELb0EEEvNS_9BwdParamsE,@function
        .size           _ZN10layer_norm31ln_parallel_residual_bwd_kernelINS_13Kernel_traitsIf6__halffS2_fjLj4096ELj1ELj1ELj8ELj16ENS_18Kernel_traits_baseILj4096EfS2_fS2_fjLj256EEEEELb0ELb0ELb0EEEvNS_9BwdParamsE,(.L_x_1847 - _ZN10layer_norm31ln_parallel_residual_bwd_kernelINS_13Kernel_traitsIf6__halffS2_fjLj4096ELj1ELj1ELj8ELj16ENS_18Kernel_traits_baseILj4096EfS2_fS2_fjLj256EEEEELb0ELb0ELb0EEEvNS_9BwdParamsE)
        .other          _ZN10layer_norm31ln_parallel_residual_bwd_kernelINS_13Kernel_traitsIf6__halffS2_fjLj4096ELj1ELj1ELj8ELj16ENS_18Kernel_traits_baseILj4096EfS2_fS2_fjLj256EEEEELb0ELb0ELb0EEEvNS_9BwdParamsE,@"STO_CUDA_ENTRY STV_DEFAULT"
_ZN10layer_norm31ln_parallel_residual_bwd_kernelINS_13Kernel_traitsIf6__halffS2_fjLj4096ELj1ELj1ELj8ELj16ENS_18Kernel_traits_baseILj4096EfS2_fS2_fjLj256EEEEELb0ELb0ELb0EEEvNS_9BwdParamsE:
.text._ZN10layer_norm31ln_parallel_residual_bwd_kernelINS_13Kernel_traitsIf6__halffS2_fjLj4096ELj1ELj1ELj8ELj16ENS_18Kernel_traits_baseILj4096EfS2_fS2_fjLj256EEEEELb0ELb0ELb0EEEvNS_9BwdParamsE:
        /* <DEDUP_REMOVED lines=65> */
.L_x_1181:
        /* <DEDUP_REMOVED lines=38> */
[--C-:B----4-:R-:W-:Y:S02]  /*0670*/  HADD2.F32 R169, -RZ, R133.reuse.H0_H0 ;  /* 0x20000085ffa97230 */ /* 0x110fe40000004100 */
[----:B------:R-:W-:Y:S02]  /*0680*/  HADD2.F32 R176, -RZ, R133.H1_H1 ;  /* 0x30000085ffb07230 */ /* 0x000fe40000004100 */
[--C-:B------:R-:W-:Y:S02]  /*0690*/  HADD2.F32 R175, -RZ, R134.reuse.H0_H0 ;  /* 0x20000086ffaf7230 */ /* 0x100fe40000004100 */
[----:B------:R-:W-:-:S02]  /*06a0*/  HADD2.F32 R178, -RZ, R134.H1_H1 ;  /* 0x30000086ffb27230 */ /* 0x000fc40000004100 */
[--C-:B---3--:R-:W-:Y:S02]  /*06b0*/  HADD2.F32 R133, -RZ, R137.reuse.H0_H0 ;  /* 0x20000089ff857230 */ /* 0x108fe40000004100 */
[----:B------:R-:W-:Y:S02]  /*06c0*/  HADD2.F32 R134, -RZ, R137.H1_H1 ;  /* 0x30000089ff867230 */ /* 0x000fe40000004100 */
[--C-:B------:R-:W-:Y:S02]  /*06d0*/  HADD2.F32 R179, -RZ, R135.reuse.H0_H0 ;  /* 0x20000087ffb37230 */ /* 0x100fe40000004100 */
[----:B------:R-:W-:Y:S01]  /*06e0*/  HADD2.F32 R184, -RZ, R135.H1_H1 ;  /* 0x30000087ffb87230 */ /* 0x000fe20000004100 */
[----:B------:R-:W-:Y:S01]  /*06f0*/  FADD.FTZ R168, R129, -R167 ;  /* 0x800000a781a87221 */ /* 0x000fe20000010000 */
[----:B------:R-:W-:Y:S01]  /*0700*/  HADD2.F32 R131, -RZ, R136.H0_H0 ;  /* 0x20000088ff837230 */ /* 0x000fe20000004100 */
[C---:B------:R-:W-:Y:S01]  /*0710*/  FADD.FTZ R140, -R167.reuse, R140 ;  /* 0x0000008ca78c7221 */ /* 0x040fe20000010100 */
[--C-:B------:R-:W-:Y:S01]  /*0720*/  HADD2.F32 R135, -RZ, R138.reuse.H0_H0 ;  /* 0x2000008aff877230 */ /* 0x100fe20000004100 */
[C---:B------:R-:W-:Y:S01]  /*0730*/  FADD.FTZ R142, -R167.reuse, R142 ;  /* 0x0000008ea78e7221 */ /* 0x040fe20000010100 */
[----:B------:R-:W-:Y:S01]  /*0740*/  HADD2.F32 R180, -RZ, R138.H1_H1 ;  /* 0x3000008affb47230 */ /* 0x000fe20000004100 */
[----:B------:R-:W-:-:S02]  /*0750*/  FADD.FTZ R138, -R167, R141 ;  /* 0x0000008da78a7221 */ /* 0x000fc40000010100 */
[----:B------:R-:W-:Y:S02]  /*0760*/  FADD.FTZ R182, -R167, R143 ;  /* 0x0000008fa7b67221 */ /* 0x000fe40000010100 */
[C---:B-1----:R-:W-:Y:S02]  /*0770*/  FMUL.FTZ R163, R145.reuse, R128 ;  /* 0x0000008091a37220 */ /* 0x042fe40000410000 */
[----:B------:R-:W-:Y:S02]  /*0780*/  FMUL.FTZ R170, R106, R133 ;  /* 0x000000856aaa7220 */ /* 0x000fe40000410000 */
[----:B------:R-:W-:Y:S01]  /*0790*/  FMUL.FTZ R167, R145, R130 ;  /* 0x0000008291a77220 */ /* 0x000fe20000410000 */
[----:B------:R-:W-:Y:S01]  /*07a0*/  HADD2.F32 R129, -RZ, R132.H0_H0 ;  /* 0x20000084ff817230 */ /* 0x000fe20000004100 */
[----:B------:R-:W-:Y:S01]  /*07b0*/  FMUL.FTZ R128, R107, R134 ;  /* 0x000000866b807220 */ /* 0x000fe20000410000 */
[----:B------:R-:W-:Y:S01]  /*07c0*/  HADD2.F32 R136, -RZ, R136.H1_H1 ;  /* 0x30000088ff887230 */ /* 0x000fe20000004100 */
[----:B------:R-:W-:-:S02]  /*07d0*/  FMUL.FTZ R164, R104, R131 ;  /* 0x0000008368a47220 */ /* 0x000fc40000410000 */
[C---:B------:R-:W-:Y:S02]  /*07e0*/  FMUL.FTZ R162, R145.reuse, R168 ;  /* 0x000000a891a27220 */ /* 0x040fe40000410000 */
[----:B------:R-:W-:Y:S02]  /*07f0*/  FADD.FTZ R66, R66, R169 ;  /* 0x000000a942427221 */ /* 0x000fe40000010000 */
[----:B------:R-:W-:Y:S02]  /*0800*/  FMUL.FTZ R168, R145, R174 ;  /* 0x000000ae91a87220 */ /* 0x000fe40000410000 */
[-C--:B------:R-:W-:Y:S02]  /*0810*/  FFMA.FTZ R170, R114, R169.reuse, R170 ;  /* 0x000000a972aa7223 */ /* 0x080fe400000100aa */
[----:B------:R-:W-:Y:S01]  /*0820*/  FFMA.FTZ R82, R167, R169, R82 ;  /* 0x000000a9a7527223 */ /* 0x000fe20000010052 */
[----:B------:R-:W-:Y:S01]  /*0830*/  HADD2.F32 R132, -RZ, R132.H1_H1 ;  /* 0x30000084ff847230 */ /* 0x000fe20000004100 */
        /* <DEDUP_REMOVED lines=21> */
[----:B------:R-:W-:Y:S01]  /*0990*/  HADD2.F32 R137, -RZ, R139.H0_H0 ;  /* 0x2000008bff897230 */ /* 0x000fe20000004100 */
[----:B------:R-:W-:Y:S02]  /*09a0*/  FADD.FTZ R67, R67, R176 ;  /* 0x000000b043437221 */ /* 0x000fe40000010000 */
[----:B------:R-:W-:Y:S02]  /*09b0*/  FFMA.FTZ R83, R168, R176, R83 ;  /* 0x000000b0a8537223 */ /* 0x000fe40000010053 */
        /* <DEDUP_REMOVED lines=41> */
.L_x_1172:
[----:B-1----:R-:W-:Y:S05]  /*0c50*/  BSYNC B0 ;  /* 0x0000000000007941 */ /* 0x002fea0003800000 */
.L_x_1171:
        /* <DEDUP_REMOVED lines=18> */
[----:B-----5:R-:W-:Y:S01]  /*0d80*/  FSEL R160, R171, RZ, !P0 ;  /* 0x000000ffaba07208 */ /* 0x020fe20004000000 */
[--C-:B--2---:R-:W-:Y:S02]  /*0d90*/  HADD2.F32 R153, -RZ, R129.reuse.H0_H0 ;  /* 0x20000081ff997230 */ /* 0x104fe40000004100 */
[----:B------:R-:W-:Y:S02]  /*0da0*/  HADD2.F32 R154, -RZ, R129.H1_H1 ;  /* 0x30000081ff9a7230 */ /* 0x000fe40000004100 */
[--C-:B---3--:R-:W-:Y:S01]  /*0db0*/  HADD2.F32 R129, -RZ, R132.reuse.H0_H0 ;  /* 0x20000084ff817230 */ /* 0x108fe20000004100 */
[----:B------:R-:W-:Y:S01]  /*0dc0*/  FADD.FTZ R58, R58, R153 ;  /* 0x000000993a3a7221 */ /* 0x000fe20000010000 */
[----:B------:R-:W-:Y:S01]  /*0dd0*/  HADD2.F32 R132, -RZ, R132.H1_H1 ;  /* 0x30000084ff847230 */ /* 0x000fe20000004100 */
[----:B------:R-:W-:Y:S01]  /*0de0*/  FADD.FTZ R59, R59, R154 ;  /* 0x0000009a3b3b7221 */ /* 0x000fe20000010000 */
[--C-:B------:R-:W-:Y:S01]  /*0df0*/  HADD2.F32 R151, -RZ, R128.reuse.H0_H0 ;  /* 0x20000080ff977230 */ /* 0x100fe20000004100 */
[C---:B----4-:R-:W-:Y:S01]  /*0e00*/  FADD.FTZ R136, -R160.reuse, R136 ;  /* 0x00000088a0887221 */ /* 0x050fe20000010100 */
[--C-:B------:R-:W-:Y:S01]  /*0e10*/  HADD2.F32 R161, -RZ, R131.reuse.H0_H0 ;  /* 0x20000083ffa17230 */ /* 0x100fe20000004100 */
[----:B-1----:R-:W-:Y:S01]  /*0e20*/  FADD.FTZ R148, -R160, R137 ;  /* 0x00000089a0947221 */ /* 0x002fe20000010100 */
[----:B------:R-:W-:Y:S01]  /*0e30*/  HADD2.F32 R184, -RZ, R131.H1_H1 ;  /* 0x30000083ffb87230 */ /* 0x000fe20000004100 */
[----:B------:R-:W-:Y:S01]  /*0e40*/  FMUL.FTZ R146, R88, R129 ;  /* 0x0000008158927220 */ /* 0x000fe20000410000 */
[----:B------:R-:W-:Y:S01]  /*0e50*/  HADD2.F32 R128, -RZ, R128.H1_H1 ;  /* 0x30000080ff807230 */ /* 0x000fe20000004100 */
[----:B------:R-:W-:Y:S01]  /*0e60*/  FMUL.FTZ R147, R145, R136 ;  /* 0x0000008891937220 */ /* 0x000fe20000410000 */
[--C-:B------:R-:W-:Y:S01]  /*0e70*/  HADD2.F32 R157, -RZ, R130.reuse.H0_H0 ;  /* 0x20000082ff9d7230 */ /* 0x100fe20000004100 */
[C---:B------:R-:W-:Y:S01]  /*0e80*/  FADD.FTZ R138, -R160.reuse, R138 ;  /* 0x0000008aa08a7221 */ /* 0x040fe20000010100 */
[----:B------:R-:W-:Y:S01]  /*0e90*/  HADD2.F32 R158, -RZ, R130.H1_H1 ;  /* 0x30000082ff9e7230 */ /* 0x000fe20000004100 */
[----:B------:R-:W-:Y:S01]  /*0ea0*/  FMUL.FTZ R149, R89, R132 ;  /* 0x0000008459957220 */ /* 0x000fe20000410000 */
[--C-:B------:R-:W-:Y:S01]  /*0eb0*/  HADD2.F32 R131, -RZ, R133.reuse.H0_H0 ;  /* 0x20000085ff837230 */ /* 0x100fe20000004100 */
[----:B------:R-:W-:Y:S01]  /*0ec0*/  FMUL.FTZ R148, R145, R148 ;  /* 0x0000009491947220 */ /* 0x000fe20000410000 */
        /* <DEDUP_REMOVED lines=76> */
.L_x_1174:
[----:B------:R-:W-:Y:S05]  /*1390*/  BSYNC B0 ;  /* 0x0000000000007941 */ /* 0x000fea0003800000 */
.L_x_1173:
[----:B------:R-:W-:Y:S01]  /*13a0*/  @!P4 IADD3 R166, R166, 0x8, RZ ;  /* 0x00000008a6a6c810 */ /* 0x000fe20007ffe0ff */
[----:B------:R-:W-:Y:S05]  /*13b0*/  BRA.DIV ~URZ, `(.L_x_1175) ;  /* 0x00000fc27f007947 */ /* 0x000fea000b800000 */
[----:B------:R1:W2:Y:S02]  /*13c0*/  SHFL.DOWN PT, R130, R183, 0x10, 0x1f ;  /* 0x0a001f00b7827f89 */ /* 0x0002a400000e0000 */
.L_x_1184:
        /* <DEDUP_REMOVED lines=18> */
.L_x_1185:
        /* <DEDUP_REMOVED lines=110> */
.L_x_1178:
[----:B------:R-:W-:Y:S05]  /*1bd0*/  BSYNC B0 ;  /* 0x0000000000007941 */ /* 0x000fea0003800000 */
.L_x_1177:
        /* <DEDUP_REMOVED lines=78> */
.L_x_1180:
[----:B------:R-:W-:Y:S05]  /*20c0*/  BSYNC B0 ;  /* 0x0000000000007941 */ /* 0x000fea0003800000 */
.L_x_1179:
[----:B------:R-:W-:Y:S02]  /*20d0*/  IADD3 R2, R2, c[0x0][0x160], RZ ;  /* 0x0000580002027a10 */ /* 0x000fe40007ffe0ff */
[----:B------:R-:W-:Y:S02]  /*20e0*/  LOP3.LUT P1, RZ, R3, 0xff, RZ, 0xc0, !PT ;  /* 0x000000ff03ff7812 */ /* 0x000fe4000782c0ff */
[----:B------:R-:W-:Y:S02]  /*20f0*/  ISETP.GE.AND P0, PT, R2, c[0x0][0x164], PT ;  /* 0x0000590002007a0c */ /* 0x000fe40003f06270 */
[----:B------:R-:W-:-:S11]  /*2100*/  SEL R3, RZ, 0x1, P1 ;  /* 0x00000001ff037807 */ /* 0x000fd60000800000 */
[----:B-1----:R-:W-:Y:S01]  /*2110*/  @P0 CALL.REL.NOINC `(.L_x_1170) ;  /* 0x0000001000000944 */ /* 0x002fe20003c00000 */
[----:B------:R-:W-:Y:S05]  /*2120*/  BRA `(.L_x_1181) ;  /* 0xffffe2e000007947 */ /* 0x000fea000383ffff */
.L_x_1170:
        /* <DEDUP_REMOVED lines=21> */
.L_x_1183:
[----:B------:R-:W-:Y:S05]  /*2280*/  BSYNC B0 ;  /* 0x0000000000007941 */ /* 0x000fea0003800000 */
.L_x_1182:
        /* <DEDUP_REMOVED lines=15> */
.L_x_1175:
[----:B------:R-:W-:Y:S01]  /*2380*/  HFMA2.MMA R136, -RZ, RZ, 0, 9.5367431640625e-07 ;  /* 0x00000010ff887435 */ /* 0x000fe200000001ff */
[----:B------:R-:W-:-:S02]  /*2390*/  MOV R131, R183 ;  /* 0x000000b700837202 */ /* 0x000fc40000000f00 */
[----:B------:R-:W-:Y:S02]  /*23a0*/  MOV R133, 0x1f ;  /* 0x0000001f00857802 */ /* 0x000fe40000000f00 */
[----:B------:R-:W-:Y:S02]  /*23b0*/  MOV R138, 0xffffffff ;  /* 0xffffffff008a7802 */ /* 0x000fe40000000f00 */
[----:B------:R-:W-:Y:S02]  /*23c0*/  MOV R128, 0x23e0 ;  /* 0x000023e000807802 */ /* 0x000fe40000000f00 */
[----:B0----5:R-:W-:Y:S05]  /*23d0*/  CALL.REL.NOINC `($__internal_84_$__cuda_sm70_shflsync_down_p) ;  /* 0x0000046000007944 */ /* 0x021fea0003c00000 */
[----:B-1----:R-:W-:Y:S01]  /*23e0*/  MOV R130, R131 ;  /* 0x0000008300827202 */ /* 0x002fe20000000f00 */
[----:B0-----:R-:W-:Y:S05]  /*23f0*/  BRA `(.L_x_1184) ;  /* 0xffffefd000007947 */ /* 0x001fea000383ffff */
.L_x_1176:
[----:B------:R-:W-:Y:S01]  /*2400*/  HFMA2.MMA R136, -RZ, RZ, 0, 9.5367431640625e-07 ;  /* 0x00000010ff887435 */ /* 0x000fe200000001ff */
[----:B------:R-:W-:Y:S02]  /*2410*/  MOV R131, R182 ;  /* 0x000000b600837202 */ /* 0x000fe40000000f00 */
[----:B------:R-:W-:Y:S02]  /*2420*/  MOV R133, 0x1f ;  /* 0x0000001f00857802 */ /* 0x000fe40000000f00 */
[----:B------:R-:W-:-:S02]  /*2430*/  MOV R138, 0xffffffff ;  /* 0xffffffff008a7802 */ /* 0x000fc40000000f00 */
[----:B------:R-:W-:Y:S02]  /*2440*/  MOV R128, 0x2460 ;  /* 0x0000246000807802 */ /* 0x000fe40000000f00 */
[----:B012--5:R-:W-:Y:S05]  /*2450*/  CALL.REL.NOINC `($__internal_84_$__cuda_sm70_shflsync_down_p) ;  /* 0x000003e000007944 */ /* 0x027fea0003c00000 */
[----:B------:R-:W-:Y:S01]  /*2460*/  FADD.FTZ R183, R130, R183 ;  /* 0x000000b782b77221 */ /* 0x000fe20000010000 */
[----:B0-----:R-:W-:Y:S01]  /*2470*/  HFMA2.MMA R136, -RZ, RZ, 0, 4.76837158203125e-07 ;  /* 0x00000008ff887435 */ /* 0x001fe200000001ff */
[----:B-1----:R-:W-:Y:S01]  /*2480*/  FADD.FTZ R182, R182, R131 ;  /* 0x00000083b6b67221 */ /* 0x002fe20000010000 */
[----:B------:R-:W-:Y:S02]  /*2490*/  MOV R133, 0x1f ;  /* 0x0000001f00857802 */ /* 0x000fe40000000f00 */
[----:B------:R-:W-:Y:S02]  /*24a0*/  MOV R138, 0xffffffff ;  /* 0xffffffff008a7802 */ /* 0x000fe40000000f00 */
[----:B------:R-:W-:Y:S02]  /*24b0*/  MOV R131, R183 ;  /* 0x000000b700837202 */ /* 0x000fe40000000f00 */
[----:B------:R-:W-:Y:S02]  /*24c0*/  MOV R128, 0x24e0 ;  /* 0x000024e000807802 */ /* 0x000fe40000000f00 */
[----:B------:R-:W-:Y:S05]  /*24d0*/  CALL.REL.NOINC `($__internal_84_$__cuda_sm70_shflsync_down_p) ;  /* 0x0000036000007944 */ /* 0x000fea0003c00000 */
[----:B0-----:R-:W-:Y:S01]  /*24e0*/  HFMA2.MMA R136, -RZ, RZ, 0, 4.76837158203125e-07 ;  /* 0x00000008ff887435 */ /* 0x001fe200000001ff */
[----:B-1----:R-:W-:-:S02]  /*24f0*/  MOV R130, R131 ;  /* 0x0000008300827202 */ /* 0x002fc40000000f00 */
[----:B------:R-:W-:Y:S02]  /*2500*/  MOV R131, R182 ;  /* 0x000000b600837202 */ /* 0x000fe40000000f00 */
[----:B------:R-:W-:Y:S02]  /*2510*/  MOV R133, 0x1f ;  /* 0x0000001f00857802 */ /* 0x000fe40000000f00 */
[----:B------:R-:W-:Y:S02]  /*2520*/  MOV R138, 0xffffffff ;  /* 0xffffffff008a7802 */ /* 0x000fe40000000f00 */
[----:B------:R-:W-:Y:S02]  /*2530*/  MOV R128, 0x2550 ;  /* 0x0000255000807802 */ /* 0x000fe40000000f00 */
[----:B------:R-:W-:Y:S05]  /*2540*/  CALL.REL.NOINC `($__internal_84_$__cuda_sm70_shflsync_down_p) ;  /* 0x000002f000007944 */ /* 0x000fea0003c00000 */
[----:B------:R-:W-:Y:S01]  /*2550*/  FADD.FTZ R183, R130, R183 ;  /* 0x000000b782b77221 */ /* 0x000fe20000010000 */
[----:B0-----:R-:W-:Y:S01]  /*2560*/  HFMA2.MMA R136, -RZ, RZ, 0, 2.384185791015625e-07 ;  /* 0x00000004ff887435 */ /* 0x001fe200000001ff */
[----:B-1----:R-:W-:Y:S01]  /*2570*/  FADD.FTZ R182, R182, R131 ;  /* 0x00000083b6b67221 */ /* 0x002fe20000010000 */
[----:B------:R-:W-:Y:S02]  /*2580*/  MOV R133, 0x1f ;  /* 0x0000001f00857802 */ /* 0x000fe40000000f00 */
[----:B------:R-:W-:-:S02]  /*2590*/  MOV R138, 0xffffffff ;  /* 0xffffffff008a7802 */ /* 0x000fc40000000f00 */
[----:B------:R-:W-:Y:S02]  /*25a0*/  MOV R131, R183 ;  /* 0x000000b700837202 */ /* 0x000fe40000000f00 */
[----:B------:R-:W-:Y:S02]  /*25b0*/  MOV R128, 0x25d0 ;  /* 0x000025d000807802 */ /* 0x000fe40000000f00 */
[----:B------:R-:W-:Y:S05]  /*25c0*/  CALL.REL.NOINC `($__internal_84_$__cuda_sm70_shflsync_down_p) ;  /* 0x0000027000007944 */ /* 0x000fea0003c00000 */
[----:B0-----:R-:W-:Y:S01]  /*25d0*/  HFMA2.MMA R136, -RZ, RZ, 0, 2.384185791015625e-07 ;  /* 0x00000004ff887435 */ /* 0x001fe200000001ff */
[----:B-1----:R-:W-:Y:S02]  /*25e0*/  MOV R130, R131 ;  /* 0x0000008300827202 */ /* 0x002fe40000000f00 */
[----:B------:R-:W-:Y:S02]  /*25f0*/  MOV R131, R182 ;  /* 0x000000b600837202 */ /* 0x000fe40000000f00 */
[----:B------:R-:W-:Y:S02]  /*2600*/  MOV R133, 0x1f ;  /* 0x0000001f00857802 */ /* 0x000fe40000000f00 */
[----:B------:R-:W-:Y:S02]  /*2610*/  MOV R138, 0xffffffff ;  /* 0xffffffff008a7802 */ /* 0x000fe40000000f00 */
[----:B------:R-:W-:-:S02]  /*2620*/  MOV R128, 0x2640 ;  /* 0x0000264000807802 */ /* 0x000fc40000000f00 */
[----:B------:R-:W-:Y:S05]  /*2630*/  CALL.REL.NOINC `($__internal_84_$__cuda_sm70_shflsync_down_p) ;  /* 0x0000020000007944 */ /* 0x000fea0003c00000 */
[----:B------:R-:W-:Y:S01]  /*2640*/  FADD.FTZ R183, R130, R183 ;  /* 0x000000b782b77221 */ /* 0x000fe20000010000 */
[----:B0-----:R-:W-:Y:S01]  /*2650*/  HFMA2.MMA R136, -RZ, RZ, 0, 1.1920928955078125e-07 ;  /* 0x00000002ff887435 */ /* 0x001fe200000001ff */
[----:B-1----:R-:W-:Y:S01]  /*2660*/  FADD.FTZ R134, R182, R131 ;  /* 0x00000083b6867221 */ /* 0x002fe20000010000 */
[----:B------:R-:W-:-:S02]  /*2670*/  MOV R133, 0x1f ;  /* 0x0000001f00857802 */ /* 0x000fc40000000f00 */
[----:B------:R-:W-:Y:S02]  /*2680*/  MOV R138, 0xffffffff ;  /* 0xffffffff008a7802 */ /* 0x000fe40000000f00 */
[----:B------:R-:W-:Y:S02]  /*2690*/  MOV R131, R183 ;  /* 0x000000b700837202 */ /* 0x000fe40000000f00 */
[----:B------:R-:W-:Y:S02]  /*26a0*/  MOV R128, 0x26c0 ;  /* 0x000026c000807802 */ /* 0x000fe40000000f00 */
[----:B------:R-:W-:Y:S05]  /*26b0*/  CALL.REL.NOINC `($__internal_84_$__cuda_sm70_shflsync_down_p) ;  /* 0x0000018000007944 */ /* 0x000fea0003c00000 */
[----:B0-----:R-:W-:Y:S01]  /*26c0*/  HFMA2.MMA R136, -RZ, RZ, 0, 1.1920928955078125e-07 ;  /* 0x00000002ff887435 */ /* 0x001fe200000001ff */
[----:B-1----:R-:W-:Y:S02]  /*26d0*/  MOV R130, R131 ;  /* 0x0000008300827202 */ /* 0x002fe40000000f00 */
[----:B------:R-:W-:Y:S02]  /*26e0*/  MOV R131, R134 ;  /* 0x0000008600837202 */ /* 0x000fe40000000f00 */
[----:B------:R-:W-:Y:S02]  /*26f0*/  MOV R133, 0x1f ;  /* 0x0000001f00857802 */ /* 0x000fe40000000f00 */
[----:B------:R-:W-:-:S02]  /*2700*/  MOV R138, 0xffffffff ;  /* 0xffffffff008a7802 */ /* 0x000fc40000000f00 */
[----:B------:R-:W-:Y:S02]  /*2710*/  MOV R128, 0x2730 ;  /* 0x0000273000807802 */ /* 0x000fe40000000f00 */
[----:B------:R-:W-:Y:S05]  /*2720*/  CALL.REL.NOINC `($__internal_84_$__cuda_sm70_shflsync_down_p) ;  /* 0x0000011000007944 */ /* 0x000fea0003c00000 */
[----:B------:R-:W-:Y:S01]  /*2730*/  FADD.FTZ R132, R130, R183 ;  /* 0x000000b782847221 */ /* 0x000fe20000010000 */
[----:B0-----:R-:W-:Y:S01]  /*2740*/  HFMA2.MMA R136, -RZ, RZ, 0, 5.9604644775390625e-08 ;  /* 0x00000001ff887435 */ /* 0x001fe200000001ff */
[----:B-1----:R-:W-:Y:S01]  /*2750*/  FADD.FTZ R134, R134, R131 ;  /* 0x0000008386867221 */ /* 0x002fe20000010000 */
[----:B------:R-:W-:Y:S02]  /*2760*/  MOV R133, 0x1f ;  /* 0x0000001f00857802 */ /* 0x000fe40000000f00 */
[----:B------:R-:W-:Y:S02]  /*2770*/  MOV R138, 0xffffffff ;  /* 0xffffffff008a7802 */ /* 0x000fe40000000f00 */
[----:B------:R-:W-:Y:S02]  /*2780*/  MOV R131, R132 ;  /* 0x0000008400837202 */ /* 0x000fe40000000f00 */
[----:B------:R-:W-:Y:S02]  /*2790*/  MOV R128, 0x27b0 ;  /* 0x000027b000807802 */ /* 0x000fe40000000f00 */
[----:B------:R-:W-:Y:S05]  /*27a0*/  CALL.REL.NOINC `($__internal_84_$__cuda_sm70_shflsync_down_p) ;  /* 0x0000009000007944 */ /* 0x000fea0003c00000 */
[----:B0-----:R-:W-:Y:S01]  /*27b0*/  HFMA2.MMA R136, -RZ, RZ, 0, 5.9604644775390625e-08 ;  /* 0x00000001ff887435 */ /* 0x001fe200000001ff */
[----:B-1----:R-:W-:-:S02]  /*27c0*/  MOV R135, R131 ;  /* 0x0000008300877202 */ /* 0x002fc40000000f00 */
[----:B------:R-:W-:Y:S02]  /*27d0*/  MOV R131, R134 ;  /* 0x0000008600837202 */ /* 0x000fe40000000f00 */
[----:B------:R-:W-:Y:S02]  /*27e0*/  MOV R133, 0x1f ;  /* 0x0000001f00857802 */ /* 0x000fe40000000f00 */
[----:B------:R-:W-:Y:S02]  /*27f0*/  MOV R138, 0xffffffff ;  /* 0xffffffff008a7802 */ /* 0x000fe40000000f00 */
[----:B------:R-:W-:Y:S02]  /*2800*/  MOV R128, 0x2820 ;  /* 0x0000282000807802 */ /* 0x000fe40000000f00 */
[----:B------:R-:W-:Y:S05]  /*2810*/  CALL.REL.NOINC `($__internal_84_$__cuda_sm70_shflsync_down_p) ;  /* 0x0000002000007944 */ /* 0x000fea0003c00000 */
[----:B-1----:R-:W-:Y:S01]  /*2820*/  MOV R129, R131 ;  /* 0x0000008300817202 */ /* 0x002fe20000000f00 */
[----:B0-----:R-:W-:Y:S05]  /*2830*/  BRA `(.L_x_1185) ;  /* 0xffffecb000007947 */ /* 0x001fea000383ffff */
        .weak           $__internal_84_$__cuda_sm70_shflsync_down_p
        .type           $__internal_84_$__cuda_sm70_shflsync_down_p,@function
        .size           $__internal_84_$__cuda_sm70_shflsync_down_p,(.L_x_1847 - $__internal_84_$__cuda_sm70_shflsync_down_p)
$__internal_84_$__cuda_sm70_shflsync_down_p:
[----:B------:R-:W-:Y:S01]  /*2840*/  HFMA2.MMA R129, -RZ, RZ, 0, 0 ;  /* 0x00000000ff817435 */ /* 0x000fe200000001ff */
[----:B------:R-:W-:Y:S04]  /*2850*/  WARPSYNC R138 ;  /* 0x0000008a00007348 */ /* 0x000fe80003800000 */
[----:B------:R0:W1:Y:S01]  /*2860*/  SHFL.DOWN PT, R131, R131, R136, R133 ;  /* 0x0800008883837389 */ /* 0x00006200000e0085 */
[----:B------:R-:W-:Y:S05]  /*2870*/  RET.REL.NODEC R128 `(_ZN10layer_norm31ln_parallel_residual_bwd_kernelINS_13Kernel_traitsIf6__halffS2_fjLj4096ELj1ELj1ELj8ELj16ENS_18Kernel_traits_baseILj4096EfS2_fS2_fjLj256EEEEELb0ELb0ELb0EEEvNS_9BwdParamsE) ;  /* 0xffffd78080007950 */ /* 0x000fea0003c3ffff */
.L_x_1186:
        /* <DEDUP_REMOVED lines=16> */
.L_x_1847:


//--------------------- .text._ZN10layer_norm31ln_parallel_residual_bwd_kernelINS_13Kernel_traitsIf6__halffS2_fjLj4096ELj1ELj1ELj8ELj16ENS_18Kernel_traits_baseILj4096EfS2_fS2_fjLj256EEEEELb0ELb0ELb1EEEvNS_9BwdParamsE --------------------------
	.section	.text._ZN10layer_norm31ln_parallel_residual_bwd_kernelINS_13Kernel_traitsIf6__halffS2_fjLj4096ELj1ELj1ELj8ELj16ENS_18Kernel_traits_baseILj4096EfS2_fS2_fjLj256EEEEELb0ELb0ELb1EEEvNS_9BwdParamsE,"ax",@progbits
	.sectioninfo	@"SHI_REGISTERS=186"
	.align	128
        .global         _ZN10layer_norm31ln_parallel_residual_bwd_kernelINS_13Kernel_traitsIf6__halffS2_fjLj4096ELj1ELj1ELj8ELj16ENS_18Kernel_traits_baseILj4096EfS2_fS2_fjLj256EEEEELb0ELb0ELb1EEEvNS_9BwdParamsE
        .type           _ZN10layer_norm31ln_parallel_residual_bwd_kernelINS_13Kernel_traitsIf6__halffS2_fjLj4096ELj1ELj1ELj8ELj16ENS_18Kernel_traits_baseILj4096EfS2_fS2_fjLj256EEEEELb0ELb0ELb1EEEvNS_9BwdParamsE,@function
        .size           _ZN10layer_norm31ln_parallel_residual_bwd_kernelINS_13Kernel_traitsIf6__halffS2_fjLj4096ELj1ELj1ELj8ELj16ENS_18Kernel_traits_baseILj4096EfS2_fS2_fjLj256EEEEELb0ELb0ELb1EEEvNS_9BwdParamsE,(.L_x_1848 - _ZN10layer_norm31ln_parallel_residual_bwd_kernelINS_13Kernel_traitsIf6__halffS2_fjLj4096ELj1ELj1ELj8ELj16ENS_18Kernel_traits_baseILj4096EfS2_fS2_fjLj256EEEEELb0ELb0ELb1EEEvNS_9BwdParamsE)
        .other          _ZN10layer_norm31ln_parallel_residual_bwd_kernelINS_13Kernel_traitsIf6__halffS2_fjLj4096ELj1ELj1ELj8ELj16ENS_18Kernel_traits_baseILj4096EfS2_fS2_fjLj256EEEEELb0ELb0ELb1EEEvNS_9BwdParamsE,@"STO_CUDA_ENTRY STV_DEFAULT"
_ZN10layer_norm31ln_parallel_residual_bwd_kernelINS_13Kernel_traitsIf6__halffS2_fjLj4096ELj1ELj1ELj8ELj16ENS_18Kernel_traits_baseILj4096EfS2_fS2_fjLj256EEEEELb0ELb0ELb1EEEvNS_9BwdParamsE:
.text._ZN10layer_norm31ln_parallel_residual_bwd_kernelINS_13Kernel_traitsIf6__halffS2_fjLj4096ELj1ELj1ELj8ELj16ENS_18Kernel_traits_baseILj4096EfS2_fS2_fjLj256EEEEELb0ELb0ELb1EEEvNS_9BwdParamsE:
        /* <DEDUP_REMOVED lines=40> */
.L_x_1187:
        /* <DEDUP_REMOVED lines=48> */
.L_x_1192:
        /* <DEDUP_REMOVED lines=11> */
[CC--:B------:R-:W-:Y:S01]  /*0630*/  IMAD.WIDE.U32 R68, R162.reuse, R88.reuse, c[0x0][0x208] ;  /* 0x00008200a2447625 */ /* 0x0c0fe200078e0058 */
[----:B------:R1:W3:Y:S03]  /*0640*/  LDG.E.128 R64, [R166.64] ;  /* 0x00000004a6407981 */ /* 0x0002e6000c1e1d00 */
[C---:B------:R-:W-:Y:S01]  /*0650*/  IMAD.WIDE.U32 R72, R162.reuse, R88, c[0x0][0x210] ;  /* 0x00008400a2487625 */ /* 0x040fe200078e0058 */
[----:B------:R-:W-:Y:S01]  /*0660*/  IADD3 R163, R162, 0x100, RZ ;  /* 0x00000100a2a37810 */ /* 0x000fe20007ffe0ff */
[----:B------:R-:W4:Y:S02]  /*0670*/  LDG.E.128 R68, [R68.64] ;  /* 0x0000000444447981 */ /* 0x000f24000c1e1d00 */
        /* <DEDUP_REMOVED lines=26> */
[--C-:B------:R-:W-:Y:S01]  /*0820*/  FADD.FTZ R165, R64, -R182.reuse ;  /* 0x800000b640a57221 */ /* 0x100fe20000010000 */
[--C-:B----4-:R-:W-:Y:S02]  /*0830*/  HADD2.F32 R168, -RZ, R68.reuse.H0_H0 ;  /* 0x20000044ffa87230 */ /* 0x110fe40000004100 */
[----:B------:R-:W-:Y:S02]  /*0840*/  HADD2.F32 R67, -RZ, R68.H1_H1 ;  /* 0x30000044ff437230 */ /* 0x000fe40000004100 */
[--C-:B------:R-:W-:Y:S02]  /*0850*/  HADD2.F32 R68, -RZ, R70.reuse.H0_H0 ;  /* 0x20000046ff447230 */ /* 0x100fe40000004100 */
[----:B------:R-:W-:Y:S01]  /*0860*/  HADD2.F32 R178, -RZ, R70.H1_H1 ;  /* 0x30000046ffb27230 */ /* 0x000fe20000004100 */
[----:B------:R-:W-:Y:S01]  /*0870*/  FADD.FTZ R169, R66, -R182 ;  /* 0x800000b642a97221 */ /* 0x000fe20000010000 */
[----:B------:R-:W-:Y:S01]  /*0880*/  HADD2.F32 R70, -RZ, R74.H0_H0 ;  /* 0x2000004aff467230 */ /* 0x000fe20000004100 */
[----:B------:R-:W-:Y:S01]  /*0890*/  FMUL.FTZ R165, R164, R165 ;  /* 0x000000a5a4a57220 */ /* 0x000fe20000410000 */
[----:B0-----:R-:W-:-:S02]  /*08a0*/  HADD2.F32 R2, -RZ, R72.H0_H0 ;  /* 0x20000048ff027230 */ /* 0x001fc40000004100 */
[----:B------:R-:W-:Y:S01]  /*08b0*/  HADD2.F32 R74, -RZ, R74.H1_H1 ;  /* 0x3000004aff4a7230 */ /* 0x000fe20000004100 */
[----:B------:R-:W-:Y:S01]  /*08c0*/  FADD.FTZ R77, -R182, R77 ;  /* 0x0000004db64d7221 */ /* 0x000fe20000010100 */
[----:B------:R-:W-:Y:S01]  /*08d0*/  HADD2.F32 R72, -RZ, R72.H1_H1 ;  /* 0x30000048ff487230 */ /* 0x000fe20000004100 */
[----:B------:R-:W-:Y:S01]  /*08e0*/  FADD.FTZ R65, R65, -R182 ;  /* 0x800000b641417221 */ /* 0x000fe20000010000 */
[--C-:B------:R-:W-:Y:S01]  /*08f0*/  HADD2.F32 R179, -RZ, R71.reuse.H0_H0 ;  /* 0x20000047ffb37230 */ /* 0x100fe20000004100 */
[----:B------:R-:W-:Y:S01]  /*0900*/  FMUL.FTZ R170, R164, R169 ;  /* 0x000000a9a4aa7220 */ /* 0x000fe20000410000 */
[----:B------:R-:W-:Y:S01]  /*0910*/  HADD2.F32 R181, -RZ, R71.H1_H1 ;  /* 0x30000047ffb57230 */ /* 0x000fe20000004100 */
[----:B------:R-:W-:Y:S01]  /*0920*/  FADD.FTZ R157, R2, R157 ;  /* 0x0000009d029d7221 */ /* 0x000fe20000010000 */
[--C-:B------:R-:W-:Y:S01]  /*0930*/  HADD2.F32 R64, -RZ, R73.reuse.H0_H0 ;  /* 0x20000049ff407230 */ /* 0x100fe20000004100 */
[-C--:B------:R-:W-:Y:S01]  /*0940*/  FFMA.FTZ R158, R165, R2.reuse, R158 ;  /* 0x00000002a59e7223 */ /* 0x080fe2000001009e */
[----:B------:R-:W-:Y:S01]  /*0950*/  HADD2.F32 R66, -RZ, R73.H1_H1 ;  /* 0x30000049ff427230 */ /* 0x000fe20000004100 */
[----:B------:R-:W-:Y:S01]  /*0960*/  FMUL.FTZ R3, R16, R2 ;  /* 0x0000000210037220 */ /* 0x000fe20000410000 */
[--C-:B------:R-:W-:Y:S01]  /*0970*/  HADD2.F32 R71, -RZ, R75.reuse.H0_H0 ;  /* 0x2000004bff477230 */ /* 0x100fe20000004100 */
[----:B------:R-:W-:Y:S01]  /*0980*/  FMUL.FTZ R169, R164, R173 ;  /* 0x000000ada4a97220 */ /* 0x000fe20000410000 */
[----:B------:R-:W-:Y:S01]  /*0990*/  HADD2.F32 R75, -RZ, R75.H1_H1 ;  /* 0x3000004bff4b7230 */ /* 0x000fe20000004100 */
[----:B------:R-:W-:-:S02]  /*09a0*/  FMUL.FTZ R176, R13, R74 ;  /* 0x0000004a0db07220 */ /* 0x000fc40000410000 */
[----:B------:R-:W-:Y:S02]  /*09b0*/  FMUL.FTZ R175, R164, R77 ;  /* 0x0000004da4af7220 */ /* 0x000fe40000410000 */
[----:B------:R-:W-:Y:S02]  /*09c0*/  FMUL.FTZ R2, R17, R72 ;  /* 0x0000004811027220 */ /* 0x000fe40000410000 */
[C---:B------:R-:W-:Y:S02]  /*09d0*/  FADD.FTZ R173, -R182.reuse, R76 ;  /* 0x0000004cb6ad7221 */ /* 0x040fe40000010100 */
[C---:B------:R-:W-:Y:S02]  /*09e0*/  FADD.FTZ R177, -R182.reuse, R78 ;  /* 0x0000004eb6b17221 */ /* 0x040fe40000010100 */
[----:B------:R-:W-:Y:S01]  /*09f0*/  FADD.FTZ R79, -R182, R79 ;  /* 0x0000004fb64f7221 */ /* 0x000fe20000010100 */
[--C-:B------:R-:W-:Y:S01]  /*0a00*/  HADD2.F32 R171, -RZ, R69.reuse.H0_H0 ;  /* 0x20000045ffab7230 */ /* 0x100fe20000004100 */
[----:B-1----:R-:W-:Y:S01]  /*0a10*/  FMUL.FTZ R166, R164, R65 ;  /* 0x00000041a4a67220 */ /* 0x002fe20000410000 */
[----:B------:R-:W-:Y:S01]  /*0a20*/  HADD2.F32 R69, -RZ, R69.H1_H1 ;  /* 0x30000045ff457230 */ /* 0x000fe20000004100 */
[----:B------:R-:W-:-:S02]  /*0a30*/  FADD.FTZ R159, R168, R159 ;  /* 0x0000009fa89f7221 */ /* 0x000fc40000010000 */
[-C--:B------:R-:W-:Y:S01]  /*0a40*/  FFMA.FTZ R160, R165, R168.reuse, R160 ;  /* 0x000000a8a5a07223 */ /* 0x080fe200000100a0 */
[----:B------:R-:W-:Y:S01]  /*0a50*/  HADD2.F32 R65, -RZ, R88.H0_H0 ;  /* 0x20000058ff417230 */ /* 0x000fe20000004100 */
[----:B------:R-:W-:Y:S02]  /*0a60*/  FFMA.FTZ R168, R32, R168, R3 ;  /* 0x000000a820a87223 */ /* 0x000fe40000010003 */
[----:B------:R-:W-:Y:S02]  /*0a70*/  FADD.FTZ R147, R64, R147 ;  /* 0x0000009340937221 */ /* 0x000fe40000010000 */
[----:B------:R-:W-:Y:S02]  /*0a80*/  FFMA.FTZ R149, R170, R64, R149 ;  /* 0x00000040aa957223 */ /* 0x000fe40000010095 */
[----:B------:R-:W-:Y:S02]  /*0a90*/  FADD.FTZ R137, R178, R137 ;  /* 0x00000089b2897221 */ /* 0x000fe40000010000 */
[----:B------:R-:W-:-:S02]  /*0aa0*/  FFMA.FTZ R176, R29, R178, R176 ;  /* 0x000000b21db07223 */ /* 0x000fc400000100b0 */
[----:B------:R-:W-:Y:S01]  /*0ab0*/  FFMA.FTZ R142, R175, R178, R142 ;  /* 0x000000b2af8e7223 */ /* 0x000fe2000001008e */
[----:B------:R-:W-:Y:S01]  /*0ac0*/  HADD2.F32 R88, -RZ, R88.H1_H1 ;  /* 0x30000058ff587230 */ /* 0x000fe20000004100 */
[----:B------:R-:W-:Y:S02]  /*0ad0*/  FFMA.FTZ R167, R33, R67, R2 ;  /* 0x0000004321a77223 */ /* 0x000fe40000010002 */
[----:B------:R-:W-:Y:S02]  /*0ae0*/  FMUL.FTZ R64, R18, R64 ;  /* 0x0000004012407220 */ /* 0x000fe40000410000 */
[----:B------:R-:W-:Y:S02]  /*0af0*/  FADD.FTZ R143, R66, R143 ;  /* 0x0000008f428f7221 */ /* 0x000fe40000010000 */
[-C--:B------:R-:W-:Y:S02]  /*0b00*/  FFMA.FTZ R145, R169, R66.reuse, R145 ;  /* 0x00000042a9917223 */ /* 0x080fe40000010091 */
[----:B------:R-:W-:Y:S01]  /*0b10*/  FMUL.FTZ R172, R19, R66 ;  /* 0x0000004213ac7220 */ /* 0x000fe20000410000 */
[----:B------:R-:W-:Y:S01]  /*0b20*/  HADD2.F32 R66, -RZ, R89.H1_H1 ;  /* 0x30000059ff427230 */ /* 0x000fe20000004100 */
[----:B------:R-:W-:-:S02]  /*0b30*/  FMUL.FTZ R3, R12, R70 ;  /* 0x000000460c037220 */ /* 0x000fc40000410000 */
[----:B------:R-:W-:Y:S02]  /*0b40*/  FMUL.FTZ R173, R164, R173 ;  /* 0x000000ada4ad7220 */ /* 0x000fe40000410000 */
[----:B------:R-:W-:Y:S02]  /*0b50*/  FMUL.FTZ R180, R14, R71 ;  /* 0x000000470eb47220 */ /* 0x000fe40000410000 */
[C---:B------:R-:W-:Y:S02]  /*0b60*/  FMUL.FTZ R177, R164.reuse, R177 ;  /* 0x000000b1a4b17220 */ /* 0x040fe40000410000 */
[----:B------:R-:W-:Y:S02]  /*0b70*/  FMUL.FTZ R178, R164, R79 ;  /* 0x0000004fa4b27220 */ /* 0x000fe40000410000 */
[----:B------:R-:W-:Y:S02]  /*0b80*/  FMUL.FTZ R2, R15, R75 ;  /* 0x0000004b0f027220 */ /* 0x000fe40000410000 */
[----:B------:R-:W-:-:S02]  /*0b90*/  FADD.FTZ R81, -R182, R81 ;  /* 0x00000051b6517221 */ /* 0x000fc40000010100 */
[----:B------:R-:W-:Y:S02]  /*0ba0*/  FADD.FTZ R154, R67, R154 ;  /* 0x0000009a439a7221 */ /* 0x000fe40000010000 */
[----:B------:R-:W-:Y:S02]  /*0bb0*/  FFMA.FTZ R156, R166, R67, R156 ;  /* 0x00000043a69c7223 */ /* 0x000fe4000001009c */
[----:B------:R-:W-:Y:S02]  /*0bc0*/  FADD.FTZ R73, -R182, R83 ;  /* 0x00000053b6497221 */ /* 0x000fe40000010100 */
[----:B------:R-:W-:Y:S02]  /*0bd0*/  FADD.FTZ R150, R171, R150 ;  /* 0x00000096ab967221 */ /* 0x000fe40000010000 */
[-C--:B------:R-:W-:Y:S02]  /*0be0*/  FFMA.FTZ R151, R170, R171.reuse, R151 ;  /* 0x000000abaa977223 */ /* 0x080fe40000010097 */
[----:B------:R-:W-:Y:S01]  /*0bf0*/  FADD.FTZ R67, -R182, R82 ;  /* 0x00000052b6437221 */ /* 0x000fe20000010100 */
[----:B------:R-:W-:Y:S01]  /*0c00*/  HADD2.F32 R82, -RZ, R84.H1_H1 ;  /* 0x30000054ff527230 */ /* 0x000fe20000004100 */
[----:B------:R-:W-:Y:S01]  /*0c10*/  FFMA.FTZ R171, R34, R171, R64 ;  /* 0x000000ab22ab7223 */ /* 0x000fe20000010040 */
[----:B------:R-:W-:Y:S01]  /*0c20*/  HADD2.F32 R64, -RZ, R85.H1_H1 ;  /* 0x30000055ff407230 */ /* 0x000fe20000004100 */
[----:B------:R-:W-:-:S02]  /*0c30*/  FADD.FTZ R146, R69, R146 ;  /* 0x0000009245927221 */ /* 0x000fc40000010000 */
[-C--:B------:R-:W-:Y:S02]  /*0c40*/  FFMA.FTZ R148, R169, R69.reuse, R148 ;  /* 0x00000045a9947223 */ /* 0x080fe40000010094 */
[----:B------:R-:W-:Y:S01]  /*0c50*/  FFMA.FTZ R172, R35, R69, R172 ;  /* 0x0000004523ac7223 */ /* 0x000fe200000100ac */
[----:B------:R-:W-:Y:S01]  /*0c60*/  HADD2.F32 R69, -RZ, R85.H0_H0 ;  /* 0x20000055ff457230 */ /* 0x000fe20000004100 */
[----:B------:R-:W-:Y:S02]  /*0c70*/  FADD.FTZ R141, R68, R141 ;  /* 0x0000008d448d7221 */ /* 0x000fe40000010000 */
[-C--:B------:R-:W-:Y:S02]  /*0c80*/  FFMA.FTZ R174, R28, R68.reuse, R3 ;  /* 0x000000441cae7223 */ /* 0x080fe40000010003 */
[----:B------:R-:W-:Y:S01]  /*0c90*/  FFMA.FTZ R144, R173, R68, R144 ;  /* 0x00000044ad907223 */ /* 0x000fe20000010090 */
[----:B------:R-:W-:Y:S01]  /*0ca0*/  HADD2.F32 R68, -RZ, R86.H1_H1 ;  /* 0x30000056ff447230 */ /* 0x000fe20000004100 */
[----:B------:R-:W-:-:S02]  /*0cb0*/  FADD.FTZ R133, R179, R133 ;  /* 0x00000085b3857221 */ /* 0x000fc40000010000 */
[-C--:B------:R-:W-:Y:S02]  /*0cc0*/  FFMA.FTZ R180, R30, R179.reuse, R180 ;  /* 0x000000b31eb47223 */ /* 0x080fe400000100b4 */
[----:B------:R-:W-:Y:S02]  /*0cd0*/  FFMA.FTZ R138, R177, R179, R138 ;  /* 0x000000b3b18a7223 */ /* 0x000fe4000001008a */
[----:B------:R-:W-:Y:S02]  /*0ce0*/  FADD.FTZ R104, R75, R104 ;  /* 0x000000684b687221 */ /* 0x000fe40000010000 */
[----:B------:R-:W-:Y:S01]  /*0cf0*/  FFMA.FTZ R113, R178, R75, R113 ;  /* 0x0000004bb2717223 */ /* 0x000fe20000010071 */
[----:B------:R-:W-:Y:S01]  /*0d00*/  HADD2.F32 R75, -RZ, R86.H0_H0 ;  /* 0x20000056ff4b7230 */ /* 0x000fe20000004100 */
        /* <DEDUP_REMOVED lines=30> */
[----:B------:R-:W-:Y:S02]  /*0ef0*/  FADD.FTZ R102, R65, R102 ;  /* 0x0000006641667221 */ /* 0x000fe40000010000 */
[-C--:B------:R-:W-:Y:S02]  /*0f00*/  FFMA.FTZ R111, R80, R65.reuse, R111 ;  /* 0x00000041506f7223 */ /* 0x080fe4000001006f */
[----:B------:R-:W-:-:S02]  /*0f10*/  FMUL.FTZ R65, R8, R65 ;  /* 0x0000004108417220 */ /* 0x000fc40000410000 */
[----:B------:R-:W-:Y:S02]  /*0f20*/  FADD.FTZ R64, R180, R3 ;  /* 0x00000003b4407221 */ /* 0x000fe40000010000 */
[----:B------:R-:W-:Y:S02]  /*0f30*/  FFMA.FTZ R2, R177, R180, R2 ;  /* 0x000000b4b1027223 */ /* 0x000fe40000010002 */
[----:B------:R-:W-:Y:S02]  /*0f40*/  FADD.FTZ R131, R71, R131 ;  /* 0x0000008347837221 */ /* 0x000fe40000010000 */
[----:B------:R-:W-:Y:S01]  /*0f50*/  FFMA.FTZ R132, R177, R71, R132 ;  /* 0x00000047b1847223 */ /* 0x000fe20000010084 */
[----:B------:R-:W-:Y:S01]  /*0f60*/  HADD2.F32 R71, -RZ, R89.H0_H0 ;  /* 0x20000059ff477230 */ /* 0x000fe20000004100 */
[----:B------:R-:W-:Y:S02]  /*0f70*/  FADD.FTZ R120, R83, R120 ;  /* 0x0000007853787221 */ /* 0x000fe40000010000 */
[----:B------:R-:W-:-:S02]  /*0f80*/  FFMA.FTZ R129, R80, R83, R129 ;  /* 0x0000005350817223 */ /* 0x000fc40000010081 */
[----:B------:R-:W-:Y:S02]  /*0f90*/  FFMA.FTZ R83, R24, R83, R65 ;  /* 0x0000005318537223 */ /* 0x000fe40000010041 */
[----:B------:R-:W-:Y:S02]  /*0fa0*/  FADD.FTZ R64, R179, R64 ;  /* 0x00000040b3407221 */ /* 0x000fe40000010000 */
[----:B------:R-:W-:Y:S01]  /*0fb0*/  FFMA.FTZ R2, R178, R179, R2 ;  /* 0x000000b3b2027223 */ /* 0x000fe20000010002 */
[--C-:B------:R-:W-:Y:S01]  /*0fc0*/  HADD2.F32 R79, -RZ, R87.reuse.H0_H0 ;  /* 0x20000057ff4f7230 */ /* 0x100fe20000004100 */
[----:B------:R-:W-:Y:S02]  /*0fd0*/  FADD.FTZ R152, R72, R152 ;  /* 0x0000009848987221 */ /* 0x000fe40000010000 */
[----:B------:R-:W-:Y:S01]  /*0fe0*/  FFMA.FTZ R153, R166, R72, R153 ;  /* 0x00000048a6997223 */ /* 0x000fe20000010099 */
[----:B------:R-:W-:Y:S01]  /*0ff0*/  HADD2.F32 R72, -RZ, R87.H1_H1 ;  /* 0x30000057ff487230 */ /* 0x000fe20000004100 */
[----:B------:R-:W-:-:S02]  /*1000*/  FMUL.FTZ R87, R10, R71 ;  /* 0x000000470a577220 */ /* 0x000fc40000410000 */
[----:B------:R-:W-:Y:S02]  /*1010*/  FADD.FTZ R3, R83, R64 ;  /* 0x0000004053037221 */ /* 0x000fe40000010000 */
[----:B------:R-:W-:Y:S01]  /*1020*/  FFMA.FTZ R2, R80, R83, R2 ;  /* 0x0000005350027223 */ /* 0x000fe20000010002 */
[----:B------:R-:W-:Y:S01]  /*1030*/  HADD2.F32 R77, -RZ, R90.H0_H0 ;  /* 0x2000005aff4d7230 */ /* 0x000fe20000004100 */
[----:B------:R-:W-:Y:S02]  /*1040*/  FMUL.FTZ R84, R164, R67 ;  /* 0x00000043a4547220 */ /* 0x000fe40000410000 */
[----:B------:R-:W-:Y:S02]  /*1050*/  FFMA.FTZ R87, R26, R69, R87 ;  /* 0x000000451a577223 */ /* 0x000fe40000010057 */
[----:B------:R-:W-:Y:S02]  /*1060*/  FADD.FTZ R64, R3, R82 ;  /* 0x0000005203407221 */ /* 0x000fe40000010000 */
[----:B------:R-:W-:-:S02]  /*1070*/  FFMA.FTZ R2, R81, R82, R2 ;  /* 0x0000005251027223 */ /* 0x000fc40000010002 */
[----:B------:R-:W-:Y:S02]  /*1080*/  FADD.FTZ R139, R70, R139 ;  /* 0x0000008b468b7221 */ /* 0x000fe40000010000 */
[----:B------:R-:W-:Y:S01]  /*1090*/  FFMA.FTZ R140, R173, R70, R140 ;  /* 0x00000046ad8c7223 */ /* 0x000fe2000001008c */
[----:B------:R-:W-:Y:S01]  /*10a0*/  HADD2.F32 R70, -RZ, R90.H1_H1 ;  /* 0x3000005aff467230 */ /* 0x000fe20000004100 */
[----:B------:R-:W-:Y:S02]  /*10b0*/  FMUL.FTZ R89, R4, R77 ;  /* 0x0000004d04597220 */ /* 0x000fe40000410000 */
[----:B------:R-:W-:Y:S02]  /*10c0*/  FADD.FTZ R3, R64, R87 ;  /* 0x0000005740037221 */ /* 0x000fe40000010000 */
[----:B------:R-:W-:Y:S02]  /*10d0*/  FFMA.FTZ R2, R84, R87, R2 ;  /* 0x0000005754027223 */ /* 0x000fe40000010002 */
[----:B------:R-:W-:-:S02]  /*10e0*/  FADD.FTZ R135, R74, R135 ;  /* 0x000000874a877221 */ /* 0x000fc40000010000 */
[----:B------:R-:W-:Y:S01]  /*10f0*/  FFMA.FTZ R136, R175, R74, R136 ;  /* 0x0000004aaf887223 */ /* 0x000fe20000010088 */
[--C-:B------:R-:W-:Y:S01]  /*1100*/  HADD2.F32 R74, -RZ, R91.reuse.H1_H1 ;  /* 0x3000005bff4a7230 */ /* 0x100fe20000004100 */
[----:B------:R-:W-:Y:S02]  /*1110*/  FADD.FTZ R122, R181, R122 ;  /* 0x0000007ab57a7221 */ /* 0x000fe40000010000 */
[----:B------:R-:W-:Y:S01]  /*1120*/  FFMA.FTZ R134, R178, R181, R134 ;  /* 0x000000b5b2867223 */ /* 0x000fe20000010086 */
[----:B------:R-:W-:Y:S01]  /*1130*/  HADD2.F32 R181, -RZ, R91.H0_H0 ;  /* 0x2000005bffb57230 */ /* 0x000fe20000004100 */
        /* <DEDUP_REMOVED lines=51> */
.L_x_1193:
        /* <DEDUP_REMOVED lines=18> */
.L_x_1194:
        /* <DEDUP_REMOVED lines=100> */
[----:B------:R-:W-:Y:S01]  /*1bd0*/  FADD.FTZ R95, R94, -R95 ;  /* 0x8000005f5e5f7221 */ /* 0x000fe20000010000 */
[----:B------:R-:W-:Y:S01]  /*1be0*/  @P1 F2FP.PACK_AB R171, RZ, R171 ;  /* 0x000000abffab123e */ /* 0x000fe200000000ff */
[C---:B------:R-:W-:Y:S01]  /*1bf0*/  FMUL.FTZ R83, R164.reuse, R83 ;  /* 0x00000053a4537220 */ /* 0x040fe20000410000 */
        /* <DEDUP_REMOVED lines=13> */
[----:B------:R-:W-:Y:S01]  /*1cd0*/  FMUL.FTZ R164, R164, R95 ;  /* 0x0000005fa4a47220 */ /* 0x000fe20000410000 */
[----:B------:R-:W-:Y:S01]  /*1ce0*/  @P1 F2FP.PACK_AB R80, RZ, R80 ;  /* 0x00000050ff50123e */ /* 0x000fe200000000ff */
[----:B------:R-:W-:Y:S01]  /*1cf0*/  @P0 IMAD.WIDE.U32 R2, R162, R3, c[0x0][0x258] ;  /* 0x00009600a2020625 */ /* 0x000fe200078e0003 */
[----:B------:R-:W-:-:S02]  /*1d00*/  @P1 F2FP.PACK_AB R78, RZ, R78 ;  /* 0x0000004eff4e123e */ /* 0x000fc400000000ff */
        /* <DEDUP_REMOVED lines=22> */
[----:B0-----:R-:W-:Y:S02]  /*1e70*/  F2FP.PACK_AB R67, R164, R93 ;  /* 0x0000005da443723e */ /* 0x001fe400000000ff */
[----:B------:R-:W-:Y:S01]  /*1e80*/  SEL R58, R93, R58, P3 ;  /* 0x0000003a5d3a7207 */ /* 0x000fe20001800000 */
[----:B-1----:R-:W-:Y:S01]  /*1e90*/  @P1 IMAD.WIDE.U32 R2, R162, R79, c[0x0][0x250] ;  /* 0x00009400a2021625 */ /* 0x002fe200078e004f */
[----:B------:R-:W-:-:S02]  /*1ea0*/  F2FP.PACK_AB R66, R90, R89 ;  /* 0x000000595a42723e */ /* 0x000fc400000000ff */
[----:B------:R-:W-:Y:S02]  /*1eb0*/  F2FP.PACK_AB R65, R88, R87 ;  /* 0x000000575841723e */ /* 0x000fe400000000ff */
[----:B------:R-:W-:Y:S01]  /*1ec0*/  F2FP.PACK_AB R64, R86, R83 ;  /* 0x000000535640723e */ /* 0x000fe200000000ff */
[----:B------:R0:W-:Y:S01]  /*1ed0*/  @P1 STG.E.128 [R2.64], R60 ;  /* 0x0000003c02001986 */ /* 0x0001e2000c101d04 */
[----:B------:R-:W-:Y:S02]  /*1ee0*/  @P1 F2FP.PACK_AB R93, RZ, R93 ;  /* 0x0000005dff5d123e */ /* 0x000fe400000000ff */
[----:B------:R-:W-:Y:S02]  /*1ef0*/  @P1 F2FP.PACK_AB R89, RZ, R89 ;  /* 0x00000059ff59123e */ /* 0x000fe400000000ff */
[----:B------:R-:W-:Y:S02]  /*1f00*/  @P1 F2FP.PACK_AB R87, RZ, R87 ;  /* 0x00000057ff57123e */ /* 0x000fe400000000ff */
[----:B------:R-:W-:-:S02]  /*1f10*/  @P1 F2FP.PACK_AB R83, RZ, R83 ;  /* 0x00000053ff53123e */ /* 0x000fc400000000ff */
        /* <DEDUP_REMOVED lines=9> */
[----:B------:R-:W-:Y:S01]  /*1fb0*/  @P1 F2FP.PACK_AB R164, RZ, R164 ;  /* 0x000000a4ffa4123e */ /* 0x000fe200000000ff */
[----:B0-----:R-:W-:Y:S01]  /*1fc0*/  @P1 IMAD.WIDE.U32 R2, R79, R162, c[0x0][0x250] ;  /* 0x000094004f021625 */ /* 0x001fe200078e00a2 */
[----:B------:R-:W-:Y:S01]  /*1fd0*/  @P1 F2FP.PACK_AB R90, RZ, R90 ;  /* 0x0000005aff5a123e */ /* 0x000fe200000000ff */
[----:B------:R1:W-:Y:S01]  /*1fe0*/  @P0 STG.E.128 [R68.64+0x10], R56 ;  /* 0x0000103844000986 */ /* 0x0003e2000c101d04 */
[----:B------:R-:W-:-:S02]  /*1ff0*/  @P1 F2FP.PACK_AB R88, RZ, R88 ;  /* 0x00000058ff58123e */ /* 0x000fc400000000ff */
[----:B------:R-:W-:Y:S01]  /*2000*/  @P1 F2FP.PACK_AB R86, RZ, R86 ;  /* 0x00000056ff56123e */ /* 0x000fe200000000ff */
        /* <DEDUP_REMOVED lines=14> */
.L_x_1191:
        /* <DEDUP_REMOVED lines=60> */
.L_x_1188:
        /* <DEDUP_REMOVED lines=27> */
.L_x_1189:
[----:B------:R-:W-:Y:S01]  /*2660*/  HFMA2.MMA R67, -RZ, RZ, 0, 9.5367431640625e-07 ;  /* 0x00000010ff437435 */ /* 0x000fe200000001ff */
[----:B------:R-:W-:-:S02]  /*2670*/  MOV R66, R69 ;  /* 0x0000004500427202 */ /* 0x000fc40000000f00 */
[----:B------:R-:W-:Y:S02]  /*2680*/  MOV R70, 0x1f ;  /* 0x0000001f00467802 */ /* 0x000fe40000000f00 */
[----:B------:R-:W-:Y:S02]  /*2690*/  MOV R73, 0xffffffff ;  /* 0xffffffff00497802 */ /* 0x000fe40000000f00 */
[----:B------:R-:W-:Y:S02]  /*26a0*/  MOV R2, 0x26c0 ;  /* 0x000026c000027802 */ /* 0x000fe40000000f00 */
[----:B-----5:R-:W-:Y:S05]  /*26b0*/  CALL.REL.NOINC `($__internal_85_$__cuda_sm70_shflsync_down_p) ;  /* 0x0000046000007944 */ /* 0x020fea0003c00000 */
[----:B-1----:R-:W-:Y:S01]  /*26c0*/  MOV R64, R66 ;  /* 0x0000004200407202 */ /* 0x002fe20000000f00 */
[----:B0-----:R-:W-:Y:S05]  /*26d0*/  BRA `(.L_x_1193) ;  /* 0xffffed9000007947 */ /* 0x001fea000383ffff */
.L_x_1190:
[----:B------:R-:W-:Y:S01]  /*26e0*/  HFMA2.MMA R67, -RZ, RZ, 0, 9.5367431640625e-07 ;  /* 0x00000010ff437435 */ /* 0x000fe200000001ff */
[----:B------:R-:W-:Y:S02]  /*26f0*/  MOV R66, R71 ;  /* 0x0000004700427202 */ /* 0x000fe40000000f00 */
[----:B------:R-:W-:Y:S02]  /*2700*/  MOV R70, 0x1f ;  /* 0x0000001f00467802 */ /* 0x000fe40000000f00 */
[----:B------:R-:W-:-:S02]  /*2710*/  MOV R73, 0xffffffff ;  /* 0xffffffff00497802 */ /* 0x000fc40000000f00 */
[----:B------:R-:W-:Y:S02]  /*2720*/  MOV R2, 0x2740 ;  /* 0x0000274000027802 */ /* 0x000fe40000000f00 */
[----:B01---5:R-:W-:Y:S05]  /*2730*/  CALL.REL.NOINC `($__internal_85_$__cuda_sm70_shflsync_down_p) ;  /* 0x000003e000007944 */ /* 0x023fea0003c00000 */
[----:B------:R-:W-:Y:S01]  /*2740*/  FADD.FTZ R69, R69, R64 ;  /* 0x0000004045457221 */ /* 0x000fe20000010000 */
[----:B0-----:R-:W-:Y:S01]  /*2750*/  HFMA2.MMA R67, -RZ, RZ, 0, 4.76837158203125e-07 ;  /* 0x00000008ff437435 */ /* 0x001fe200000001ff */
[----:B-1----:R-:W-:Y:S01]  /*2760*/  FADD.FTZ R71, R71, R66 ;  /* 0x0000004247477221 */ /* 0x002fe20000010000 */
[----:B------:R-:W-:Y:S02]  /*2770*/  MOV R70, 0x1f ;  /* 0x0000001f00467802 */ /* 0x000fe40000000f00 */
[----:B------:R-:W-:Y:S02]  /*2780*/  MOV R73, 0xffffffff ;  /* 0xffffffff00497802 */ /* 0x000fe40000000f00 */
[----:B------:R-:W-:Y:S02]  /*2790*/  MOV R66, R69 ;  /* 0x0000004500427202 */ /* 0x000fe40000000f00 */
[----:B------:R-:W-:Y:S02]  /*27a0*/  MOV R2, 0x27c0 ;  /* 0x000027c000027802 */ /* 0x000fe40000000f00 */
[----:B------:R-:W-:Y:S05]  /*27b0*/  CALL.REL.NOINC `($__internal_85_$__cuda_sm70_shflsync_down_p) ;  /* 0x0000036000007944 */ /* 0x000fea0003c00000 */
[----:B0-----:R-:W-:Y:S01]  /*27c0*/  HFMA2.MMA R67, -RZ, RZ, 0, 4.76837158203125e-07 ;  /* 0x00000008ff437435 */ /* 0x001fe200000001ff */
[----:B-1----:R-:W-:-:S02]  /*27d0*/  MOV R64, R66 ;  /* 0x0000004200407202 */ /* 0x002fc40000000f00 */
[----:B------:R-:W-:Y:S02]  /*27e0*/  MOV R66, R71 ;  /* 0x0000004700427202 */ /* 0x000fe40000000f00 */
[----:B------:R-:W-:Y:S02]  /*27f0*/  MOV R70, 0x1f ;  /* 0x0000001f00467802 */ /* 0x000fe40000000f00 */
[----:B------:R-:W-:Y:S02]  /*2800*/  MOV R73, 0xffffffff ;  /* 0xffffffff00497802 */ /* 0x000fe40000000f00 */
[----:B------:R-:W-:Y:S02]  /*2810*/  MOV R2, 0x2830 ;  /* 0x0000283000027802 */ /* 0x000fe40000000f00 */
[----:B------:R-:W-:Y:S05]  /*2820*/  CALL.REL.NOINC `($__internal_85_$__cuda_sm70_shflsync_down_p) ;  /* 0x000002f000007944 */ /* 0x000fea0003c00000 */
[----:B------:R-:W-:Y:S01]  /*2830*/  FADD.FTZ R69, R64, R69 ;  /* 0x0000004540457221 */ /* 0x000fe20000010000 */
[----:B0-----:R-:W-:Y:S01]  /*2840*/  HFMA2.MMA R67, -RZ, RZ, 0, 2.384185791015625e-07 ;  /* 0x00000004ff437435 */ /* 0x001fe200000001ff */
[----:B-1----:R-:W-:Y:S01]  /*2850*/  FADD.FTZ R71, R71, R66 ;  /* 0x0000004247477221 */ /* 0x002fe20000010000 */
[----:B------:R-:W-:Y:S02]  /*2860*/  MOV R70, 0x1f ;  /* 0x0000001f00467802 */ /* 0x000fe40000000f00 */
[----:B------:R-:W-:-:S02]  /*2870*/  MOV R73, 0xffffffff ;  /* 0xffffffff00497802 */ /* 0x000fc40000000f00 */
[----:B------:R-:W-:Y:S02]  /*2880*/  MOV R66, R69 ;  /* 0x0000004500427202 */ /* 0x000fe40000000f00 */
[----:B------:R-:W-:Y:S02]  /*2890*/  MOV R2, 0x28b0 ;  /* 0x000028b000027802 */ /* 0x000fe40000000f00 */
[----:B------:R-:W-:Y:S05]  /*28a0*/  CALL.REL.NOINC `($__internal_85_$__cuda_sm70_shflsync_down_p) ;  /* 0x0000027000007944 */ /* 0x000fea0003c00000 */
[----:B0-----:R-:W-:Y:S01]  /*28b0*/  HFMA2.MMA R67, -RZ, RZ, 0, 2.384185791015625e-07 ;  /* 0x00000004ff437435 */ /* 0x001fe200000001ff */
[----:B-1----:R-:W-:Y:S02]  /*28c0*/  MOV R64, R66 ;  /* 0x0000004200407202 */ /* 0x002fe40000000f00 */
[----:B------:R-:W-:Y:S02]  /*28d0*/  MOV R66, R71 ;  /* 0x0000004700427202 */ /* 0x000fe40000000f00 */
[----:B------:R-:W-:Y:S02]  /*28e0*/  MOV R70, 0x1f ;  /* 0x0000001f00467802 */ /* 0x000fe40000000f00 */
[----:B------:R-:W-:Y:S02]  /*28f0*/  MOV R73, 0xffffffff ;  /* 0xffffffff00497802 */ /* 0x000fe40000000f00 */
[----:B------:R-:W-:-:S02]  /*2900*/  MOV R2, 0x2920 ;  /* 0x0000292000027802 */ /* 0x000fc40000000f00 */
[----:B------:R-:W-:Y:S05]  /*2910*/  CALL.REL.NOINC `($__internal_85_$__cuda_sm70_shflsync_down_p) ;  /* 0x0000020000007944 */ /* 0x000fea0003c00000 */
[----:B------:R-:W-:Y:S01]  /*2920*/  FADD.FTZ R69, R64, R69 ;  /* 0x0000004540457221 */ /* 0x000fe20000010000 */
[----:B0-----:R-:W-:Y:S01]  /*2930*/  HFMA2.MMA R67, -RZ, RZ, 0, 1.1920928955078125e-07 ;  /* 0x00000002ff437435 */ /* 0x001fe200000001ff */
[----:B-1----:R-:W-:Y:S01]  /*2940*/  FADD.FTZ R71, R71, R66 ;  /* 0x0000004247477221 */ /* 0x002fe20000010000 */
[----:B------:R-:W-:-:S02]  /*2950*/  MOV R70, 0x1f ;  /* 0x0000001f00467802 */ /* 0x000fc40000000f00 */
[----:B------:R-:W-:Y:S02]  /*2960*/  MOV R73, 0xffffffff ;  /* 0xffffffff00497802 */ /* 0x000fe40000000f00 */
[----:B------:R-:W-:Y:S02]  /*2970*/  MOV R66, R69 ;  /* 0x0000004500427202 */ /* 0x000fe40000000f00 */
[----:B------:R-:W-:Y:S02]  /*2980*/  MOV R2, 0x29a0 ;  /* 0x000029a000027802 */ /* 0x000fe40000000f00 */
[----:B------:R-:W-:Y:S05]  /*2990*/  CALL.REL.NOINC `($__internal_85_$__cuda_sm70_shflsync_down_p) ;  /* 0x0000018000007944 */ /* 0x000fea0003c00000 */
[----:B0-----:R-:W-:Y:S01]  /*29a0*/  HFMA2.MMA R67, -RZ, RZ, 0, 1.1920928955078125e-07 ;  /* 0x00000002ff437435 */ /* 0x001fe200000001ff */
[----:B-1----:R-:W-:Y:S02]  /*29b0*/  MOV R64, R66 ;  /* 0x0000004200407202 */ /* 0x002fe40000000f00 */
[----:B------:R-:W-:Y:S02]  /*29c0*/  MOV R66, R71 ;  /* 0x0000004700427202 */ /* 0x000fe40000000f00 */
[----:B------:R-:W-:Y:S02]  /*29d0*/  MOV R70, 0x1f ;  /* 0x0000001f00467802 */ /* 0x000fe40000000f00 */
[----:B------:R-:W-:-:S02]  /*29e0*/  MOV R73, 0xffffffff ;  /* 0xffffffff00497802 */ /* 0x000fc40000000f00 */
[----:B------:R-:W-:Y:S02]  /*29f0*/  MOV R2, 0x2a10 ;  /* 0x00002a1000027802 */ /* 0x000fe40000000f00 */
[----:B------:R-:W-:Y:S05]  /*2a00*/  CALL.REL.NOINC `($__internal_85_$__cuda_sm70_shflsync_down_p) ;  /* 0x0000011000007944 */ /* 0x000fea0003c00000 */
[----:B------:R-:W-:Y:S01]  /*2a10*/  FADD.FTZ R69, R64, R69 ;  /* 0x0000004540457221 */ /* 0x000fe20000010000 */
[----:B0-----:R-:W-:Y:S01]  /*2a20*/  HFMA2.MMA R67, -RZ, RZ, 0, 5.9604644775390625e-08 ;  /* 0x00000001ff437435 */ /* 0x001fe200000001ff */
[----:B-1----:R-:W-:Y:S01]  /*2a30*/  FADD.FTZ R71, R71, R66 ;  /* 0x0000004247477221 */ /* 0x002fe20000010000 */
[----:B------:R-:W-:Y:S02]  /*2a40*/  MOV R70, 0x1f ;  /* 0x0000001f00467802 */ /* 0x000fe40000000f00 */
[----:B------:R-:W-:Y:S02]  /*2a50*/  MOV R73, 0xffffffff ;  /* 0xffffffff00497802 */ /* 0x000fe40000000f00 */
[----:B------:R-:W-:Y:S02]  /*2a60*/  MOV R66, R69 ;  /* 0x0000004500427202 */ /* 0x000fe40000000f00 */
[----:B------:R-:W-:Y:S02]  /*2a70*/  MOV R2, 0x2a90 ;  /* 0x00002a9000027802 */ /* 0x000fe40000000f00 */
[----:B------:R-:W-:Y:S05]  /*2a80*/  CALL.REL.NOINC `($__internal_85_$__cuda_sm70_shflsync_down_p) ;  /* 0x0000009000007944 */ /* 0x000fea0003c00000 */
[----:B0-----:R-:W-:Y:S01]  /*2a90*/  HFMA2.MMA R67, -RZ, RZ, 0, 5.9604644775390625e-08 ;  /* 0x00000001ff437435 */ /* 0x001fe200000001ff */
[----:B-1----:R-:W-:-:S02]  /*2aa0*/  MOV R68, R66 ;  /* 0x0000004200447202 */ /* 0x002fc40000000f00 */
[----:B------:R-:W-:Y:S02]  /*2ab0*/  MOV R66, R71 ;  /* 0x0000004700427202 */ /* 0x000fe40000000f00 */
[----:B------:R-:W-:Y:S02]  /*2ac0*/  MOV R70, 0x1f ;  /* 0x0000001f00467802 */ /* 0x000fe40000000f00 */
[----:B------:R-:W-:Y:S02]  /*2ad0*/  MOV R73, 0xffffffff ;  /* 0xffffffff00497802 */ /* 0x000fe40000000f00 */
[----:B------:R-:W-:Y:S02]  /*2ae0*/  MOV R2, 0x2b00 ;  /* 0x00002b0000027802 */ /* 0x000fe40000000f00 */
[----:B------:R-:W-:Y:S05]  /*2af0*/  CALL.REL.NOINC `($__internal_85_$__cuda_sm70_shflsync_down_p) ;  /* 0x0000002000007944 */ /* 0x000fea0003c00000 */
[----:B-1----:R-:W-:Y:S01]  /*2b00*/  MOV R2, R66 ;  /* 0x0000004200027202 */ /* 0x002fe20000000f00 */
[----:B0-----:R-:W-:Y:S05]  /*2b10*/  BRA `(.L_x_1194) ;  /* 0xffffea7000007947 */ /* 0x001fea000383ffff */
        .weak           $__internal_85_$__cuda_sm70_shflsync_down_p
        .type           $__internal_85_$__cuda_sm70_shflsync_down_p,@function
        .size           $__internal_85_$__cuda_sm70_shflsync_down_p,(.L_x_1848 - $__internal_85_$__cuda_sm70_shflsync_down_p)
$__internal_85_$__cuda_sm70_shflsync_down_p:
[----:B------:R-:W-:Y:S01]  /*2b20*/  HFMA2.MMA R3, -RZ, RZ, 0, 0 ;  /* 0x00000000ff037435 */ /* 0x000fe200000001ff */
[----:B------:R-:W-:Y:S04]  /*2b30*/  WARPSYNC R73 ;  /* 0x0000004900007348 */ /* 0x000fe80003800000 */
[----:B------:R0:W1:Y:S01]  /*2b40*/  SHFL.DOWN PT, R66, R66, R67, R70 ;  /* 0x0800004342427389 */ /* 0x00006200000e0046 */
[----:B------:R-:W-:Y:S05]  /*2b50*/  RET.REL.NODEC R2 `(_ZN10layer_norm31ln_parallel_residual_bwd_kernelINS_13Kernel_traitsIf6__halffS2_fjLj4096ELj1ELj1ELj8ELj16ENS_18Kernel_traits_baseILj4096EfS2_fS2_fjLj256EEEEELb0ELb0ELb1EEEvNS_9BwdParamsE) ;  /* 0xffffd4a002007950 */ /* 0x000fea0003c3ffff */
.L_x_1195:
        /* <DEDUP_REMOVED lines=10> */
.L_x_1848:


//--------------------- .text._ZN10layer_norm31ln_parallel_residual_bwd_kernelINS_13Kernel_traitsIf6__halffS2_fjLj4096ELj1ELj1ELj8ELj16ENS_18Kernel_traits_baseILj4096EfS2_fS2_fjLj256EEEEELb0ELb1ELb0EEEvNS_9BwdParamsE --------------------------
	.section	.text._ZN10layer_norm31ln_parallel_residual_bwd_kernelINS_13Kernel_traitsIf6__halffS2_fjLj4096ELj1ELj1ELj8ELj16ENS_18Kernel_traits_baseILj4096EfS2_fS2_fjLj256EEEEELb0ELb1ELb0EEEvNS_9BwdParamsE,"ax",@progbits
	.sectioninfo	@"SHI_REGISTERS=128"
	.align	128
        .global         _ZN10layer_norm31ln_parallel_residual_bwd_kernelINS_13Kernel_traitsIf6__halffS2_fjLj4096ELj1ELj1ELj8ELj16ENS_18Kernel_traits_baseILj4096EfS2_fS2_fjLj256EEEEELb0ELb1ELb0EEEvNS_9BwdParamsE
        .type           _ZN10layer_norm31ln_parallel_residual_bwd_kernelINS_13Kernel_traitsIf6__halffS2_fjLj4096ELj1ELj1ELj8ELj16ENS_18Kernel_traits_baseILj4096EfS2_fS2_fjLj256EEEEELb0ELb1ELb0EEEvNS_9BwdParamsE,@function
        .size           _ZN10layer_norm31ln_parallel_residual_bwd_kernelINS_13Kernel_traitsIf6__halffS2_fjLj4096ELj1ELj1ELj8ELj16ENS_18Kernel_traits_baseILj4096EfS2_fS2_fjLj256EEEEELb0ELb1ELb0EEEvNS_9BwdParamsE,(.L_x_1849 - _ZN10layer_norm31ln_parallel_residual_bwd_kernelINS_13Kernel_traitsIf6__halffS2_fjLj4096ELj1ELj1ELj8ELj16ENS_18Kernel_traits_baseILj4096EfS2_fS2_fjLj256EEEEELb0ELb1ELb0EEEvNS_9BwdParamsE)
        .other          _ZN10layer_norm31ln_parallel_residual_bwd_kernelINS_13Kernel_traitsIf6__halffS2_fjLj4096ELj1ELj1ELj8ELj16ENS_18Kernel_traits_baseILj4096EfS2_fS2_fjLj256EEEEELb0ELb1ELb0EEEvNS_9BwdParamsE,@"STO_CUDA_ENTRY STV_DEFAULT"
_ZN10layer_norm31ln_parallel_residual_bwd_kernelINS_13Kernel_traitsIf6__halffS2_fjLj4096ELj1ELj1ELj8ELj16ENS_18Kernel_traits_baseILj4096EfS2_fS2_fjLj256EEEEELb0ELb1ELb0EEEvNS_9BwdParamsE:
.text._ZN10layer_norm31ln_parallel_residual_bwd_kernelINS_13Kernel_traitsIf6__halffS2_fjLj4096ELj1ELj1ELj8ELj16ENS_18Kernel_traits_baseILj4096EfS2_fS2_fjLj256EEEEELb0ELb1ELb0EEEvNS_9BwdParamsE:
        /* <DEDUP_REMOVED lines=42> */
.L_x_1207:
        /* <DEDUP_REMOVED lines=35> */
[--C-:B----4-:R-:W-:Y:S01]  /*04d0*/  HADD2.F32 R89, -RZ, R92.reuse.H0_H0 ;  /* 0x2000005cff597230 */ /* 0x110fe20000004100 */
[----:B---3--:R-:W-:Y:S01]  /*04e0*/  FADD.FTZ R114, -R123, R97 ;  /* 0x000000617b727221 */ /* 0x008fe20000010100 */
[----:B------:R-:W-:Y:S01]  /*04f0*/  HADD2.F32 R90, -RZ, R93.H1_H1 ;  /* 0x3000005dff5a7230 */ /* 0x000fe20000004100 */
[C---:B-----5:R-:W-:Y:S01]  /*0500*/  FMUL.FTZ R97, R109.reuse, R116 ;  /* 0x000000746d617220 */ /* 0x060fe20000410000 */
[----:B------:R-:W-:Y:S01]  /*0510*/  HADD2.F32 R92, -RZ, R92.H1_H1 ;  /* 0x3000005cff5c7230 */ /* 0x000fe20000004100 */
[----:B------:R-:W-:-:S02]  /*0520*/  FMUL.FTZ R118, R109, R118 ;  /* 0x000000766d767220 */ /* 0x000fc40000410000 */
[-C--:B------:R-:W-:Y:S01]  /*0530*/  FMUL.FTZ R124, R72, R89.reuse ;  /* 0x00000059487c7220 */ /* 0x080fe20000410000 */
[----:B------:R-:W-:Y:S01]  /*0540*/  HADD2.F32 R119, -RZ, R93.H0_H0 ;  /* 0x2000005dff777230 */ /* 0x000fe20000004100 */
        /* <DEDUP_REMOVED lines=16> */
[----:B------:R-:W-:Y:S01]  /*0650*/  HADD2.F32 R115, -RZ, R94.H0_H0 ;  /* 0x2000005eff737230 */ /* 0x000fe20000004100 */
[----:B------:R-:W-:-:S02]  /*0660*/  FMUL.FTZ R116, R109, R96 ;  /* 0x000000606d747220 */ /* 0x000fc40000410000 */
[----:B------:R-:W-:Y:S02]  /*0670*/  FADD.FTZ R90, R90, R119 ;  /* 0x000000775a5a7221 */ /* 0x000fe40000010000 */
[----:B------:R-:W-:Y:S01]  /*0680*/  FFMA.FTZ R89, R120, R119, R89 ;  /* 0x0000007778597223 */ /* 0x000fe20000010059 */
[----:B------:R-:W-:Y:S01]  /*0690*/  HADD2.F32 R94, -RZ, R94.H1_H1 ;  /* 0x3000005eff5e7230 */ /* 0x000fe20000004100 */
[----:B------:R-:W-:Y:S02]  /*06a0*/  FADD.FTZ R98, -R123, R98 ;  /* 0x000000627b627221 */ /* 0x000fe40000010100 */
[----:B------:R-:W-:Y:S02]  /*06b0*/  FADD.FTZ R36, R36, R115 ;  /* 0x0000007324247221 */ /* 0x000fe40000010000 */
[-C--:B------:R-:W-:Y:S02]  /*06c0*/  FFMA.FTZ R52, R116, R115.reuse, R52 ;  /* 0x0000007374347223 */ /* 0x080fe40000010034 */
[----:B------:R-:W-:-:S02]  /*06d0*/  FMUL.FTZ R115, R68, R115 ;  /* 0x0000007344737220 */ /* 0x000fc40000410000 */
[----:B------:R-:W-:Y:S02]  /*06e0*/  FADD.FTZ R90, R90, R117 ;  /* 0x000000755a5a7221 */ /* 0x000fe40000010000 */
[----:B------:R-:W-:Y:S01]  /*06f0*/  FFMA.FTZ R89, R118, R117, R89 ;  /* 0x0000007576597223 */ /* 0x000fe20000010059 */
[----:B0-----:R-:W-:Y:S01]  /*0700*/  HADD2.F32 R111, -RZ, R95.H0_H0 ;  /* 0x2000005fff6f7230 */ /* 0x001fe20000004100 */
[C---:B------:R-:W-:Y:S02]  /*0710*/  FMUL.FTZ R112, R109.reuse, R98 ;  /* 0x000000626d707220 */ /* 0x040fe40000410000 */
[----:B------:R-:W-:Y:S02]  /*0720*/  FMUL.FTZ R114, R109, R114 ;  /* 0x000000726d727220 */ /* 0x000fe40000410000 */
[----:B------:R-:W-:Y:S02]  /*0730*/  FMUL.FTZ R113, R69, R94 ;  /* 0x0000005e45717220 */ /* 0x000fe40000410000 */
[----:B------:R-:W-:-:S02]  /*0740*/  FADD.FTZ R90, R90, R115 ;  /* 0x000000735a5a7221 */ /* 0x000fc40000010000 */
[----:B------:R-:W-:Y:S01]  /*0750*/  FFMA.FTZ R89, R116, R115, R89 ;  /* 0x0000007374597223 */ /* 0x000fe20000010059 */
[----:B------:R-:W-:Y:S01]  /*0760*/  HADD2.F32 R88, -RZ, R95.H1_H1 ;  /* 0x3000005fff587230 */ /* 0x000fe20000004100 */
        /* <DEDUP_REMOVED lines=19> */
.L_x_1198:
[----:B0-----:R-:W-:Y:S05]  /*08a0*/  BSYNC B0 ;  /* 0x0000000000007941 */ /* 0x001fea0003800000 */
.L_x_1197:
        /* <DEDUP_REMOVED lines=17> */
[--C-:B---3--:R-:W-:Y:S01]  /*09c0*/  HADD2.F32 R103, -RZ, R4.reuse.H0_H0 ;  /* 0x20000004ff677230 */ /* 0x108fe20000004100 */
[----:B-----5:R-:W-:Y:S01]  /*09d0*/  FMUL.FTZ R102, R109, R102 ;  /* 0x000000666d667220 */ /* 0x020fe20000410000 */
[----:B------:R-:W-:Y:S01]  /*09e0*/  HADD2.F32 R4, -RZ, R4.H1_H1 ;  /* 0x30000004ff047230 */ /* 0x000fe20000004100 */
[----:B------:R-:W-:-:S02]  /*09f0*/  FADD.FTZ R0, -R123, R10 ;  /* 0x0000000a7b007221 */ /* 0x000fc40000010100 */
[----:B----4-:R-:W-:Y:S02]  /*0a00*/  FADD.FTZ R88, -R123, R88 ;  /* 0x000000587b587221 */ /* 0x010fe40000010100 */
[----:B------:R-:W-:Y:S02]  /*0a10*/  FMUL.FTZ R104, R109, R104 ;  /* 0x000000686d687220 */ /* 0x000fe40000410000 */
[C---:B------:R-:W-:Y:S01]  /*0a20*/  FADD.FTZ R10, -R123.reuse, R11 ;  /* 0x0000000b7b0a7221 */ /* 0x040fe20000010100 */
[----:B------:R-:W-:Y:S01]  /*0a30*/  HADD2.F32 R11, -RZ, R6.H0_H0 ;  /* 0x20000006ff0b7230 */ /* 0x000fe20000004100 */
[----:B------:R-:W-:Y:S01]  /*0a40*/  FADD.FTZ R100, -R123, R91 ;  /* 0x0000005b7b647221 */ /* 0x000fe20000010100 */
[----:B------:R-:W-:Y:S01]  /*0a50*/  HADD2.F32 R91, -RZ, R5.H0_H0 ;  /* 0x20000005ff5b7230 */ /* 0x000fe20000004100 */
[----:B------:R-:W-:Y:S02]  /*0a60*/  FADD.FTZ R33, R33, R4 ;  /* 0x0000000421217221 */ /* 0x000fe40000010000 */
[----:B------:R-:W-:-:S02]  /*0a70*/  FFMA.FTZ R49, R102, R4, R49 ;  /* 0x0000000466317223 */ /* 0x000fc40000010031 */
[----:B0-----:R-:W-:Y:S02]  /*0a80*/  FMUL.FTZ R2, R65, R4 ;  /* 0x0000000441027220 */ /* 0x001fe40000410000 */
[----:B------:R-:W-:Y:S02]  /*0a90*/  FADD.FTZ R32, R32, R103 ;  /* 0x0000006720207221 */ /* 0x000fe40000010000 */
[-C--:B------:R-:W-:Y:S02]  /*0aa0*/  FFMA.FTZ R48, R104, R103.reuse, R48 ;  /* 0x0000006768307223 */ /* 0x080fe40000010030 */
[C---:B------:R-:W-:Y:S02]  /*0ab0*/  FMUL.FTZ R0, R109.reuse, R0 ;  /* 0x000000006d007220 */ /* 0x040fe40000410000 */
[----:B------:R-:W-:Y:S02]  /*0ac0*/  FMUL.FTZ R4, R109, R88 ;  /* 0x000000586d047220 */ /* 0x000fe40000410000 */
[----:B------:R-:W-:Y:S01]  /*0ad0*/  FMUL.FTZ R103, R64, R103 ;  /* 0x0000006740677220 */ /* 0x000fe20000410000 */
[----:B------:R-:W-:Y:S01]  /*0ae0*/  HADD2.F32 R93, -RZ, R5.H1_H1 ;  /* 0x30000005ff5d7230 */ /* 0x000fe20000004100 */
[----:B------:R-:W-:Y:S01]  /*0af0*/  FADD.FTZ R8, -R123, R89 ;  /* 0x000000597b087221 */ /* 0x000fe20000010100 */
[--C-:B------:R-:W-:Y:S01]  /*0b00*/  HADD2.F32 R89, -RZ, R7.reuse.H0_H0 ;  /* 0x20000007ff597230 */ /* 0x100fe20000004100 */
[----:B------:R-:W-:Y:S01]  /*0b10*/  FADD.FTZ R34, R34, R91 ;  /* 0x0000005b22227221 */ /* 0x000fe20000010000 */
[----:B------:R-:W-:Y:S01]  /*0b20*/  HADD2.F32 R98, -RZ, R7.H1_H1 ;  /* 0x30000007ff627230 */ /* 0x000fe20000004100 */
        /* <DEDUP_REMOVED lines=16> */
[----:B------:R-:W-:Y:S02]  /*0c30*/  FADD.FTZ R90, -R123, R90 ;  /* 0x0000005a7b5a7221 */ /* 0x000fe40000010100 */
[----:B------:R-:W-:Y:S02]  /*0c40*/  FMUL.FTZ R8, R109, R8 ;  /* 0x000000086d087220 */ /* 0x000fe40000410000 */
        /* <DEDUP_REMOVED lines=21> */
.L_x_1200:
[----:B------:R-:W-:Y:S05]  /*0da0*/  BSYNC B0 ;  /* 0x0000000000007941 */ /* 0x000fea0003800000 */
.L_x_1199:
[----:B------:R-:W-:Y:S02]  /*0db0*/  LOP3.LUT P1, RZ, R107, 0xff, RZ, 0xc0, !PT ;  /* 0x000000ff6bff7812 */ /* 0x000fe4000782c0ff */
[----:B------:R-:W-:Y:S02]  /*0dc0*/  SHF.R.U32.HI R88, RZ, 0x5, R105 ;  /* 0x00000005ff587819 */ /* 0x000fe40000011669 */
[----:B------:R-:W-:Y:S02]  /*0dd0*/  LOP3.LUT P0, RZ, R105, 0x1f, RZ, 0xc0, !PT ;  /* 0x0000001f69ff7812 */ /* 0x000fe4000780c0ff */
[----:B------:R-:W-:-:S07]  /*0de0*/  LOP3.LUT R123, R88, 0x7fffff8, RZ, 0xc0, !PT ;  /* 0x07fffff8587b7812 */ /* 0x000fce00078ec0ff */
[----:B------:R-:W-:Y:S01]  /*0df0*/  @!P1 IADD3 R123, R123, 0x8, RZ ;  /* 0x000000087b7b9810 */ /* 0x000fe20007ffe0ff */
[----:B------:R-:W-:Y:S05]  /*0e00*/  BRA.DIV ~URZ, `(.L_x_1201) ;  /* 0x00000ee27f007947 */ /* 0x000fea000b800000 */
[----:B------:R0:W1:Y:S02]  /*0e10*/  SHFL.DOWN PT, R95, R94, 0x10, 0x1f ;  /* 0x0a001f005e5f7f89 */ /* 0x00006400000e0000 */
.L_x_1208:
        /* <DEDUP_REMOVED lines=18> */
.L_x_1209:
        /* <DEDUP_REMOVED lines=55> */
[----:B------:R-:W-:Y:S01]  /*12b0*/  @P0 F2FP.PACK_AB R90, RZ, R88 ;  /* 0x00000058ff5a023e */ /* 0x000fe200000000ff */
[----:B------:R-:W-:Y:S01]  /*12c0*/  @P1 FADD.FTZ R94, R27, R94 ;  /* 0x0000005e1b5e1221 */ /* 0x000fe20000010000 */
[----:B------:R-:W-:Y:S01]  /*12d0*/  SEL R77, R88, R77, P4 ;  /* 0x0000004d584d7207 */ /* 0x000fe20002000000 */
[----:B------:R-:W-:Y:S01]  /*12e0*/  FFMA.FTZ R98, R116, R125, R123 ;  /* 0x0000007d74627223 */ /* 0x000fe2000001007b */
[----:B------:R-:W-:-:S02]  /*12f0*/  @P0 F2FP.PACK_AB R93, RZ, R89 ;  /* 0x00000059ff5d023e */ /* 0x000fc400000000ff */
[----:B------:R-:W-:Y:S01]  /*1300*/  SEL R76, R89, R76, P4 ;  /* 0x0000004c594c7207 */ /* 0x000fe20002000000 */
[----:B------:R-:W-:Y:S01]  /*1310*/  FADD.FTZ R98, R115, -R98 ;  /* 0x8000006273627221 */ /* 0x000fe20000010000 */
[----:B------:R-:W-:Y:S02]  /*1320*/  F2FP.PACK_AB R88, R88, R89 ;  /* 0x000000595858723e */ /* 0x000fe400000000ff */
[----:B------:R-:W-:Y:S01]  /*1330*/  @P0 F2FP.PACK_AB R92, RZ, R94 ;  /* 0x0000005eff5c023e */ /* 0x000fe200000000ff */
[----:B------:R-:W-:Y:S01]  /*1340*/  FMUL.FTZ R91, R109, R98 ;  /* 0x000000626d5b7220 */ /* 0x000fe20000410000 */
[C---:B------:R-:W-:Y:S02]  /*1350*/  SEL R79, R94.reuse, R79, P4 ;  /* 0x0000004f5e4f7207 */ /* 0x040fe40002000000 */
[----:B------:R-:W-:Y:S01]  /*1360*/  F2FP.PACK_AB R89, R94, R95 ;  /* 0x0000005f5e59723e */ /* 0x000fe200000000ff */
[----:B------:R-:W-:Y:S01]  /*1370*/  FFMA.FTZ R94, R114, R125, R123 ;  /* 0x0000007d725e7223 */ /* 0x000fe2000001007b */
[----:B------:R-:W-:Y:S01]  /*1380*/  @P0 F2FP.PACK_AB R99, RZ, R95 ;  /* 0x0000005fff63023e */ /* 0x000fe200000000ff */
[----:B------:R-:W-:Y:S01]  /*1390*/  @P1 FADD.FTZ R91, R20, R91 ;  /* 0x0000005b145b1221 */ /* 0x000fe20000010000 */
[----:B------:R-:W-:Y:S01]  /*13a0*/  @P0 PRMT R80, R93, 0x7610, R80 ;  /* 0x000076105d500816 */ /* 0x000fe20000000050 */
[----:B------:R-:W-:Y:S01]  /*13b0*/  FADD.FTZ R94, R113, -R94 ;  /* 0x8000005e715e7221 */ /* 0x000fe20000010000 */
[----:B------:R-:W-:Y:S01]  /*13c0*/  SEL R78, R95, R78, P4 ;  /* 0x0000004e5f4e7207 */ /* 0x000fe20002000000 */
[----:B------:R-:W-:Y:S01]  /*13d0*/  FFMA.FTZ R95, R110, R125, R123 ;  /* 0x0000007d6e5f7223 */ /* 0x000fe2000001007b */
[----:B------:R-:W-:Y:S01]  /*13e0*/  @P0 F2FP.PACK_AB R93, RZ, R91 ;  /* 0x0000005bff5d023e */ /* 0x000fe200000000ff */
        /* <DEDUP_REMOVED lines=9> */
[----:B------:R-:W-:Y:S01]  /*1480*/  @P0 F2FP.PACK_AB R90, RZ, R98 ;  /* 0x00000062ff5a023e */ /* 0x000fe200000000ff */
        /* <DEDUP_REMOVED lines=8> */
[----:B------:R-:W-:Y:S02]  /*1510*/  @P0 F2FP.PACK_AB R94, RZ, R93 ;  /* 0x0000005dff5e023e */ /* 0x000fe400000000ff */
[----:B------:R-:W-:Y:S02]  /*1520*/  @P0 F2FP.PACK_AB R90, RZ, R92 ;  /* 0x0000005cff5a023e */ /* 0x000fe400000000ff */
[----:B------:R-:W-:Y:S01]  /*1530*/  @P0 PRMT R83, R94, 0x7610, R83 ;  /* 0x000076105e530816 */ /* 0x000fe20000000053 */
[----:B------:R-:W-:Y:S01]  /*1540*/  @P4 IMAD.WIDE.U32 R94, R106, R95, c[0x0][0x258] ;  /* 0x000096006a5e4625 */ /* 0x000fe200078e005f */
[----:B------:R-:W-:Y:S02]  /*1550*/  SEL R86, R93, R86, P4 ;  /* 0x000000565d567207 */ /* 0x000fe40002000000 */
[----:B------:R-:W-:Y:S02]  /*1560*/  @P0 PRMT R83, R83, 0x5410, R90 ;  /* 0x0000541053530816 */ /* 0x000fe4000000005a */
[----:B------:R-:W-:Y:S01]  /*1570*/  F2FP.PACK_AB R90, R98, R91 ;  /* 0x0000005b625a723e */ /* 0x000fe200000000ff */
[----:B------:R0:W-:Y:S01]  /*1580*/  @P4 STG.E.128 [R94.64], R76 ;  /* 0x0000004c5e004986 */ /* 0x0001e2000c101d04 */
[----:B------:R-:W-:Y:S01]  /*1590*/  F2FP.PACK_AB R91, R92, R93 ;  /* 0x0000005d5c5b723e */ /* 0x000fe200000000ff */
        /* <DEDUP_REMOVED lines=9> */
.L_x_1204:
[----:B------:R-:W-:Y:S05]  /*1630*/  BSYNC B0 ;  /* 0x0000000000007941 */ /* 0x000fea0003800000 */
.L_x_1203:
        /* <DEDUP_REMOVED lines=51> */
[----:B------:R-:W-:Y:S02]  /*1970*/  @P4 F2FP.PACK_AB R90, RZ, R95 ;  /* 0x0000005fff5a423e */ /* 0x000fe400000000ff */
[----:B------:R-:W-:Y:S01]  /*1980*/  @P4 F2FP.PACK_AB R109, RZ, R99 ;  /* 0x00000063ff6d423e */ /* 0x000fe200000000ff */
[----:B------:R0:W-:Y:S01]  /*1990*/  @P0 STG.E.128 [R92.64+0x10], R84 ;  /* 0x000010545c000986 */ /* 0x0001e2000c101d04 */
[----:B------:R-:W-:Y:S02]  /*19a0*/  @P4 PRMT R82, R90, 0x7610, R82 ;  /* 0x000076105a524816 */ /* 0x000fe40000000052 */
[----:B------:R-:W-:Y:S02]  /*19b0*/  F2FP.PACK_AB R90, R94, R95 ;  /* 0x0000005f5e5a723e */ /* 0x000fe400000000ff */
[----:B------:R-:W-:-:S02]  /*19c0*/  @P4 F2FP.PACK_AB R94, RZ, R94 ;  /* 0x0000005eff5e423e */ /* 0x000fc400000000ff */
[----:B------:R-:W-:Y:S02]  /*19d0*/  @P4 F2FP.PACK_AB R123, RZ, R91 ;  /* 0x0000005bff7b423e */ /* 0x000fe400000000ff */
[----:B------:R-:W-:Y:S02]  /*19e0*/  @P4 F2FP.PACK_AB R95, RZ, R88 ;  /* 0x00000058ff5f423e */ /* 0x000fe400000000ff */
[----:B------:R-:W-:Y:S02]  /*19f0*/  @P4 PRMT R82, R82, 0x5410, R94 ;  /* 0x0000541052524816 */ /* 0x000fe4000000005e */
[----:B------:R-:W-:Y:S02]  /*1a00*/  @P4 PRMT R80, R109, 0x7610, R80 ;  /* 0x000076106d504816 */ /* 0x000fe40000000050 */
[----:B------:R-:W-:Y:S02]  /*1a10*/  @P4 PRMT R83, R123, 0x7610, R83 ;  /* 0x000076107b534816 */ /* 0x000fe40000000053 */
[----:B------:R-:W-:-:S02]  /*1a20*/  @P4 LEA R94, P0, R106, c[0x0][0x250], 0x4 ;  /* 0x000094006a5e4a11 */ /* 0x000fc400078020ff */
[-C--:B0-----:R-:W-:Y:S02]  /*1a30*/  @P4 F2FP.PACK_AB R93, RZ, R89.reuse ;  /* 0x00000059ff5d423e */ /* 0x081fe400000000ff */
[----:B------:R-:W-:Y:S02]  /*1a40*/  F2FP.PACK_AB R89, R88, R89 ;  /* 0x000000595859723e */ /* 0x000fe400000000ff */
[----:B------:R-:W-:Y:S01]  /*1a50*/  @P4 PRMT R81, R93, 0x7610, R81 ;  /* 0x000076105d514816 */ /* 0x000fe20000000051 */
[----:B------:R-:W-:Y:S01]  /*1a60*/  HFMA2.MMA R93, -RZ, RZ, 0, 9.5367431640625e-07 ;  /* 0x00000010ff5d7435 */ /* 0x000fe200000001ff */
[----:B------:R-:W-:Y:S02]  /*1a70*/  F2FP.PACK_AB R88, R98, R99 ;  /* 0x000000636258723e */ /* 0x000fe400000000ff */
[----:B------:R-:W-:Y:S02]  /*1a80*/  @P4 F2FP.PACK_AB R98, RZ, R98 ;  /* 0x00000062ff62423e */ /* 0x000fe400000000ff */
[----:B------:R-:W-:-:S02]  /*1a90*/  @P4 F2FP.PACK_AB R99, RZ, R125 ;  /* 0x0000007dff63423e */ /* 0x000fc400000000ff */
[----:B------:R-:W-:Y:S02]  /*1aa0*/  F2FP.PACK_AB R91, R125, R91 ;  /* 0x0000005b7d5b723e */ /* 0x000fe400000000ff */
[----:B------:R-:W-:Y:S01]  /*1ab0*/  @P4 PRMT R81, R81, 0x5410, R95 ;  /* 0x0000541051514816 */ /* 0x000fe2000000005f */
[C---:B------:R-:W-:Y:S01]  /*1ac0*/  IMAD.WIDE.U32 R92, R106.reuse, R93, c[0x0][0x248] ;  /* 0x000092006a5c7625 */ /* 0x040fe200078e005d */
[----:B------:R-:W-:Y:S02]  /*1ad0*/  @P4 LEA.HI.X R95, R106, c[0x0][0x254], RZ, 0x4, P0 ;  /* 0x000095006a5f4a11 */ /* 0x000fe400000f24ff */
[----:B------:R-:W-:Y:S02]  /*1ae0*/  @P4 PRMT R80, R80, 0x5410, R98 ;  /* 0x0000541050504816 */ /* 0x000fe40000000062 */
[----:B------:R-:W-:Y:S01]  /*1af0*/  @P4 PRMT R83, R83, 0x5410, R99 ;  /* 0x0000541053534816 */ /* 0x000fe20000000063 */
[----:B------:R0:W-:Y:S04]  /*1b00*/  STG.E.128 [R92.64], R88 ;  /* 0x000000585c007986 */ /* 0x0001e8000c101d04 */
[----:B------:R0:W-:Y:S02]  /*1b10*/  @P4 STG.E.128 [R94.64], R80 ;  /* 0x000000505e004986 */ /* 0x0001e4000c101d04 */
.L_x_1206:
[----:B------:R-:W-:Y:S05]  /*1b20*/  BSYNC B0 ;  /* 0x0000000000007941 */ /* 0x000fea0003800000 */
.L_x_1205:
[----:B------:R-:W-:Y:S02]  /*1b30*/  IADD3 R108, R108, c[0x0][0x160], RZ ;  /* 0x000058006c6c7a10 */ /* 0x000fe40007ffe0ff */
[----:B------:R-:W-:-:S02]  /*1b40*/  LOP3.LUT P1, RZ, R107, 0xff, RZ, 0xc0, !PT ;  /* 0x000000ff6bff7812 */ /* 0x000fc4000782c0ff */
[----:B------:R-:W-:Y:S02]  /*1b50*/  ISETP.GE.AND P0, PT, R108, c[0x0][0x164], PT ;  /* 0x000059006c007a0c */ /* 0x000fe40003f06270 */
[----:B------:R-:W-:-:S11]  /*1b60*/  SEL R107, RZ, 0x1, P1 ;  /* 0x00000001ff6b7807 */ /* 0x000fd60000800000 */
[----:B0----5:R-:W-:Y:S01]  /*1b70*/  @P0 CALL.REL.NOINC `(.L_x_1196) ;  /* 0x0000001000000944 */ /* 0x021fe20003c00000 */
[----:B------:R-:W-:Y:S05]  /*1b80*/  BRA `(.L_x_1207) ;  /* 0xffffe71000007947 */ /* 0x000fea000383ffff */
.L_x_1196:
        /* <DEDUP_REMOVED lines=22> */
.L_x_1201:
[----:B------:R-:W-:Y:S01]  /*1cf0*/  HFMA2.MMA R91, -RZ, RZ, 0, 9.5367431640625e-07 ;  /* 0x00000010ff5b7435 */ /* 0x000fe200000001ff */
[----:B------:R-:W-:-:S02]  /*1d00*/  MOV R98, R94 ;  /* 0x0000005e00627202 */ /* 0x000fc40000000f00 */
[----:B------:R-:W-:Y:S02]  /*1d10*/  MOV R90, 0x1f ;  /* 0x0000001f005a7802 */ /* 0x000fe40000000f00 */
[----:B------:R-:W-:Y:S02]  /*1d20*/  MOV R89, 0xffffffff ;  /* 0xffffffff00597802 */ /* 0x000fe40000000f00 */
[----:B------:R-:W-:Y:S02]  /*1d30*/  MOV R93, 0x1d50 ;  /* 0x00001d50005d7802 */ /* 0x000fe40000000f00 */
[----:B-----5:R-:W-:Y:S05]  /*1d40*/  CALL.REL.NOINC `($__internal_86_$__cuda_sm70_shflsync_down_p) ;  /* 0x0000046000007944 */ /* 0x020fea0003c00000 */
[----:B-1----:R-:W-:Y:S01]  /*1d50*/  MOV R95, R91 ;  /* 0x0000005b005f7202 */ /* 0x002fe20000000f00 */
[----:B------:R-:W-:Y:S05]  /*1d60*/  BRA `(.L_x_1208) ;  /* 0xfffff0b000007947 */ /* 0x000fea000383ffff */
.L_x_1202:
[----:B------:R-:W-:Y:S01]  /*1d70*/  HFMA2.MMA R91, -RZ, RZ, 0, 9.5367431640625e-07 ;  /* 0x00000010ff5b7435 */ /* 0x000fe200000001ff */
[----:B------:R-:W-:Y:S02]  /*1d80*/  MOV R98, R92 ;  /* 0x0000005c00627202 */ /* 0x000fe40000000f00 */
[----:B------:R-:W-:Y:S02]  /*1d90*/  MOV R90, 0x1f ;  /* 0x0000001f005a7802 */ /* 0x000fe40000000f00 */
[----:B------:R-:W-:-:S02]  /*1da0*/  MOV R89, 0xffffffff ;  /* 0xffffffff00597802 */ /* 0x000fc40000000f00 */
[----:B------:R-:W-:Y:S02]  /*1db0*/  MOV R93, 0x1dd0 ;  /* 0x00001dd0005d7802 */ /* 0x000fe40000000f00 */
[----:B01---5:R-:W-:Y:S05]  /*1dc0*/  CALL.REL.NOINC `($__internal_86_$__cuda_sm70_shflsync_down_p) ;  /* 0x000003e000007944 */ /* 0x023fea0003c00000 */
[----:B------:R-:W-:Y:S01]  /*1dd0*/  FADD.FTZ R94, R95, R94 ;  /* 0x0000005e5f5e7221 */ /* 0x000fe20000010000 */
[----:B------:R-:W-:Y:S01]  /*1de0*/  MOV R90, 0x1f ;  /* 0x0000001f005a7802 */ /* 0x000fe20000000f00 */
[----:B-1----:R-:W-:Y:S01]  /*1df0*/  FADD.FTZ R92, R92, R91 ;  /* 0x0000005b5c5c7221 */ /* 0x002fe20000010000 */
[----:B------:R-:W-:Y:S01]  /*1e00*/  HFMA2.MMA R91, -RZ, RZ, 0, 4.76837158203125e-07 ;  /* 0x00000008ff5b7435 */ /* 0x000fe200000001ff */
[----:B------:R-:W-:Y:S02]  /*1e10*/  MOV R89, 0xffffffff ;  /* 0xffffffff00597802 */ /* 0x000fe40000000f00 */
[----:B------:R-:W-:Y:S02]  /*1e20*/  MOV R98, R94 ;  /* 0x0000005e00627202 */ /* 0x000fe40000000f00 */
[----:B------:R-:W-:Y:S02]  /*1e30*/  MOV R93, 0x1e50 ;  /* 0x00001e50005d7802 */ /* 0x000fe40000000f00 */
[----:B------:R-:W-:Y:S05]  /*1e40*/  CALL.REL.NOINC `($__internal_86_$__cuda_sm70_shflsync_down_p) ;  /* 0x0000036000007944 */ /* 0x000fea0003c00000 */
[----:B-1----:R-:W-:Y:S01]  /*1e50*/  MOV R95, R91 ;  /* 0x0000005b005f7202 */ /* 0x002fe20000000f00 */
[----:B------:R-:W-:Y:S01]  /*1e60*/  HFMA2.MMA R91, -RZ, RZ, 0, 4.76837158203125e-07 ;  /* 0x00000008ff5b7435 */ /* 0x000fe200000001ff */
[----:B------:R-:W-:-:S02]  /*1e70*/  MOV R98, R92 ;  /* 0x0000005c00627202 */ /* 0x000fc40000000f00 */
[----:B------:R-:W-:Y:S02]  /*1e80*/  MOV R90, 0x1f ;  /* 0x0000001f005a7802 */ /* 0x000fe40000000f00 */
[----:B------:R-:W-:Y:S02]  /*1e90*/  MOV R89, 0xffffffff ;  /* 0xffffffff00597802 */ /* 0x000fe40000000f00 */
[----:B------:R-:W-:Y:S02]  /*1ea0*/  MOV R93, 0x1ec0 ;  /* 0x00001ec0005d7802 */ /* 0x000fe40000000f00 */
[----:B------:R-:W-:Y:S05]  /*1eb0*/  CALL.REL.NOINC `($__internal_86_$__cuda_sm70_shflsync_down_p) ;  /* 0x000002f000007944 */ /* 0x000fea0003c00000 */
[----:B------:R-:W-:Y:S01]  /*1ec0*/  FADD.FTZ R94, R95, R94 ;  /* 0x0000005e5f5e7221 */ /* 0x000fe20000010000 */
[----:B------:R-:W-:Y:S01]  /*1ed0*/  MOV R90, 0x1f ;  /* 0x0000001f005a7802 */ /* 0x000fe20000000f00 */
[----:B-1----:R-:W-:Y:S01]  /*1ee0*/  FADD.FTZ R92, R92, R91 ;  /* 0x0000005b5c5c7221 */ /* 0x002fe20000010000 */
[----:B------:R-:W-:Y:S01]  /*1ef0*/  HFMA2.MMA R91, -RZ, RZ, 0, 2.384185791015625e-07 ;  /* 0x00000004ff5b7435 */ /* 0x000fe200000001ff */
[----:B------:R-:W-:Y:S02]  /*1f00*/  MOV R89, 0xffffffff ;  /* 0xffffffff00597802 */ /* 0x000fe40000000f00 */
[----:B------:R-:W-:-:S02]  /*1f10*/  MOV R98, R94 ;  /* 0x0000005e00627202 */ /* 0x000fc40000000f00 */
[----:B------:R-:W-:Y:S02]  /*1f20*/  MOV R93, 0x1f40 ;  /* 0x00001f40005d7802 */ /* 0x000fe40000000f00 */
[----:B------:R-:W-:Y:S05]  /*1f30*/  CALL.REL.NOINC `($__internal_86_$__cuda_sm70_shflsync_down_p) ;  /* 0x0000027000007944 */ /* 0x000fea0003c00000 */
[----:B-1----:R-:W-:Y:S01]  /*1f40*/  MOV R95, R91 ;  /* 0x0000005b005f7202 */ /* 0x002fe20000000f00 */
[----:B------:R-:W-:Y:S01]  /*1f50*/  HFMA2.MMA R91, -RZ, RZ, 0, 2.384185791015625e-07 ;  /* 0x00000004ff5b7435 */ /* 0x000fe200000001ff */
[----:B------:R-:W-:Y:S02]  /*1f60*/  MOV R98, R92 ;  /* 0x0000005c00627202 */ /* 0x000fe40000000f00 */
[----:B------:R-:W-:Y:S02]  /*1f70*/  MOV R90, 0x1f ;  /* 0x0000001f005a7802 */ /* 0x000fe40000000f00 */
[----:B------:R-:W-:Y:S02]  /*1f80*/  MOV R89, 0xffffffff ;  /* 0xffffffff00597802 */ /* 0x000fe40000000f00 */
[----:B------:R-:W-:Y:S02]  /*1f90*/  MOV R93, 0x1fb0 ;  /* 0x00001fb0005d7802 */ /* 0x000fe40000000f00 */
[----:B------:R-:W-:Y:S05]  /*1fa0*/  CALL.REL.NOINC `($__internal_86_$__cuda_sm70_shflsync_down_p) ;  /* 0x0000020000007944 */ /* 0x000fea0003c00000 */
[----:B------:R-:W-:Y:S01]  /*1fb0*/  FADD.FTZ R94, R95, R94 ;  /* 0x0000005e5f5e7221 */ /* 0x000fe20000010000 */
[----:B------:R-:W-:Y:S01]  /*1fc0*/  MOV R90, 0x1f ;  /* 0x0000001f005a7802 */ /* 0x000fe20000000f00 */
[----:B-1----:R-:W-:Y:S01]  /*1fd0*/  FADD.FTZ R92, R92, R91 ;  /* 0x0000005b5c5c7221 */ /* 0x002fe20000010000 */
[----:B------:R-:W-:Y:S01]  /*1fe0*/  HFMA2.MMA R91, -RZ, RZ, 0, 1.1920928955078125e-07 ;  /* 0x00000002ff5b7435 */ /* 0x000fe200000001ff */
[----:B------:R-:W-:-:S02]  /*1ff0*/  MOV R89, 0xffffffff ;  /* 0xffffffff00597802 */ /* 0x000fc40000000f00 */
[----:B------:R-:W-:Y:S02]  /*2000*/  MOV R98, R94 ;  /* 0x0000005e00627202 */ /* 0x000fe40000000f00 */
[----:B------:R-:W-:Y:S02]  /*2010*/  MOV R93, 0x2030 ;  /* 0x00002030005d7802 */ /* 0x000fe40000000f00 */
[----:B------:R-:W-:Y:S05]  /*2020*/  CALL.REL.NOINC `($__internal_86_$__cuda_sm70_shflsync_down_p) ;  /* 0x0000018000007944 */ /* 0x000fea0003c00000 */
[----:B-1----:R-:W-:Y:S01]  /*2030*/  MOV R95, R91 ;  /* 0x0000005b005f7202 */ /* 0x002fe20000000f00 */
[----:B------:R-:W-:Y:S01]  /*2040*/  HFMA2.MMA R91, -RZ, RZ, 0, 1.1920928955078125e-07 ;  /* 0x00000002ff5b7435 */ /* 0x000fe200000001ff */
[----:B------:R-:W-:Y:S02]  /*2050*/  MOV R98, R92 ;  /* 0x0000005c00627202 */ /* 0x000fe40000000f00 */
[----:B------:R-:W-:Y:S02]  /*2060*/  MOV R90, 0x1f ;  /* 0x0000001f005a7802 */ /* 0x000fe40000000f00 */
[----:B------:R-:W-:Y:S02]  /*2070*/  MOV R89, 0xffffffff ;  /* 0xffffffff00597802 */ /* 0x000fe40000000f00 */
[----:B------:R-:W-:-:S02]  /*2080*/  MOV R93, 0x20a0 ;  /* 0x000020a0005d7802 */ /* 0x000fc40000000f00 */
[----:B------:R-:W-:Y:S05]  /*2090*/  CALL.REL.NOINC `($__internal_86_$__cuda_sm70_shflsync_down_p) ;  /* 0x0000011000007944 */ /* 0x000fea0003c00000 */
[----:B------:R-:W-:Y:S01]  /*20a0*/  FADD.FTZ R94, R95, R94 ;  /* 0x0000005e5f5e7221 */ /* 0x000fe20000010000 */
[----:B------:R-:W-:Y:S01]  /*20b0*/  MOV R90, 0x1f ;  /* 0x0000001f005a7802 */ /* 0x000fe20000000f00 */
[----:B-1----:R-:W-:Y:S01]  /*20c0*/  FADD.FTZ R92, R92, R91 ;  /* 0x0000005b5c5c7221 */ /* 0x002fe20000010000 */
[----:B------:R-:W-:Y:S01]  /*20d0*/  HFMA2.MMA R91, -RZ, RZ, 0, 5.9604644775390625e-08 ;  /* 0x00000001ff5b7435 */ /* 0x000fe200000001ff */
[----:B------:R-:W-:-:S02]  /*20e0*/  MOV R89, 0xffffffff ;  /* 0xffffffff00597802 */ /* 0x000fc40000000f00 */
[----:B------:R-:W-:Y:S02]  /*20f0*/  MOV R98, R94 ;  /* 0x0000005e00627202 */ /* 0x000fe40000000f00 */
[----:B------:R-:W-:Y:S02]  /*2100*/  MOV R93, 0x2120 ;  /* 0x00002120005d7802 */ /* 0x000fe40000000f00 */
[----:B------:R-:W-:Y:S05]  /*2110*/  CALL.REL.NOINC `($__internal_86_$__cuda_sm70_shflsync_down_p) ;  /* 0x0000009000007944 */ /* 0x000fea0003c00000 */
[----:B-1----:R-:W-:Y:S01]  /*2120*/  MOV R95, R91 ;  /* 0x0000005b005f7202 */ /* 0x002fe20000000f00 */
[----:B------:R-:W-:Y:S01]  /*2130*/  HFMA2.MMA R91, -RZ, RZ, 0, 5.9604644775390625e-08 ;  /* 0x00000001ff5b7435 */ /* 0x000fe200000001ff */
[----:B------:R-:W-:Y:S02]  /*2140*/  MOV R98, R92 ;  /* 0x0000005c00627202 */ /* 0x000fe40000000f00 */
[----:B------:R-:W-:Y:S02]  /*2150*/  MOV R90, 0x1f ;  /* 0x0000001f005a7802 */ /* 0x000fe40000000f00 */
[----:B------:R-:W-:Y:S02]  /*2160*/  MOV R89, 0xffffffff ;  /* 0xffffffff00597802 */ /* 0x000fe40000000f00 */
[----:B------:R-:W-:-:S02]  /*2170*/  MOV R93, 0x2190 ;  /* 0x00002190005d7802 */ /* 0x000fc40000000f00 */
[----:B------:R-:W-:Y:S05]  /*2180*/  CALL.REL.NOINC `($__internal_86_$__cuda_sm70_shflsync_down_p) ;  /* 0x0000002000007944 */ /* 0x000fea0003c00000 */
[----:B-1----:R-:W-:Y:S01]  /*2190*/  MOV R99, R91 ;  /* 0x0000005b00637202 */ /* 0x002fe20000000f00 */
[----:B------:R-:W-:Y:S05]  /*21a0*/  BRA `(.L_x_1209) ;  /* 0xffffed9000007947 */ /* 0x000fea000383ffff */
        .weak           $__internal_86_$__cuda_sm70_shflsync_down_p
        .type           $__internal_86_$__cuda_sm70_shflsync_down_p,@function
        .size           $__internal_86_$__cuda_sm70_shflsync_down_p,(.L_x_1849 - $__internal_86_$__cuda_sm70_shflsync_down_p)
$__internal_86_$__cuda_sm70_shflsync_down_p:
[----:B------:R-:W-:Y:S04]  /*21b0*/  WARPSYNC R89 ;  /* 0x0000005900007348 */ /* 0x000fe80003800000 */
[----:B------:R-:W-:Y:S01]  /*21c0*/  HFMA2.MMA R99, -RZ, RZ, 0, 0 ;  /* 0x00000000ff637435 */ /* 0x000fe200000001ff */
[----:B------:R0:W1:Y:S02]  /*21d0*/  SHFL.DOWN PT, R91, R98, R91, R90 ;  /* 0x0800005b625b7389 */ /* 0x00006400000e005a */
[----:B0-----:R-:W-:-:S04]  /*21e0*/  MOV R98, R93 ;  /* 0x0000005d00627202 */ /* 0x001fc80000000f00 */
[----:B------:R-:W-:Y:S05]  /*21f0*/  RET.REL.NODEC R98 `(_ZN10layer_norm31ln_parallel_residual_bwd_kernelINS_13Kernel_traitsIf6__halffS2_fjLj4096ELj1ELj1ELj8ELj16ENS_18Kernel_traits_baseILj4096EfS2_fS2_fjLj256EEEEELb0ELb1ELb0EEEvNS_9BwdParamsE) ;  /* 0xffffde0062007950 */ /* 0x000fea0003c3ffff */
.L_x_1210:
        /* <DEDUP_REMOVED lines=16> */
.L_x_1849:


//--------------------- .text._ZN10layer_norm31ln_parallel_residual_bwd_kernelINS_13Kernel_traitsIf6__halffS2_fjLj4096ELj1ELj1ELj8ELj16ENS_18Kernel_traits_baseILj4096EfS2_fS2_fjLj256EEEEELb0ELb1ELb1EEEvNS_9BwdParamsE --------------------------
	.section	.text._ZN10layer_norm31ln_parallel_residual_bwd_kernelINS_13Kernel_traitsIf6__halffS2_fjLj4096ELj1ELj1ELj8ELj16ENS_18Kernel_traits_baseILj4096EfS2_fS2_fjLj256EEEEELb0ELb1ELb1EEEvNS_9BwdParamsE,"ax",@progbits
	.sectioninfo	@"SHI_REGISTERS=128"
	.align	128
        .global         _ZN10layer_norm31ln_parallel_residual_bwd_kernelINS_13Kernel_traitsIf6__halffS2_fjLj4096ELj1ELj1ELj8ELj16ENS_18Kernel_traits_baseILj4096EfS2_fS2_fjLj256EEEEELb0ELb1ELb1EEEvNS_9BwdParamsE
        .type           _ZN10layer_norm31ln_parallel_residual_bwd_kernelINS_13Kernel_traitsIf6__halffS2_fjLj4096ELj1ELj1ELj8ELj16ENS_18Kernel_traits_baseILj4096EfS2_fS2_fjLj256EEEEELb0ELb1ELb1EEEvNS_9BwdParamsE,@function
        .size           _ZN10layer_norm31ln_parallel_residual_bwd_kernelINS_13Kernel_traitsIf6__halffS2_fjLj4096ELj1ELj1ELj8ELj16ENS_18Kernel_traits_baseILj4096EfS2_fS2_fjLj256EEEEELb0ELb1ELb1EEEvNS_9BwdParamsE,(.L_x_1850 - _ZN10layer_norm31ln_parallel_residual_bwd_kernelINS_13Kernel_traitsIf6__halffS2_fjLj4096ELj1ELj1ELj8ELj16ENS_18Kernel_traits_baseILj4096EfS2_fS2_fjLj256EEEEELb0ELb1ELb1EEEvNS_9BwdParamsE)
        .other          _ZN10layer_norm31ln_parallel_residual_bwd_kernelINS_13Kernel_traitsIf6__halffS2_fjLj4096ELj1ELj1ELj8ELj16ENS_18Kernel_traits_baseILj4096EfS2_fS2_fjLj256EEEEELb0ELb1ELb1EEEvNS_9BwdParamsE,@"STO_CUDA_ENTRY STV_DEFAULT"
_ZN10layer_norm31ln_parallel_residual_bwd_kernelINS_13Kernel_traitsIf6__halffS2_fjLj4096ELj1ELj1ELj8ELj16ENS_18Kernel_traits_baseILj4096EfS2_fS2_fjLj256EEEEELb0ELb1ELb1EEEvNS_9BwdParamsE:
.text._ZN10layer_norm31ln_parallel_residual_bwd_kernelINS_13Kernel_traitsIf6__halffS2_fjLj4096ELj1ELj1ELj8ELj16ENS_18Kernel_traits_baseILj4096EfS2_fS2_fjLj256EEEEELb0ELb1ELb1EEEvNS_9BwdParamsE:
        /* <DEDUP_REMOVED lines=24> */
.L_x_1211:
        /* <DEDUP_REMOVED lines=25> */
.L_x_1216:
        /* <DEDUP_REMOVED lines=39> */
[--C-:B----4-:R-:W-:Y:S01]  /*0580*/  HADD2.F32 R63, -RZ, R64.reuse.H0_H0 ;  /* 0x20000040ff3f7230 */ /* 0x110fe20000004100 */
[C---:B------:R-:W-:Y:S01]  /*0590*/  FADD.FTZ R107, -R110.reuse, R60 ;  /* 0x0000003c6e6b7221 */ /* 0x040fe20000010100 */
[----:B------:R-:W-:Y:S01]  /*05a0*/  HADD2.F32 R64, -RZ, R64.H1_H1 ;  /* 0x30000040ff407230 */ /* 0x000fe20000004100 */
[C---:B------:R-:W-:Y:S01]  /*05b0*/  FADD.FTZ R61, -R110.reuse, R61 ;  /* 0x0000003d6e3d7221 */ /* 0x040fe20000010100 */
[----:B------:R-:W-:Y:S01]  /*05c0*/  HADD2.F32 R60, -RZ, R65.H0_H0 ;  /* 0x20000041ff3c7230 */ /* 0x000fe20000004100 */
        /* <DEDUP_REMOVED lines=14> */
[----:B------:R-:W-:Y:S01]  /*06b0*/  HADD2.F32 R108, -RZ, R65.H1_H1 ;  /* 0x30000041ff6c7230 */ /* 0x000fe20000004100 */
[----:B------:R-:W-:-:S02]  /*06c0*/  FFMA.FTZ R60, R68, R71, RZ ;  /* 0x00000047443c7223 */ /* 0x000fc400000100ff */
[----:B------:R-:W-:Y:S02]  /*06d0*/  FMUL.FTZ R111, R106, R111 ;  /* 0x0000006f6a6f7220 */ /* 0x000fe40000410000 */
[----:B------:R-:W-:Y:S02]  /*06e0*/  FADD.FTZ R61, R61, R70 ;  /* 0x000000463d3d7221 */ /* 0x000fe40000010000 */
[----:B------:R-:W-:Y:S01]  /*06f0*/  FFMA.FTZ R60, R69, R70, R60 ;  /* 0x00000046453c7223 */ /* 0x000fe2000001003c */
[----:B------:R-:W-:Y:S01]  /*0700*/  HADD2.F32 R62, -RZ, R66.H0_H0 ;  /* 0x20000042ff3e7230 */ /* 0x000fe20000004100 */
[----:B------:R-:W-:Y:S02]  /*0710*/  FADD.FTZ R12, R108, R12 ;  /* 0x0000000c6c0c7221 */ /* 0x000fe40000010000 */
[-C--:B------:R-:W-:Y:S02]  /*0720*/  FFMA.FTZ R93, R111, R108.reuse, R93 ;  /* 0x0000006c6f5d7223 */ /* 0x080fe4000001005d */
[----:B------:R-:W-:-:S02]  /*0730*/  FMUL.FTZ R108, R31, R108 ;  /* 0x0000006c1f6c7220 */ /* 0x000fc40000410000 */
[----:B------:R-:W-:Y:S02]  /*0740*/  FADD.FTZ R61, R61, R72 ;  /* 0x000000483d3d7221 */ /* 0x000fe40000010000 */
[----:B------:R-:W-:Y:S01]  /*0750*/  FFMA.FTZ R60, R109, R72, R60 ;  /* 0x000000486d3c7223 */ /* 0x000fe2000001003c */
[----:B------:R-:W-:Y:S01]  /*0760*/  HADD2.F32 R65, -RZ, R66.H1_H1 ;  /* 0x30000042ff417230 */ /* 0x000fe20000004100 */
[----:B------:R-:W-:Y:S02]  /*0770*/  FADD.FTZ R123, -R110, R74 ;  /* 0x0000004a6e7b7221 */ /* 0x000fe40000010100 */
[----:B------:R-:W-:Y:S02]  /*0780*/  FMUL.FTZ R74, R24, R62 ;  /* 0x0000003e184a7220 */ /* 0x000fe40000410000 */
[----:B------:R-:W-:Y:S02]  /*0790*/  FADD.FTZ R61, R61, R108 ;  /* 0x0000006c3d3d7221 */ /* 0x000fe40000010000 */
[----:B------:R-:W-:-:S02]  /*07a0*/  FMUL.FTZ R113, R106, R113 ;  /* 0x000000716a717220 */ /* 0x000fc40000410000 */
[----:B------:R-:W-:Y:S01]  /*07b0*/  FFMA.FTZ R60, R111, R108, R60 ;  /* 0x0000006c6f3c7223 */ /* 0x000fe2000001003c */
[--C-:B------:R-:W-:Y:S01]  /*07c0*/  HADD2.F32 R66, -RZ, R67.reuse.H0_H0 ;  /* 0x20000043ff427230 */ /* 0x100fe20000004100 */
[----:B------:R-:W-:Y:S02]  /*07d0*/  FADD.FTZ R125, -R110, R76 ;  /* 0x0000004c6e7d7221 */ /* 0x000fe40000010100 */
[----:B------:R-:W-:Y:S02]  /*07e0*/  FMUL.FTZ R76, R25, R65 ;  /* 0x00000041194c7220 */ /* 0x000fe40000410000 */
[----:B------:R-:W-:Y:S02]  /*07f0*/  FADD.FTZ R61, R61, R74 ;  /* 0x0000004a3d3d7221 */ /* 0x000fe40000010000 */
[----:B------:R-:W-:Y:S02]  /*0800*/  FMUL.FTZ R115, R106, R115 ;  /* 0x000000736a737220 */ /* 0x000fe40000410000 */
[----:B------:R-:W-:Y:S01]  /*0810*/  FFMA.FTZ R60, R113, R74, R60 ;  /* 0x0000004a713c7223 */ /* 0x000fe2000001003c */
[----:B------:R-:W-:Y:S01]  /*0820*/  HADD2.F32 R67, -RZ, R67.H1_H1 ;  /* 0x30000043ff437230 */ /* 0x000fe20000004100 */
[C---:B------:R-:W-:Y:S01]  /*0830*/  FADD.FTZ R73, -R110.reuse, R73 ;  /* 0x000000496e497221 */ /* 0x040fe20000010100 */
[----:B------:R-:W-:Y:S01]  /*0840*/  HADD2.F32 R114, -RZ, R80.H1_H1 ;  /* 0x30000050ff727230 */ /* 0x000fe20000004100 */
[----:B------:R-:W-:-:S02]  /*0850*/  FADD.FTZ R75, -R110, R75 ;  /* 0x0000004b6e4b7221 */ /* 0x000fc40000010100 */
[C---:B------:R-:W-:Y:S02]  /*0860*/  FADD.FTZ R77, -R110.reuse, R77 ;  /* 0x0000004d6e4d7221 */ /* 0x040fe40000010100 */
[C---:B------:R-:W-:Y:S02]  /*0870*/  FADD.FTZ R78, -R110.reuse, R78 ;  /* 0x0000004e6e4e7221 */ /* 0x040fe40000010100 */
[----:B------:R-:W-:Y:S01]  /*0880*/  FADD.FTZ R79, -R110, R79 ;  /* 0x0000004f6e4f7221 */ /* 0x000fe20000010100 */
[----:B------:R-:W-:Y:S01]  /*0890*/  HADD2.F32 R110, -RZ, R80.H0_H0 ;  /* 0x20000050ff6e7230 */ /* 0x000fe20000004100 */
[----:B------:R-:W-:Y:S02]  /*08a0*/  FMUL.FTZ R80, R26, R66 ;  /* 0x000000421a507220 */ /* 0x000fe40000410000 */
[----:B------:R-:W-:Y:S01]  /*08b0*/  FADD.FTZ R61, R61, R76 ;  /* 0x0000004c3d3d7221 */ /* 0x000fe20000010000 */
[--C-:B------:R-:W-:Y:S01]  /*08c0*/  HADD2.F32 R112, -RZ, R81.reuse.H0_H0 ;  /* 0x20000051ff707230 */ /* 0x100fe20000004100 */
[C---:B------:R-:W-:Y:S01]  /*08d0*/  FMUL.FTZ R117, R106.reuse, R117 ;  /* 0x000000756a757220 */ /* 0x040fe20000410000 */
[----:B------:R-:W-:Y:S01]  /*08e0*/  HADD2.F32 R116, -RZ, R81.H1_H1 ;  /* 0x30000051ff747230 */ /* 0x000fe20000004100 */
[----:B------:R-:W-:Y:S01]  /*08f0*/  FFMA.FTZ R60, R115, R76, R60 ;  /* 0x0000004c733c7223 */ /* 0x000fe2000001003c */
[--C-:B------:R-:W-:Y:S01]  /*0900*/  HADD2.F32 R81, -RZ, R82.reuse.H0_H0 ;  /* 0x20000052ff517230 */ /* 0x100fe20000004100 */
[----:B------:R-:W-:Y:S01]  /*0910*/  FMUL.FTZ R121, R106, R121 ;  /* 0x000000796a797220 */ /* 0x000fe20000410000 */
[----:B------:R-:W-:Y:S01]  /*0920*/  HADD2.F32 R120, -RZ, R82.H1_H1 ;  /* 0x30000052ff787230 */ /* 0x000fe20000004100 */
        /* <DEDUP_REMOVED lines=35> */
[--C-:B------:R-:W-:Y:S01]  /*0b60*/  HADD2.F32 R118, -RZ, R83.reuse.H0_H0 ;  /* 0x20000053ff767230 */ /* 0x100fe20000004100 */
        /* <DEDUP_REMOVED lines=37> */
.L_x_1217:
        /* <DEDUP_REMOVED lines=18> */
.L_x_1218:
        /* <DEDUP_REMOVED lines=83> */
[----:B------:R-:W-:Y:S01]  /*1410*/  F2FP.PACK_AB R64, R74, R73 ;  /* 0x000000494a40723e */ /* 0x000fe200000000ff */
[C---:B------:R-:W-:Y:S01]  /*1420*/  FMUL.FTZ R117, R106.reuse, R117 ;  /* 0x000000756a757220 */ /* 0x040fe20000410000 */
[----:B------:R-:W-:Y:S01]  /*1430*/  @P3 F2FP.PACK_AB R73, RZ, R73 ;  /* 0x00000049ff49323e */ /* 0x000fe200000000ff */
[----:B------:R-:W-:Y:S01]  /*1440*/  FMUL.FTZ R110, R106, R119 ;  /* 0x000000776a6e7220 */ /* 0x000fe20000410000 */
[----:B------:R-:W-:Y:S01]  /*1450*/  @P3 F2FP.PACK_AB R74, RZ, R74 ;  /* 0x0000004aff4a323e */ /* 0x000fe200000000ff */
        /* <DEDUP_REMOVED lines=9> */
[----:B------:R-:W-:Y:S01]  /*14f0*/  F2FP.PACK_AB R66, R108, R113 ;  /* 0x000000716c42723e */ /* 0x000fe200000000ff */
[----:B------:R-:W-:Y:S01]  /*1500*/  FMUL.FTZ R78, R106, R65 ;  /* 0x000000416a4e7220 */ /* 0x000fe20000410000 */
[----:B------:R-:W-:Y:S01]  /*1510*/  F2FP.PACK_AB R65, R76, R75 ;  /* 0x0000004b4c41723e */ /* 0x000fe200000000ff */
[----:B------:R-:W-:Y:S01]  /*1520*/  FMUL.FTZ R80, R106, R67 ;  /* 0x000000436a507220 */ /* 0x000fe20000410000 */
[----:B------:R-:W-:Y:S01]  /*1530*/  F2FP.PACK_AB R67, R110, R117 ;  /* 0x000000756e43723e */ /* 0x000fe200000000ff */
[----:B------:R-:W-:Y:S01]  /*1540*/  FADD.FTZ R77, R120, -R77 ;  /* 0x8000004d784d7221 */ /* 0x000fe20000010000 */
[----:B------:R-:W-:Y:S01]  /*1550*/  @P3 F2FP.PACK_AB R75, RZ, R75 ;  /* 0x0000004bff4b323e */ /* 0x000fe200000000ff */
[----:B------:R-:W-:Y:S01]  /*1560*/  FADD.FTZ R123, R112, -R123 ;  /* 0x8000007b707b7221 */ /* 0x000fe20000010000 */
[----:B------:R-:W-:Y:S01]  /*1570*/  @P3 F2FP.PACK_AB R76, RZ, R76 ;  /* 0x0000004cff4c323e */ /* 0x000fe200000000ff */
[----:B------:R-:W-:Y:S01]  /*1580*/  FADD.FTZ R111, R81, -R124 ;  /* 0x8000007c516f7221 */ /* 0x000fe20000010000 */
[----:B------:R-:W-:Y:S01]  /*1590*/  @P3 PRMT R57, R75, 0x7610, R57 ;  /* 0x000076104b393816 */ /* 0x000fe20000000039 */
[----:B------:R-:W-:Y:S01]  /*15a0*/  FADD.FTZ R107, R118, -R83 ;  /* 0x80000053766b7221 */ /* 0x000fe20000010000 */
[----:B0-----:R-:W-:Y:S01]  /*15b0*/  SEL R60, R113, R52, P2 ;  /* 0x00000034713c7207 */ /* 0x001fe20001000000 */
[----:B------:R-:W-:Y:S01]  /*15c0*/  FADD.FTZ R109, R122, -R79 ;  /* 0x8000004f7a6d7221 */ /* 0x000fe20000010000 */
[----:B------:R-:W-:Y:S01]  /*15d0*/  SEL R62, R117, R54, P2 ;  /* 0x00000036753e7207 */ /* 0x000fe20001000000 */
[C---:B------:R-:W-:Y:S01]  /*15e0*/  FMUL.FTZ R82, R106.reuse, R77 ;  /* 0x0000004d6a527220 */ /* 0x040fe20000410000 */
[----:B------:R-:W-:Y:S01]  /*15f0*/  @P3 F2FP.PACK_AB R117, RZ, R117 ;  /* 0x00000075ff75323e */ /* 0x000fe200000000ff */
[C---:B------:R-:W-:Y:S01]  /*1600*/  FMUL.FTZ R79, R106.reuse, R121 ;  /* 0x000000796a4f7220 */ /* 0x040fe20000410000 */
[----:B------:R-:W-:Y:S01]  /*1610*/  @P3 F2FP.PACK_AB R113, RZ, R113 ;  /* 0x00000071ff71323e */ /* 0x000fe200000000ff */
[----:B------:R-:W-:Y:S01]  /*1620*/  FMUL.FTZ R81, R106, R123 ;  /* 0x0000007b6a517220 */ /* 0x000fe20000410000 */
[----:B------:R-:W-:Y:S01]  /*1630*/  SEL R61, R108, R53, P2 ;  /* 0x000000356c3d7207 */ /* 0x000fe20001000000 */
[----:B------:R-:W-:Y:S01]  /*1640*/  FMUL.FTZ R83, R106, R111 ;  /* 0x0000006f6a537220 */ /* 0x000fe20000410000 */
[----:B------:R-:W-:Y:S01]  /*1650*/  SEL R63, R110, R55, P2 ;  /* 0x000000376e3f7207 */ /* 0x000fe20001000000 */
[C---:B------:R-:W-:Y:S01]  /*1660*/  FMUL.FTZ R77, R106.reuse, R107 ;  /* 0x0000006b6a4d7220 */ /* 0x040fe20000410000 */
[----:B------:R-:W-:Y:S01]  /*1670*/  @P3 F2FP.PACK_AB R110, RZ, R110 ;  /* 0x0000006eff6e323e */ /* 0x000fe200000000ff */
[----:B------:R-:W-:Y:S01]  /*1680*/  FMUL.FTZ R106, R106, R109 ;  /* 0x0000006d6a6a7220 */ /* 0x000fe20000410000 */
[----:B------:R-:W-:Y:S01]  /*1690*/  @P3 F2FP.PACK_AB R108, RZ, R108 ;  /* 0x0000006cff6c323e */ /* 0x000fe200000000ff */
        /* <DEDUP_REMOVED lines=21> */
[----:B------:R-:W-:-:S02]  /*17f0*/  F2FP.PACK_AB R63, R106, R77 ;  /* 0x0000004d6a3f723e */ /* 0x000fc400000000ff */
[----:B------:R-:W-:Y:S02]  /*1800*/  SEL R52, R83, R52, P2 ;  /* 0x0000003453347207 */ /* 0x000fe40001000000 */
[----:B------:R0:W-:Y:S01]  /*1810*/  @P3 STG.E.128 [R60.64], R56 ;  /* 0x000000383c003986 */ /* 0x0001e2000c101d04 */
[----:B------:R-:W-:Y:S02]  /*1820*/  F2FP.PACK_AB R62, R82, R83 ;  /* 0x00000053523e723e */ /* 0x000fe400000000ff */
[----:B------:R-:W-:Y:S01]  /*1830*/  @P3 F2FP.PACK_AB R77, RZ, R77 ;  /* 0x0000004dff4d323e */ /* 0x000fe200000000ff */
[C---:B-1----:R-:W-:Y:S01]  /*1840*/  IMAD.WIDE.U32 R64, R72.reuse, R73, c[0x0][0x248] ;  /* 0x0000920048407625 */ /* 0x042fe200078e0049 */
[----:B------:R-:W-:Y:S02]  /*1850*/  @P3 F2FP.PACK_AB R83, RZ, R83 ;  /* 0x00000053ff53323e */ /* 0x000fe400000000ff */
[----:B------:R-:W-:Y:S01]  /*1860*/  @P0 MOV R105, 0x20 ;  /* 0x0000002000690802 */ /* 0x000fe20000000f00 */
[----:B------:R-:W-:Y:S01]  /*1870*/  @P3 IMAD.WIDE.U32 R72, R72, R73, c[0x0][0x250] ;  /* 0x0000940048483625 */ /* 0x000fe200078e0049 */
[----:B------:R-:W-:-:S02]  /*1880*/  SEL R51, R80, R51, P2 ;  /* 0x0000003350337207 */ /* 0x000fc40001000000 */
[----:B------:R-:W-:Y:S01]  /*1890*/  SEL R53, R82, R53, P2 ;  /* 0x0000003552357207 */ /* 0x000fe20001000000 */
[----:B------:R-:W-:Y:S01]  /*18a0*/  @P0 IMAD.WIDE.U32 R104, R104, R105, c[0x0][0x258] ;  /* 0x0000960068680625 */ /* 0x000fe200078e0069 */
[----:B------:R-:W-:Y:S02]  /*18b0*/  SEL R55, R106, R55, P2 ;  /* 0x000000376a377207 */ /* 0x000fe40001000000 */
[----:B------:R-:W-:Y:S02]  /*18c0*/  @P3 F2FP.PACK_AB R106, RZ, R106 ;  /* 0x0000006aff6a323e */ /* 0x000fe400000000ff */
[----:B------:R-:W-:Y:S01]  /*18d0*/  @P3 F2FP.PACK_AB R82, RZ, R82 ;  /* 0x00000052ff52323e */ /* 0x000fe200000000ff */
[----:B------:R1:W-:Y:S01]  /*18e0*/  @P0 STG.E.128 [R104.64], R48 ;  /* 0x0000003068000986 */ /* 0x0003e2000c101d04 */
[----:B0-----:R-:W-:Y:S02]  /*18f0*/  F2FP.PACK_AB R61, R80, R81 ;  /* 0x00000051503d723e */ /* 0x001fe400000000ff */
[----:B------:R-:W-:Y:S01]  /*1900*/  F2FP.PACK_AB R60, R78, R79 ;  /* 0x0000004f4e3c723e */ /* 0x000fe200000000ff */
[----:B------:R1:W-:Y:S01]  /*1910*/  @P0 STG.E.128 [R104.64+0x10], R52 ;  /* 0x0000103468000986 */ /* 0x0003e2000c101d04 */
[----:B------:R-:W-:-:S02]  /*1920*/  @P3 F2FP.PACK_AB R81, RZ, R81 ;  /* 0x00000051ff51323e */ /* 0x000fc400000000ff */
[----:B------:R-:W-:Y:S01]  /*1930*/  @P3 F2FP.PACK_AB R79, RZ, R79 ;  /* 0x0000004fff4f323e */ /* 0x000fe200000000ff */
[----:B------:R1:W-:Y:S01]  /*1940*/  STG.E.128 [R64.64], R60 ;  /* 0x0000003c40007986 */ /* 0x0003e2000c101d04 */
[----:B------:R-:W-:Y:S02]  /*1950*/  @P3 F2FP.PACK_AB R80, RZ, R80 ;  /* 0x00000050ff50323e */ /* 0x000fe400000000ff */
[----:B------:R-:W-:Y:S02]  /*1960*/  @P3 F2FP.PACK_AB R78, RZ, R78 ;  /* 0x0000004eff4e323e */ /* 0x000fe400000000ff */
        /* <DEDUP_REMOVED lines=13> */
.L_x_1215:
        /* <DEDUP_REMOVED lines=31> */
.L_x_1212:
        /* <DEDUP_REMOVED lines=17> */
.L_x_1213:
[----:B------:R-:W-:Y:S01]  /*1d40*/  HFMA2.MMA R65, -RZ, RZ, 0, 9.5367431640625e-07 ;  /* 0x00000010ff417435 */ /* 0x000fe200000001ff */
[----:B------:R-:W-:-:S02]  /*1d50*/  MOV R66, R64 ;  /* 0x0000004000427202 */ /* 0x000fc40000000f00 */
[----:B------:R-:W-:Y:S02]  /*1d60*/  MOV R63, 0x1f ;  /* 0x0000001f003f7802 */ /* 0x000fe40000000f00 */
[----:B------:R-:W-:Y:S02]  /*1d70*/  MOV R62, 0xffffffff ;  /* 0xffffffff003e7802 */ /* 0x000fe40000000f00 */
[----:B------:R-:W-:Y:S02]  /*1d80*/  MOV R67, 0x1da0 ;  /* 0x00001da000437802 */ /* 0x000fe40000000f00 */
[----:B-----5:R-:W-:Y:S05]  /*1d90*/  CALL.REL.NOINC `($__internal_87_$__cuda_sm70_shflsync_down_p) ;  /* 0x0000045000007944 */ /* 0x020fea0003c00000 */
[----:B-1----:R-:W-:Y:S01]  /*1da0*/  MOV R107, R62 ;  /* 0x0000003e006b7202 */ /* 0x002fe20000000f00 */
[----:B------:R-:W-:Y:S05]  /*1db0*/  BRA `(.L_x_1217) ;  /* 0xfffff00000007947 */ /* 0x000fea000383ffff */
.L_x_1214:
[----:B------:R-:W-:Y:S01]  /*1dc0*/  HFMA2.MMA R65, -RZ, RZ, 0, 9.5367431640625e-07 ;  /* 0x00000010ff417435 */ /* 0x000fe200000001ff */
[----:B------:R-:W-:Y:S02]  /*1dd0*/  MOV R66, R61 ;  /* 0x0000003d00427202 */ /* 0x000fe40000000f00 */
[----:B------:R-:W-:Y:S02]  /*1de0*/  MOV R63, 0x1f ;  /* 0x0000001f003f7802 */ /* 0x000fe40000000f00 */
[----:B------:R-:W-:-:S02]  /*1df0*/  MOV R62, 0xffffffff ;  /* 0xffffffff003e7802 */ /* 0x000fc40000000f00 */
[----:B------:R-:W-:Y:S02]  /*1e00*/  MOV R67, 0x1e20 ;  /* 0x00001e2000437802 */ /* 0x000fe40000000f00 */
[----:B01---5:R-:W-:Y:S05]  /*1e10*/  CALL.REL.NOINC `($__internal_87_$__cuda_sm70_shflsync_down_p) ;  /* 0x000003d000007944 */ /* 0x023fea0003c00000 */
[----:B------:R-:W-:Y:S01]  /*1e20*/  FADD.FTZ R64, R64, R107 ;  /* 0x0000006b40407221 */ /* 0x000fe20000010000 */
[----:B------:R-:W-:Y:S01]  /*1e30*/  HFMA2.MMA R65, -RZ, RZ, 0, 4.76837158203125e-07 ;  /* 0x00000008ff417435 */ /* 0x000fe200000001ff */
[----:B-1----:R-:W-:Y:S01]  /*1e40*/  FADD.FTZ R61, R61, R62 ;  /* 0x0000003e3d3d7221 */ /* 0x002fe20000010000 */
[----:B------:R-:W-:Y:S02]  /*1e50*/  MOV R63, 0x1f ;  /* 0x0000001f003f7802 */ /* 0x000fe40000000f00 */
[----:B------:R-:W-:Y:S02]  /*1e60*/  MOV R62, 0xffffffff ;  /* 0xffffffff003e7802 */ /* 0x000fe40000000f00 */
[----:B------:R-:W-:Y:S02]  /*1e70*/  MOV R66, R64 ;  /* 0x0000004000427202 */ /* 0x000fe40000000f00 */
[----:B------:R-:W-:Y:S02]  /*1e80*/  MOV R67, 0x1ea0 ;  /* 0x00001ea000437802 */ /* 0x000fe40000000f00 */
[----:B------:R-:W-:Y:S05]  /*1e90*/  CALL.REL.NOINC `($__internal_87_$__cuda_sm70_shflsync_down_p) ;  /* 0x0000035000007944 */ /* 0x000fea0003c00000 */
[----:B------:R-:W-:Y:S01]  /*1ea0*/  HFMA2.MMA R65, -RZ, RZ, 0, 4.76837158203125e-07 ;  /* 0x00000008ff417435 */ /* 0x000fe200000001ff */
[----:B-1----:R-:W-:-:S02]  /*1eb0*/  MOV R107, R62 ;  /* 0x0000003e006b7202 */ /* 0x002fc40000000f00 */
[----:B------:R-:W-:Y:S02]  /*1ec0*/  MOV R66, R61 ;  /* 0x0000003d00427202 */ /* 0x000fe40000000f00 */
[----:B------:R-:W-:Y:S02]  /*1ed0*/  MOV R63, 0x1f ;  /* 0x0000001f003f7802 */ /* 0x000fe40000000f00 */
[----:B------:R-:W-:Y:S02]  /*1ee0*/  MOV R62, 0xffffffff ;  /* 0xffffffff003e7802 */ /* 0x000fe40000000f00 */
[----:B------:R-:W-:Y:S02]  /*1ef0*/  MOV R67, 0x1f10 ;  /* 0x00001f1000437802 */ /* 0x000fe40000000f00 */
[----:B------:R-:W-:Y:S05]  /*1f00*/  CALL.REL.NOINC `($__internal_87_$__cuda_sm70_shflsync_down_p) ;  /* 0x000002e000007944 */ /* 0x000fea0003c00000 */
[----:B------:R-:W-:Y:S01]  /*1f10*/  FADD.FTZ R64, R107, R64 ;  /* 0x000000406b407221 */ /* 0x000fe20000010000 */
[----:B------:R-:W-:Y:S01]  /*1f20*/  HFMA2.MMA R65, -RZ, RZ, 0, 2.384185791015625e-07 ;  /* 0x00000004ff417435 */ /* 0x000fe200000001ff */
[----:B-1----:R-:W-:Y:S01]  /*1f30*/  FADD.FTZ R61, R61, R62 ;  /* 0x0000003e3d3d7221 */ /* 0x002fe20000010000 */
[----:B------:R-:W-:Y:S02]  /*1f40*/  MOV R63, 0x1f ;  /* 0x0000001f003f7802 */ /* 0x000fe40000000f00 */
[----:B------:R-:W-:-:S02]  /*1f50*/  MOV R62, 0xffffffff ;  /* 0xffffffff003e7802 */ /* 0x000fc40000000f00 */
[----:B------:R-:W-:Y:S02]  /*1f60*/  MOV R66, R64 ;  /* 0x0000004000427202 */ /* 0x000fe40000000f00 */
[----:B------:R-:W-:Y:S02]  /*1f70*/  MOV R67, 0x1f90 ;  /* 0x00001f9000437802 */ /* 0x000fe40000000f00 */
[----:B------:R-:W-:Y:S05]  /*1f80*/  CALL.REL.NOINC `($__internal_87_$__cuda_sm70_shflsync_down_p) ;  /* 0x0000026000007944 */ /* 0x000fea0003c00000 */
[----:B------:R-:W-:Y:S01]  /*1f90*/  HFMA2.MMA R65, -RZ, RZ, 0, 2.384185791015625e-07 ;  /* 0x00000004ff417435 */ /* 0x000fe200000001ff */
[----:B-1----:R-:W-:Y:S02]  /*1fa0*/  MOV R107, R62 ;  /* 0x0000003e006b7202 */ /* 0x002fe40000000f00 */
[----:B------:R-:W-:Y:S02]  /*1fb0*/  MOV R66, R61 ;  /* 0x0000003d00427202 */ /* 0x000fe40000000f00 */
[----:B------:R-:W-:Y:S02]  /*1fc0*/  MOV R63, 0x1f ;  /* 0x0000001f003f7802 */ /* 0x000fe40000000f00 */
[----:B------:R-:W-:Y:S02]  /*1fd0*/  MOV R62, 0xffffffff ;  /* 0xffffffff003e7802 */ /* 0x000fe40000000f00 */
[----:B------:R-:W-:-:S02]  /*1fe0*/  MOV R67, 0x2000 ;  /* 0x0000200000437802 */ /* 0x000fc40000000f00 */
[----:B------:R-:W-:Y:S05]  /*1ff0*/  CALL.REL.NOINC `($__internal_87_$__cuda_sm70_shflsync_down_p) ;  /* 0x000001f000007944 */ /* 0x000fea0003c00000 */
[----:B------:R-:W-:Y:S01]  /*2000*/  FADD.FTZ R64, R107, R64 ;  /* 0x000000406b407221 */ /* 0x000fe20000010000 */
[----:B------:R-:W-:Y:S01]  /*2010*/  HFMA2.MMA R65, -RZ, RZ, 0, 1.1920928955078125e-07 ;  /* 0x00000002ff417435 */ /* 0x000fe200000001ff */
[----:B-1----:R-:W-:Y:S01]  /*2020*/  FADD.FTZ R61, R61, R62 ;  /* 0x0000003e3d3d7221 */ /* 0x002fe20000010000 */
[----:B------:R-:W-:-:S02]  /*2030*/  MOV R63, 0x1f ;  /* 0x0000001f003f7802 */ /* 0x000fc40000000f00 */
[----:B------:R-:W-:Y:S02]  /*2040*/  MOV R62, 0xffffffff ;  /* 0xffffffff003e7802 */ /* 0x000fe40000000f00 */
[----:B------:R-:W-:Y:S02]  /*2050*/  MOV R66, R64 ;  /* 0x0000004000427202 */ /* 0x000fe40000000f00 */
[----:B------:R-:W-:Y:S02]  /*2060*/  MOV R67, 0x2080 ;  /* 0x0000208000437802 */ /* 0x000fe40000000f00 */
[----:B------:R-:W-:Y:S05]  /*2070*/  CALL.REL.NOINC `($__internal_87_$__cuda_sm70_shflsync_down_p) ;  /* 0x0000017000007944 */ /* 0x000fea0003c00000 */
[----:B------:R-:W-:Y:S01]  /*2080*/  HFMA2.MMA R65, -RZ, RZ, 0, 1.1920928955078125e-07 ;  /* 0x00000002ff417435 */ /* 0x000fe200000001ff */
[----:B-1----:R-:W-:Y:S02]  /*2090*/  MOV R107, R62 ;  /* 0x0000003e006b7202 */ /* 0x002fe40000000f00 */
[----:B------:R-:W-:Y:S02]  /*20a0*/  MOV R66, R61 ;  /* 0x0000003d00427202 */ /* 0x000fe40000000f00 */
[----:B------:R-:W-:Y:S02]  /*20b0*/  MOV R63, 0x1f ;  /* 0x0000001f003f7802 */ /* 0x000fe40000000f00 */
[----:B------:R-:W-:-:S02]  /*20c0*/  MOV R62, 0xffffffff ;  /* 0xffffffff003e7802 */ /* 0x000fc40000000f00 */
[----:B------:R-:W-:Y:S02]  /*20d0*/  MOV R67, 0x20f0 ;  /* 0x000020f000437802 */ /* 0x000fe40000000f00 */
[----:B------:R-:W-:Y:S05]  /*20e0*/  CALL.REL.NOINC `($__internal_87_$__cuda_sm70_shflsync_down_p) ;  /* 0x0000010000007944 */ /* 0x000fea0003c00000 */
[----:B------:R-:W-:Y:S01]  /*20f0*/  FADD.FTZ R64, R107, R64 ;  /* 0x000000406b407221 */ /* 0x000fe20000010000 */
[----:B------:R-:W-:Y:S01]  /*2100*/  HFMA2.MMA R65, -RZ, RZ, 0, 5.9604644775390625e-08 ;  /* 0x00000001ff417435 */ /* 0x000fe200000001ff */
[----:B-1----:R-:W-:Y:S01]  /*2110*/  FADD.FTZ R107, R61, R62 ;  /* 0x0000003e3d6b7221 */ /* 0x002fe20000010000 */
[----:B------:R-:W-:Y:S02]  /*2120*/  MOV R63, 0x1f ;  /* 0x0000001f003f7802 */ /* 0x000fe40000000f00 */
[----:B------:R-:W-:Y:S02]  /*2130*/  MOV R62, 0xffffffff ;  /* 0xffffffff003e7802 */ /* 0x000fe40000000f00 */
[----:B------:R-:W-:Y:S02]  /*2140*/  MOV R66, R64 ;  /* 0x0000004000427202 */ /* 0x000fe40000000f00 */
[----:B------:R-:W-:Y:S02]  /*2150*/  MOV R67, 0x2170 ;  /* 0x0000217000437802 */ /* 0x000fe40000000f00 */
[----:B------:R-:W-:Y:S05]  /*2160*/  CALL.REL.NOINC `($__internal_87_$__cuda_sm70_shflsync_down_p) ;  /* 0x0000008000007944 */ /* 0x000fea0003c00000 */
[----:B------:R-:W-:Y:S01]  /*2170*/  HFMA2.MMA R65, -RZ, RZ, 0, 5.9604644775390625e-08 ;  /* 0x00000001ff417435 */ /* 0x000fe200000001ff */
[----:B-1----:R-:W-:-:S02]  /*2180*/  MOV R61, R62 ;  /* 0x0000003e003d7202 */ /* 0x002fc40000000f00 */
[----:B------:R-:W-:Y:S02]  /*2190*/  MOV R66, R107 ;  /* 0x0000006b00427202 */ /* 0x000fe40000000f00 */
[----:B------:R-:W-:Y:S02]  /*21a0*/  MOV R63, 0x1f ;  /* 0x0000001f003f7802 */ /* 0x000fe40000000f00 */
[----:B------:R-:W-:Y:S02]  /*21b0*/  MOV R62, 0xffffffff ;  /* 0xffffffff003e7802 */ /* 0x000fe40000000f00 */
[----:B------:R-:W-:Y:S02]  /*21c0*/  MOV R67, 0x21e0 ;  /* 0x000021e000437802 */ /* 0x000fe40000000f00 */
[----:B------:R-:W-:Y:S05]  /*21d0*/  CALL.REL.NOINC `($__internal_87_$__cuda_sm70_shflsync_down_p) ;  /* 0x0000001000007944 */ /* 0x000fea0003c00000 */
[----:B-1----:R-:W-:Y:S05]  /*21e0*/  BRA `(.L_x_1218) ;  /* 0xffffecf000007947 */ /* 0x002fea000383ffff */
        .weak           $__internal_87_$__cuda_sm70_shflsync_down_p
        .type           $__internal_87_$__cuda_sm70_shflsync_down_p,@function
        .size           $__internal_87_$__cuda_sm70_shflsync_down_p,(.L_x_1850 - $__internal_87_$__cuda_sm70_shflsync_down_p)
$__internal_87_$__cuda_sm70_shflsync_down_p:
[----:B------:R-:W-:Y:S04]  /*21f0*/  WARPSYNC R62 ;  /* 0x0000003e00007348 */ /* 0x000fe80003800000 */
[----:B------:R0:W1:Y:S02]  /*2200*/  SHFL.DOWN PT, R62, R66, R65, R63 ;  /* 0x08000041423e7389 */ /* 0x00006400000e003f */
[----:B0-----:R-:W-:Y:S01]  /*2210*/  MOV R66, R67 ;  /* 0x0000004300427202 */ /* 0x001fe20000000f00 */
[----:B------:R-:W-:-:S06]  /*2220*/  HFMA2.MMA R67, -RZ, RZ, 0, 0 ;  /* 0x00000000ff437435 */ /* 0x000fcc00000001ff */
[----:B------:R-:W-:Y:S05]  /*2230*/  RET.REL.NODEC R66 `(_ZN10layer_norm31ln_parallel_residual_bwd_kernelINS_13Kernel_traitsIf6__halffS2_fjLj4096ELj1ELj1ELj8ELj16ENS_18Kernel_traits_baseILj4096EfS2_fS2_fjLj256EEEEELb0ELb1ELb1EEEvNS_9BwdParamsE) ;  /* 0xffffddc042007950 */ /* 0x000fea0003c3ffff */
.L_x_1219:
        /* <DEDUP_REMOVED lines=12> */
.L_x_1850:


//--------------------- .text._ZN10layer_norm31ln_parallel_residual_bwd_kernelINS_13Kernel_traitsIf6__halffS2_fjLj4096ELj1ELj1ELj8ELj16ENS_18Kernel_traits_baseILj4096EfS2_fS2_fjLj256EEEEELb1ELb0ELb0EEEvNS_9BwdParamsE --------------------------
	.section	.text._ZN10layer_norm31ln_parallel_residual_bwd_kernelINS_13Kernel_traitsIf6__halffS2_fjLj4096ELj1ELj1ELj8ELj16ENS_18Kernel_traits_baseILj4096EfS2_fS2_fjLj256EEEEELb1ELb0ELb0EEEvNS_9BwdParamsE,"ax",@progbits
	.sectioninfo	@"SHI_REGISTERS=199"
	.align	128
        .global         _ZN10layer_norm31ln_parallel_residual_bwd_kernelINS_13Kernel_traitsIf6__halffS2_fjLj4096ELj1ELj1ELj8ELj16ENS_18Kernel_traits_baseILj4096EfS2_fS2_fjLj256EEEEELb1ELb0ELb0EEEvNS_9BwdParamsE
        .type           _ZN10layer_norm31ln_parallel_residual_bwd_kernelINS_13Kernel_traitsIf6__halffS2_fjLj4096ELj1ELj1ELj8ELj16ENS_18Kernel_traits_baseILj4096EfS2_fS2_fjLj256EEEEELb1ELb0ELb0EEEvNS_9BwdParamsE,@function
        .size           _ZN10layer_norm31ln_parallel_residual_bwd_kernelINS_13Kernel_traitsIf6__halffS2_fjLj4096ELj1ELj1ELj8ELj16ENS_18Kernel_traits_baseILj4096EfS2_fS2_fjLj256EEEEELb1ELb0ELb0EEEvNS_9BwdParamsE,(.L_x_1851 - _ZN10layer_norm31ln_parallel_residual_bwd_kernelINS_13Kernel_traitsIf6__halffS2_fjLj4096ELj1ELj1ELj8ELj16ENS_18Kernel_traits_baseILj4096EfS2_fS2_fjLj256EEEEELb1ELb0ELb0EEEvNS_9BwdParamsE)
        .other          _ZN10layer_norm31ln_parallel_residual_bwd_kernelINS_13Kernel_traitsIf6__halffS2_fjLj4096ELj1ELj1ELj8ELj16ENS_18Kernel_traits_baseILj4096EfS2_fS2_fjLj256EEEEELb1ELb0ELb0EEEvNS_9BwdParamsE,@"STO_CUDA_ENTRY STV_DEFAULT"
_ZN10layer_norm31ln_parallel_residual_bwd_kernelINS_13Kernel_traitsIf6__halffS2_fjLj4096ELj1ELj1ELj8ELj16ENS_18Kernel_traits_baseILj4096EfS2_fS2_fjLj256EEEEELb1ELb0ELb0EEEvNS_9BwdParamsE:
.text._ZN10layer_norm31ln_parallel_residual_bwd_kernelINS_13Kernel_traitsIf6__halffS2_fjLj4096ELj1ELj1ELj8ELj16ENS_18Kernel_traits_baseILj4096EfS2_fS2_fjLj256EEEEELb1ELb0ELb0EEEvNS_9BwdParamsE:
        /* <DEDUP_REMOVED lines=65> */
.L_x_1231:
        /* <DEDUP_REMOVED lines=37> */
[----:B-1----:R1:W5:Y:S01]  /*0660*/  LDG.E.64 R2, [R174.64] ;  /* 0x00000004ae027981 */ /* 0x002362000c1e1b00 */
[----:B------:R-:W-:-:S05]  /*0670*/  @P0 IADD3.X R177, R170, c[0x0][0x19c], RZ, P6, !PT ;  /* 0x00006700aab10a10 */ /* 0x000fca00037fe4ff */
[----:B------:R0:W5:Y:S02]  /*0680*/  @P0 LDG.E.64 R144, [R176.64] ;  /* 0x00000004b0900981 */ /* 0x000164000c1e1b00 */
[----:B0-----:R-:W-:-:S04]  /*0690*/  ISETP.NE.AND P0, PT, R190, RZ, PT ;  /* 0x000000ffbe00720c */ /* 0x001fc80003f05270 */
[----:B-----5:R-:W-:Y:S02]  /*06a0*/  FSEL R173, R184, RZ, !P0 ;  /* 0x000000ffb8ad7208 */ /* 0x020fe40004000000 */
[----:B------:R-:W-:-:S04]  /*06b0*/  @P1 LEA R170, P6, R152, c[0x0][0x218], 0x5 ;  /* 0x0000860098aa1a11 */ /* 0x000fc800078c28ff */
[----:B------:R-:W-:-:S05]  /*06c0*/  @P1 LEA.HI.X R171, R152, c[0x0][0x21c], RZ, 0x5, P6 ;  /* 0x0000870098ab1a11 */ /* 0x000fca00030f2cff */
[----:B------:R0:W5:Y:S04]  /*06d0*/  @P1 LDG.E.128 R16, [R170.64] ;  /* 0x00000004aa101981 */ /* 0x000168000c1e1d00 */
[----:B------:R0:W5:Y:S01]  /*06e0*/  @P1 LDG.E.128 R12, [R170.64+0x10] ;  /* 0x00001004aa0c1981 */ /* 0x000162000c1e1d00 */
[--C-:B--2---:R-:W-:Y:S02]  /*06f0*/  FADD.FTZ R130, R130, -R173.reuse ;  /* 0x800000ad82827221 */ /* 0x104fe40000010000 */
[----:B------:R-:W-:Y:S01]  /*0700*/  FADD.FTZ R180, R131, -R173 ;  /* 0x800000ad83b47221 */ /* 0x000fe20000010000 */
[--C-:B----4-:R-:W-:Y:S02]  /*0710*/  HADD2.F32 R179, -RZ, R133.reuse.H0_H0 ;  /* 0x20000085ffb37230 */ /* 0x110fe40000004100 */
[----:B------:R-:W-:-:S02]  /*0720*/  HADD2.F32 R182, -RZ, R133.H1_H1 ;  /* 0x30000085ffb67230 */ /* 0x000fc40000004100 */
[----:B---3--:R-:W-:Y:S01]  /*0730*/  HADD2.F32 R133, -RZ, R137.H0_H0 ;  /* 0x20000089ff857230 */ /* 0x008fe20000004100 */
[--C-:B------:R-:W-:Y:S01]  /*0740*/  FADD.FTZ R178, R129, -R173.reuse ;  /* 0x800000ad81b27221 */ /* 0x100fe20000010000 */
[----:B------:R-:W-:Y:S01]  /*0750*/  HADD2.F32 R131, -RZ, R136.H0_H0 ;  /* 0x20000088ff837230 */ /* 0x000fe20000004100 */
[C---:B------:R-:W-:Y:S01]  /*0760*/  FMUL.FTZ R177, R153.reuse, R130 ;  /* 0x0000008299b17220 */ /* 0x040fe20000410000 */
[--C-:B------:R-:W-:Y:S01]  /*0770*/  HADD2.F32 R187, -RZ, R135.reuse.H0_H0 ;  /* 0x20000087ffbb7230 */ /* 0x100fe20000004100 */
[----:B------:R-:W-:Y:S01]  /*0780*/  FMUL.FTZ R176, R106, R133 ;  /* 0x000000856ab07220 */ /* 0x000fe20000410000 */
[----:B------:R-:W-:Y:S01]  /*0790*/  HADD2.F32 R194, -RZ, R135.H1_H1 ;  /* 0x30000087ffc27230 */ /* 0x000fe20000004100 */
[--C-:B------:R-:W-:Y:S01]  /*07a0*/  FADD.FTZ R128, R128, -R173.reuse ;  /* 0x800000ad80807221 */ /* 0x100fe20000010000 */
[--C-:B------:R-:W-:Y:S01]  /*07b0*/  HADD2.F32 R135, -RZ, R138.reuse.H0_H0 ;  /* 0x2000008aff877230 */ /* 0x100fe20000004100 */
[----:B------:R-:W-:Y:S01]  /*07c0*/  FADD.FTZ R140, R140, -R173 ;  /* 0x800000ad8c8c7221 */ /* 0x000fe20000010000 */
[----:B------:R-:W-:Y:S01]  /*07d0*/  HADD2.F32 R188, -RZ, R138.H1_H1 ;  /* 0x3000008affbc7230 */ /* 0x000fe20000004100 */
[----:B-1----:R-:W-:Y:S01]  /*07e0*/  FMUL.FTZ R174, R104, R131 ;  /* 0x0000008368ae7220 */ /* 0x002fe20000410000 */
[----:B------:R-:W-:Y:S01]  /*07f0*/  HADD2.F32 R129, -RZ, R132.H0_H0 ;  /* 0x20000084ff817230 */ /* 0x000fe20000004100 */
[C---:B0-----:R-:W-:Y:S01]  /*0800*/  FMUL.FTZ R170, R153.reuse, R178 ;  /* 0x000000b299aa7220 */ /* 0x041fe20000410000 */
[----:B------:R-:W-:Y:S01]  /*0810*/  HADD2.F32 R136, -RZ, R136.H1_H1 ;  /* 0x30000088ff887230 */ /* 0x000fe20000004100 */
[----:B------:R-:W-:Y:S01]  /*0820*/  FADD.FTZ R66, R66, R179 ;  /* 0x000000b342427221 */ /* 0x000fe20000010000 */
[--C-:B------:R-:W-:Y:S01]  /*0830*/  HADD2.F32 R181, -RZ, R134.reuse.H0_H0 ;  /* 0x20000086ffb57230 */ /* 0x100fe20000004100 */
[----:B------:R-:W-:Y:S01]  /*0840*/  FMUL.FTZ R178, R153, R180 ;  /* 0x000000b499b27220 */ /* 0x000fe20000410000 */
[----:B------:R-:W-:Y:S01]  /*0850*/  HADD2.F32 R186, -RZ, R134.H1_H1 ;  /* 0x30000086ffba7230 */ /* 0x000fe20000004100 */
[----:B------:R-:W-:-:S02]  /*0860*/  FFMA.FTZ R176, R114, R179, R176 ;  /* 0x000000b372b07223 */ /* 0x000fc400000100b0 */
[----:B------:R-:W-:Y:S01]  /*0870*/  FFMA.FTZ R82, R177, R179, R82 ;  /* 0x000000b3b1527223 */ /* 0x000fe20000010052 */
[----:B------:R-:W-:Y:S01]  /*0880*/  HADD2.F32 R132, -RZ, R132.H1_H1 ;  /* 0x30000084ff847230 */ /* 0x000fe20000004100 */
[C---:B------:R-:W-:Y:S02]  /*0890*/  FMUL.FTZ R171, R153.reuse, R128 ;  /* 0x0000008099ab7220 */ /* 0x040fe40000410000 */
[----:B------:R-:W-:Y:S02]  /*08a0*/  FMUL.FTZ R180, R100, R135 ;  /* 0x0000008764b47220 */ /* 0x000fe40000410000 */
[----:B------:R-:W-:Y:S02]  /*08b0*/  FMUL.FTZ R179, R153, R140 ;  /* 0x0000008c99b37220 */ /* 0x000fe40000410000 */
[--C-:B------:R-:W-:Y:S02]  /*08c0*/  FADD.FTZ R138, R141, -R173.reuse ;  /* 0x800000ad8d8a7221 */ /* 0x100fe40000010000 */
[----:B------:R-:W-:-:S02]  /*08d0*/  FADD.FTZ R142, R142, -R173 ;  /* 0x800000ad8e8e7221 */ /* 0x000fc40000010000 */
[----:B------:R-:W-:Y:S02]  /*08e0*/  FADD.FTZ R192, R143, -R173 ;  /* 0x800000ad8fc07221 */ /* 0x000fe40000010000 */
[----:B------:R-:W-:Y:S02]  /*08f0*/  FMUL.FTZ R128, R101, R188 ;  /* 0x000000bc65807220 */ /* 0x000fe40000410000 */
[----:B------:R-:W-:Y:S02]  /*0900*/  FMUL.FTZ R173, R105, R136 ;  /* 0x0000008869ad7220 */ /* 0x000fe40000410000 */
[----:B------:R-:W-:Y:S01]  /*0910*/  FFMA.FTZ R174, R112, R129, R174 ;  /* 0x0000008170ae7223 */ /* 0x000fe200000100ae */
[----:B------:R-:W-:Y:S01]  /*0920*/  HADD2.F32 R134, -RZ, R137.H1_H1 ;  /* 0x30000089ff867230 */ /* 0x000fe20000004100 */
[----:B------:R-:W-:Y:S02]  /*0930*/  FADD.FTZ R60, R60, R181 ;  /* 0x000000b53c3c7221 */ /* 0x000fe40000010000 */
[----:B------:R-:W-:-:S02]  /*0940*/  FFMA.FTZ R180, R108, R181, R180 ;  /* 0x000000b56cb47223 */ /* 0x000fc400000100b4 */
[----:B------:R-:W-:Y:S02]  /*0950*/  FFMA.FTZ R76, R179, R181, R76 ;  /* 0x000000b5b34c7223 */ /* 0x000fe4000001004c */
[----:B------:R-:W-:Y:S02]  /*0960*/  FADD.FTZ R64, R64, R129 ;  /* 0x0000008140407221 */ /* 0x000fe40000010000 */
[----:B------:R-:W-:Y:S02]  /*0970*/  FFMA.FTZ R80, R171, R129, R80 ;  /* 0x00000081ab507223 */ /* 0x000fe40000010050 */
[----:B------:R-:W-:Y:S02]  /*0980*/  FFMA.FTZ R181, R109, R186, R128 ;  /* 0x000000ba6db57223 */ /* 0x000fe40000010080 */
[----:B------:R-:W-:Y:S02]  /*0990*/  FFMA.FTZ R173, R113, R132, R173 ;  /* 0x0000008471ad7223 */ /* 0x000fe400000100ad */
[----:B------:R-:W-:-:S02]  /*09a0*/  FADD.FTZ R128, RZ, R174 ;  /* 0x000000aeff807221 */ /* 0x000fc40000010000 */
[C---:B------:R-:W-:Y:S02]  /*09b0*/  FFMA.FTZ R129, R171.reuse, R174, RZ ;  /* 0x000000aeab817223 */ /* 0x040fe400000100ff */
[----:B------:R-:W-:Y:S02]  /*09c0*/  FADD.FTZ R32, R32, R131 ;  /* 0x0000008320207221 */ /* 0x000fe40000010000 */
[----:B------:R-:W-:Y:S02]  /*09d0*/  FFMA.FTZ R48, R171, R131, R48 ;  /* 0x00000083ab307223 */ /* 0x000fe40000010030 */
[----:B------:R-:W-:Y:S02]  /*09e0*/  FMUL.FTZ R175, R107, R134 ;  /* 0x000000866baf7220 */ /* 0x000fe40000410000 */
[----:B------:R-:W-:Y:S02]  /*09f0*/  FADD.FTZ R131, R128, R173 ;  /* 0x000000ad80837221 */ /* 0x000fe40000010000 */
[----:B------:R-:W-:-:S02]  /*0a00*/  FFMA.FTZ R129, R170, R173, R129 ;  /* 0x000000adaa817223 */ /* 0x000fc40000010081 */
[----:B------:R-:W-:Y:S02]  /*0a10*/  FFMA.FTZ R175, R115, R182, R175 ;  /* 0x000000b673af7223 */ /* 0x000fe400000100af */
[----:B------:R-:W-:Y:S02]  /*0a20*/  FADD.FTZ R128, R131, R176 ;  /* 0x000000b083807221 */ /* 0x000fe40000010000 */
[----:B------:R-:W-:Y:S01]  /*0a30*/  FFMA.FTZ R129, R177, R176, R129 ;  /* 0x000000b0b1817223 */ /* 0x000fe20000010081 */
[----:B------:R-:W-:Y:S01]  /*0a40*/  HADD2.F32 R137, -RZ, R139.H0_H0 ;  /* 0x2000008bff897230 */ /* 0x000fe20000004100 */
[----:B------:R-:W-:Y:S02]  /*0a50*/  FADD.FTZ R67, R67, R182 ;  /* 0x000000b643437221 */ /* 0x000fe40000010000 */
[----:B------:R-:W-:Y:S02]  /*0a60*/  FFMA.FTZ R83, R178, R182, R83 ;  /* 0x000000b6b2537223 */ /* 0x000fe40000010053 */
[----:B------:R-:W-:-:S02]  /*0a70*/  FMUL.FTZ R182, R153, R138 ;  /* 0x0000008a99b67220 */ /* 0x000fc40000410000 */
[----:B------:R-:W-:Y:S02]  /*0a80*/  FADD.FTZ R131, R128, R175 ;  /* 0x000000af80837221 */ /* 0x000fe40000010000 */
[----:B------:R-:W-:Y:S01]  /*0a90*/  FFMA.FTZ R129, R178, R175, R129 ;  /* 0x000000afb2817223 */ /* 0x000fe20000010081 */
[----:B------:R-:W-:Y:S01]  /*0aa0*/  HADD2.F32 R196, -RZ, R139.H1_H1 ;  /* 0x3000008bffc47230 */ /* 0x000fe20000004100 */
        /* <DEDUP_REMOVED lines=17> */
[----:B------:R-:W-:Y:S01]  /*0bc0*/  FFMA.FTZ R129, R183, R186, R129 ;  /* 0x000000bab7817223 */ /* 0x000fe20000010081 */
[----:B------:R-:W-:Y:S01]  /*0bd0*/  IADD3 R192, R152, 0x100, RZ ;  /* 0x0000010098c07810 */ /* 0x000fe20007ffe0ff */
        /* <DEDUP_REMOVED lines=18> */
.L_x_1222:
[----:B-1----:R-:W-:Y:S05]  /*0d00*/  BSYNC B0 ;  /* 0x0000000000007941 */ /* 0x002fea0003800000 */
.L_x_1221:
        /* <DEDUP_REMOVED lines=26> */
[----:B-1----:R0:W5:Y:S02]  /*0eb0*/  LDG.E.64 R148, [R156.64] ;  /* 0x000000049c947981 */ /* 0x002164000c1e1b00 */
[----:B-----5:R-:W-:-:S02]  /*0ec0*/  FSEL R168, R184, RZ, !P0 ;  /* 0x000000ffb8a87208 */ /* 0x020fc40004000000 */
[----:B------:R1:W5:Y:S01]  /*0ed0*/  @P1 LDG.E.64 R146, [R158.64] ;  /* 0x000000049e921981 */ /* 0x000362000c1e1b00 */
[--C-:B--2---:R-:W-:Y:S02]  /*0ee0*/  HADD2.F32 R163, -RZ, R133.reuse.H0_H0 ;  /* 0x20000085ffa37230 */ /* 0x104fe40000004100 */
[----:B------:R-:W-:Y:S02]  /*0ef0*/  HADD2.F32 R162, -RZ, R133.H1_H1 ;  /* 0x30000085ffa27230 */ /* 0x000fe40000004100 */
[----:B---3--:R-:W-:Y:S01]  /*0f00*/  HADD2.F32 R133, -RZ, R136.H0_H0 ;  /* 0x20000088ff857230 */ /* 0x008fe20000004100 */
[----:B----4-:R-:W-:Y:S01]  /*0f10*/  FADD.FTZ R140, -R168, R140 ;  /* 0x0000008ca88c7221 */ /* 0x010fe20000010100 */
[----:B------:R-:W-:-:S03]  /*0f20*/  HADD2.F32 R161, -RZ, R132.H0_H0 ;  /* 0x20000084ffa17230 */ /* 0x000fc60000004100 */
[----:B------:R-:W-:Y:S01]  /*0f30*/  FMUL.FTZ R154, R88, R133 ;  /* 0x00000085589a7220 */ /* 0x000fe20000410000 */
[--C-:B------:R-:W-:Y:S01]  /*0f40*/  HADD2.F32 R165, -RZ, R134.reuse.H0_H0 ;  /* 0x20000086ffa57230 */ /* 0x100fe20000004100 */
[----:B------:R-:W-:Y:S01]  /*0f50*/  FMUL.FTZ R155, R153, R140 ;  /* 0x0000008c999b7220 */ /* 0x000fe20000410000 */
[----:B------:R-:W-:Y:S02]  /*0f60*/  HADD2.F32 R166, -RZ, R134.H1_H1 ;  /* 0x30000086ffa67230 */ /* 0x000fe40000004100 */
[--C-:B------:R-:W-:Y:S02]  /*0f70*/  HADD2.F32 R169, -RZ, R135.reuse.H0_H0 ;  /* 0x20000087ffa97230 */ /* 0x100fe40000004100 */
[----:B------:R-:W-:Y:S01]  /*0f80*/  HADD2.F32 R192, -RZ, R135.H1_H1 ;  /* 0x30000087ffc07230 */ /* 0x000fe20000004100 */
[C---:B------:R-:W-:Y:S01]  /*0f90*/  FADD.FTZ R142, -R168.reuse, R142 ;  /* 0x0000008ea88e7221 */ /* 0x040fe20000010100 */
[--C-:B------:R-:W-:Y:S01]  /*0fa0*/  HADD2.F32 R135, -RZ, R137.reuse.H0_H0 ;  /* 0x20000089ff877230 */ /* 0x100fe20000004100 */
[----:B------:R-:W-:Y:S01]  /*0fb0*/  FADD.FTZ R160, -R168, R143 ;  /* 0x0000008fa8a07221 */ /* 0x000fe20000010100 */
[----:B------:R-:W-:Y:S01]  /*0fc0*/  HADD2.F32 R134, -RZ, R137.H1_H1 ;  /* 0x30000089ff867230 */ /* 0x000fe20000004100 */
[----:B------:R-:W-:Y:S01]  /*0fd0*/  FADD.FTZ R56, R56, R161 ;  /* 0x000000a138387221 */ /* 0x000fe20000010000 */
[----:B------:R-:W-:Y:S01]  /*0fe0*/  HADD2.F32 R136, -RZ, R136.H1_H1 ;  /* 0x30000088ff887230 */ /* 0x000fe20000004100 */
[-C--:B------:R-:W-:Y:S01]  /*0ff0*/  FFMA.FTZ R154, R96, R161.reuse, R154 ;  /* 0x000000a1609a7223 */ /* 0x080fe2000001009a */
[--C-:B------:R-:W-:Y:S01]  /*1000*/  HADD2.F32 R137, -RZ, R138.reuse.H0_H0 ;  /* 0x2000008aff897230 */ /* 0x100fe20000004100 */
[----:B------:R-:W-:Y:S01]  /*1010*/  FFMA.FTZ R72, R155, R161, R72 ;  /* 0x000000a19b487223 */ /* 0x000fe20000010048 */
[----:B------:R-:W-:Y:S01]  /*1020*/  HADD2.F32 R138, -RZ, R138.H1_H1 ;  /* 0x3000008aff8a7230 */ /* 0x000fe20000004100 */
[----:B-1----:R-:W-:-:S02]  /*1030*/  FMUL.FTZ R158, R90, R135 ;  /* 0x000000875a9e7220 */ /* 0x002fc40000410000 */
[----:B------:R-:W-:Y:S02]  /*1040*/  FMUL.FTZ R161, R91, R134 ;  /* 0x000000865ba17220 */ /* 0x000fe40000410000 */
[C---:B------:R-:W-:Y:S02]  /*1050*/  FMUL.FTZ R159, R153.reuse, R142 ;  /* 0x0000008e999f7220 */ /* 0x040fe40000410000 */
[----:B------:R-:W-:Y:S01]  /*1060*/  FMUL.FTZ R160, R153, R160 ;  /* 0x000000a099a07220 */ /* 0x000fe20000410000 */
[----:B------:R-:W-:Y:S01]  /*1070*/  HADD2.F32 R132, -RZ, R132.H1_H1 ;  /* 0x30000084ff847230 */ /* 0x000fe20000004100 */
[C---:B------:R-:W-:Y:S02]  /*1080*/  FADD.FTZ R128, -R168.reuse, R128 ;  /* 0x00000080a8807221 */ /* 0x040fe40000010100 */
[----:B0-----:R-:W-:Y:S02]  /*1090*/  FADD.FTZ R156, -R168, R141 ;  /* 0x0000008da89c7221 */ /* 0x001fe40000010100 */
[----:B------:R-:W-:-:S02]  /*10a0*/  FMUL.FTZ R157, R89, R136 ;  /* 0x00000088599d7220 */ /* 0x000fc40000410000 */
[----:B------:R-:W-:Y:S02]  /*10b0*/  FADD.FTZ R58, R58, R163 ;  /* 0x000000a33a3a7221 */ /* 0x000fe40000010000 */
[-C--:B------:R-:W-:Y:S02]  /*10c0*/  FFMA.FTZ R158, R98, R163.reuse, R158 ;  /* 0x000000a3629e7223 */ /* 0x080fe4000001009e */
[----:B------:R-:W-:Y:S02]  /*10d0*/  FFMA.FTZ R74, R159, R163, R74 ;  /* 0x000000a39f4a7223 */ /* 0x000fe4000001004a */
[----:B------:R-:W-:Y:S02]  /*10e0*/  FADD.FTZ R59, R59, R162 ;  /* 0x000000a23b3b7221 */ /* 0x000fe40000010000 */
[-C--:B------:R-:W-:Y:S02]  /*10f0*/  FFMA.FTZ R161, R99, R162.reuse, R161 ;  /* 0x000000a263a17223 */ /* 0x080fe400000100a1 */
[----:B------:R-:W-:-:S02]  /*1100*/  FFMA.FTZ R75, R160, R162, R75 ;  /* 0x000000a2a04b7223 */ /* 0x000fc4000001004b */
[----:B------:R-:W-:Y:S02]  /*1110*/  FADD.FTZ R164, -R168, R129 ;  /* 0x00000081a8a47221 */ /* 0x000fe40000010100 */
[----:B------:R-:W-:Y:S02]  /*1120*/  FMUL.FTZ R162, R84, R137 ;  /* 0x0000008954a27220 */ /* 0x000fe40000410000 */
[----:B------:R-:W-:Y:S02]  /*1130*/  FMUL.FTZ R163, R153, R128 ;  /* 0x0000008099a37220 */ /* 0x000fe40000410000 */
[----:B------:R-:W-:Y:S02]  /*1140*/  FMUL.FTZ R129, R85, R138 ;  /* 0x0000008a55817220 */ /* 0x000fe40000410000 */
[----:B------:R-:W-:Y:S02]  /*1150*/  FMUL.FTZ R156, R153, R156 ;  /* 0x0000009c999c7220 */ /* 0x000fe40000410000 */
[----:B------:R-:W-:-:S02]  /*1160*/  FFMA.FTZ R157, R97, R132, R157 ;  /* 0x00000084619d7223 */ /* 0x000fc4000001009d */
        /* <DEDUP_REMOVED lines=9> */
[----:B------:R-:W-:Y:S01]  /*1200*/  FFMA.FTZ R189, R159, R158, R189 ;  /* 0x0000009e9fbd7223 */ /* 0x000fe200000100bd */
[----:B------:R-:W-:Y:S01]  /*1210*/  HADD2.F32 R193, -RZ, R139.H0_H0 ;  /* 0x2000008bffc17230 */ /* 0x000fe20000004100 */
[----:B------:R-:W-:Y:S02]  /*1220*/  FMUL.FTZ R164, R153, R164 ;  /* 0x000000a499a47220 */ /* 0x000fe40000410000 */
[----:B------:R-:W-:-:S02]  /*1230*/  FADD.FTZ R130, -R168, R130 ;  /* 0x00000082a8827221 */ /* 0x000fc40000010100 */
        /* <DEDUP_REMOVED lines=12> */
[----:B------:R-:W-:-:S02]  /*1300*/  FADD.FTZ R168, -R168, R131 ;  /* 0x00000083a8a87221 */ /* 0x000fc40000010100 */
[----:B------:R-:W-:Y:S02]  /*1310*/  FMUL.FTZ R169, R87, R184 ;  /* 0x000000b857a97220 */ /* 0x000fe40000410000 */
[----:B------:R-:W-:Y:S02]  /*1320*/  FADD.FTZ R129, R128, R165 ;  /* 0x000000a580817221 */ /* 0x000fe40000010000 */
        /* <DEDUP_REMOVED lines=27> */
.L_x_1224:
[----:B------:R-:W-:Y:S05]  /*14e0*/  BSYNC B0 ;  /* 0x0000000000007941 */ /* 0x000fea0003800000 */
.L_x_1223:
[----:B------:R-:W-:Y:S01]  /*14f0*/  @!P5 IADD3 R172, R172, 0x8, RZ ;  /* 0x00000008acacd810 */ /* 0x000fe20007ffe0ff */
[----:B------:R-:W-:Y:S05]  /*1500*/  BRA.DIV ~URZ, `(.L_x_1225) ;  /* 0x000015227f007947 */ /* 0x000fea000b800000 */
[----:B------:R1:W2:Y:S02]  /*1510*/  SHFL.DOWN PT, R130, R191, 0x10, 0x1f ;  /* 0x0a001f00bf827f89 */ /* 0x0002a400000e0000 */
.L_x_1234:
        /* <DEDUP_REMOVED lines=18> */
.L_x_1235:
        /* <DEDUP_REMOVED lines=152> */
.L_x_1228:
[----:B------:R-:W-:Y:S05]  /*1fc0*/  BSYNC B0 ;  /* 0x0000000000007941 */ /* 0x000fea0003800000 */
.L_x_1227:
        /* <DEDUP_REMOVED lines=122> */
.L_x_1230:
[----:B------:R-:W-:Y:S05]  /*2770*/  BSYNC B0 ;  /* 0x0000000000007941 */ /* 0x000fea0003800000 */
.L_x_1229:
[----:B------:R-:W-:Y:S02]  /*2780*/  IADD3 R150, R150, c[0x0][0x160], RZ ;  /* 0x0000580096967a10 */ /* 0x000fe40007ffe0ff */
[----:B------:R-:W-:Y:S02]  /*2790*/  LOP3.LUT P1, RZ, R151, 0xff, RZ, 0xc0, !PT ;  /* 0x000000ff97ff7812 */ /* 0x000fe4000782c0ff */
[----:B------:R-:W-:Y:S02]  /*27a0*/  ISETP.GE.AND P0, PT, R150, c[0x0][0x164], PT ;  /* 0x0000590096007a0c */ /* 0x000fe40003f06270 */
[----:B------:R-:W-:-:S11]  /*27b0*/  SEL R151, RZ, 0x1, P1 ;  /* 0x00000001ff977807 */ /* 0x000fd60000800000 */
[----:B0----5:R-:W-:Y:S01]  /*27c0*/  @P0 CALL.REL.NOINC `(.L_x_1220) ;  /* 0x0000001000000944 */ /* 0x021fe20003c00000 */
[----:B------:R-:W-:Y:S05]  /*27d0*/  BRA `(.L_x_1231) ;  /* 0xffffdc3000007947 */ /* 0x000fea000383ffff */
.L_x_1220:
        /* <DEDUP_REMOVED lines=21> */
.L_x_1233:
[----:B------:R-:W-:Y:S05]  /*2930*/  BSYNC B0 ;  /* 0x0000000000007941 */ /* 0x000fea0003800000 */
.L_x_1232:
        /* <DEDUP_REMOVED lines=15> */
.L_x_1225:
[----:B------:R-:W-:Y:S01]  /*2a30*/  HFMA2.MMA R132, -RZ, RZ, 0, 9.5367431640625e-07 ;  /* 0x00000010ff847435 */ /* 0x000fe200000001ff */
[----:B------:R-:W-:-:S02]  /*2a40*/  MOV R131, R191 ;  /* 0x000000bf00837202 */ /* 0x000fc40000000f00 */
[----:B------:R-:W-:Y:S02]  /*2a50*/  MOV R136, 0x1f ;  /* 0x0000001f00887802 */ /* 0x000fe40000000f00 */
[----:B------:R-:W-:Y:S02]  /*2a60*/  MOV R137, 0xffffffff ;  /* 0xffffffff00897802 */ /* 0x000fe40000000f00 */
[----:B------:R-:W-:Y:S02]  /*2a70*/  MOV R128, 0x2a90 ;  /* 0x00002a9000807802 */ /* 0x000fe40000000f00 */
[----:B0----5:R-:W-:Y:S05]  /*2a80*/  CALL.REL.NOINC `($__internal_88_$__cuda_sm70_shflsync_down_p) ;  /* 0x0000046000007944 */ /* 0x021fea0003c00000 */
[----:B-1----:R-:W-:Y:S01]  /*2a90*/  MOV R130, R132 ;  /* 0x0000008400827202 */ /* 0x002fe20000000f00 */
[----:B0-----:R-:W-:Y:S05]  /*2aa0*/  BRA `(.L_x_1234) ;  /* 0xffffea7000007947 */ /* 0x001fea000383ffff */
.L_x_1226:
[----:B------:R-:W-:Y:S01]  /*2ab0*/  HFMA2.MMA R132, -RZ, RZ, 0, 9.5367431640625e-07 ;  /* 0x00000010ff847435 */ /* 0x000fe200000001ff */
[----:B------:R-:W-:Y:S02]  /*2ac0*/  MOV R131, R189 ;  /* 0x000000bd00837202 */ /* 0x000fe40000000f00 */
[----:B------:R-:W-:Y:S02]  /*2ad0*/  MOV R136, 0x1f ;  /* 0x0000001f00887802 */ /* 0x000fe40000000f00 */
[----:B------:R-:W-:-:S02]  /*2ae0*/  MOV R137, 0xffffffff ;  /* 0xffffffff00897802 */ /* 0x000fc40000000f00 */
[----:B------:R-:W-:Y:S02]  /*2af0*/  MOV R128, 0x2b10 ;  /* 0x00002b1000807802 */ /* 0x000fe40000000f00 */
[----:B012--5:R-:W-:Y:S05]  /*2b00*/  CALL.REL.NOINC `($__internal_88_$__cuda_sm70_shflsync_down_p) ;  /* 0x000003e000007944 */ /* 0x027fea0003c00000 */
[----:B------:R-:W-:Y:S01]  /*2b10*/  FADD.FTZ R191, R130, R191 ;  /* 0x000000bf82bf7221 */ /* 0x000fe20000010000 */
[----:B0-----:R-:W-:Y:S01]  /*2b20*/  MOV R136, 0x1f ;  /* 0x0000001f00887802 */ /* 0x001fe20000000f00 */
[----:B-1----:R-:W-:Y:S01]  /*2b30*/  FADD.FTZ R189, R189, R132 ;  /* 0x00000084bdbd7221 */ /* 0x002fe20000010000 */
[----:B------:R-:W-:Y:S01]  /*2b40*/  HFMA2.MMA R132, -RZ, RZ, 0, 4.76837158203125e-07 ;  /* 0x00000008ff847435 */ /* 0x000fe200000001ff */
[----:B------:R-:W-:Y:S02]  /*2b50*/  MOV R137, 0xffffffff ;  /* 0xffffffff00897802 */ /* 0x000fe40000000f00 */
[----:B------:R-:W-:Y:S02]  /*2b60*/  MOV R131, R191 ;  /* 0x000000bf00837202 */ /* 0x000fe40000000f00 */
[----:B------:R-:W-:Y:S02]  /*2b70*/  MOV R128, 0x2b90 ;  /* 0x00002b9000807802 */ /* 0x000fe40000000f00 */
[----:B------:R-:W-:Y:S05]  /*2b80*/  CALL.REL.NOINC `($__internal_88_$__cuda_sm70_shflsync_down_p) ;  /* 0x0000036000007944 */ /* 0x000fea0003c00000 */
[----:B-1----:R-:W-:Y:S01]  /*2b90*/  MOV R130, R132 ;  /* 0x0000008400827202 */ /* 0x002fe20000000f00 */
[----:B------:R-:W-:Y:S01]  /*2ba0*/  HFMA2.MMA R132, -RZ, RZ, 0, 4.76837158203125e-07 ;  /* 0x00000008ff847435 */ /* 0x000fe200000001ff */
[----:B0-----:R-:W-:-:S02]  /*2bb0*/  MOV R131, R189 ;  /* 0x000000bd00837202 */ /* 0x001fc40000000f00 */
[----:B------:R-:W-:Y:S02]  /*2bc0*/  MOV R136, 0x1f ;  /* 0x0000001f00887802 */ /* 0x000fe40000000f00 */
[----:B------:R-:W-:Y:S02]  /*2bd0*/  MOV R137, 0xffffffff ;  /* 0xffffffff00897802 */ /* 0x000fe40000000f00 */
[----:B------:R-:W-:Y:S02]  /*2be0*/  MOV R128, 0x2c00 ;  /* 0x00002c0000807802 */ /* 0x000fe40000000f00 */
[----:B------:R-:W-:Y:S05]  /*2bf0*/  CALL.REL.NOINC `($__internal_88_$__cuda_sm70_shflsync_down_p) ;  /* 0x000002f000007944 */ /* 0x000fea0003c00000 */
[----:B------:R-:W-:Y:S01]  /*2c00*/  FADD.FTZ R191, R130, R191 ;  /* 0x000000bf82bf7221 */ /* 0x000fe20000010000 */
[----:B0-----:R-:W-:Y:S01]  /*2c10*/  MOV R136, 0x1f ;  /* 0x0000001f00887802 */ /* 0x001fe20000000f00 */
[----:B-1----:R-:W-:Y:S01]  /*2c20*/  FADD.FTZ R189, R189, R132 ;  /* 0x00000084bdbd7221 */ /* 0x002fe20000010000 */
[----:B------:R-:W-:Y:S01]  /*2c30*/  HFMA2.MMA R132, -RZ, RZ, 0, 2.384185791015625e-07 ;  /* 0x00000004ff847435 */ /* 0x000fe200000001ff */
[----:B------:R-:W-:Y:S02]  /*2c40*/  MOV R137, 0xffffffff ;  /* 0xffffffff00897802 */ /* 0x000fe40000000f00 */
[----:B------:R-:W-:-:S02]  /*2c50*/  MOV R131, R191 ;  /* 0x000000bf00837202 */ /* 0x000fc40000000f00 */
[----:B------:R-:W-:Y:S02]  /*2c60*/  MOV R128, 0x2c80 ;  /* 0x00002c8000807802 */ /* 0x000fe40000000f00 */
[----:B------:R-:W-:Y:S05]  /*2c70*/  CALL.REL.NOINC `($__internal_88_$__cuda_sm70_shflsync_down_p) ;  /* 0x0000027000007944 */ /* 0x000fea0003c00000 */
[----:B-1----:R-:W-:Y:S01]  /*2c80*/  MOV R130, R132 ;  /* 0x0000008400827202 */ /* 0x002fe20000000f00 */
[----:B------:R-:W-:Y:S01]  /*2c90*/  HFMA2.MMA R132, -RZ, RZ, 0, 2.384185791015625e-07 ;  /* 0x00000004ff847435 */ /* 0x000fe200000001ff */
[----:B0-----:R-:W-:Y:S02]  /*2ca0*/  MOV R131, R189 ;  /* 0x000000bd00837202 */ /* 0x001fe40000000f00 */
[----:B------:R-:W-:Y:S02]  /*2cb0*/  MOV R136, 0x1f ;  /* 0x0000001f00887802 */ /* 0x000fe40000000f00 */
[----:B------:R-:W-:Y:S02]  /*2cc0*/  MOV R137, 0xffffffff ;  /* 0xffffffff00897802 */ /* 0x000fe40000000f00 */
[----:B------:R-:W-:Y:S02]  /*2cd0*/  MOV R128, 0x2cf0 ;  /* 0x00002cf000807802 */ /* 0x000fe40000000f00 */
[----:B------:R-:W-:Y:S05]  /*2ce0*/  CALL.REL.NOINC `($__internal_88_$__cuda_sm70_shflsync_down_p) ;  /* 0x0000020000007944 */ /* 0x000fea0003c00000 */
[----:B------:R-:W-:Y:S01]  /*2cf0*/  FADD.FTZ R133, R130, R191 ;  /* 0x000000bf82857221 */ /* 0x000fe20000010000 */
[----:B0-----:R-:W-:Y:S01]  /*2d00*/  MOV R136, 0x1f ;  /* 0x0000001f00887802 */ /* 0x001fe20000000f00 */
[----:B-1----:R-:W-:Y:S01]  /*2d10*/  FADD.FTZ R135, R189, R132 ;  /* 0x00000084bd877221 */ /* 0x002fe20000010000 */
[----:B------:R-:W-:Y:S01]  /*2d20*/  HFMA2.MMA R132, -RZ, RZ, 0, 1.1920928955078125e-07 ;  /* 0x00000002ff847435 */ /* 0x000fe200000001ff */
[----:B------:R-:W-:-:S02]  /*2d30*/  MOV R137, 0xffffffff ;  /* 0xffffffff00897802 */ /* 0x000fc40000000f00 */
[----:B------:R-:W-:Y:S02]  /*2d40*/  MOV R131, R133 ;  /* 0x0000008500837202 */ /* 0x000fe40000000f00 */
[----:B------:R-:W-:Y:S02]  /*2d50*/  MOV R128, 0x2d70 ;  /* 0x00002d7000807802 */ /* 0x000fe40000000f00 */
[----:B------:R-:W-:Y:S05]  /*2d60*/  CALL.REL.NOINC `($__internal_88_$__cuda_sm70_shflsync_down_p) ;  /* 0x0000018000007944 */ /* 0x000fea0003c00000 */
[----:B-1----:R-:W-:Y:S01]  /*2d70*/  MOV R130, R132 ;  /* 0x0000008400827202 */ /* 0x002fe20000000f00 */
[----:B------:R-:W-:Y:S01]  /*2d80*/  HFMA2.MMA R132, -RZ, RZ, 0, 1.1920928955078125e-07 ;  /* 0x00000002ff847435 */ /* 0x000fe200000001ff */
[----:B0-----:R-:W-:Y:S02]  /*2d90*/  MOV R131, R135 ;  /* 0x0000008700837202 */ /* 0x001fe40000000f00 */
[----:B------:R-:W-:Y:S02]  /*2da0*/  MOV R136, 0x1f ;  /* 0x0000001f00887802 */ /* 0x000fe40000000f00 */
[----:B------:R-:W-:Y:S02]  /*2db0*/  MOV R137, 0xffffffff ;  /* 0xffffffff00897802 */ /* 0x000fe40000000f00 */
[----:B------:R-:W-:-:S02]  /*2dc0*/  MOV R128, 0x2de0 ;  /* 0x00002de000807802 */ /* 0x000fc40000000f00 */
[----:B------:R-:W-:Y:S05]  /*2dd0*/  CALL.REL.NOINC `($__internal_88_$__cuda_sm70_shflsync_down_p) ;  /* 0x0000011000007944 */ /* 0x000fea0003c00000 */
[----:B------:R-:W-:Y:S01]  /*2de0*/  FADD.FTZ R133, R130, R133 ;  /* 0x0000008582857221 */ /* 0x000fe20000010000 */
[----:B0-----:R-:W-:Y:S01]  /*2df0*/  MOV R136, 0x1f ;  /* 0x0000001f00887802 */ /* 0x001fe20000000f00 */
[----:B-1----:R-:W-:Y:S01]  /*2e00*/  FADD.FTZ R135, R135, R132 ;  /* 0x0000008487877221 */ /* 0x002fe20000010000 */
[----:B------:R-:W-:Y:S01]  /*2e10*/  HFMA2.MMA R132, -RZ, RZ, 0, 5.9604644775390625e-08 ;  /* 0x00000001ff847435 */ /* 0x000fe200000001ff */
[----:B------:R-:W-:-:S02]  /*2e20*/  MOV R137, 0xffffffff ;  /* 0xffffffff00897802 */ /* 0x000fc40000000f00 */
[----:B------:R-:W-:Y:S02]  /*2e30*/  MOV R131, R133 ;  /* 0x0000008500837202 */ /* 0x000fe40000000f00 */
[----:B------:R-:W-:Y:S02]  /*2e40*/  MOV R128, 0x2e60 ;  /* 0x00002e6000807802 */ /* 0x000fe40000000f00 */
[----:B------:R-:W-:Y:S05]  /*2e50*/  CALL.REL.NOINC `($__internal_88_$__cuda_sm70_shflsync_down_p) ;  /* 0x0000009000007944 */ /* 0x000fea0003c00000 */
[----:B-1----:R-:W-:Y:S01]  /*2e60*/  MOV R134, R132 ;  /* 0x0000008400867202 */ /* 0x002fe20000000f00 */
[----:B------:R-:W-:Y:S01]  /*2e70*/  HFMA2.MMA R132, -RZ, RZ, 0, 5.9604644775390625e-08 ;  /* 0x00000001ff847435 */ /* 0x000fe200000001ff */
[----:B0-----:R-:W-:Y:S02]  /*2e80*/  MOV R131, R135 ;  /* 0x0000008700837202 */ /* 0x001fe40000000f00 */
[----:B------:R-:W-:Y:S02]  /*2e90*/  MOV R136, 0x1f ;  /* 0x0000001f00887802 */ /* 0x000fe40000000f00 */
[----:B------:R-:W-:Y:S02]  /*2ea0*/  MOV R137, 0xffffffff ;  /* 0xffffffff00897802 */ /* 0x000fe40000000f00 */
[----:B------:R-:W-:-:S02]  /*2eb0*/  MOV R128, 0x2ed0 ;  /* 0x00002ed000807802 */ /* 0x000fc40000000f00 */
[----:B------:R-:W-:Y:S05]  /*2ec0*/  CALL.REL.NOINC `($__internal_88_$__cuda_sm70_shflsync_down_p) ;  /* 0x0000002000007944 */ /* 0x000fea0003c00000 */
[----:B-1----:R-:W-:Y:S01]  /*2ed0*/  MOV R128, R132 ;  /* 0x0000008400807202 */ /* 0x002fe20000000f00 */
[----:B0-----:R-:W-:Y:S05]  /*2ee0*/  BRA `(.L_x_1235) ;  /* 0xffffe75000007947 */ /* 0x001fea000383ffff */
        .weak           $__internal_88_$__cuda_sm70_shflsync_down_p
        .type           $__internal_88_$__cuda_sm70_shflsync_down_p,@function
        .size           $__internal_88_$__cuda_sm70_shflsync_down_p,(.L_x_1851 - $__internal_88_$__cuda_sm70_shflsync_down_p)
$__internal_88_$__cuda_sm70_shflsync_down_p:
[----:B------:R-:W-:Y:S01]  /*2ef0*/  HFMA2.MMA R129, -RZ, RZ, 0, 0 ;  /* 0x00000000ff817435 */ /* 0x000fe200000001ff */
[----:B------:R-:W-:Y:S04]  /*2f00*/  WARPSYNC R137 ;  /* 0x0000008900007348 */ /* 0x000fe80003800000 */
[----:B------:R0:W1:Y:S01]  /*2f10*/  SHFL.DOWN PT, R132, R131, R132, R136 ;  /* 0x0800008483847389 */ /* 0x00006200000e0088 */
[----:B------:R-:W-:Y:S05]  /*2f20*/  RET.REL.NODEC R128 `(_ZN10layer_norm31ln_parallel_residual_bwd_kernelINS_13Kernel_traitsIf6__halffS2_fjLj4096ELj1ELj1ELj8ELj16ENS_18Kernel_traits_baseILj4096EfS2_fS2_fjLj256EEEEELb1ELb0ELb0EEEvNS_9BwdParamsE) ;  /* 0xffffd0d080007950 */ /* 0x000fea0003c3ffff */
.L_x_1236:
        /* <DEDUP_REMOVED lines=13> */
.L_x_1851:


//--------------------- .text._ZN10layer_norm31ln_parallel_residual_bwd_kernelINS_13Kernel_traitsIf6__halffS2_fjLj4096ELj1ELj1ELj8ELj16ENS_18Kernel_traits_baseILj4096EfS2_fS2_fjLj256EEEEELb1ELb0ELb1EEEvNS_9BwdParamsE --------------------------
	.section	.text._ZN10layer_norm31ln_parallel_residual_bwd_kernelINS_13Kernel_traitsIf6__halffS2_fjLj4096ELj1ELj1ELj8ELj16ENS_18Kernel_traits_baseILj4096EfS2_fS2_fjLj256EEEEELb1ELb0ELb1EEEvNS_9BwdParamsE,"ax",@progbits
	.sectioninfo	@"SHI_REGISTERS=196"
	.align	128
        .global         _ZN10layer_norm31ln_parallel_residual_bwd_kernelINS_13Kernel_traitsIf6__halffS2_fjLj4096ELj1ELj1ELj8ELj16ENS_18Kernel_traits_baseILj4096EfS2_fS2_fjLj256EEEEELb1ELb0ELb1EEEvNS_9BwdParamsE
        .type           _ZN10layer_norm31ln_parallel_residual_bwd_kernelINS_13Kernel_traitsIf6__halffS2_fjLj4096ELj1ELj1ELj8ELj16ENS_18Kernel_traits_baseILj4096EfS2_fS2_fjLj256EEEEELb1ELb0ELb1EEEvNS_9BwdParamsE,@function
        .size           _ZN10layer_norm31ln_parallel_residual_bwd_kernelINS_13Kernel_traitsIf6__halffS2_fjLj4096ELj1ELj1ELj8ELj16ENS_18Kernel_traits_baseILj4096EfS2_fS2_fjLj256EEEEELb1ELb0ELb1EEEvNS_9BwdParamsE,(.L_x_1852 - _ZN10layer_norm31ln_parallel_residual_bwd_kernelINS_13Kernel_traitsIf6__halffS2_fjLj4096ELj1ELj1ELj8ELj16ENS_18Kernel_traits_baseILj4096EfS2_fS2_fjLj256EEEEELb1ELb0ELb1EEEvNS_9BwdParamsE)
        .other          _ZN10layer_norm31ln_parallel_residual_bwd_kernelINS_13Kernel_traitsIf6__halffS2_fjLj4096ELj1ELj1ELj8ELj16ENS_18Kernel_traits_baseILj4096EfS2_fS2_fjLj256EEEEELb1ELb0ELb1EEEvNS_9BwdParamsE,@"STO_CUDA_ENTRY STV_DEFAULT"
_ZN10layer_norm31ln_parallel_residual_bwd_kernelINS_13Kernel_traitsIf6__halffS2_fjLj4096ELj1ELj1ELj8ELj16ENS_18Kernel_traits_baseILj4096EfS2_fS2_fjLj256EEEEELb1ELb0ELb1EEEvNS_9BwdParamsE:
.text._ZN10layer_norm31ln_parallel_residual_bwd_kernelINS_13Kernel_traitsIf6__halffS2_fjLj4096ELj1ELj1ELj8ELj16ENS_18Kernel_traits_baseILj4096EfS2_fS2_fjLj256EEEEELb1ELb0ELb1EEEvNS_9BwdParamsE:
        /* <DEDUP_REMOVED lines=40> */
.L_x_1237:
        /* <DEDUP_REMOVED lines=49> */
.L_x_1242:
        /* <DEDUP_REMOVED lines=54> */
[----:B------:R-:W-:Y:S01]  /*08f0*/  HADD2.F32 R67, -RZ, R72.H0_H0 ;  /* 0x20000048ff437230 */ /* 0x000fe20000004100 */
[--C-:B------:R-:W-:Y:S02]  /*0900*/  FADD.FTZ R181, R66, -R187.reuse ;  /* 0x800000bb42b57221 */ /* 0x100fe40000010000 */
[--C-:B------:R-:W-:Y:S01]  /*0910*/  FADD.FTZ R179, R65, -R187.reuse ;  /* 0x800000bb41b37221 */ /* 0x100fe20000010000 */
[----:B------:R-:W-:Y:S01]  /*0920*/  HADD2.F32 R65, -RZ, R68.H0_H0 ;  /* 0x20000044ff417230 */ /* 0x000fe20000004100 */
[----:B------:R-:W-:Y:S01]  /*0930*/  FMUL.FTZ R172, R170, R171 ;  /* 0x000000abaaac7220 */ /* 0x000fe20000410000 */
[--C-:B------:R-:W-:Y:S01]  /*0940*/  HADD2.F32 R189, -RZ, R71.reuse.H0_H0 ;  /* 0x20000047ffbd7230 */ /* 0x100fe20000004100 */
[----:B------:R-:W-:Y:S01]  /*0950*/  FMUL.FTZ R171, R16, R67 ;  /* 0x0000004310ab7220 */ /* 0x000fe20000410000 */
[----:B------:R-:W-:Y:S01]  /*0960*/  HADD2.F32 R66, -RZ, R71.H1_H1 ;  /* 0x30000047ff427230 */ /* 0x000fe20000004100 */
[----:B----4-:R-:W-:Y:S01]  /*0970*/  FMUL.FTZ R175, R170, R181 ;  /* 0x000000b5aaaf7220 */ /* 0x010fe20000410000 */
[----:B------:R-:W-:Y:S01]  /*0980*/  HADD2.F32 R64, -RZ, R73.H0_H0 ;  /* 0x20000049ff407230 */ /* 0x000fe20000004100 */
[----:B------:R-:W-:Y:S01]  /*0990*/  FADD.FTZ R181, R76, -R187 ;  /* 0x800000bb4cb57221 */ /* 0x000fe20000010000 */
[----:B------:R-:W-:-:S02]  /*09a0*/  HADD2.F32 R71, -RZ, R74.H0_H0 ;  /* 0x2000004aff477230 */ /* 0x000fc40000004100 */
[----:B------:R-:W-:Y:S02]  /*09b0*/  HADD2.F32 R72, -RZ, R72.H1_H1 ;  /* 0x30000048ff487230 */ /* 0x000fe40000004100 */
[----:B------:R-:W-:Y:S01]  /*09c0*/  HADD2.F32 R73, -RZ, R73.H1_H1 ;  /* 0x30000049ff497230 */ /* 0x000fe20000004100 */
[----:B------:R-:W-:Y:S01]  /*09d0*/  FADD.FTZ R164, R65, R164 ;  /* 0x000000a441a47221 */ /* 0x000fe20000010000 */
[--C-:B------:R-:W-:Y:S01]  /*09e0*/  HADD2.F32 R178, -RZ, R69.reuse.H0_H0 ;  /* 0x20000045ffb27230 */ /* 0x100fe20000004100 */
[-C--:B------:R-:W-:Y:S01]  /*09f0*/  FFMA.FTZ R167, R172, R65.reuse, R167 ;  /* 0x00000041aca77223 */ /* 0x080fe200000100a7 */
[----:B------:R-:W-:Y:S01]  /*0a00*/  HADD2.F32 R185, -RZ, R70.H0_H0 ;  /* 0x20000046ffb97230 */ /* 0x000fe20000004100 */
[----:B------:R-:W-:Y:S01]  /*0a10*/  FFMA.FTZ R171, R32, R65, R171 ;  /* 0x0000004120ab7223 */ /* 0x000fe200000100ab */
[----:B------:R-:W-:Y:S01]  /*0a20*/  HADD2.F32 R68, -RZ, R68.H1_H1 ;  /* 0x30000044ff447230 */ /* 0x000fe20000004100 */
[----:B------:R-:W-:Y:S01]  /*0a30*/  FADD.FTZ R155, R64, R155 ;  /* 0x0000009b409b7221 */ /* 0x000fe20000010000 */
[----:B------:R-:W-:Y:S01]  /*0a40*/  HADD2.F32 R69, -RZ, R69.H1_H1 ;  /* 0x30000045ff457230 */ /* 0x000fe20000004100 */
[-C--:B------:R-:W-:Y:S01]  /*0a50*/  FFMA.FTZ R154, R175, R64.reuse, R154 ;  /* 0x00000040af9a7223 */ /* 0x080fe2000001009a */
[----:B------:R-:W-:Y:S01]  /*0a60*/  HADD2.F32 R74, -RZ, R74.H1_H1 ;  /* 0x3000004aff4a7230 */ /* 0x000fe20000004100 */
[----:B------:R-:W-:Y:S01]  /*0a70*/  FMUL.FTZ R65, R18, R64 ;  /* 0x0000004012417220 */ /* 0x000fe20000410000 */
[----:B------:R-:W-:Y:S01]  /*0a80*/  HADD2.F32 R188, -RZ, R75.H1_H1 ;  /* 0x3000004bffbc7230 */ /* 0x000fe20000004100 */
        /* <DEDUP_REMOVED lines=8> */
[----:B------:R-:W-:Y:S01]  /*0b10*/  HADD2.F32 R70, -RZ, R70.H1_H1 ;  /* 0x30000046ff467230 */ /* 0x000fe20000004100 */
[----:B------:R-:W-:Y:S02]  /*0b20*/  FADD.FTZ R114, R185, R114 ;  /* 0x00000072b9727221 */ /* 0x000fe40000010000 */
[-C--:B------:R-:W-:Y:S02]  /*0b30*/  FFMA.FTZ R182, R28, R185.reuse, R182 ;  /* 0x000000b91cb67223 */ /* 0x080fe400000100b6 */
[----:B------:R-:W-:Y:S02]  /*0b40*/  FFMA.FTZ R102, R181, R185, R102 ;  /* 0x000000b9b5667223 */ /* 0x000fe40000010066 */
[----:B------:R-:W-:Y:S02]  /*0b50*/  FADD.FTZ R160, R68, R160 ;  /* 0x000000a044a07221 */ /* 0x000fe40000010000 */
[----:B------:R-:W-:-:S02]  /*0b60*/  FFMA.FTZ R161, R174, R68, R161 ;  /* 0x00000044aea17223 */ /* 0x000fc400000100a1 */
[----:B------:R-:W-:Y:S01]  /*0b70*/  FFMA.FTZ R173, R33, R68, R173 ;  /* 0x0000004421ad7223 */ /* 0x000fe200000100ad */
[----:B------:R-:W-:Y:S01]  /*0b80*/  HADD2.F32 R68, -RZ, R89.H1_H1 ;  /* 0x30000059ff447230 */ /* 0x000fe20000004100 */
[----:B------:R-:W-:Y:S02]  /*0b90*/  FADD.FTZ R152, R69, R152 ;  /* 0x0000009845987221 */ /* 0x000fe40000010000 */
[-C--:B------:R-:W-:Y:S02]  /*0ba0*/  FFMA.FTZ R153, R176, R69.reuse, R153 ;  /* 0x00000045b0997223 */ /* 0x080fe40000010099 */
[----:B------:R-:W-:Y:S01]  /*0bb0*/  FFMA.FTZ R177, R35, R69, R64 ;  /* 0x0000004523b17223 */ /* 0x000fe20000010040 */
[----:B------:R-:W-:Y:S01]  /*0bc0*/  HADD2.F32 R69, -RZ, R88.H0_H0 ;  /* 0x20000058ff457230 */ /* 0x000fe20000004100 */
[----:B------:R-:W-:Y:S02]  /*0bd0*/  FMUL.FTZ R180, R13, R74 ;  /* 0x0000004a0db47220 */ /* 0x000fe40000410000 */
[----:B------:R-:W-:-:S02]  /*0be0*/  FMUL.FTZ R179, R170, R77 ;  /* 0x0000004daab37220 */ /* 0x000fc40000410000 */
[----:B------:R-:W-:Y:S02]  /*0bf0*/  FMUL.FTZ R185, R15, R188 ;  /* 0x000000bc0fb97220 */ /* 0x000fe40000410000 */
[----:B------:R-:W-:Y:S01]  /*0c00*/  FMUL.FTZ R184, R170, R79 ;  /* 0x0000004faab87220 */ /* 0x000fe20000410000 */
[----:B------:R-:W-:Y:S01]  /*0c10*/  HADD2.F32 R88, -RZ, R88.H1_H1 ;  /* 0x30000058ff587230 */ /* 0x000fe20000004100 */
[C---:B------:R-:W-:Y:S01]  /*0c20*/  FADD.FTZ R77, -R187.reuse, R83 ;  /* 0x00000053bb4d7221 */ /* 0x040fe20000010100 */
[----:B------:R-:W-:Y:S01]  /*0c30*/  HADD2.F32 R191, -RZ, R75.H0_H0 ;  /* 0x2000004bffbf7230 */ /* 0x000fe20000004100 */
[----:B------:R-:W-:Y:S01]  /*0c40*/  FADD.FTZ R81, -R187, R81 ;  /* 0x00000051bb517221 */ /* 0x000fe20000010100 */
[----:B------:R-:W-:Y:S01]  /*0c50*/  HADD2.F32 R79, -RZ, R86.H0_H0 ;  /* 0x20000056ff4f7230 */ /* 0x000fe20000004100 */
[----:B------:R-:W-:Y:S01]  /*0c60*/  FADD.FTZ R113, R70, R113 ;  /* 0x0000007146717221 */ /* 0x000fe20000010000 */
[----:B------:R-:W-:Y:S01]  /*0c70*/  HADD2.F32 R75, -RZ, R89.H0_H0 ;  /* 0x20000059ff4b7230 */ /* 0x000fe20000004100 */
[----:B------:R-:W-:-:S02]  /*0c80*/  FFMA.FTZ R180, R29, R70, R180 ;  /* 0x000000461db47223 */ /* 0x000fc400000100b4 */
[----:B------:R-:W-:Y:S01]  /*0c90*/  FFMA.FTZ R0, R179, R70, R0 ;  /* 0x00000046b3007223 */ /* 0x000fe20000010000 */
[----:B------:R-:W-:Y:S01]  /*0ca0*/  HADD2.F32 R70, -RZ, R86.H1_H1 ;  /* 0x30000056ff467230 */ /* 0x000fe20000004100 */
[----:B------:R-:W-:Y:S02]  /*0cb0*/  FADD.FTZ R115, R66, R115 ;  /* 0x0000007342737221 */ /* 0x000fe40000010000 */
[-C--:B------:R-:W-:Y:S02]  /*0cc0*/  FFMA.FTZ R185, R31, R66.reuse, R185 ;  /* 0x000000421fb97223 */ /* 0x080fe400000100b9 */
[----:B------:R-:W-:Y:S01]  /*0cd0*/  FFMA.FTZ R103, R184, R66, R103 ;  /* 0x00000042b8677223 */ /* 0x000fe20000010067 */
[--C-:B------:R-:W-:Y:S01]  /*0ce0*/  HADD2.F32 R66, -RZ, R85.reuse.H1_H1 ;  /* 0x30000055ff427230 */ /* 0x100fe20000004100 */
[----:B------:R-:W-:Y:S01]  /*0cf0*/  FADD.FTZ R150, R73, R150 ;  /* 0x0000009649967221 */ /* 0x000fe20000010000 */
[----:B------:R-:W-:Y:S01]  /*0d00*/  HADD2.F32 R64, -RZ, R84.H1_H1 ;  /* 0x30000054ff407230 */ /* 0x000fe20000004100 */
[----:B------:R-:W-:Y:S01]  /*0d10*/  FFMA.FTZ R151, R176, R73, R151 ;  /* 0x00000049b0977223 */ /* 0x000fe20000010097 */
[----:B------:R-:W-:Y:S01]  /*0d20*/  HADD2.F32 R73, -RZ, R85.H0_H0 ;  /* 0x20000055ff497230 */ /* 0x000fe20000004100 */
        /* <DEDUP_REMOVED lines=30> */
[----:B------:R-:W-:Y:S01]  /*0f10*/  HADD2.F32 R67, -RZ, R84.H0_H0 ;  /* 0x20000054ff437230 */ /* 0x000fe20000004100 */
[----:B------:R-:W-:-:S02]  /*0f20*/  FADD.FTZ R183, R78, -R187 ;  /* 0x800000bb4eb77221 */ /* 0x000fc40000010000 */
[----:B------:R-:W-:Y:S02]  /*0f30*/  FFMA.FTZ R64, R181, R182, R64 ;  /* 0x000000b6b5407223 */ /* 0x000fe40000010040 */
[----:B------:R-:W-:Y:S02]  /*0f40*/  FADD.FTZ R158, R72, R158 ;  /* 0x0000009e489e7221 */ /* 0x000fe40000010000 */
[----:B------:R-:W-:Y:S01]  /*0f50*/  FFMA.FTZ R159, R174, R72, R159 ;  /* 0x00000048ae9f7223 */ /* 0x000fe2000001009f */
[----:B------:R-:W-:Y:S01]  /*0f60*/  HADD2.F32 R72, -RZ, R90.H1_H1 ;  /* 0x3000005aff487230 */ /* 0x000fe20000004100 */
        /* <DEDUP_REMOVED lines=9> */
[--C-:B------:R-:W-:Y:S01]  /*1000*/  HADD2.F32 R193, -RZ, R91.reuse.H0_H0 ;  /* 0x2000005bffc17230 */ /* 0x100fe20000004100 */
[----:B------:R-:W-:Y:S01]  /*1010*/  FMUL.FTZ R67, R5, R72 ;  /* 0x0000004805437220 */ /* 0x000fe20000410000 */
[----:B------:R-:W-:Y:S01]  /*1020*/  HADD2.F32 R76, -RZ, R91.H1_H1 ;  /* 0x3000005bff4c7230 */ /* 0x000fe20000004100 */
        /* <DEDUP_REMOVED lines=14> */
[--C-:B------:R-:W-:Y:S01]  /*1110*/  HADD2.F32 R74, -RZ, R87.reuse.H1_H1 ;  /* 0x30000057ff4a7230 */ /* 0x100fe20000004100 */
[----:B------:R-:W-:Y:S02]  /*1120*/  FADD.FTZ R116, R189, R116 ;  /* 0x00000074bd747221 */ /* 0x000fe40000010000 */
[----:B------:R-:W-:Y:S01]  /*1130*/  FFMA.FTZ R104, R183, R189, R104 ;  /* 0x000000bdb7687223 */ /* 0x000fe20000010068 */
[----:B------:R-:W-:Y:S01]  /*1140*/  HADD2.F32 R189, -RZ, R90.H0_H0 ;  /* 0x2000005affbd7230 */ /* 0x000fe20000004100 */
[----:B------:R-:W-:Y:S02]  /*1150*/  FADD.FTZ R140, R191, R140 ;  /* 0x0000008cbf8c7221 */ /* 0x000fe40000010000 */
[----:B------:R-:W-:Y:S01]  /*1160*/  FFMA.FTZ R128, R183, R191, R128 ;  /* 0x000000bfb7807223 */ /* 0x000fe20000010080 */
[----:B------:R-:W-:Y:S01]  /*1170*/  HADD2.F32 R191, -RZ, R87.H0_H0 ;  /* 0x20000057ffbf7230 */ /* 0x000fe20000004100 */
        /* <DEDUP_REMOVED lines=59> */
.L_x_1243:
        /* <DEDUP_REMOVED lines=18> */
.L_x_1244:
        /* <DEDUP_REMOVED lines=100> */
[----:B------:R-:W-:Y:S01]  /*1c90*/  @P0 F2FP.PACK_AB R81, RZ, R81 ;  /* 0x00000051ff51023e */ /* 0x000fe200000000ff */
[----:B------:R-:W-:Y:S01]  /*1ca0*/  FADD.FTZ R89, R89, -R86 ;  /* 0x8000005659597221 */ /* 0x000fe20000010000 */
[----:B------:R-:W-:Y:S01]  /*1cb0*/  @P0 F2FP.PACK_AB R171, RZ, R171 ;  /* 0x000000abffab023e */ /* 0x000fe200000000ff */
[----:B------:R-:W-:Y:S01]  /*1cc0*/  @P1 FADD.FTZ R64, R41, R64 ;  /* 0x0000004029401221 */ /* 0x000fe20000010000 */
[----:B------:R-:W-:Y:S01]  /*1cd0*/  @P0 F2FP.PACK_AB R99, RZ, R99 ;  /* 0x00000063ff63023e */ /* 0x000fe200000000ff */
[----:B------:R-:W-:Y:S01]  /*1ce0*/  @P1 FADD.FTZ R183, R42, R183 ;  /* 0x000000b72ab71221 */ /* 0x000fe20000010000 */
[----:B------:R-:W-:Y:S01]  /*1cf0*/  @P0 F2FP.PACK_AB R98, RZ, R98 ;  /* 0x00000062ff62023e */ /* 0x000fe200000000ff */
[----:B------:R-:W-:Y:S01]  /*1d00*/  FMUL.FTZ R82, R64, c[0x0][0x1e8] ;  /* 0x00007a0040527a20 */ /* 0x000fe20000410000 */
[----:B------:R-:W-:Y:S01]  /*1d10*/  @P0 F2FP.PACK_AB R172, RZ, R172 ;  /* 0x000000acffac023e */ /* 0x000fe200000000ff */
        /* <DEDUP_REMOVED lines=13> */
[----:B------:R-:W-:Y:S01]  /*1df0*/  @P0 F2FP.PACK_AB R82, RZ, R82 ;  /* 0x00000052ff52023e */ /* 0x000fe200000000ff */
        /* <DEDUP_REMOVED lines=47> */
[----:B------:R-:W-:Y:S01]  /*20f0*/  F2FP.PACK_AB R65, R78, R71 ;  /* 0x000000474e41723e */ /* 0x000fe200000000ff */
[----:B------:R-:W-:Y:S01]  /*2100*/  @P2 IMAD.WIDE.U32 R78, R166, R79, c[0x0][0x258] ;  /* 0x00009600a64e2625 */ /* 0x000fe200078e004f */
[----:B------:R-:W-:-:S02]  /*2110*/  F2FP.PACK_AB R64, R76, R69 ;  /* 0x000000454c40723e */ /* 0x000fc400000000ff */
        /* <DEDUP_REMOVED lines=12> */
[----:B------:R-:W-:Y:S02]  /*21e0*/  F2FP.PACK_AB R66, R86, R75 ;  /* 0x0000004b5642723e */ /* 0x000fe400000000ff */
[----:B------:R-:W-:Y:S02]  /*21f0*/  FSEL R93, R89, RZ, P5 ;  /* 0x000000ff595d7208 */ /* 0x000fe40002800000 */
[----:B------:R-:W-:Y:S02]  /*2200*/  SEL R72, R181, R56, P3 ;  /* 0x00000038b5487207 */ /* 0x000fe40001800000 */
[----:B------:R-:W-:Y:S02]  /*2210*/  SEL R74, R183, R58, P3 ;  /* 0x0000003ab74a7207 */ /* 0x000fe40001800000 */
[----:B------:R-:W-:Y:S01]  /*2220*/  F2FP.PACK_AB R67, R92, R77 ;  /* 0x0000004d5c43723e */ /* 0x000fe200000000ff */
        /* <DEDUP_REMOVED lines=9> */
[----:B------:R-:W-:Y:S01]  /*22c0*/  @P0 F2FP.PACK_AB R85, RZ, R85 ;  /* 0x00000055ff55023e */ /* 0x000fe200000000ff */
        /* <DEDUP_REMOVED lines=11> */
[----:B0-----:R-:W-:Y:S01]  /*2380*/  F2FP.PACK_AB R65, R68, R173 ;  /* 0x000000ad4441723e */ /* 0x001fe200000000ff */
        /* <DEDUP_REMOVED lines=52> */
.L_x_1241:
        /* <DEDUP_REMOVED lines=47> */
.L_x_1238:
        /* <DEDUP_REMOVED lines=27> */
.L_x_1239:
[----:B------:R-:W-:Y:S01]  /*2b70*/  HFMA2.MMA R73, -RZ, RZ, 0, 9.5367431640625e-07 ;  /* 0x00000010ff497435 */ /* 0x000fe200000001ff */
[----:B------:R-:W-:-:S02]  /*2b80*/  MOV R68, R72 ;  /* 0x0000004800447202 */ /* 0x000fc40000000f00 */
[----:B------:R-:W-:Y:S02]  /*2b90*/  MOV R70, 0x1f ;  /* 0x0000001f00467802 */ /* 0x000fe40000000f00 */
[----:B------:R-:W-:Y:S02]  /*2ba0*/  MOV R75, 0xffffffff ;  /* 0xffffffff004b7802 */ /* 0x000fe40000000f00 */
[----:B------:R-:W-:Y:S02]  /*2bb0*/  MOV R64, 0x2bd0 ;  /* 0x00002bd000407802 */ /* 0x000fe40000000f00 */
[----:B-----5:R-:W-:Y:S05]  /*2bc0*/  CALL.REL.NOINC `($__internal_89_$__cuda_sm70_shflsync_down_p) ;  /* 0x0000046000007944 */ /* 0x020fea0003c00000 */
[----:B-1----:R-:W-:Y:S01]  /*2bd0*/  MOV R67, R68 ;  /* 0x0000004400437202 */ /* 0x002fe20000000f00 */
[----:B0-----:R-:W-:Y:S05]  /*2be0*/  BRA `(.L_x_1243) ;  /* 0xffffe94000007947 */ /* 0x001fea000383ffff */
.L_x_1240:
[----:B------:R-:W-:Y:S01]  /*2bf0*/  HFMA2.MMA R73, -RZ, RZ, 0, 9.5367431640625e-07 ;  /* 0x00000010ff497435 */ /* 0x000fe200000001ff */
[----:B------:R-:W-:Y:S02]  /*2c00*/  MOV R68, R69 ;  /* 0x0000004500447202 */ /* 0x000fe40000000f00 */
[----:B------:R-:W-:Y:S02]  /*2c10*/  MOV R70, 0x1f ;  /* 0x0000001f00467802 */ /* 0x000fe40000000f00 */
[----:B------:R-:W-:-:S02]  /*2c20*/  MOV R75, 0xffffffff ;  /* 0xffffffff004b7802 */ /* 0x000fc40000000f00 */
[----:B------:R-:W-:Y:S02]  /*2c30*/  MOV R64, 0x2c50 ;  /* 0x00002c5000407802 */ /* 0x000fe40000000f00 */
[----:B01---5:R-:W-:Y:S05]  /*2c40*/  CALL.REL.NOINC `($__internal_89_$__cuda_sm70_shflsync_down_p) ;  /* 0x000003e000007944 */ /* 0x023fea0003c00000 */
[----:B------:R-:W-:Y:S01]  /*2c50*/  FADD.FTZ R72, R72, R67 ;  /* 0x0000004348487221 */ /* 0x000fe20000010000 */
[----:B0-----:R-:W-:Y:S01]  /*2c60*/  HFMA2.MMA R73, -RZ, RZ, 0, 4.76837158203125e-07 ;  /* 0x00000008ff497435 */ /* 0x001fe200000001ff */
[----:B-1----:R-:W-:Y:S01]  /*2c70*/  FADD.FTZ R69, R69, R68 ;  /* 0x0000004445457221 */ /* 0x002fe20000010000 */
[----:B------:R-:W-:Y:S02]  /*2c80*/  MOV R70, 0x1f ;  /* 0x0000001f00467802 */ /* 0x000fe40000000f00 */
[----:B------:R-:W-:Y:S02]  /*2c90*/  MOV R75, 0xffffffff ;  /* 0xffffffff004b7802 */ /* 0x000fe40000000f00 */
[----:B------:R-:W-:Y:S02]  /*2ca0*/  MOV R68, R72 ;  /* 0x0000004800447202 */ /* 0x000fe40000000f00 */
[----:B------:R-:W-:Y:S02]  /*2cb0*/  MOV R64, 0x2cd0 ;  /* 0x00002cd000407802 */ /* 0x000fe40000000f00 */
[----:B------:R-:W-:Y:S05]  /*2cc0*/  CALL.REL.NOINC `($__internal_89_$__cuda_sm70_shflsync_down_p) ;  /* 0x0000036000007944 */ /* 0x000fea0003c00000 */
[----:B0-----:R-:W-:Y:S01]  /*2cd0*/  HFMA2.MMA R73, -RZ, RZ, 0, 4.76837158203125e-07 ;  /* 0x00000008ff497435 */ /* 0x001fe200000001ff */
[----:B-1----:R-:W-:-:S02]  /*2ce0*/  MOV R67, R68 ;  /* 0x0000004400437202 */ /* 0x002fc40000000f00 */
[----:B------:R-:W-:Y:S02]  /*2cf0*/  MOV R68, R69 ;  /* 0x0000004500447202 */ /* 0x000fe40000000f00 */
[----:B------:R-:W-:Y:S02]  /*2d00*/  MOV R70, 0x1f ;  /* 0x0000001f00467802 */ /* 0x000fe40000000f00 */
[----:B------:R-:W-:Y:S02]  /*2d10*/  MOV R75, 0xffffffff ;  /* 0xffffffff004b7802 */ /* 0x000fe40000000f00 */
[----:B------:R-:W-:Y:S02]  /*2d20*/  MOV R64, 0x2d40 ;  /* 0x00002d4000407802 */ /* 0x000fe40000000f00 */
[----:B------:R-:W-:Y:S05]  /*2d30*/  CALL.REL.NOINC `($__internal_89_$__cuda_sm70_shflsync_down_p) ;  /* 0x000002f000007944 */ /* 0x000fea0003c00000 */
[----:B------:R-:W-:Y:S01]  /*2d40*/  FADD.FTZ R72, R67, R72 ;  /* 0x0000004843487221 */ /* 0x000fe20000010000 */
[----:B0-----:R-:W-:Y:S01]  /*2d50*/  HFMA2.MMA R73, -RZ, RZ, 0, 2.384185791015625e-07 ;  /* 0x00000004ff497435 */ /* 0x001fe200000001ff */
[----:B-1----:R-:W-:Y:S01]  /*2d60*/  FADD.FTZ R69, R69, R68 ;  /* 0x0000004445457221 */ /* 0x002fe20000010000 */
[----:B------:R-:W-:Y:S02]  /*2d70*/  MOV R70, 0x1f ;  /* 0x0000001f00467802 */ /* 0x000fe40000000f00 */
[----:B------:R-:W-:-:S02]  /*2d80*/  MOV R75, 0xffffffff ;  /* 0xffffffff004b7802 */ /* 0x000fc40000000f00 */
[----:B------:R-:W-:Y:S02]  /*2d90*/  MOV R68, R72 ;  /* 0x0000004800447202 */ /* 0x000fe40000000f00 */
[----:B------:R-:W-:Y:S02]  /*2da0*/  MOV R64, 0x2dc0 ;  /* 0x00002dc000407802 */ /* 0x000fe40000000f00 */
[----:B------:R-:W-:Y:S05]  /*2db0*/  CALL.REL.NOINC `($__internal_89_$__cuda_sm70_shflsync_down_p) ;  /* 0x0000027000007944 */ /* 0x000fea0003c00000 */
[----:B0-----:R-:W-:Y:S01]  /*2dc0*/  HFMA2.MMA R73, -RZ, RZ, 0, 2.384185791015625e-07 ;  /* 0x00000004ff497435 */ /* 0x001fe200000001ff */
[----:B-1----:R-:W-:Y:S02]  /*2dd0*/  MOV R67, R68 ;  /* 0x0000004400437202 */ /* 0x002fe40000000f00 */
[----:B------:R-:W-:Y:S02]  /*2de0*/  MOV R68, R69 ;  /* 0x0000004500447202 */ /* 0x000fe40000000f00 */
[----:B------:R-:W-:Y:S02]  /*2df0*/  MOV R70, 0x1f ;  /* 0x0000001f00467802 */ /* 0x000fe40000000f00 */
[----:B------:R-:W-:Y:S02]  /*2e00*/  MOV R75, 0xffffffff ;  /* 0xffffffff004b7802 */ /* 0x000fe40000000f00 */
[----:B------:R-:W-:-:S02]  /*2e10*/  MOV R64, 0x2e30 ;  /* 0x00002e3000407802 */ /* 0x000fc40000000f00 */
[----:B------:R-:W-:Y:S05]  /*2e20*/  CALL.REL.NOINC `($__internal_89_$__cuda_sm70_shflsync_down_p) ;  /* 0x0000020000007944 */ /* 0x000fea0003c00000 */
[----:B------:R-:W-:Y:S01]  /*2e30*/  FADD.FTZ R72, R67, R72 ;  /* 0x0000004843487221 */ /* 0x000fe20000010000 */
[----:B0-----:R-:W-:Y:S01]  /*2e40*/  HFMA2.MMA R73, -RZ, RZ, 0, 1.1920928955078125e-07 ;  /* 0x00000002ff497435 */ /* 0x001fe200000001ff */
[----:B-1----:R-:W-:Y:S01]  /*2e50*/  FADD.FTZ R71, R69, R68 ;  /* 0x0000004445477221 */ /* 0x002fe20000010000 */
[----:B------:R-:W-:-:S02]  /*2e60*/  MOV R70, 0x1f ;  /* 0x0000001f00467802 */ /* 0x000fc40000000f00 */
[----:B------:R-:W-:Y:S02]  /*2e70*/  MOV R75, 0xffffffff ;  /* 0xffffffff004b7802 */ /* 0x000fe40000000f00 */
[----:B------:R-:W-:Y:S02]  /*2e80*/  MOV R68, R72 ;  /* 0x0000004800447202 */ /* 0x000fe40000000f00 */
[----:B------:R-:W-:Y:S02]  /*2e90*/  MOV R64, 0x2eb0 ;  /* 0x00002eb000407802 */ /* 0x000fe40000000f00 */
[----:B------:R-:W-:Y:S05]  /*2ea0*/  CALL.REL.NOINC `($__internal_89_$__cuda_sm70_shflsync_down_p) ;  /* 0x0000018000007944 */ /* 0x000fea0003c00000 */
[----:B0-----:R-:W-:Y:S01]  /*2eb0*/  HFMA2.MMA R73, -RZ, RZ, 0, 1.1920928955078125e-07 ;  /* 0x00000002ff497435 */ /* 0x001fe200000001ff */
[----:B-1----:R-:W-:Y:S02]  /*2ec0*/  MOV R67, R68 ;  /* 0x0000004400437202 */ /* 0x002fe40000000f00 */
[----:B------:R-:W-:Y:S02]  /*2ed0*/  MOV R68, R71 ;  /* 0x0000004700447202 */ /* 0x000fe40000000f00 */
[----:B------:R-:W-:Y:S02]  /*2ee0*/  MOV R70, 0x1f ;  /* 0x0000001f00467802 */ /* 0x000fe40000000f00 */
[----:B------:R-:W-:-:S02]  /*2ef0*/  MOV R75, 0xffffffff ;  /* 0xffffffff004b7802 */ /* 0x000fc40000000f00 */
[----:B------:R-:W-:Y:S02]  /*2f00*/  MOV R64, 0x2f20 ;  /* 0x00002f2000407802 */ /* 0x000fe40000000f00 */
[----:B------:R-:W-:Y:S05]  /*2f10*/  CALL.REL.NOINC `($__internal_89_$__cuda_sm70_shflsync_down_p) ;  /* 0x0000011000007944 */ /* 0x000fea0003c00000 */
[----:B------:R-:W-:Y:S01]  /*2f20*/  FADD.FTZ R69, R67, R72 ;  /* 0x0000004843457221 */ /* 0x000fe20000010000 */
[----:B0-----:R-:W-:Y:S01]  /*2f30*/  HFMA2.MMA R73, -RZ, RZ, 0, 5.9604644775390625e-08 ;  /* 0x00000001ff497435 */ /* 0x001fe200000001ff */
[----:B-1----:R-:W-:Y:S01]  /*2f40*/  FADD.FTZ R71, R71, R68 ;  /* 0x0000004447477221 */ /* 0x002fe20000010000 */
[----:B------:R-:W-:Y:S02]  /*2f50*/  MOV R70, 0x1f ;  /* 0x0000001f00467802 */ /* 0x000fe40000000f00 */
[----:B------:R-:W-:Y:S02]  /*2f60*/  MOV R75, 0xffffffff ;  /* 0xffffffff004b7802 */ /* 0x000fe40000000f00 */
[----:B------:R-:W-:Y:S02]  /*2f70*/  MOV R68, R69 ;  /* 0x0000004500447202 */ /* 0x000fe40000000f00 */
[----:B------:R-:W-:Y:S02]  /*2f80*/  MOV R64, 0x2fa0 ;  /* 0x00002fa000407802 */ /* 0x000fe40000000f00 */
[----:B------:R-:W-:Y:S05]  /*2f90*/  CALL.REL.NOINC `($__internal_89_$__cuda_sm70_shflsync_down_p) ;  /* 0x0000009000007944 */ /* 0x000fea0003c00000 */
[----:B0-----:R-:W-:Y:S01]  /*2fa0*/  HFMA2.MMA R73, -RZ, RZ, 0, 5.9604644775390625e-08 ;  /* 0x00000001ff497435 */ /* 0x001fe200000001ff */
[----:B-1----:R-:W-:-:S02]  /*2fb0*/  MOV R80, R68 ;  /* 0x0000004400507202 */ /* 0x002fc40000000f00 */
[----:B------:R-:W-:Y:S02]  /*2fc0*/  MOV R68, R71 ;  /* 0x0000004700447202 */ /* 0x000fe40000000f00 */
[----:B------:R-:W-:Y:S02]  /*2fd0*/  MOV R70, 0x1f ;  /* 0x0000001f00467802 */ /* 0x000fe40000000f00 */
[----:B------:R-:W-:Y:S02]  /*2fe0*/  MOV R75, 0xffffffff ;  /* 0xffffffff004b7802 */ /* 0x000fe40000000f00 */
[----:B------:R-:W-:Y:S02]  /*2ff0*/  MOV R64, 0x3010 ;  /* 0x0000301000407802 */ /* 0x000fe40000000f00 */
[----:B------:R-:W-:Y:S05]  /*3000*/  CALL.REL.NOINC `($__internal_89_$__cuda_sm70_shflsync_down_p) ;  /* 0x0000002000007944 */ /* 0x000fea0003c00000 */
[----:B-1----:R-:W-:Y:S01]  /*3010*/  MOV R64, R68 ;  /* 0x0000004400407202 */ /* 0x002fe20000000f00 */
[----:B0-----:R-:W-:Y:S05]  /*3020*/  BRA `(.L_x_1244) ;  /* 0xffffe62000007947 */ /* 0x001fea000383ffff */
        .weak           $__internal_89_$__cuda_sm70_shflsync_down_p
        .type           $__internal_89_$__cuda_sm70_shflsync_down_p,@function
        .size           $__internal_89_$__cuda_sm70_shflsync_down_p,(.L_x_1852 - $__internal_89_$__cuda_sm70_shflsync_down_p)
$__internal_89_$__cuda_sm70_shflsync_down_p:
[----:B------:R-:W-:Y:S01]  /*3030*/  HFMA2.MMA R65, -RZ, RZ, 0, 0 ;  /* 0x00000000ff417435 */ /* 0x000fe200000001ff */
[----:B------:R-:W-:Y:S04]  /*3040*/  WARPSYNC R75 ;  /* 0x0000004b00007348 */ /* 0x000fe80003800000 */
[----:B------:R0:W1:Y:S01]  /*3050*/  SHFL.DOWN PT, R68, R68, R73, R70 ;  /* 0x0800004944447389 */ /* 0x00006200000e0046 */
[----:B------:R-:W-:Y:S05]  /*3060*/  RET.REL.NODEC R64 `(_ZN10layer_norm31ln_parallel_residual_bwd_kernelINS_13Kernel_traitsIf6__halffS2_fjLj4096ELj1ELj1ELj8ELj16ENS_18Kernel_traits_baseILj4096EfS2_fS2_fjLj256EEEEELb1ELb0ELb1EEEvNS_9BwdParamsE) ;  /* 0xffffcf9040007950 */ /* 0x000fea0003c3ffff */
.L_x_1245:
        /* <DEDUP_REMOVED lines=9> */
.L_x_1852:


//--------------------- .text._ZN10layer_norm22ln_bwd_finalize_kernelINS_22Kernel_traits_finalizeILj4096Ef6__halffS2_fjLb0ELj1024ELj4ENS_18Kernel_traits_baseILj4096EfS2_fS2_fjLj1024EEEEELb0ELb0EEEvNS_9BwdParamsE --------------------------
	.section	.text._ZN10layer_norm22ln_bwd_finalize_kernelINS_22Kernel_traits_finalizeILj4096Ef6__halffS2_fjLb0ELj1024ELj4ENS_18Kernel_traits_baseILj4096EfS2_fS2_fjLj1024EEEEELb0ELb0EEEvNS_9BwdParamsE,"ax",@progbits
	.sectioninfo	@"SHI_REGISTERS=30"
	.align	128
        .global         _ZN10layer_norm22ln_bwd_finalize_kernelINS_22Kernel_traits_finalizeILj4096Ef6__halffS2_fjLb0ELj1024ELj4ENS_18Kernel_traits_baseILj4096EfS2_fS2_fjLj1024EEEEELb0ELb0EEEvNS_9BwdParamsE
        .type           _ZN10layer_norm22ln_bwd_finalize_kernelINS_22Kernel_traits_finalizeILj4096Ef6__halffS2_fjLb0ELj1024ELj4ENS_18Kernel_traits_baseILj4096EfS2_fS2_fjLj1024EEEEELb0ELb0EEEvNS_9BwdParamsE,@function
        .size           _ZN10layer_norm22ln_bwd_finalize_kernelINS_22Kernel_traits_finalizeILj4096Ef6__halffS2_fjLb0ELj1024ELj4ENS_18Kernel_traits_baseILj4096EfS2_fS2_fjLj1024EEEEELb0ELb0EEEvNS_9BwdParamsE,(.L_x_1853 - _ZN10layer_norm22ln_bwd_finalize_kernelINS_22Kernel_traits_finalizeILj4096Ef6__halffS2_fjLb0ELj1024ELj4ENS_18Kernel_traits_baseILj4096EfS2_fS2_fjLj1024EEEEELb0ELb0EEEvNS_9BwdParamsE)
        .other          _ZN10layer_norm22ln_bwd_finalize_kernelINS_22Kernel_traits_finalizeILj4096Ef6__halffS2_fjLb0ELj1024ELj4ENS_18Kernel_traits_baseILj4096EfS2_fS2_fjLj1024EEEEELb0ELb0EEEvNS_9BwdParamsE,@"STO_CUDA_ENTRY STV_DEFAULT"
_ZN10layer_norm22ln_bwd_finalize_kernelINS_22Kernel_traits_finalizeILj4096Ef6__halffS2_fjLb0ELj1024ELj4ENS_18Kernel_traits_baseILj4096EfS2_fS2_fjLj1024EEEEELb0ELb0EEEvNS_9BwdParamsE:
.text._ZN10layer_norm22ln_bwd_finalize_kernelINS_22Kernel_traits_finalizeILj4096Ef6__halffS2_fjLb0ELj1024ELj4ENS_18Kernel_traits_baseILj4096EfS2_fS2_fjLj1024EEEEELb0ELb0EEEvNS_9BwdParamsE:
        /* <DEDUP_REMOVED lines=19> */
.L_x_1259:
        /* <DEDUP_REMOVED lines=28> */
.L_x_1250:
        /* <DEDUP_REMOVED lines=35> */
.L_x_1249:
[----:B------:R-:W-:Y:S05]  /*0520*/  BSYNC B1 ;  /* 0x0000000000017941 */ /* 0x000fea0003800000 */
.L_x_1248:
        /* <DEDUP_REMOVED lines=23> */
.L_x_1252:
[----:B------:R-:W-:Y:S05]  /*06a0*/  BSYNC B1 ;  /* 0x0000000000017941 */ /* 0x000fea0003800000 */
.L_x_1251:
        /* <DEDUP_REMOVED lines=11> */
.L_x_1253:
[----:B------:R-:W-:Y:S05]  /*0760*/  BSYNC B1 ;  /* 0x0000000000017941 */ /* 0x000fea0003800000 */
.L_x_1247:
[----:B------:R-:W-:Y:S05]  /*0770*/  BSYNC B0 ;  /* 0x0000000000007941 */ /* 0x000fea0003800000 */
.L_x_1246:
        /* <DEDUP_REMOVED lines=11> */
.L_x_1260:
        /* <DEDUP_REMOVED lines=18> */
.L_x_1261:
[----:B---3--:R-:W-:Y:S02]  /*0950*/  FADD.FTZ R4, R4, R9 ;  /* 0x0000000904047221 */ /* 0x008fe40000010000 */
[----:B-12---:R-:W-:-:S03]  /*0960*/  FADD.FTZ R6, R5, R6 ;  /* 0x0000000605067221 */ /* 0x006fc60000010000 */
[----:B------:R1:W-:Y:S04]  /*0970*/  @!P1 STS [R17.X4+0x2000], R4 ;  /* 0x0020000411009388 */ /* 0x0003e80000004800 */
[----:B------:R1:W-:Y:S02]  /*0980*/  @!P1 STS [R17.X4+0x2080], R6 ;  /* 0x0020800611009388 */ /* 0x0003e40000004800 */
.L_x_1254:
        /* <DEDUP_REMOVED lines=15> */
.L_x_1258:
[----:B------:R-:W-:Y:S05]  /*0a80*/  BSYNC B0 ;  /* 0x0000000000007941 */ /* 0x000fea0003800000 */
.L_x_1257:
[C---:B------:R-:W-:Y:S02]  /*0a90*/  ISETP.GT.U32.AND P1, PT, R18.reuse, -0x1001, PT ;  /* 0xffffefff1200780c */ /* 0x040fe40003f24070 */
[----:B------:R-:W-:Y:S02]  /*0aa0*/  IADD3 R18, R18, 0x1000, RZ ;  /* 0x0000100012127810 */ /* 0x000fe40007ffe0ff */
[----:B------:R-:W-:-:S09]  /*0ab0*/  IADD3 R19, R19, 0x800, RZ ;  /* 0x0000080013137810 */ /* 0x000fd20007ffe0ff */
[----:B01----:R-:W-:Y:S05]  /*0ac0*/  @P1 BRA `(.L_x_1259) ;  /* 0xfffff66000001947 */ /* 0x003fea000383ffff */
[----:B------:R-:W-:Y:S05]  /*0ad0*/  EXIT ;  /* 0x000000000000794d */ /* 0x000fea0003800000 */
.L_x_1255:
[----:B--2---:R-:W-:Y:S01]  /*0ae0*/  IMAD.MOV.U32 R9, RZ, RZ, R5 ;  /* 0x000000ffff097224 */ /* 0x004fe200078e0005 */
[----:B------:R-:W-:Y:S01]  /*0af0*/  MOV R8, 0x1 ;  /* 0x0000000100087802 */ /* 0x000fe20000000f00 */
[----:B------:R-:W-:Y:S01]  /*0b00*/  IMAD.MOV.U32 R7, RZ, RZ, 0x1f ;  /* 0x0000001fff077424 */ /* 0x000fe200078e00ff */
[----:B------:R-:W-:Y:S02]  /*0b10*/  MOV R10, 0xffffffff ;  /* 0xffffffff000a7802 */ /* 0x000fe40000000f00 */
[----:B------:R-:W-:Y:S02]  /*0b20*/  MOV R2, 0xb40 ;  /* 0x00000b4000027802 */ /* 0x000fe40000000f00 */
[----:B01----:R-:W-:Y:S05]  /*0b30*/  CALL.REL.NOINC `($__internal_90_$__cuda_sm70_shflsync_bfly_p) ;  /* 0x000003b000007944 */ /* 0x003fea0003c00000 */
[----:B-1----:R-:W-:Y:S01]  /*0b40*/  IMAD.MOV.U32 R2, RZ, RZ, R7 ;  /* 0x000000ffff027224 */ /* 0x002fe200078e0007 */
[----:B0-----:R-:W-:Y:S05]  /*0b50*/  BRA `(.L_x_1260) ;  /* 0xfffffcd000007947 */ /* 0x001fea000383ffff */
.L_x_1256:
[----:B------:R-:W-:Y:S01]  /*0b60*/  HFMA2.MMA R8, -RZ, RZ, 0, 1.1920928955078125e-07 ;  /* 0x00000002ff087435 */ /* 0x000fe200000001ff */
[----:B------:R-:W-:Y:S01]  /*0b70*/  MOV R7, 0x1f ;  /* 0x0000001f00077802 */ /* 0x000fe20000000f00 */
[----:B------:R-:W-:Y:S01]  /*0b80*/  IMAD.MOV.U32 R10, RZ, RZ, -0x1 ;  /* 0xffffffffff0a7424 */ /* 0x000fe200078e00ff */
[----:B------:R-:W-:-:S03]  /*0b90*/  MOV R2, 0xbb0 ;  /* 0x00000bb000027802 */ /* 0x000fc60000000f00 */
[----:B012---:R-:W-:Y:S05]  /*0ba0*/  CALL.REL.NOINC `($__internal_90_$__cuda_sm70_shflsync_bfly_p) ;  /* 0x0000034000007944 */ /* 0x007fea0003c00000 */
[----:B0-----:R-:W-:Y:S01]  /*0bb0*/  HFMA2.MMA R8, -RZ, RZ, 0, 2.384185791015625e-07 ;  /* 0x00000004ff087435 */ /* 0x001fe200000001ff */
[----:B-1----:R-:W-:Y:S01]  /*0bc0*/  FADD.FTZ R9, R9, R7 ;  /* 0x0000000709097221 */ /* 0x002fe20000010000 */
[----:B------:R-:W-:Y:S01]  /*0bd0*/  MOV R7, 0x1f ;  /* 0x0000001f00077802 */ /* 0x000fe20000000f00 */
[----:B------:R-:W-:Y:S01]  /*0be0*/  IMAD.MOV.U32 R10, RZ, RZ, -0x1 ;  /* 0xffffffffff0a7424 */ /* 0x000fe200078e00ff */
[----:B------:R-:W-:-:S02]  /*0bf0*/  MOV R2, 0xc10 ;  /* 0x00000c1000027802 */ /* 0x000fc40000000f00 */
[----:B------:R-:W-:Y:S05]  /*0c00*/  CALL.REL.NOINC `($__internal_90_$__cuda_sm70_shflsync_bfly_p) ;  /* 0x000002e000007944 */ /* 0x000fea0003c00000 */
[----:B0-----:R-:W-:Y:S01]  /*0c10*/  HFMA2.MMA R8, -RZ, RZ, 0, 4.76837158203125e-07 ;  /* 0x00000008ff087435 */ /* 0x001fe200000001ff */
[----:B-1----:R-:W-:Y:S01]  /*0c20*/  FADD.FTZ R9, R9, R7 ;  /* 0x0000000709097221 */ /* 0x002fe20000010000 */
[----:B------:R-:W-:Y:S01]  /*0c30*/  MOV R7, 0x1f ;  /* 0x0000001f00077802 */ /* 0x000fe20000000f00 */
[----:B------:R-:W-:Y:S01]  /*0c40*/  IMAD.MOV.U32 R10, RZ, RZ, -0x1 ;  /* 0xffffffffff0a7424 */ /* 0x000fe200078e00ff */
[----:B------:R-:W-:-:S02]  /*0c50*/  MOV R2, 0xc70 ;  /* 0x00000c7000027802 */ /* 0x000fc40000000f00 */
[----:B------:R-:W-:Y:S05]  /*0c60*/  CALL.REL.NOINC `($__internal_90_$__cuda_sm70_shflsync_bfly_p) ;  /* 0x0000028000007944 */ /* 0x000fea0003c00000 */
[----:B-1----:R-:W-:Y:S01]  /*0c70*/  FADD.FTZ R6, R9, R7 ;  /* 0x0000000709067221 */ /* 0x002fe20000010000 */
[----:B0-----:R-:W-:Y:S01]  /*0c80*/  HFMA2.MMA R8, -RZ, RZ, 0, 9.5367431640625e-07 ;  /* 0x00000010ff087435 */ /* 0x001fe200000001ff */
[----:B------:R-:W-:Y:S01]  /*0c90*/  MOV R7, 0x1f ;  /* 0x0000001f00077802 */ /* 0x000fe20000000f00 */
[----:B------:R-:W-:Y:S01]  /*0ca0*/  IMAD.MOV.U32 R10, RZ, RZ, -0x1 ;  /* 0xffffffffff0a7424 */ /* 0x000fe200078e00ff */
[----:B------:R-:W-:-:S02]  /*0cb0*/  MOV R2, 0xce0 ;  /* 0x00000ce000027802 */ /* 0x000fc40000000f00 */
[----:B------:R-:W-:Y:S02]  /*0cc0*/  MOV R9, R6 ;  /* 0x0000000600097202 */ /* 0x000fe40000000f00 */
[----:B------:R-:W-:Y:S05]  /*0cd0*/  CALL.REL.NOINC `($__internal_90_$__cuda_sm70_shflsync_bfly_p) ;  /* 0x0000021000007944 */ /* 0x000fea0003c00000 */
[----:B0-----:R-:W-:Y:S01]  /*0ce0*/  HFMA2.MMA R8, -RZ, RZ, 0, 5.9604644775390625e-08 ;  /* 0x00000001ff087435 */ /* 0x001fe200000001ff */
[----:B-1----:R-:W-:Y:S01]  /*0cf0*/  MOV R5, R7 ;  /* 0x0000000700057202 */ /* 0x002fe20000000f00 */
[----:B------:R-:W-:Y:S01]  /*0d00*/  IMAD.MOV.U32 R9, RZ, RZ, R4 ;  /* 0x000000ffff097224 */ /* 0x000fe200078e0004 */
[----:B------:R-:W-:Y:S01]  /*0d10*/  MOV R7, 0x1f ;  /* 0x0000001f00077802 */ /* 0x000fe20000000f00 */
[----:B------:R-:W-:Y:S01]  /*0d20*/  IMAD.MOV.U32 R10, RZ, RZ, -0x1 ;  /* 0xffffffffff0a7424 */ /* 0x000fe200078e00ff */
[----:B------:R-:W-:Y:S02]  /*0d30*/  MOV R2, 0xd50 ;  /* 0x00000d5000027802 */ /* 0x000fe40000000f00 */
[----:B------:R-:W-:Y:S05]  /*0d40*/  CALL.REL.NOINC `($__internal_90_$__cuda_sm70_shflsync_bfly_p) ;  /* 0x000001a000007944 */ /* 0x000fea0003c00000 */
[----:B0-----:R-:W-:Y:S01]  /*0d50*/  HFMA2.MMA R8, -RZ, RZ, 0, 1.1920928955078125e-07 ;  /* 0x00000002ff087435 */ /* 0x001fe200000001ff */
[----:B-1----:R-:W-:Y:S01]  /*0d60*/  FADD.FTZ R9, R4, R7 ;  /* 0x0000000704097221 */ /* 0x002fe20000010000 */
[----:B------:R-:W-:Y:S01]  /*0d70*/  MOV R7, 0x1f ;  /* 0x0000001f00077802 */ /* 0x000fe20000000f00 */
[----:B------:R-:W-:Y:S01]  /*0d80*/  IMAD.MOV.U32 R10, RZ, RZ, -0x1 ;  /* 0xffffffffff0a7424 */ /* 0x000fe200078e00ff */
[----:B------:R-:W-:Y:S02]  /*0d90*/  MOV R2, 0xdb0 ;  /* 0x00000db000027802 */ /* 0x000fe40000000f00 */
[----:B------:R-:W-:Y:S05]  /*0da0*/  CALL.REL.NOINC `($__internal_90_$__cuda_sm70_shflsync_bfly_p) ;  /* 0x0000014000007944 */ /* 0x000fea0003c00000 */
        /* <DEDUP_REMOVED lines=12> */
[----:B0-----:R-:W-:Y:S01]  /*0e70*/  HFMA2.MMA R8, -RZ, RZ, 0, 9.5367431640625e-07 ;  /* 0x00000010ff087435 */ /* 0x001fe200000001ff */
[----:B-1----:R-:W-:Y:S01]  /*0e80*/  FADD.FTZ R9, R9, R7 ;  /* 0x0000000709097221 */ /* 0x002fe20000010000 */
[----:B------:R-:W-:Y:S01]  /*0e90*/  MOV R7, 0x1f ;  /* 0x0000001f00077802 */ /* 0x000fe20000000f00 */
[----:B------:R-:W-:Y:S01]  /*0ea0*/  IMAD.MOV.U32 R10, RZ, RZ, -0x1 ;  /* 0xffffffffff0a7424 */ /* 0x000fe200078e00ff */
[----:B------:R-:W-:-:S02]  /*0eb0*/  MOV R2, 0xed0 ;  /* 0x00000ed000027802 */ /* 0x000fc40000000f00 */
[----:B------:R-:W-:Y:S05]  /*0ec0*/  CALL.REL.NOINC `($__internal_90_$__cuda_sm70_shflsync_bfly_p) ;  /* 0x0000002000007944 */ /* 0x000fea0003c00000 */
[----:B-1----:R-:W-:Y:S01]  /*0ed0*/  MOV R4, R7 ;  /* 0x0000000700047202 */ /* 0x002fe20000000f00 */
[----:B0-----:R-:W-:Y:S05]  /*0ee0*/  BRA `(.L_x_1261) ;  /* 0xfffffa6000007947 */ /* 0x001fea000383ffff */
        .weak           $__internal_90_$__cuda_sm70_shflsync_bfly_p
        .type           $__internal_90_$__cuda_sm70_shflsync_bfly_p,@function
        .size           $__internal_90_$__cuda_sm70_shflsync_bfly_p,(.L_x_1853 - $__internal_90_$__cuda_sm70_shflsync_bfly_p)
$__internal_90_$__cuda_sm70_shflsync_bfly_p:
[----:B------:R-:W-:Y:S01]  /*0ef0*/  HFMA2.MMA R3, -RZ, RZ, 0, 0 ;  /* 0x00000000ff037435 */ /* 0x000fe200000001ff */
[----:B------:R-:W-:Y:S04]  /*0f00*/  WARPSYNC R10 ;  /* 0x0000000a00007348 */ /* 0x000fe80003800000 */
[----:B------:R0:W1:Y:S01]  /*0f10*/  SHFL.BFLY PT, R7, R9, R8, R7 ;  /* 0x0c00000809077389 */ /* 0x00006200000e0007 */
[----:B------:R-:W-:Y:S05]  /*0f20*/  RET.REL.NODEC R2 `(_ZN10layer_norm22ln_bwd_finalize_kernelINS_22Kernel_traits_finalizeILj4096Ef6__halffS2_fjLb0ELj1024ELj4ENS_18Kernel_traits_baseILj4096EfS2_fS2_fjLj1024EEEEELb0ELb0EEEvNS_9BwdParamsE) ;  /* 0xfffff0d002007950 */ /* 0x000fea0003c3ffff */
.L_x_1262:
        /* <DEDUP_REMOVED lines=13> */
.L_x_1853:


//--------------------- .text._ZN10layer_norm40ln_parallel_residual_bwd_finalize_kernelINS_22Kernel_traits_finalizeILj4096Ef6__halffS2_fjLb0ELj1024ELj4ENS_18Kernel_traits_baseILj4096EfS2_fS2_fjLj1024EEEEELb0EEEvNS_9BwdParamsE --------------------------
	.section	.text._ZN10layer_norm40ln_parallel_residual_bwd_finalize_kernelINS_22Kernel_traits_finalizeILj4096Ef6__halffS2_fjLb0ELj1024ELj4ENS_18Kernel_traits_baseILj4096EfS2_fS2_fjLj1024EEEEELb0EEEvNS_9BwdParamsE,"ax",@progbits
	.sectioninfo	@"SHI_REGISTERS=32"
	.align	128
        .global         _ZN10layer_norm40ln_parallel_residual_bwd_finalize_kernelINS_22Kernel_traits_finalizeILj4096Ef6__halffS2_fjLb0ELj1024ELj4ENS_18Kernel_traits_baseILj4096EfS2_fS2_fjLj1024EEEEELb0EEEvNS_9BwdParamsE
        .type           _ZN10layer_norm40ln_parallel_residual_bwd_finalize_kernelINS_22Kernel_traits_finalizeILj4096Ef6__halffS2_fjLb0ELj1024ELj4ENS_18Kernel_traits_baseILj4096EfS2_fS2_fjLj1024EEEEELb0EEEvNS_9BwdParamsE,@function
        .size           _ZN10layer_norm40ln_parallel_residual_bwd_finalize_kernelINS_22Kernel_traits_finalizeILj4096Ef6__halffS2_fjLb0ELj1024ELj4ENS_18Kernel_traits_baseILj4096EfS2_fS2_fjLj1024EEEEELb0EEEvNS_9BwdParamsE,(.L_x_1854 - _ZN10layer_norm40ln_parallel_residual_bwd_finalize_kernelINS_22Kernel_traits_finalizeILj4096Ef6__halffS2_fjLb0ELj1024ELj4ENS_18Kernel_traits_baseILj4096EfS2_fS2_fjLj1024EEEEELb0EEEvNS_9BwdParamsE)
        .other          _ZN10layer_norm40ln_parallel_residual_bwd_finalize_kernelINS_22Kernel_traits_finalizeILj4096Ef6__halffS2_fjLb0ELj1024ELj4ENS_18Kernel_traits_baseILj4096EfS2_fS2_fjLj1024EEEEELb0EEEvNS_9BwdParamsE,@"STO_CUDA_ENTRY STV_DEFAULT"
_ZN10layer_norm40ln_parallel_residual_bwd_finalize_kernelINS_22Kernel_traits_finalizeILj4096Ef6__halffS2_fjLb0ELj1024ELj4ENS_18Kernel_traits_baseILj4096EfS2_fS2_fjLj1024EEEEELb0EEEvNS_9BwdParamsE:
.text._ZN10layer_norm40ln_parallel_residual_bwd_finalize_kernelINS_22Kernel_traits_finalizeILj4096Ef6__halffS2_fjLb0ELj1024ELj4ENS_18Kernel_traits_baseILj4096EfS2_fS2_fjLj1024EEEEELb0EEEvNS_9BwdParamsE:
        /* <DEDUP_REMOVED lines=19> */
.L_x_1277:
        /* <DEDUP_REMOVED lines=36> */
.L_x_1267:
        /* <DEDUP_REMOVED lines=59> */
.L_x_1266:
[----:B------:R-:W-:Y:S05]  /*0720*/  BSYNC B1 ;  /* 0x0000000000017941 */ /* 0x000fea0003800000 */
.L_x_1265:
        /* <DEDUP_REMOVED lines=35> */
.L_x_1269:
[----:B------:R-:W-:Y:S05]  /*0960*/  BSYNC B1 ;  /* 0x0000000000017941 */ /* 0x000fea0003800000 */
.L_x_1268:
        /* <DEDUP_REMOVED lines=17> */
.L_x_1270:
[----:B------:R-:W-:Y:S05]  /*0a80*/  BSYNC B1 ;  /* 0x0000000000017941 */ /* 0x000fea0003800000 */
.L_x_1264:
[----:B------:R-:W-:Y:S05]  /*0a90*/  BSYNC B0 ;  /* 0x0000000000007941 */ /* 0x000fea0003800000 */
.L_x_1263:
        /* <DEDUP_REMOVED lines=14> */
.L_x_1278:
        /* <DEDUP_REMOVED lines=36> */
.L_x_1279:
        /* <DEDUP_REMOVED lines=11> */
.L_x_1271:
        /* <DEDUP_REMOVED lines=21> */
.L_x_1275:
[----:B------:R-:W-:Y:S05]  /*0fc0*/  BSYNC B0 ;  /* 0x0000000000007941 */ /* 0x000fea0003800000 */
.L_x_1274:
[C---:B------:R-:W-:Y:S02]  /*0fd0*/  ISETP.GT.U32.AND P1, PT, R4.reuse, -0x1001, PT ;  /* 0xffffefff0400780c */ /* 0x040fe40003f24070 */
[----:B------:R-:W-:-:S02]  /*0fe0*/  IADD3 R4, R4, 0x1000, RZ ;  /* 0x0000100004047810 */ /* 0x000fc40007ffe0ff */
[----:B------:R-:W-:-:S09]  /*0ff0*/  IADD3 R5, R5, 0x800, RZ ;  /* 0x0000080005057810 */ /* 0x000fd20007ffe0ff */
[----:B0-----:R-:W-:Y:S01]  /*1000*/  @!P1 CALL.REL.NOINC `(.L_x_1276) ;  /* 0x0000001000009944 */ /* 0x001fe20003c00000 */
[----:B------:R-:W-:Y:S05]  /*1010*/  BRA `(.L_x_1277) ;  /* 0xfffff11000007947 */ /* 0x000fea000383ffff */
.L_x_1276:
[----:B------:R-:W-:Y:S05]  /*1020*/  EXIT ;  /* 0x000000000000794d */ /* 0x000fea0003800000 */
.L_x_1272:
[----:B------:R-:W-:Y:S01]  /*1030*/  HFMA2.MMA R17, -RZ, RZ, 0, 1.847743988037109375e-06 ;  /* 0x0000001fff117435 */ /* 0x000fe200000001ff */
[----:B----4-:R-:W-:Y:S01]  /*1040*/  IMAD.MOV.U32 R19, RZ, RZ, R12 ;  /* 0x000000ffff137224 */ /* 0x010fe200078e000c */
[----:B------:R-:W-:Y:S02]  /*1050*/  MOV R16, 0x1 ;  /* 0x0000000100107802 */ /* 0x000fe40000000f00 */
[----:B------:R-:W-:Y:S02]  /*1060*/  MOV R14, 0xffffffff ;  /* 0xffffffff000e7802 */ /* 0x000fe40000000f00 */
[----:B------:R-:W-:Y:S02]  /*1070*/  MOV R8, 0x1090 ;  /* 0x0000109000087802 */ /* 0x000fe40000000f00 */
[----:B0123--:R-:W-:Y:S05]  /*1080*/  CALL.REL.NOINC `($__internal_91_$__cuda_sm70_shflsync_bfly_p) ;  /* 0x000007b000007944 */ /* 0x00ffea0003c00000 */
[----:B01----:R-:W-:Y:S05]  /*1090*/  BRA `(.L_x_1278) ;  /* 0xfffffae000007947 */ /* 0x003fea000383ffff */
.L_x_1273:
[----:B------:R-:W-:Y:S01]  /*10a0*/  HFMA2.MMA R16, -RZ, RZ, 0, 1.1920928955078125e-07 ;  /* 0x00000002ff107435 */ /* 0x000fe200000001ff */
[----:B------:R-:W-:Y:S01]  /*10b0*/  IMAD.MOV.U32 R19, RZ, RZ, R12 ;  /* 0x000000ffff137224 */ /* 0x000fe200078e000c */
[----:B------:R-:W-:Y:S02]  /*10c0*/  MOV R17, 0x1f ;  /* 0x0000001f00117802 */ /* 0x000fe40000000f00 */
[----:B------:R-:W-:-:S02]  /*10d0*/  MOV R14, 0xffffffff ;  /* 0xffffffff000e7802 */ /* 0x000fc40000000f00 */
[----:B------:R-:W-:Y:S02]  /*10e0*/  MOV R8, 0x1100 ;  /* 0x0000110000087802 */ /* 0x000fe40000000f00 */
[----:B-123--:R-:W-:Y:S05]  /*10f0*/  CALL.REL.NOINC `($__internal_91_$__cuda_sm70_shflsync_bfly_p) ;  /* 0x0000074000007944 */ /* 0x00efea0003c00000 */
[----:B0-----:R-:W-:Y:S01]  /*1100*/  HFMA2.MMA R17, -RZ, RZ, 0, 1.847743988037109375e-06 ;  /* 0x0000001fff117435 */ /* 0x001fe200000001ff */
[----:B-1----:R-:W-:Y:S01]  /*1110*/  FADD.FTZ R19, R12, R14 ;  /* 0x0000000e0c137221 */ /* 0x002fe20000010000 */
[----:B------:R-:W-:Y:S01]  /*1120*/  MOV R14, 0xffffffff ;  /* 0xffffffff000e7802 */ /* 0x000fe20000000f00 */
[----:B------:R-:W-:Y:S01]  /*1130*/  IMAD.MOV.U32 R16, RZ, RZ, 0x4 ;  /* 0x00000004ff107424 */ /* 0x000fe200078e00ff */
[----:B------:R-:W-:Y:S02]  /*1140*/  MOV R8, 0x1160 ;  /* 0x0000116000087802 */ /* 0x000fe40000000f00 */
[----:B------:R-:W-:Y:S05]  /*1150*/  CALL.REL.NOINC `($__internal_91_$__cuda_sm70_shflsync_bfly_p) ;  /* 0x000006e000007944 */ /* 0x000fea0003c00000 */
[----:B0-----:R-:W-:Y:S01]  /*1160*/  HFMA2.MMA R16, -RZ, RZ, 0, 4.76837158203125e-07 ;  /* 0x00000008ff107435 */ /* 0x001fe200000001ff */
[----:B-1----:R-:W-:Y:S01]  /*1170*/  FADD.FTZ R19, R19, R14 ;  /* 0x0000000e13137221 */ /* 0x002fe20000010000 */
[----:B------:R-:W-:Y:S01]  /*1180*/  MOV R14, 0xffffffff ;  /* 0xffffffff000e7802 */ /* 0x000fe20000000f00 */
[----:B------:R-:W-:Y:S01]  /*1190*/  IMAD.MOV.U32 R17, RZ, RZ, 0x1f ;  /* 0x0000001fff117424 */ /* 0x000fe200078e00ff */
[----:B------:R-:W-:Y:S02]  /*11a0*/  MOV R8, 0x11c0 ;  /* 0x000011c000087802 */ /* 0x000fe40000000f00 */
[----:B------:R-:W-:Y:S05]  /*11b0*/  CALL.REL.NOINC `($__internal_91_$__cuda_sm70_shflsync_bfly_p) ;  /* 0x0000068000007944 */ /* 0x000fea0003c00000 */
[----:B-1----:R-:W-:Y:S01]  /*11c0*/  FADD.FTZ R12, R19, R14 ;  /* 0x0000000e130c7221 */ /* 0x002fe20000010000 */
[----:B0-----:R-:W-:Y:S01]  /*11d0*/  HFMA2.MMA R16, -RZ, RZ, 0, 9.5367431640625e-07 ;  /* 0x00000010ff107435 */ /* 0x001fe200000001ff */
[----:B------:R-:W-:Y:S01]  /*11e0*/  MOV R17, 0x1f ;  /* 0x0000001f00117802 */ /* 0x000fe20000000f00 */
[----:B------:R-:W-:Y:S01]  /*11f0*/  IMAD.MOV.U32 R14, RZ, RZ, -0x1 ;  /* 0xffffffffff0e7424 */ /* 0x000fe200078e00ff */
[----:B------:R-:W-:-:S02]  /*1200*/  MOV R8, 0x1230 ;  /* 0x0000123000087802 */ /* 0x000fc40000000f00 */
[----:B------:R-:W-:Y:S02]  /*1210*/  MOV R19, R12 ;  /* 0x0000000c00137202 */ /* 0x000fe40000000f00 */
[----:B------:R-:W-:Y:S05]  /*1220*/  CALL.REL.NOINC `($__internal_91_$__cuda_sm70_shflsync_bfly_p) ;  /* 0x0000061000007944 */ /* 0x000fea0003c00000 */
[----:B0-----:R-:W-:Y:S01]  /*1230*/  HFMA2.MMA R17, -RZ, RZ, 0, 1.847743988037109375e-06 ;  /* 0x0000001fff117435 */ /* 0x001fe200000001ff */
[----:B-1----:R-:W-:Y:S01]  /*1240*/  MOV R15, R14 ;  /* 0x0000000e000f7202 */ /* 0x002fe20000000f00 */
[----:B------:R-:W-:Y:S01]  /*1250*/  IMAD.MOV.U32 R16, RZ, RZ, 0x1 ;  /* 0x00000001ff107424 */ /* 0x000fe200078e00ff */
[----:B------:R-:W-:Y:S02]  /*1260*/  MOV R19, R13 ;  /* 0x0000000d00137202 */ /* 0x000fe40000000f00 */
[----:B------:R-:W-:Y:S02]  /*1270*/  MOV R14, 0xffffffff ;  /* 0xffffffff000e7802 */ /* 0x000fe40000000f00 */
[----:B------:R-:W-:Y:S02]  /*1280*/  MOV R8, 0x12a0 ;  /* 0x000012a000087802 */ /* 0x000fe40000000f00 */
[----:B------:R-:W-:Y:S05]  /*1290*/  CALL.REL.NOINC `($__internal_91_$__cuda_sm70_shflsync_bfly_p) ;  /* 0x000005a000007944 */ /* 0x000fea0003c00000 */
[----:B0-----:R-:W-:Y:S01]  /*12a0*/  HFMA2.MMA R16, -RZ, RZ, 0, 1.1920928955078125e-07 ;  /* 0x00000002ff107435 */ /* 0x001fe200000001ff */
[----:B-1----:R-:W-:Y:S01]  /*12b0*/  FADD.FTZ R19, R13, R14 ;  /* 0x0000000e0d137221 */ /* 0x002fe20000010000 */
[----:B------:R-:W-:Y:S01]  /*12c0*/  MOV R14, 0xffffffff ;  /* 0xffffffff000e7802 */ /* 0x000fe20000000f00 */
[----:B------:R-:W-:Y:S01]  /*12d0*/  IMAD.MOV.U32 R17, RZ, RZ, 0x1f ;  /* 0x0000001fff117424 */ /* 0x000fe200078e00ff */
[----:B------:R-:W-:-:S02]  /*12e0*/  MOV R8, 0x1300 ;  /* 0x0000130000087802 */ /* 0x000fc40000000f00 */
[----:B------:R-:W-:Y:S05]  /*12f0*/  CALL.REL.NOINC `($__internal_91_$__cuda_sm70_shflsync_bfly_p) ;  /* 0x0000054000007944 */ /* 0x000fea0003c00000 */
[----:B0-----:R-:W-:Y:S01]  /*1300*/  HFMA2.MMA R16, -RZ, RZ, 0, 2.384185791015625e-07 ;  /* 0x00000004ff107435 */ /* 0x001fe200000001ff */
[----:B-1----:R-:W-:Y:S01]  /*1310*/  FADD.FTZ R19, R19, R14 ;  /* 0x0000000e13137221 */ /* 0x002fe20000010000 */
[----:B------:R-:W-:Y:S01]  /*1320*/  MOV R17, 0x1f ;  /* 0x0000001f00117802 */ /* 0x000fe20000000f00 */
[----:B------:R-:W-:Y:S01]  /*1330*/  IMAD.MOV.U32 R14, RZ, RZ, -0x1 ;  /* 0xffffffffff0e7424 */ /* 0x000fe200078e00ff */
[----:B------:R-:W-:-:S02]  /*1340*/  MOV R8, 0x1360 ;  /* 0x0000136000087802 */ /* 0x000fc40000000f00 */
[----:B------:R-:W-:Y:S05]  /*1350*/  CALL.REL.NOINC `($__internal_91_$__cuda_sm70_shflsync_bfly_p) ;  /* 0x000004e000007944 */ /* 0x000fea0003c00000 */
[----:B0-----:R-:W-:Y:S01]  /*1360*/  HFMA2.MMA R16, -RZ, RZ, 0, 4.76837158203125e-07 ;  /* 0x00000008ff107435 */ /* 0x001fe200000001ff */
[----:B-1----:R-:W-:Y:S01]  /*1370*/  FADD.FTZ R19, R19, R14 ;  /* 0x0000000e13137221 */ /* 0x002fe20000010000 */
[----:B------:R-:W-:-:S02]  /*1380*/  MOV R17, 0x1f ;  /* 0x0000001f00117802 */ /* 0x000fc40000000f00 */
[----:B------:R-:W-:Y:S02]  /*1390*/  MOV R14, 0xffffffff ;  /* 0xffffffff000e7802 */ /* 0x000fe40000000f00 */
[----:B------:R-:W-:Y:S02]  /*13a0*/  MOV R8, 0x13c0 ;  /* 0x000013c000087802 */ /* 0x000fe40000000f00 */
[----:B------:R-:W-:Y:S05]  /*13b0*/  CALL.REL.NOINC `($__internal_91_$__cuda_sm70_shflsync_bfly_p) ;  /* 0x0000048000007944 */ /* 0x000fea0003c00000 */
[----:B-1----:R-:W-:Y:S01]  /*13c0*/  FADD.FTZ R13, R19, R14 ;  /* 0x0000000e130d7221 */ /* 0x002fe20000010000 */
[----:B0-----:R-:W-:Y:S01]  /*13d0*/  HFMA2.MMA R16, -RZ, RZ, 0, 9.5367431640625e-07 ;  /* 0x00000010ff107435 */ /* 0x001fe200000001ff */
[----:B------:R-:W-:Y:S01]  /*13e0*/  IMAD.MOV.U32 R17, RZ, RZ, 0x1f ;  /* 0x0000001fff117424 */ /* 0x000fe200078e00ff */
[----:B------:R-:W-:Y:S02]  /*13f0*/  MOV R14, 0xffffffff ;  /* 0xffffffff000e7802 */ /* 0x000fe40000000f00 */
[----:B------:R-:W-:Y:S02]  /*1400*/  MOV R19, R13 ;  /* 0x0000000d00137202 */ /* 0x000fe40000000f00 */
[----:B------:R-:W-:Y:S02]  /*1410*/  MOV R8, 0x1430 ;  /* 0x0000143000087802 */ /* 0x000fe40000000f00 */
[----:B------:R-:W-:Y:S05]  /*1420*/  CALL.REL.NOINC `($__internal_91_$__cuda_sm70_shflsync_bfly_p) ;  /* 0x0000041000007944 */ /* 0x000fea0003c00000 */
[----:B0-----:R-:W-:Y:S01]  /*1430*/  HFMA2.MMA R17, -RZ, RZ, 0, 1.847743988037109375e-06 ;  /* 0x0000001fff117435 */ /* 0x001fe200000001ff */
[----:B-1----:R-:W-:Y:S01]  /*1440*/  MOV R18, R14 ;  /* 0x0000000e00127202 */ /* 0x002fe20000000f00 */
[----:B------:R-:W-:Y:S01]  /*1450*/  IMAD.MOV.U32 R16, RZ, RZ, 0x1 ;  /* 0x00000001ff107424 */ /* 0x000fe200078e00ff */
[----:B------:R-:W-:-:S02]  /*1460*/  MOV R19, R11 ;  /* 0x0000000b00137202 */ /* 0x000fc40000000f00 */
[----:B------:R-:W-:Y:S02]  /*1470*/  MOV R14, 0xffffffff ;  /* 0xffffffff000e7802 */ /* 0x000fe40000000f00 */
[----:B------:R-:W-:Y:S02]  /*1480*/  MOV R8, 0x14a0 ;  /* 0x000014a000087802 */ /* 0x000fe40000000f00 */
[----:B------:R-:W-:Y:S05]  /*1490*/  CALL.REL.NOINC `($__internal_91_$__cuda_sm70_shflsync_bfly_p) ;  /* 0x000003a000007944 */ /* 0x000fea0003c00000 */
[----:B0-----:R-:W-:Y:S01]  /*14a0*/  HFMA2.MMA R16, -RZ, RZ, 0, 1.1920928955078125e-07 ;  /* 0x00000002ff107435 */ /* 0x001fe200000001ff */
[----:B-1----:R-:W-:Y:S01]  /*14b0*/  FADD.FTZ R19, R11, R14 ;  /* 0x0000000e0b137221 */ /* 0x002fe20000010000 */
[----:B------:R-:W-:Y:S01]  /*14c0*/  MOV R17, 0x1f ;  /* 0x0000001f00117802 */ /* 0x000fe20000000f00 */
[----:B------:R-:W-:Y:S01]  /*14d0*/  IMAD.MOV.U32 R14, RZ, RZ, -0x1 ;  /* 0xffffffffff0e7424 */ /* 0x000fe200078e00ff */
[----:B------:R-:W-:Y:S02]  /*14e0*/  MOV R8, 0x1500 ;  /* 0x0000150000087802 */ /* 0x000fe40000000f00 */
[----:B------:R-:W-:Y:S05]  /*14f0*/  CALL.REL.NOINC `($__internal_91_$__cuda_sm70_shflsync_bfly_p) ;  /* 0x0000034000007944 */ /* 0x000fea0003c00000 */
[----:B0-----:R-:W-:Y:S01]  /*1500*/  HFMA2.MMA R16, -RZ, RZ, 0, 2.384185791015625e-07 ;  /* 0x00000004ff107435 */ /* 0x001fe200000001ff */
[----:B-1----:R-:W-:Y:S01]  /*1510*/  FADD.FTZ R19, R19, R14 ;  /* 0x0000000e13137221 */ /* 0x002fe20000010000 */
[----:B------:R-:W-:Y:S02]  /*1520*/  MOV R17, 0x1f ;  /* 0x0000001f00117802 */ /* 0x000fe40000000f00 */
[----:B------:R-:W-:-:S02]  /*1530*/  MOV R14, 0xffffffff ;  /* 0xffffffff000e7802 */ /* 0x000fc40000000f00 */
        /* <DEDUP_REMOVED lines=10> */
[----:B------:R-:W-:Y:S02]  /*15e0*/  MOV R17, 0x1f ;  /* 0x0000001f00117802 */ /* 0x000fe40000000f00 */
[----:B------:R-:W-:Y:S01]  /*15f0*/  MOV R14, 0xffffffff ;  /* 0xffffffff000e7802 */ /* 0x000fe20000000f00 */
[----:B------:R-:W-:Y:S01]  /*1600*/  IMAD.MOV.U32 R19, RZ, RZ, R11 ;  /* 0x000000ffff137224 */ /* 0x000fe200078e000b */
[----:B------:R-:W-:-:S02]  /*1610*/  MOV R8, 0x1630 ;  /* 0x0000163000087802 */ /* 0x000fc40000000f00 */
[----:B------:R-:W-:Y:S05]  /*1620*/  CALL.REL.NOINC `($__internal_91_$__cuda_sm70_shflsync_bfly_p) ;  /* 0x0000021000007944 */ /* 0x000fea0003c00000 */
[----:B0-----:R-:W-:Y:S01]  /*1630*/  HFMA2.MMA R16, -RZ, RZ, 0, 5.9604644775390625e-08 ;  /* 0x00000001ff107435 */ /* 0x001fe200000001ff */
[----:B-1----:R-:W-:Y:S01]  /*1640*/  MOV R20, R14 ;  /* 0x0000000e00147202 */ /* 0x002fe20000000f00 */
[----:B------:R-:W-:Y:S01]  /*1650*/  IMAD.MOV.U32 R14, RZ, RZ, -0x1 ;  /* 0xffffffffff0e7424 */ /* 0x000fe200078e00ff */
[----:B------:R-:W-:-:S02]  /*1660*/  MOV R19, R10 ;  /* 0x0000000a00137202 */ /* 0x000fc40000000f00 */
[----:B------:R-:W-:Y:S02]  /*1670*/  MOV R17, 0x1f ;  /* 0x0000001f00117802 */ /* 0x000fe40000000f00 */
[----:B------:R-:W-:Y:S02]  /*1680*/  MOV R8, 0x16a0 ;  /* 0x000016a000087802 */ /* 0x000fe40000000f00 */
[----:B------:R-:W-:Y:S05]  /*1690*/  CALL.REL.NOINC `($__internal_91_$__cuda_sm70_shflsync_bfly_p) ;  /* 0x000001a000007944 */ /* 0x000fea0003c00000 */
[----:B0-----:R-:W-:Y:S01]  /*16a0*/  HFMA2.MMA R16, -RZ, RZ, 0, 1.1920928955078125e-07 ;  /* 0x00000002ff107435 */ /* 0x001fe200000001ff */
[----:B-1----:R-:W-:Y:S01]  /*16b0*/  FADD.FTZ R19, R10, R14 ;  /* 0x0000000e0a137221 */ /* 0x002fe20000010000 */
[----:B------:R-:W-:Y:S02]  /*16c0*/  MOV R17, 0x1f ;  /* 0x0000001f00117802 */ /* 0x000fe40000000f00 */
[----:B------:R-:W-:Y:S02]  /*16d0*/  MOV R14, 0xffffffff ;  /* 0xffffffff000e7802 */ /* 0x000fe40000000f00 */
[----:B------:R-:W-:Y:S02]  /*16e0*/  MOV R8, 0x1700 ;  /* 0x0000170000087802 */ /* 0x000fe40000000f00 */
[----:B------:R-:W-:Y:S05]  /*16f0*/  CALL.REL.NOINC `($__internal_91_$__cuda_sm70_shflsync_bfly_p) ;  /* 0x0000014000007944 */ /* 0x000fea0003c00000 */
[----:B0-----:R-:W-:Y:S01]  /*1700*/  HFMA2.MMA R16, -RZ, RZ, 0, 2.384185791015625e-07 ;  /* 0x00000004ff107435 */ /* 0x001fe200000001ff */
[----:B-1----:R-:W-:Y:S01]  /*1710*/  FADD.FTZ R19, R19, R14 ;  /* 0x0000000e13137221 */ /* 0x002fe20000010000 */
[----:B------:R-:W-:Y:S01]  /*1720*/  MOV R14, 0xffffffff ;  /* 0xffffffff000e7802 */ /* 0x000fe20000000f00 */
[----:B------:R-:W-:Y:S01]  /*1730*/  IMAD.MOV.U32 R17, RZ, RZ, 0x1f ;  /* 0x0000001fff117424 */ /* 0x000fe200078e00ff */
        /* <DEDUP_REMOVED lines=8> */
[----:B0-----:R-:W-:Y:S01]  /*17c0*/  HFMA2.MMA R17, -RZ, RZ, 0, 1.847743988037109375e-06 ;  /* 0x0000001fff117435 */ /* 0x001fe200000001ff */
[----:B-1----:R-:W-:Y:S01]  /*17d0*/  FADD.FTZ R19, R19, R14 ;  /* 0x0000000e13137221 */ /* 0x002fe20000010000 */
[----:B------:R-:W-:Y:S01]  /*17e0*/  MOV R14, 0xffffffff ;  /* 0xffffffff000e7802 */ /* 0x000fe20000000f00 */
[----:B------:R-:W-:Y:S01]  /*17f0*/  IMAD.MOV.U32 R16, RZ, RZ, 0x10 ;  /* 0x00000010ff107424 */ /* 0x000fe200078e00ff */
[----:B------:R-:W-:Y:S02]  /*1800*/  MOV R8, 0x1820 ;  /* 0x0000182000087802 */ /* 0x000fe40000000f00 */
[----:B------:R-:W-:Y:S05]  /*1810*/  CALL.REL.NOINC `($__internal_91_$__cuda_sm70_shflsync_bfly_p) ;  /* 0x0000002000007944 */ /* 0x000fea0003c00000 */
[----:B-1----:R-:W-:Y:S01]  /*1820*/  MOV R8, R14 ;  /* 0x0000000e00087202 */ /* 0x002fe20000000f00 */
[----:B0-----:R-:W-:Y:S05]  /*1830*/  BRA `(.L_x_1279) ;  /* 0xfffff58000007947 */ /* 0x001fea000383ffff */
        .weak           $__internal_91_$__cuda_sm70_shflsync_bfly_p
        .type           $__internal_91_$__cuda_sm70_shflsync_bfly_p,@function
        .size           $__internal_91_$__cuda_sm70_shflsync_bfly_p,(.L_x_1854 - $__internal_91_$__cuda_sm70_shflsync_bfly_p)
$__internal_91_$__cuda_sm70_shflsync_bfly_p:
[----:B------:R-:W-:Y:S01]  /*1840*/  HFMA2.MMA R9, -RZ, RZ, 0, 0 ;  /* 0x00000000ff097435 */ /* 0x000fe200000001ff */
[----:B------:R-:W-:Y:S04]  /*1850*/  WARPSYNC R14 ;  /* 0x0000000e00007348 */ /* 0x000fe80003800000 */
[----:B------:R0:W1:Y:S01]  /*1860*/  SHFL.BFLY PT, R14, R19, R16, R17 ;  /* 0x0c000010130e7389 */ /* 0x00006200000e0011 */
[----:B------:R-:W-:Y:S05]  /*1870*/  RET.REL.NODEC R8 `(_ZN10layer_norm40ln_parallel_residual_bwd_finalize_kernelINS_22Kernel_traits_finalizeILj4096Ef6__halffS2_fjLb0ELj1024ELj4ENS_18Kernel_traits_baseILj4096EfS2_fS2_fjLj1024EEEEELb0EEEvNS_9BwdParamsE) ;  /* 0xffffe78008007950 */ /* 0x000fea0003c3ffff */
.L_x_1280:
        /* <DEDUP_REMOVED lines=16> */
.L_x_1854:


//--------------------- .text._ZN10layer_norm31ln_parallel_residual_bwd_kernelINS_13Kernel_traitsIf6__halffS2_fjLj4096ELj1ELj1ELj8ELj16ENS_18Kernel_traits_baseILj4096EfS2_fS2_fjLj256EEEEELb1ELb1ELb0EEEvNS_9BwdParamsE --------------------------
	.section	.text._ZN10layer_norm31ln_parallel_residual_bwd_kernelINS_13Kernel_traitsIf6__halffS2_fjLj4096ELj1ELj1ELj8ELj16ENS_18Kernel_traits_baseILj4096EfS2_fS2_fjLj256EEEEELb1ELb1ELb0EEEvNS_9BwdParamsE,"ax",@progbits
	.sectioninfo	@"SHI_REGISTERS=151"
	.align	128
        .global         _ZN10layer_norm31ln_parallel_residual_bwd_kernelINS_13Kernel_traitsIf6__halffS2_fjLj4096ELj1ELj1ELj8ELj16ENS_18Kernel_traits_baseILj4096EfS2_fS2_fjLj256EEEEELb1ELb1ELb0EEEvNS_9BwdParamsE
        .type           _ZN10layer_norm31ln_parallel_residual_bwd_kernelINS_13Kernel_traitsIf6__halffS2_fjLj4096ELj1ELj1ELj8ELj16ENS_18Kernel_traits_baseILj4096EfS2_fS2_fjLj256EEEEELb1ELb1ELb0EEEvNS_9BwdParamsE,@function
        .size           _ZN10layer_norm31ln_parallel_residual_bwd_kernelINS_13Kernel_traitsIf6__halffS2_fjLj4096ELj1ELj1ELj8ELj16ENS_18Kernel_traits_baseILj4096EfS2_fS2_fjLj256EEEEELb1ELb1ELb0EEEvNS_9BwdParamsE,(.L_x_1855 - _ZN10layer_norm31ln_parallel_residual_bwd_kernelINS_13Kernel_traitsIf6__halffS2_fjLj4096ELj1ELj1ELj8ELj16ENS_18Kernel_traits_baseILj4096EfS2_fS2_fjLj256EEEEELb1ELb1ELb0EEEvNS_9BwdParamsE)
        .other          _ZN10layer_norm31ln_parallel_residual_bwd_kernelINS_13Kernel_traitsIf6__halffS2_fjLj4096ELj1ELj1ELj8ELj16ENS_18Kernel_traits_baseILj4096EfS2_fS2_fjLj256EEEEELb1ELb1ELb0EEEvNS_9BwdParamsE,@"STO_CUDA_ENTRY STV_DEFAULT"
_ZN10layer_norm31ln_parallel_residual_bwd_kernelINS_13Kernel_traitsIf6__halffS2_fjLj4096ELj1ELj1ELj8ELj16ENS_18Kernel_traits_baseILj4096EfS2_fS2_fjLj256EEEEELb1ELb1ELb0EEEvNS_9BwdParamsE:
.text._ZN10layer_norm31ln_parallel_residual_bwd_kernelINS_13Kernel_traitsIf6__halffS2_fjLj4096ELj1ELj1ELj8ELj16ENS_18Kernel_traits_baseILj4096EfS2_fS2_fjLj256EEEEELb1ELb1ELb0EEEvNS_9BwdParamsE:
        /* <DEDUP_REMOVED lines=42> */
[----:B------:R-:W-:-:S06]  /*02a0*/  MOV R49, RZ ;  /* 0x000000ff00317202 */ /* 0x000fcc0000000f00 */
.L_x_1292:
[----:B------:R-:W-:-:S04]  /*02b0*/  IMAD.MOV.U32 R83, RZ, RZ, 0x4 ;  /* 0x00000004ff537424 */ /* 0x000fc800078e00ff */
[----:B------:R-:W-:-:S04]  /*02c0*/  IMAD.WIDE R80, R102, R83, c[0x0][0x1a0] ;  /* 0x0000680066507625 */ /* 0x000fc800078e0253 */
[C---:B------:R-:W-:Y:S02]  /*02d0*/  IMAD.WIDE R82, R102.reuse, R83, c[0x0][0x1a8] ;  /* 0x00006a0066527625 */ /* 0x040fe400078e0253 */
[----:B------:R1:W2:Y:S04]  /*02e0*/  LDG.E R80, [R80.64] ;  /* 0x0000000450507981 */ /* 0x0002a8000c1e1900 */
[----:B-----5:R3:W5:Y:S01]  /*02f0*/  LDG.E R105, [R82.64] ;  /* 0x0000000452697981 */ /* 0x020762000c1e1900 */
[----:B------:R-:W-:Y:S01]  /*0300*/  IMAD R84, R102, c[0x0][0x168], RZ ;  /* 0x00005a0066547a24 */ /* 0x000fe200078e02ff */
[----:B------:R-:W-:Y:S01]  /*0310*/  LOP3.LUT R104, R0, 0xff, RZ, 0xc0, !PT ;  /* 0x000000ff00687812 */ /* 0x000fe200078ec0ff */
[----:B------:R-:W-:Y:S01]  /*0320*/  BSSY B0, `(.L_x_1282) ;  /* 0x0000067000007945 */ /* 0x000fe20003800000 */
[----:B0-----:R-:W-:-:S02]  /*0330*/  ISETP.NE.AND P5, PT, R140, RZ, PT ;  /* 0x000000ff8c00720c */ /* 0x001fc40003fa5270 */
[----:B------:R-:W-:Y:S02]  /*0340*/  SHF.R.S32.HI R85, RZ, 0x1f, R84 ;  /* 0x0000001fff557819 */ /* 0x000fe40000011454 */
[----:B------:R-:W-:Y:S02]  /*0350*/  LOP3.LUT P0, RZ, R0, 0x1f, RZ, 0xc0, !PT ;  /* 0x0000001f00ff7812 */ /* 0x000fe4000780c0ff */
[----:B------:R-:W-:Y:S02]  /*0360*/  LEA.HI R85, R85, R84, RZ, 0x3 ;  /* 0x0000005455557211 */ /* 0x000fe400078f18ff */
[----:B------:R-:W-:Y:S02]  /*0370*/  SHF.R.U32.HI R88, RZ, 0x5, R0 ;  /* 0x00000005ff587819 */ /* 0x000fe40000011600 */
[----:B------:R-:W-:Y:S02]  /*0380*/  LEA.HI.SX32 R104, R85, R104, 0x1d ;  /* 0x0000006855687211 */ /* 0x000fe400078feaff */
[----:B------:R-:W-:-:S02]  /*0390*/  LOP3.LUT P4, RZ, R103, 0xff, RZ, 0xc0, !PT ;  /* 0x000000ff67ff7812 */ /* 0x000fc4000788c0ff */
[----:B-1----:R-:W-:Y:S02]  /*03a0*/  P2R R81, PR, RZ, 0x1 ;  /* 0x00000001ff517803 */ /* 0x002fe40000000000 */
[----:B------:R-:W-:Y:S02]  /*03b0*/  MOV R89, RZ ;  /* 0x000000ff00597202 */ /* 0x000fe40000000f00 */
[----:B------:R-:W-:Y:S02]  /*03c0*/  MOV R139, RZ ;  /* 0x000000ff008b7202 */ /* 0x000fe40000000f00 */
[----:B------:R-:W-:Y:S02]  /*03d0*/  LOP3.LUT R125, R88, 0x7fffff8, RZ, 0xc0, !PT ;  /* 0x07fffff8587d7812 */ /* 0x000fe400078ec0ff */
[----:B--2---:R-:W-:Y:S01]  /*03e0*/  FSEL R141, R80, RZ, !P5 ;  /* 0x000000ff508d7208 */ /* 0x004fe20006800000 */
[----:B------:R-:W-:Y:S01]  /*03f0*/  IMAD.MOV.U32 R80, RZ, RZ, R104 ;  /* 0x000000ffff507224 */ /* 0x000fe200078e0068 */
[----:B------:R-:W-:Y:S05]  /*0400*/  @!P3 BRA `(.L_x_1283) ;  /* 0x000005800000b947 */ /* 0x000fea0003800000 */
[----:B---3--:R-:W-:Y:S01]  /*0410*/  HFMA2.MMA R85, -RZ, RZ, 0, 9.5367431640625e-07 ;  /* 0x00000010ff557435 */ /* 0x008fe200000001ff */
        /* <DEDUP_REMOVED lines=24> */
[----:B---3--:R-:W-:Y:S01]  /*05a0*/  FADD.FTZ R80, -R141, R80 ;  /* 0x000000508d507221 */ /* 0x008fe20000010100 */
[--C-:B----4-:R-:W-:Y:S01]  /*05b0*/  HADD2.F32 R89, -RZ, R84.reuse.H0_H0 ;  /* 0x20000054ff597230 */ /* 0x110fe20000004100 */
[----:B-----5:R-:W-:Y:S01]  /*05c0*/  FMUL.FTZ R107, R105, R94 ;  /* 0x0000005e696b7220 */ /* 0x020fe20000410000 */
[----:B------:R-:W-:Y:S01]  /*05d0*/  HADD2.F32 R84, -RZ, R84.H1_H1 ;  /* 0x30000054ff547230 */ /* 0x000fe20000004100 */
[----:B------:R-:W-:-:S02]  /*05e0*/  FADD.FTZ R112, -R141, R114 ;  /* 0x000000728d707221 */ /* 0x000fc40000010100 */
[----:B------:R-:W-:Y:S01]  /*05f0*/  FMUL.FTZ R108, R64, R89 ;  /* 0x00000059406c7220 */ /* 0x000fe20000410000 */
[----:B-1----:R-:W-:Y:S01]  /*0600*/  HADD2.F32 R93, -RZ, R85.H0_H0 ;  /* 0x20000055ff5d7230 */ /* 0x002fe20000004100 */
[C---:B------:R-:W-:Y:S02]  /*0610*/  FADD.FTZ R114, -R141.reuse, R115 ;  /* 0x000000738d727221 */ /* 0x040fe40000010100 */
[----:B------:R-:W-:Y:S02]  /*0620*/  FADD.FTZ R124, -R141, R81 ;  /* 0x000000518d7c7221 */ /* 0x000fe40000010100 */
[C---:B------:R-:W-:Y:S02]  /*0630*/  FMUL.FTZ R119, R105.reuse, R80 ;  /* 0x0000005069777220 */ /* 0x040fe40000410000 */
[----:B------:R-:W-:Y:S02]  /*0640*/  FMUL.FTZ R106, R105, R106 ;  /* 0x0000006a696a7220 */ /* 0x000fe40000410000 */
[----:B------:R-:W-:-:S02]  /*0650*/  FMUL.FTZ R113, R65, R84 ;  /* 0x0000005441717220 */ /* 0x000fc40000410000 */
[----:B------:R-:W-:Y:S02]  /*0660*/  FADD.FTZ R80, RZ, R108 ;  /* 0x0000006cff507221 */ /* 0x000fe40000010000 */
[----:B------:R-:W-:Y:S01]  /*0670*/  FFMA.FTZ R81, R107, R108, RZ ;  /* 0x0000006c6b517223 */ /* 0x000fe200000100ff */
[----:B------:R-:W-:Y:S01]  /*0680*/  HADD2.F32 R92, -RZ, R85.H1_H1 ;  /* 0x30000055ff5c7230 */ /* 0x000fe20000004100 */
[----:B------:R-:W-:Y:S02]  /*0690*/  FMUL.FTZ R109, R105, R112 ;  /* 0x00000070696d7220 */ /* 0x000fe40000410000 */
[----:B------:R-:W-:Y:S02]  /*06a0*/  FADD.FTZ R134, -R141, R83 ;  /* 0x000000538d867221 */ /* 0x000fe40000010100 */
[----:B------:R-:W-:Y:S02]  /*06b0*/  FMUL.FTZ R112, R105, R114 ;  /* 0x0000007269707220 */ /* 0x000fe40000410000 */
[----:B------:R-:W-:-:S02]  /*06c0*/  FMUL.FTZ R114, R66, R93 ;  /* 0x0000005d42727220 */ /* 0x000fc40000410000 */
[----:B------:R-:W-:Y:S02]  /*06d0*/  FADD.FTZ R83, R80, R113 ;  /* 0x0000007150537221 */ /* 0x000fe40000010000 */
[----:B------:R-:W-:Y:S01]  /*06e0*/  FFMA.FTZ R81, R106, R113, R81 ;  /* 0x000000716a517223 */ /* 0x000fe20000010051 */
[--C-:B------:R-:W-:Y:S01]  /*06f0*/  HADD2.F32 R85, -RZ, R86.reuse.H0_H0 ;  /* 0x20000056ff557230 */ /* 0x100fe20000004100 */
[----:B------:R-:W-:Y:S02]  /*0700*/  FMUL.FTZ R115, R67, R92 ;  /* 0x0000005c43737220 */ /* 0x000fe40000410000 */
[----:B------:R-:W-:Y:S02]  /*0710*/  FADD.FTZ R80, R83, R114 ;  /* 0x0000007253507221 */ /* 0x000fe40000010000 */
[----:B------:R-:W-:Y:S01]  /*0720*/  FFMA.FTZ R81, R109, R114, R81 ;  /* 0x000000726d517223 */ /* 0x000fe20000010051 */
[----:B------:R-:W-:Y:S01]  /*0730*/  HADD2.F32 R86, -RZ, R86.H1_H1 ;  /* 0x30000056ff567230 */ /* 0x000fe20000004100 */
[----:B------:R-:W-:-:S02]  /*0740*/  FMUL.FTZ R118, R60, R85 ;  /* 0x000000553c767220 */ /* 0x000fc40000410000 */
[----:B------:R-:W-:Y:S02]  /*0750*/  FADD.FTZ R83, R80, R115 ;  /* 0x0000007350537221 */ /* 0x000fe40000010000 */
[----:B------:R-:W-:Y:S01]  /*0760*/  FFMA.FTZ R81, R112, R115, R81 ;  /* 0x0000007370517223 */ /* 0x000fe20000010051 */
[----:B0-----:R-:W-:Y:S01]  /*0770*/  HADD2.F32 R91, -RZ, R87.H0_H0 ;  /* 0x20000057ff5b7230 */ /* 0x001fe20000004100 */
[----:B------:R-:W-:Y:S02]  /*0780*/  FADD.FTZ R82, -R141, R82 ;  /* 0x000000528d527221 */ /* 0x000fe40000010100 */
[----:B------:R-:W-:Y:S02]  /*0790*/  FMUL.FTZ R124, R105, R124 ;  /* 0x0000007c697c7220 */ /* 0x000fe40000410000 */
[----:B------:R-:W-:Y:S02]  /*07a0*/  FMUL.FTZ R129, R61, R86 ;  /* 0x000000563d817220 */ /* 0x000fe40000410000 */
[----:B------:R-:W-:-:S02]  /*07b0*/  FADD.FTZ R80, R83, R118 ;  /* 0x0000007653507221 */ /* 0x000fc40000010000 */
[----:B------:R-:W-:Y:S01]  /*07c0*/  FFMA.FTZ R81, R119, R118, R81 ;  /* 0x0000007677517223 */ /* 0x000fe20000010051 */
[----:B------:R-:W-:Y:S01]  /*07d0*/  HADD2.F32 R90, -RZ, R87.H1_H1 ;  /* 0x30000057ff5a7230 */ /* 0x000fe20000004100 */
[----:B------:R-:W-:Y:S02]  /*07e0*/  FMUL.FTZ R131, R105, R82 ;  /* 0x0000005269837220 */ /* 0x000fe40000410000 */
[----:B------:R-:W-:Y:S02]  /*07f0*/  FMUL.FTZ R132, R62, R91 ;  /* 0x0000005b3e847220 */ /* 0x000fe40000410000 */
[----:B------:R-:W-:Y:S02]  /*0800*/  FADD.FTZ R83, R80, R129 ;  /* 0x0000008150537221 */ /* 0x000fe40000010000 */
[----:B------:R-:W-:Y:S02]  /*0810*/  FFMA.FTZ R81, R124, R129, R81 ;  /* 0x000000817c517223 */ /* 0x000fe40000010051 */
[----:B------:R-:W-:-:S02]  /*0820*/  FMUL.FTZ R130, R63, R90 ;  /* 0x0000005a3f827220 */ /* 0x000fc40000410000 */
[----:B------:R-:W-:Y:S02]  /*0830*/  FMUL.FTZ R134, R105, R134 ;  /* 0x0000008669867220 */ /* 0x000fe40000410000 */
        /* <DEDUP_REMOVED lines=18> */
[C---:B------:R-:W-:Y:S02]  /*0960*/  FFMA.FTZ R47, R134.reuse, R90, R47 ;  /* 0x0000005a862f7223 */ /* 0x040fe4000001002f */
[----:B------:R-:W-:Y:S02]  /*0970*/  FADD.FTZ R89, R83, R130 ;  /* 0x0000008253597221 */ /* 0x000fe40000010000 */
[----:B------:R-:W-:Y:S02]  /*0980*/  FFMA.FTZ R139, R134, R130, R81 ;  /* 0x00000082868b7223 */ /* 0x000fe40000010051 */
.L_x_1283:
[----:B---3--:R-:W-:Y:S05]  /*0990*/  BSYNC B0 ;  /* 0x0000000000007941 */ /* 0x008fea0003800000 */
.L_x_1282:
        /* <DEDUP_REMOVED lines=8> */
[C---:B------:R-:W-:Y:S01]  /*0a20*/  IADD3 R100, P1, R116.reuse, c[0x0][0x190], RZ ;  /* 0x0000640074647a10 */ /* 0x040fe20007f3e0ff */
[----:B------:R-:W2:Y:S03]  /*0a30*/  LDG.E.128 R84, [R110.64+0x10] ;  /* 0x000010046e547981 */ /* 0x000ea6000c1e1d00 */
[----:B------:R-:W-:Y:S01]  /*0a40*/  IADD3.X R101, R81, c[0x0][0x194], RZ, P1, !PT ;  /* 0x0000650051657a10 */ /* 0x000fe20000ffe4ff */
[----:B------:R-:W3:Y:S02]  /*0a50*/  LDG.E.128 R92, [R110.64] ;  /* 0x000000046e5c7981 */ /* 0x000ee4000c1e1d00 */
[----:B------:R-:W-:-:S03]  /*0a60*/  @P0 IADD3 R116, P1, R116, c[0x0][0x198], RZ ;  /* 0x0000660074740a10 */ /* 0x000fc60007f3e0ff */
[----:B------:R-:W5:Y:S01]  /*0a70*/  LDG.E.64 R100, [R100.64] ;  /* 0x0000000464647981 */ /* 0x000f62000c1e1b00 */
[----:B------:R-:W-:Y:S02]  /*0a80*/  @P0 IADD3.X R117, R81, c[0x0][0x19c], RZ, P1, !PT ;  /* 0x0000670051750a10 */ /* 0x000fe40000ffe4ff */
[----:B------:R-:W-:Y:S02]  /*0a90*/  ISETP.NE.U32.AND P1, PT, RZ, c[0x0][0x218], PT ;  /* 0x00008600ff007a0c */ /* 0x000fe40003f25070 */
[----:B------:R-:W-:Y:S01]  /*0aa0*/  MOV R81, 0x10 ;  /* 0x0000001000517802 */ /* 0x000fe20000000f00 */
[----:B------:R0:W5:Y:S01]  /*0ab0*/  @P0 LDG.E.64 R96, [R116.64] ;  /* 0x0000000474600981 */ /* 0x000162000c1e1b00 */
[----:B------:R-:W-:-:S13]  /*0ac0*/  ISETP.NE.AND.EX P1, PT, RZ, c[0x0][0x21c], PT, P1 ;  /* 0x00008700ff007a0c */ /* 0x000fda0003f25310 */
        /* <DEDUP_REMOVED lines=18> */
[--C-:B----4-:R-:W-:Y:S02]  /*0bf0*/  HADD2.F32 R85, -RZ, R80.reuse.H0_H0 ;  /* 0x20000050ff557230 */ /* 0x110fe40000004100 */
[----:B------:R-:W-:Y:S02]  /*0c00*/  HADD2.F32 R80, -RZ, R80.H1_H1 ;  /* 0x30000050ff507230 */ /* 0x000fe40000004100 */
[--C-:B------:R-:W-:Y:S01]  /*0c10*/  HADD2.F32 R87, -RZ, R81.reuse.H0_H0 ;  /* 0x20000051ff577230 */ /* 0x100fe20000004100 */
[----:B------:R-:W-:Y:S01]  /*0c20*/  FMUL.FTZ R116, R56, R85 ;  /* 0x0000005538747220 */ /* 0x000fe20000410000 */
[----:B------:R-:W-:Y:S01]  /*0c30*/  HADD2.F32 R84, -RZ, R81.H1_H1 ;  /* 0x30000051ff547230 */ /* 0x000fe20000004100 */
[----:B------:R-:W-:Y:S01]  /*0c40*/  FADD.FTZ R25, R25, R80 ;  /* 0x0000005019197221 */ /* 0x000fe20000010000 */
[----:B------:R-:W-:Y:S01]  /*0c50*/  HADD2.F32 R81, -RZ, R82.H0_H0 ;  /* 0x20000052ff517230 */ /* 0x000fe20000004100 */
        /* <DEDUP_REMOVED lines=13> */
[----:B------:R-:W-:Y:S01]  /*0d30*/  HADD2.F32 R82, -RZ, R82.H1_H1 ;  /* 0x30000052ff527230 */ /* 0x000fe20000004100 */
[----:B------:R-:W-:-:S02]  /*0d40*/  FADD.FTZ R81, R80, R123 ;  /* 0x0000007b50517221 */ /* 0x000fc40000010000 */
[----:B------:R-:W-:Y:S01]  /*0d50*/  FFMA.FTZ R139, R120, R123, R139 ;  /* 0x0000007b788b7223 */ /* 0x000fe2000001008b */
[--C-:B-1----:R-:W-:Y:S01]  /*0d60*/  HADD2.F32 R91, -RZ, R83.reuse.H0_H0 ;  /* 0x20000053ff5b7230 */ /* 0x102fe20000004100 */
[----:B------:R-:W-:Y:S02]  /*0d70*/  FADD.FTZ R86, -R141, R86 ;  /* 0x000000568d567221 */ /* 0x000fe40000010100 */
[----:B------:R-:W-:Y:S02]  /*0d80*/  FMUL.FTZ R128, R105, R128 ;  /* 0x0000008069807220 */ /* 0x000fe40000410000 */
[----:B------:R-:W-:Y:S02]  /*0d90*/  FMUL.FTZ R133, R53, R82 ;  /* 0x0000005235857220 */ /* 0x000fe40000410000 */
[----:B------:R-:W-:Y:S02]  /*0da0*/  FADD.FTZ R80, R81, R126 ;  /* 0x0000007e51507221 */ /* 0x000fe40000010000 */
[----:B------:R-:W-:Y:S01]  /*0db0*/  FFMA.FTZ R139, R127, R126, R139 ;  /* 0x0000007e7f8b7223 */ /* 0x000fe2000001008b */
[----:B------:R-:W-:Y:S01]  /*0dc0*/  HADD2.F32 R90, -RZ, R83.H1_H1 ;  /* 0x30000053ff5a7230 */ /* 0x000fe20000004100 */
        /* <DEDUP_REMOVED lines=22> */
.L_x_1285:
[----:B------:R-:W-:Y:S05]  /*0f30*/  BSYNC B0 ;  /* 0x0000000000007941 */ /* 0x000fea0003800000 */
.L_x_1284:
[----:B------:R-:W-:Y:S01]  /*0f40*/  @!P4 IADD3 R125, R125, 0x8, RZ ;  /* 0x000000087d7dc810 */ /* 0x000fe20007ffe0ff */
[----:B------:R-:W-:Y:S05]  /*0f50*/  BRA.DIV ~URZ, `(.L_x_1286) ;  /* 0x000014227f007947 */ /* 0x000fea000b800000 */
[----:B------:R0:W1:Y:S02]  /*0f60*/  SHFL.DOWN PT, R82, R89, 0x10, 0x1f ;  /* 0x0a001f0059527f89 */ /* 0x00006400000e0000 */
.L_x_1293:
        /* <DEDUP_REMOVED lines=18> */
.L_x_1294:
        /* <DEDUP_REMOVED lines=83> */
[----:B------:R-:W-:Y:S01]  /*15c0*/  FFMA.FTZ R89, R134, R92, R89 ;  /* 0x0000005c86597223 */ /* 0x000fe20000010059 */
[----:B------:R-:W-:Y:S01]  /*15d0*/  FSEL R146, R145, RZ, P6 ;  /* 0x000000ff91927208 */ /* 0x000fe20003000000 */
[----:B------:R-:W-:Y:S01]  /*15e0*/  FADD.FTZ R88, R132, -R87 ;  /* 0x8000005784587221 */ /* 0x000fe20000010000 */
[----:B------:R-:W-:Y:S01]  /*15f0*/  @P0 LOP3.LUT P6, RZ, R80, 0xff, RZ, 0xc0, !PT ;  /* 0x000000ff50ff0812 */ /* 0x000fe200078cc0ff */
[----:B------:R-:W-:Y:S01]  /*1600*/  FADD.FTZ R80, R130, -R89 ;  /* 0x8000005982507221 */ /* 0x000fe20000010000 */
[----:B------:R-:W-:Y:S01]  /*1610*/  SEL R68, R81, R68, P4 ;  /* 0x0000004451447207 */ /* 0x000fe20002000000 */
[----:B------:R-:W-:Y:S01]  /*1620*/  FMUL.FTZ R81, R105, R88 ;  /* 0x0000005869517220 */ /* 0x000fe20000410000 */
[----:B------:R-:W-:Y:S01]  /*1630*/  SEL R70, R83, R70, P4 ;  /* 0x0000004653467207 */ /* 0x000fe20002000000 */
[----:B------:R-:W-:Y:S01]  /*1640*/  FMUL.FTZ R80, R105, R80 ;  /* 0x0000005069507220 */ /* 0x000fe20000410000 */
[----:B------:R-:W-:Y:S01]  /*1650*/  HFMA2.MMA R87, -RZ, RZ, 0, 9.5367431640625e-07 ;  /* 0x00000010ff577435 */ /* 0x000fe200000001ff */
[----:B------:R-:W-:Y:S01]  /*1660*/  @P1 FADD.FTZ R81, R14, R81 ;  /* 0x000000510e511221 */ /* 0x000fe20000010000 */
[----:B------:R-:W-:Y:S01]  /*1670*/  @P0 FSEL R88, R90, RZ, P6 ;  /* 0x000000ff5a580208 */ /* 0x000fe20003000000 */
[----:B------:R-:W-:Y:S01]  /*1680*/  @P1 FADD.FTZ R80, R15, R80 ;  /* 0x000000500f501221 */ /* 0x000fe20000010000 */
[----:B------:R-:W-:Y:S01]  /*1690*/  LOP3.LUT P1, RZ, R99, 0xff0000, RZ, 0xc0, !PT ;  /* 0x00ff000063ff7812 */ /* 0x000fe2000782c0ff */
[----:B------:R-:W-:Y:S01]  /*16a0*/  FMUL.FTZ R147, R81, c[0x0][0x1e8] ;  /* 0x00007a0051937a20 */ /* 0x000fe20000410000 */
[----:B------:R-:W-:Y:S01]  /*16b0*/  @P0 LOP3.LUT P6, RZ, R2, 0xff0000, RZ, 0xc0, !PT ;  /* 0x00ff000002ff0812 */ /* 0x000fe200078cc0ff */
[----:B------:R-:W-:Y:S01]  /*16c0*/  FMUL.FTZ R148, R80, c[0x0][0x1e8] ;  /* 0x00007a0050947a20 */ /* 0x000fe20000410000 */
[----:B------:R-:W-:-:S02]  /*16d0*/  SEL R71, R84, R71, P4 ;  /* 0x0000004754477207 */ /* 0x000fc40002000000 */
[----:B------:R-:W-:Y:S02]  /*16e0*/  FSEL R83, R147, RZ, P1 ;  /* 0x000000ff93537208 */ /* 0x000fe40000800000 */
[----:B------:R-:W-:Y:S02]  /*16f0*/  LOP3.LUT P1, RZ, R99, 0xff000000, RZ, 0xc0, !PT ;  /* 0xff00000063ff7812 */ /* 0x000fe4000782c0ff */
[----:B------:R-:W-:Y:S02]  /*1700*/  SEL R72, R85, R72, P4 ;  /* 0x0000004855487207 */ /* 0x000fe40002000000 */
[----:B------:R-:W-:Y:S02]  /*1710*/  @P4 MOV R85, 0x20 ;  /* 0x0000002000554802 */ /* 0x000fe40000000f00 */
[----:B------:R-:W-:Y:S02]  /*1720*/  FSEL R84, R148, RZ, P1 ;  /* 0x000000ff94547208 */ /* 0x000fe40000800000 */
[----:B------:R-:W-:-:S02]  /*1730*/  @P0 LOP3.LUT P1, RZ, R2, 0xff00, RZ, 0xc0, !PT ;  /* 0x0000ff0002ff0812 */ /* 0x000fc4000782c0ff */
[----:B------:R-:W-:Y:S02]  /*1740*/  @P0 FSEL R90, R95, RZ, P6 ;  /* 0x000000ff5f5a0208 */ /* 0x000fe40003000000 */
[----:B------:R-:W-:Y:S02]  /*1750*/  @P0 LOP3.LUT P6, RZ, R2, 0xff000000, RZ, 0xc0, !PT ;  /* 0xff00000002ff0812 */ /* 0x000fe400078cc0ff */
[----:B------:R-:W-:Y:S01]  /*1760*/  F2FP.PACK_AB R83, R84, R83 ;  /* 0x000000535453723e */ /* 0x000fe200000000ff */
[----:B------:R-:W-:Y:S01]  /*1770*/  @P4 IMAD.WIDE.U32 R84, R104, R85, c[0x0][0x258] ;  /* 0x0000960068544625 */ /* 0x000fe200078e0055 */
[----:B------:R-:W-:Y:S02]  /*1780*/  SEL R69, R82, R69, P4 ;  /* 0x0000004552457207 */ /* 0x000fe40002000000 */
[----:B------:R-:W-:Y:S01]  /*1790*/  SEL R73, R86, R73, P4 ;  /* 0x0000004956497207 */ /* 0x000fe20002000000 */
[----:B------:R-:W-:Y:S01]  /*17a0*/  IMAD.WIDE.U32 R86, R104, R87, c[0x0][0x248] ;  /* 0x0000920068567625 */ /* 0x000fe200078e0057 */
[----:B------:R-:W-:Y:S01]  /*17b0*/  SEL R74, R81, R74, P4 ;  /* 0x0000004a514a7207 */ /* 0x000fe20002000000 */
[----:B------:R-:W-:Y:S01]  /*17c0*/  @P4 STG.E.128 [R84.64], R68 ;  /* 0x0000004454004986 */ /* 0x000fe2000c101d04 */
[----:B------:R-:W-:-:S02]  /*17d0*/  SEL R75, R80, R75, P4 ;  /* 0x0000004b504b7207 */ /* 0x000fc40002000000 */
[----:B------:R-:W-:Y:S02]  /*17e0*/  F2FP.PACK_AB R82, R146, R143 ;  /* 0x0000008f9252723e */ /* 0x000fe400000000ff */
[----:B------:R-:W-:Y:S01]  /*17f0*/  F2FP.PACK_AB R81, R144, R125 ;  /* 0x0000007d9051723e */ /* 0x000fe200000000ff */
[----:B------:R0:W-:Y:S01]  /*1800*/  @P4 STG.E.128 [R84.64+0x10], R72 ;  /* 0x0000104854004986 */ /* 0x0001e2000c101d04 */
[----:B------:R-:W-:Y:S02]  /*1810*/  F2FP.PACK_AB R80, R142, R91 ;  /* 0x0000005b8e50723e */ /* 0x000fe400000000ff */
        /* <DEDUP_REMOVED lines=31> */
.L_x_1289:
[----:B------:R-:W-:Y:S05]  /*1a10*/  BSYNC B0 ;  /* 0x0000000000007941 */ /* 0x000fea0003800000 */
.L_x_1288:
        /* <DEDUP_REMOVED lines=121> */
.L_x_1291:
[----:B------:R-:W-:Y:S05]  /*21b0*/  BSYNC B0 ;  /* 0x0000000000007941 */ /* 0x000fea0003800000 */
.L_x_1290:
[----:B------:R-:W-:Y:S02]  /*21c0*/  IADD3 R102, R102, c[0x0][0x160], RZ ;  /* 0x0000580066667a10 */ /* 0x000fe40007ffe0ff */
[----:B------:R-:W-:Y:S02]  /*21d0*/  LOP3.LUT P1, RZ, R103, 0xff, RZ, 0xc0, !PT ;  /* 0x000000ff67ff7812 */ /* 0x000fe4000782c0ff */
[----:B------:R-:W-:Y:S02]  /*21e0*/  ISETP.GE.AND P0, PT, R102, c[0x0][0x164], PT ;  /* 0x0000590066007a0c */ /* 0x000fe40003f06270 */
[----:B------:R-:W-:-:S11]  /*21f0*/  SEL R103, RZ, 0x1, P1 ;  /* 0x00000001ff677807 */ /* 0x000fd60000800000 */
[----:B0----5:R-:W-:Y:S01]  /*2200*/  @P0 CALL.REL.NOINC `(.L_x_1281) ;  /* 0x0000001000000944 */ /* 0x021fe20003c00000 */
[----:B------:R-:W-:Y:S05]  /*2210*/  BRA `(.L_x_1292) ;  /* 0xffffe09000007947 */ /* 0x000fea000383ffff */
.L_x_1281:
        /* <DEDUP_REMOVED lines=22> */
.L_x_1286:
[----:B------:R-:W-:Y:S01]  /*2380*/  HFMA2.MMA R84, -RZ, RZ, 0, 9.5367431640625e-07 ;  /* 0x00000010ff547435 */ /* 0x000fe200000001ff */
[----:B------:R-:W-:Y:S01]  /*2390*/  MOV R83, R89 ;  /* 0x0000005900537202 */ /* 0x000fe20000000f00 */
[----:B------:R-:W-:Y:S01]  /*23a0*/  IMAD.MOV.U32 R91, RZ, RZ, -0x1 ;  /* 0xffffffffff5b7424 */ /* 0x000fe200078e00ff */
[----:B------:R-:W-:-:S02]  /*23b0*/  MOV R90, 0x1f ;  /* 0x0000001f005a7802 */ /* 0x000fc40000000f00 */
[----:B------:R-:W-:Y:S02]  /*23c0*/  MOV R80, 0x23e0 ;  /* 0x000023e000507802 */ /* 0x000fe40000000f00 */
[----:B-----5:R-:W-:Y:S05]  /*23d0*/  CALL.REL.NOINC `($__internal_92_$__cuda_sm70_shflsync_down_p) ;  /* 0x0000046000007944 */ /* 0x020fea0003c00000 */
[----:B-1----:R-:W-:Y:S01]  /*23e0*/  MOV R82, R84 ;  /* 0x0000005400527202 */ /* 0x002fe20000000f00 */
[----:B0-----:R-:W-:Y:S05]  /*23f0*/  BRA `(.L_x_1293) ;  /* 0xffffeb7000007947 */ /* 0x001fea000383ffff */
.L_x_1287:
[----:B------:R-:W-:Y:S01]  /*2400*/  HFMA2.MMA R84, -RZ, RZ, 0, 9.5367431640625e-07 ;  /* 0x00000010ff547435 */ /* 0x000fe200000001ff */
[----:B------:R-:W-:Y:S01]  /*2410*/  MOV R83, R139 ;  /* 0x0000008b00537202 */ /* 0x000fe20000000f00 */
[----:B------:R-:W-:Y:S01]  /*2420*/  IMAD.MOV.U32 R90, RZ, RZ, 0x1f ;  /* 0x0000001fff5a7424 */ /* 0x000fe200078e00ff */
[----:B------:R-:W-:Y:S02]  /*2430*/  MOV R91, 0xffffffff ;  /* 0xffffffff005b7802 */ /* 0x000fe40000000f00 */
[----:B------:R-:W-:Y:S02]  /*2440*/  MOV R80, 0x2460 ;  /* 0x0000246000507802 */ /* 0x000fe40000000f00 */
[----:B01---5:R-:W-:Y:S05]  /*2450*/  CALL.REL.NOINC `($__internal_92_$__cuda_sm70_shflsync_down_p) ;  /* 0x000003e000007944 */ /* 0x023fea0003c00000 */
[----:B------:R-:W-:Y:S01]  /*2460*/  FADD.FTZ R89, R82, R89 ;  /* 0x0000005952597221 */ /* 0x000fe20000010000 */
[----:B0-----:R-:W-:Y:S01]  /*2470*/  MOV R90, 0x1f ;  /* 0x0000001f005a7802 */ /* 0x001fe20000000f00 */
[----:B-1----:R-:W-:Y:S01]  /*2480*/  FADD.FTZ R139, R139, R84 ;  /* 0x000000548b8b7221 */ /* 0x002fe20000010000 */
[----:B------:R-:W-:Y:S01]  /*2490*/  HFMA2.MMA R84, -RZ, RZ, 0, 4.76837158203125e-07 ;  /* 0x00000008ff547435 */ /* 0x000fe200000001ff */
[----:B------:R-:W-:Y:S01]  /*24a0*/  IMAD.MOV.U32 R91, RZ, RZ, -0x1 ;  /* 0xffffffffff5b7424 */ /* 0x000fe200078e00ff */
[----:B------:R-:W-:-:S02]  /*24b0*/  MOV R83, R89 ;  /* 0x0000005900537202 */ /* 0x000fc40000000f00 */
[----:B------:R-:W-:Y:S02]  /*24c0*/  MOV R80, 0x24e0 ;  /* 0x000024e000507802 */ /* 0x000fe40000000f00 */
[----:B------:R-:W-:Y:S05]  /*24d0*/  CALL.REL.NOINC `($__internal_92_$__cuda_sm70_shflsync_down_p) ;  /* 0x0000036000007944 */ /* 0x000fea0003c00000 */
[----:B0-----:R-:W-:Y:S01]  /*24e0*/  HFMA2.MMA R90, -RZ, RZ, 0, 1.847743988037109375e-06 ;  /* 0x0000001fff5a7435 */ /* 0x001fe200000001ff */
[----:B-1----:R-:W-:Y:S01]  /*24f0*/  MOV R82, R84 ;  /* 0x0000005400527202 */ /* 0x002fe20000000f00 */
[----:B------:R-:W-:Y:S01]  /*2500*/  IMAD.MOV.U32 R84, RZ, RZ, 0x8 ;  /* 0x00000008ff547424 */ /* 0x000fe200078e00ff */
[----:B------:R-:W-:Y:S02]  /*2510*/  MOV R83, R139 ;  /* 0x0000008b00537202 */ /* 0x000fe40000000f00 */
[----:B------:R-:W-:Y:S02]  /*2520*/  MOV R91, 0xffffffff ;  /* 0xffffffff005b7802 */ /* 0x000fe40000000f00 */
[----:B------:R-:W-:Y:S02]  /*2530*/  MOV R80, 0x2550 ;  /* 0x0000255000507802 */ /* 0x000fe40000000f00 */
[----:B------:R-:W-:Y:S05]  /*2540*/  CALL.REL.NOINC `($__internal_92_$__cuda_sm70_shflsync_down_p) ;  /* 0x000002f000007944 */ /* 0x000fea0003c00000 */
[----:B------:R-:W-:Y:S01]  /*2550*/  FADD.FTZ R89, R82, R89 ;  /* 0x0000005952597221 */ /* 0x000fe20000010000 */
[----:B0-----:R-:W-:Y:S01]  /*2560*/  MOV R91, 0xffffffff ;  /* 0xffffffff005b7802 */ /* 0x001fe20000000f00 */
[----:B-1----:R-:W-:Y:S01]  /*2570*/  FADD.FTZ R139, R139, R84 ;  /* 0x000000548b8b7221 */ /* 0x002fe20000010000 */
[----:B------:R-:W-:Y:S01]  /*2580*/  HFMA2.MMA R84, -RZ, RZ, 0, 2.384185791015625e-07 ;  /* 0x00000004ff547435 */ /* 0x000fe200000001ff */
[----:B------:R-:W-:Y:S01]  /*2590*/  IMAD.MOV.U32 R90, RZ, RZ, 0x1f ;  /* 0x0000001fff5a7424 */ /* 0x000fe200078e00ff */
[----:B------:R-:W-:-:S02]  /*25a0*/  MOV R83, R89 ;  /* 0x0000005900537202 */ /* 0x000fc40000000f00 */
[----:B------:R-:W-:Y:S02]  /*25b0*/  MOV R80, 0x25d0 ;  /* 0x000025d000507802 */ /* 0x000fe40000000f00 */
[----:B------:R-:W-:Y:S05]  /*25c0*/  CALL.REL.NOINC `($__internal_92_$__cuda_sm70_shflsync_down_p) ;  /* 0x0000027000007944 */ /* 0x000fea0003c00000 */
[----:B-1----:R-:W-:Y:S01]  /*25d0*/  MOV R82, R84 ;  /* 0x0000005400527202 */ /* 0x002fe20000000f00 */
[----:B------:R-:W-:Y:S01]  /*25e0*/  HFMA2.MMA R84, -RZ, RZ, 0, 2.384185791015625e-07 ;  /* 0x00000004ff547435 */ /* 0x000fe200000001ff */
[----:B0-----:R-:W-:Y:S01]  /*25f0*/  IMAD.MOV.U32 R83, RZ, RZ, R139 ;  /* 0x000000ffff537224 */ /* 0x001fe200078e008b */
[----:B------:R-:W-:Y:S02]  /*2600*/  MOV R90, 0x1f ;  /* 0x0000001f005a7802 */ /* 0x000fe40000000f00 */
[----:B------:R-:W-:Y:S02]  /*2610*/  MOV R91, 0xffffffff ;  /* 0xffffffff005b7802 */ /* 0x000fe40000000f00 */
[----:B------:R-:W-:Y:S02]  /*2620*/  MOV R80, 0x2640 ;  /* 0x0000264000507802 */ /* 0x000fe40000000f00 */
[----:B------:R-:W-:Y:S05]  /*2630*/  CALL.REL.NOINC `($__internal_92_$__cuda_sm70_shflsync_down_p) ;  /* 0x0000020000007944 */ /* 0x000fea0003c00000 */
[----:B------:R-:W-:Y:S01]  /*2640*/  FADD.FTZ R85, R82, R89 ;  /* 0x0000005952557221 */ /* 0x000fe20000010000 */
[----:B0-----:R-:W-:Y:S01]  /*2650*/  HFMA2.MMA R90, -RZ, RZ, 0, 1.847743988037109375e-06 ;  /* 0x0000001fff5a7435 */ /* 0x001fe200000001ff */
[----:B-1----:R-:W-:Y:S01]  /*2660*/  FADD.FTZ R87, R139, R84 ;  /* 0x000000548b577221 */ /* 0x002fe20000010000 */
[----:B------:R-:W-:Y:S01]  /*2670*/  MOV R91, 0xffffffff ;  /* 0xffffffff005b7802 */ /* 0x000fe20000000f00 */
[----:B------:R-:W-:Y:S01]  /*2680*/  IMAD.MOV.U32 R84, RZ, RZ, 0x2 ;  /* 0x00000002ff547424 */ /* 0x000fe200078e00ff */
[----:B------:R-:W-:-:S02]  /*2690*/  MOV R83, R85 ;  /* 0x0000005500537202 */ /* 0x000fc40000000f00 */
[----:B------:R-:W-:Y:S02]  /*26a0*/  MOV R80, 0x26c0 ;  /* 0x000026c000507802 */ /* 0x000fe40000000f00 */
[----:B------:R-:W-:Y:S05]  /*26b0*/  CALL.REL.NOINC `($__internal_92_$__cuda_sm70_shflsync_down_p) ;  /* 0x0000018000007944 */ /* 0x000fea0003c00000 */
[----:B-1----:R-:W-:Y:S01]  /*26c0*/  IMAD.MOV.U32 R82, RZ, RZ, R84 ;  /* 0x000000ffff527224 */ /* 0x002fe200078e0054 */
[----:B------:R-:W-:Y:S01]  /*26d0*/  HFMA2.MMA R84, -RZ, RZ, 0, 1.1920928955078125e-07 ;  /* 0x00000002ff547435 */ /* 0x000fe200000001ff */
[----:B0-----:R-:W-:Y:S01]  /*26e0*/  MOV R83, R87 ;  /* 0x0000005700537202 */ /* 0x001fe20000000f00 */
[----:B------:R-:W-:Y:S01]  /*26f0*/  IMAD.MOV.U32 R91, RZ, RZ, -0x1 ;  /* 0xffffffffff5b7424 */ /* 0x000fe200078e00ff */
[----:B------:R-:W-:Y:S02]  /*2700*/  MOV R90, 0x1f ;  /* 0x0000001f005a7802 */ /* 0x000fe40000000f00 */
[----:B------:R-:W-:Y:S02]  /*2710*/  MOV R80, 0x2730 ;  /* 0x0000273000507802 */ /* 0x000fe40000000f00 */
[----:B------:R-:W-:Y:S05]  /*2720*/  CALL.REL.NOINC `($__internal_92_$__cuda_sm70_shflsync_down_p) ;  /* 0x0000011000007944 */ /* 0x000fea0003c00000 */
[----:B------:R-:W-:Y:S01]  /*2730*/  FADD.FTZ R85, R82, R85 ;  /* 0x0000005552557221 */ /* 0x000fe20000010000 */
[----:B0-----:R-:W-:Y:S01]  /*2740*/  MOV R90, 0x1f ;  /* 0x0000001f005a7802 */ /* 0x001fe20000000f00 */
[----:B-1----:R-:W-:Y:S01]  /*2750*/  FADD.FTZ R87, R87, R84 ;  /* 0x0000005457577221 */ /* 0x002fe20000010000 */
[----:B------:R-:W-:Y:S01]  /*2760*/  HFMA2.MMA R84, -RZ, RZ, 0, 5.9604644775390625e-08 ;  /* 0x00000001ff547435 */ /* 0x000fe200000001ff */
[----:B------:R-:W-:Y:S01]  /*2770*/  MOV R91, 0xffffffff ;  /* 0xffffffff005b7802 */ /* 0x000fe20000000f00 */
[----:B------:R-:W-:Y:S01]  /*2780*/  IMAD.MOV.U32 R83, RZ, RZ, R85 ;  /* 0x000000ffff537224 */ /* 0x000fe200078e0055 */
[----:B------:R-:W-:-:S03]  /*2790*/  MOV R80, 0x27b0 ;  /* 0x000027b000507802 */ /* 0x000fc60000000f00 */
[----:B------:R-:W-:Y:S05]  /*27a0*/  CALL.REL.NOINC `($__internal_92_$__cuda_sm70_shflsync_down_p) ;  /* 0x0000009000007944 */ /* 0x000fea0003c00000 */
[----:B-1----:R-:W-:Y:S01]  /*27b0*/  MOV R86, R84 ;  /* 0x0000005400567202 */ /* 0x002fe20000000f00 */
[----:B------:R-:W-:Y:S01]  /*27c0*/  HFMA2.MMA R84, -RZ, RZ, 0, 5.9604644775390625e-08 ;  /* 0x00000001ff547435 */ /* 0x000fe200000001ff */
[----:B0-----:R-:W-:Y:S01]  /*27d0*/  MOV R83, R87 ;  /* 0x0000005700537202 */ /* 0x001fe20000000f00 */
[----:B------:R-:W-:Y:S01]  /*27e0*/  IMAD.MOV.U32 R90, RZ, RZ, 0x1f ;  /* 0x0000001fff5a7424 */ /* 0x000fe200078e00ff */
[----:B------:R-:W-:-:S02]  /*27f0*/  MOV R91, 0xffffffff ;  /* 0xffffffff005b7802 */ /* 0x000fc40000000f00 */
[----:B------:R-:W-:Y:S02]  /*2800*/  MOV R80, 0x2820 ;  /* 0x0000282000507802 */ /* 0x000fe40000000f00 */
[----:B------:R-:W-:Y:S05]  /*2810*/  CALL.REL.NOINC `($__internal_92_$__cuda_sm70_shflsync_down_p) ;  /* 0x0000002000007944 */ /* 0x000fea0003c00000 */
[----:B-1----:R-:W-:Y:S01]  /*2820*/  MOV R80, R84 ;  /* 0x0000005400507202 */ /* 0x002fe20000000f00 */
[----:B0-----:R-:W-:Y:S05]  /*2830*/  BRA `(.L_x_1294) ;  /* 0xffffe85000007947 */ /* 0x001fea000383ffff */
        .weak           $__internal_92_$__cuda_sm70_shflsync_down_p
        .type           $__internal_92_$__cuda_sm70_shflsync_down_p,@function
        .size           $__internal_92_$__cuda_sm70_shflsync_down_p,(.L_x_1855 - $__internal_92_$__cuda_sm70_shflsync_down_p)
$__internal_92_$__cuda_sm70_shflsync_down_p:
[----:B------:R-:W-:Y:S01]  /*2840*/  HFMA2.MMA R81, -RZ, RZ, 0, 0 ;  /* 0x00000000ff517435 */ /* 0x000fe200000001ff */
[----:B------:R-:W-:Y:S04]  /*2850*/  WARPSYNC R91 ;  /* 0x0000005b00007348 */ /* 0x000fe80003800000 */
[----:B------:R0:W1:Y:S01]  /*2860*/  SHFL.DOWN PT, R84, R83, R84, R90 ;  /* 0x0800005453547389 */ /* 0x00006200000e005a */
[----:B------:R-:W-:Y:S05]  /*2870*/  RET.REL.NODEC R80 `(_ZN10layer_norm31ln_parallel_residual_bwd_kernelINS_13Kernel_traitsIf6__halffS2_fjLj4096ELj1ELj1ELj8ELj16ENS_18Kernel_traits_baseILj4096EfS2_fS2_fjLj256EEEEELb1ELb1ELb0EEEvNS_9BwdParamsE) ;  /* 0xffffd78050007950 */ /* 0x000fea0003c3ffff */
.L_x_1295:
        /* <DEDUP_REMOVED lines=16> */
.L_x_1855:


//--------------------- .text._ZN10layer_norm22ln_bwd_finalize_kernelINS_22Kernel_traits_finalizeILj4096Ef6__halffS2_fjLb0ELj1024ELj4ENS_18Kernel_traits_baseILj4096EfS2_fS2_fjLj1024EEEEELb0ELb1EEEvNS_9BwdParamsE --------------------------
	.section	.text._ZN10layer_norm22ln_bwd_finalize_kernelINS_22Kernel_traits_finalizeILj4096Ef6__halffS2_fjLb0ELj1024ELj4ENS_18Kernel_traits_baseILj4096EfS2_fS2_fjLj1024EEEEELb0ELb1EEEvNS_9BwdParamsE,"ax",@progbits
	.sectioninfo	@"SHI_REGISTERS=32"
	.align	128
        .global         _ZN10layer_norm22ln_bwd_finalize_kernelINS_22Kernel_traits_finalizeILj4096Ef6__halffS2_fjLb0ELj1024ELj4ENS_18Kernel_traits_baseILj4096EfS2_fS2_fjLj1024EEEEELb0ELb1EEEvNS_9BwdParamsE
        .type           _ZN10layer_norm22ln_bwd_finalize_kernelINS_22Kernel_traits_finalizeILj4096Ef6__halffS2_fjLb0ELj1024ELj4ENS_18Kernel_traits_baseILj4096EfS2_fS2_fjLj1024EEEEELb0ELb1EEEvNS_9BwdParamsE,@function
        .size           _ZN10layer_norm22ln_bwd_finalize_kernelINS_22Kernel_traits_finalizeILj4096Ef6__halffS2_fjLb0ELj1024ELj4ENS_18Kernel_traits_baseILj4096EfS2_fS2_fjLj1024EEEEELb0ELb1EEEvNS_9BwdParamsE,(.L_x_1856 - _ZN10layer_norm22ln_bwd_finalize_kernelINS_22Kernel_traits_finalizeILj4096Ef6__halffS2_fjLb0ELj1024ELj4ENS_18Kernel_traits_baseILj4096EfS2_fS2_fjLj1024EEEEELb0ELb1EEEvNS_9BwdParamsE)
        .other          _ZN10layer_norm22ln_bwd_finalize_kernelINS_22Kernel_traits_finalizeILj4096Ef6__halffS2_fjLb0ELj1024ELj4ENS_18Kernel_traits_baseILj4096EfS2_fS2_fjLj1024EEEEELb0ELb1EEEvNS_9BwdParamsE,@"STO_CUDA_ENTRY STV_DEFAULT"
_ZN10layer_norm22ln_bwd_finalize_kernelINS_22Kernel_traits_finalizeILj4096Ef6__halffS2_fjLb0ELj1024ELj4ENS_18Kernel_traits_baseILj4096EfS2_fS2_fjLj1024EEEEELb0ELb1EEEvNS_9BwdParamsE:
.text._ZN10layer_norm22ln_bwd_finalize_kernelINS_22Kernel_traits_finalizeILj4096Ef6__halffS2_fjLb0ELj1024ELj4ENS_18Kernel_traits_baseILj4096EfS2_fS2_fjLj1024EEEEELb0ELb1EEEvNS_9BwdParamsE:
        /* <DEDUP_REMOVED lines=19> */
.L_x_1306:
        /* <DEDUP_REMOVED lines=27> */
.L_x_1300:
        /* <DEDUP_REMOVED lines=35> */
.L_x_1299:
[----:B------:R-:W-:Y:S05]  /*0510*/  BSYNC B1 ;  /* 0x0000000000017941 */ /* 0x000fea0003800000 */
.L_x_1298:
        /* <DEDUP_REMOVED lines=23> */
.L_x_1302:
[----:B------:R-:W-:Y:S05]  /*0690*/  BSYNC B1 ;  /* 0x0000000000017941 */ /* 0x000fea0003800000 */
.L_x_1301:
        /* <DEDUP_REMOVED lines=10> */
.L_x_1297:
[----:B------:R-:W-:Y:S05]  /*0740*/  BSYNC B0 ;  /* 0x0000000000007941 */ /* 0x000fea0003800000 */
.L_x_1296:
        /* <DEDUP_REMOVED lines=11> */
.L_x_1307:
        /* <DEDUP_REMOVED lines=18> */
.L_x_1308:
[----:B------:R-:W-:Y:S01]  /*0920*/  @!P1 SHF.R.U32.HI R2, RZ, 0x3, R0 ;  /* 0x00000003ff029819 */ /* 0x000fe20000011600 */
[----:B---3--:R-:W-:Y:S02]  /*0930*/  FADD.FTZ R5, R5, R10 ;  /* 0x0000000a05057221 */ /* 0x008fe40000010000 */
[----:B--2---:R-:W-:Y:S01]  /*0940*/  FADD.FTZ R7, R7, R4 ;  /* 0x0000000407077221 */ /* 0x004fe20000010000 */
[----:B------:R-:W-:-:S05]  /*0950*/  @!P1 LOP3.LUT R2, R2, 0x1ffffffc, RZ, 0xc0, !PT ;  /* 0x1ffffffc02029812 */ /* 0x000fca00078ec0ff */
[----:B------:R2:W-:Y:S04]  /*0960*/  @!P1 STS [R2+0x2000], R5 ;  /* 0x0020000502009388 */ /* 0x0005e80000000800 */
[----:B------:R2:W-:Y:S02]  /*0970*/  @!P1 STS [R2+0x2080], R7 ;  /* 0x0020800702009388 */ /* 0x0005e40000000800 */
.L_x_1303:
        /* <DEDUP_REMOVED lines=14> */
.L_x_1304:
[----:B------:R-:W-:Y:S01]  /*0a60*/  HFMA2.MMA R9, -RZ, RZ, 0, 5.9604644775390625e-08 ;  /* 0x00000001ff097435 */ /* 0x000fe200000001ff */
[----:B--2---:R-:W-:Y:S01]  /*0a70*/  IMAD.MOV.U32 R10, RZ, RZ, R4 ;  /* 0x000000ffff0a7224 */ /* 0x004fe200078e0004 */
[----:B------:R-:W-:Y:S01]  /*0a80*/  MOV R11, 0xffffffff ;  /* 0xffffffff000b7802 */ /* 0x000fe20000000f00 */
[----:B------:R-:W-:Y:S01]  /*0a90*/  IMAD.MOV.U32 R6, RZ, RZ, 0x1f ;  /* 0x0000001fff067424 */ /* 0x000fe200078e00ff */
[----:B------:R-:W-:-:S02]  /*0aa0*/  MOV R2, 0xac0 ;  /* 0x00000ac000027802 */ /* 0x000fc40000000f00 */
[----:B01----:R-:W-:Y:S05]  /*0ab0*/  CALL.REL.NOINC `($__internal_93_$__cuda_sm70_shflsync_bfly_p) ;  /* 0x000003c000007944 */ /* 0x003fea0003c00000 */
[----:B-1----:R-:W-:Y:S01]  /*0ac0*/  MOV R3, R6 ;  /* 0x0000000600037202 */ /* 0x002fe20000000f00 */
[----:B0-----:R-:W-:Y:S05]  /*0ad0*/  BRA `(.L_x_1307) ;  /* 0xfffffd2000007947 */ /* 0x001fea000383ffff */
.L_x_1305:
[----:B------:R-:W-:Y:S01]  /*0ae0*/  HFMA2.MMA R9, -RZ, RZ, 0, 1.1920928955078125e-07 ;  /* 0x00000002ff097435 */ /* 0x000fe200000001ff */
[----:B------:R-:W-:Y:S01]  /*0af0*/  IMAD.MOV.U32 R10, RZ, RZ, R13 ;  /* 0x000000ffff0a7224 */ /* 0x000fe200078e000d */
[----:B------:R-:W-:Y:S01]  /*0b00*/  MOV R6, 0x1f ;  /* 0x0000001f00067802 */ /* 0x000fe20000000f00 */
[----:B------:R-:W-:Y:S01]  /*0b10*/  IMAD.MOV.U32 R11, RZ, RZ, -0x1 ;  /* 0xffffffffff0b7424 */ /* 0x000fe200078e00ff */
[----:B------:R-:W-:-:S02]  /*0b20*/  MOV R2, 0xb40 ;  /* 0x00000b4000027802 */ /* 0x000fc40000000f00 */
[----:B012---:R-:W-:Y:S05]  /*0b30*/  CALL.REL.NOINC `($__internal_93_$__cuda_sm70_shflsync_bfly_p) ;  /* 0x0000034000007944 */ /* 0x007fea0003c00000 */
[----:B0-----:R-:W-:Y:S01]  /*0b40*/  HFMA2.MMA R9, -RZ, RZ, 0, 2.384185791015625e-07 ;  /* 0x00000004ff097435 */ /* 0x001fe200000001ff */
[----:B-1----:R-:W-:Y:S01]  /*0b50*/  FADD.FTZ R10, R13, R6 ;  /* 0x000000060d0a7221 */ /* 0x002fe20000010000 */
[----:B------:R-:W-:Y:S01]  /*0b60*/  MOV R6, 0x1f ;  /* 0x0000001f00067802 */ /* 0x000fe20000000f00 */
[----:B------:R-:W-:Y:S01]  /*0b70*/  IMAD.MOV.U32 R11, RZ, RZ, -0x1 ;  /* 0xffffffffff0b7424 */ /* 0x000fe200078e00ff */
[----:B------:R-:W-:-:S02]  /*0b80*/  MOV R2, 0xba0 ;  /* 0x00000ba000027802 */ /* 0x000fc40000000f00 */
[----:B------:R-:W-:Y:S05]  /*0b90*/  CALL.REL.NOINC `($__internal_93_$__cuda_sm70_shflsync_bfly_p) ;  /* 0x000002e000007944 */ /* 0x000fea0003c00000 */
[----:B0-----:R-:W-:Y:S01]  /*0ba0*/  HFMA2.MMA R9, -RZ, RZ, 0, 4.76837158203125e-07 ;  /* 0x00000008ff097435 */ /* 0x001fe200000001ff */
[----:B-1----:R-:W-:Y:S01]  /*0bb0*/  FADD.FTZ R10, R10, R6 ;  /* 0x000000060a0a7221 */ /* 0x002fe20000010000 */
[----:B------:R-:W-:Y:S01]  /*0bc0*/  MOV R6, 0x1f ;  /* 0x0000001f00067802 */ /* 0x000fe20000000f00 */
[----:B------:R-:W-:Y:S01]  /*0bd0*/  IMAD.MOV.U32 R11, RZ, RZ, -0x1 ;  /* 0xffffffffff0b7424 */ /* 0x000fe200078e00ff */
[----:B------:R-:W-:-:S02]  /*0be0*/  MOV R2, 0xc00 ;  /* 0x00000c0000027802 */ /* 0x000fc40000000f00 */
[----:B------:R-:W-:Y:S05]  /*0bf0*/  CALL.REL.NOINC `($__internal_93_$__cuda_sm70_shflsync_bfly_p) ;  /* 0x0000028000007944 */ /* 0x000fea0003c00000 */
[----:B-1----:R-:W-:Y:S01]  /*0c00*/  FADD.FTZ R4, R10, R6 ;  /* 0x000000060a047221 */ /* 0x002fe20000010000 */
[----:B0-----:R-:W-:Y:S01]  /*0c10*/  HFMA2.MMA R9, -RZ, RZ, 0, 9.5367431640625e-07 ;  /* 0x00000010ff097435 */ /* 0x001fe200000001ff */
[----:B------:R-:W-:Y:S01]  /*0c20*/  MOV R6, 0x1f ;  /* 0x0000001f00067802 */ /* 0x000fe20000000f00 */
[----:B------:R-:W-:Y:S01]  /*0c30*/  IMAD.MOV.U32 R11, RZ, RZ, -0x1 ;  /* 0xffffffffff0b7424 */ /* 0x000fe200078e00ff */
[----:B------:R-:W-:-:S02]  /*0c40*/  MOV R2, 0xc70 ;  /* 0x00000c7000027802 */ /* 0x000fc40000000f00 */
[----:B------:R-:W-:Y:S02]  /*0c50*/  MOV R10, R4 ;  /* 0x00000004000a7202 */ /* 0x000fe40000000f00 */
[----:B------:R-:W-:Y:S05]  /*0c60*/  CALL.REL.NOINC `($__internal_93_$__cuda_sm70_shflsync_bfly_p) ;  /* 0x0000021000007944 */ /* 0x000fea0003c00000 */
[----:B0-----:R-:W-:Y:S01]  /*0c70*/  HFMA2.MMA R9, -RZ, RZ, 0, 5.9604644775390625e-08 ;  /* 0x00000001ff097435 */ /* 0x001fe200000001ff */
[----:B-1----:R-:W-:Y:S01]  /*0c80*/  MOV R7, R6 ;  /* 0x0000000600077202 */ /* 0x002fe20000000f00 */
[----:B------:R-:W-:Y:S01]  /*0c90*/  IMAD.MOV.U32 R10, RZ, RZ, R5 ;  /* 0x000000ffff0a7224 */ /* 0x000fe200078e0005 */
[----:B------:R-:W-:Y:S01]  /*0ca0*/  MOV R6, 0x1f ;  /* 0x0000001f00067802 */ /* 0x000fe20000000f00 */
[----:B------:R-:W-:Y:S01]  /*0cb0*/  IMAD.MOV.U32 R11, RZ, RZ, -0x1 ;  /* 0xffffffffff0b7424 */ /* 0x000fe200078e00ff */
[----:B------:R-:W-:Y:S02]  /*0cc0*/  MOV R2, 0xce0 ;  /* 0x00000ce000027802 */ /* 0x000fe40000000f00 */
[----:B------:R-:W-:Y:S05]  /*0cd0*/  CALL.REL.NOINC `($__internal_93_$__cuda_sm70_shflsync_bfly_p) ;  /* 0x000001a000007944 */ /* 0x000fea0003c00000 */
[----:B0-----:R-:W-:Y:S01]  /*0ce0*/  HFMA2.MMA R9, -RZ, RZ, 0, 1.1920928955078125e-07 ;  /* 0x00000002ff097435 */ /* 0x001fe200000001ff */
[----:B-1----:R-:W-:Y:S01]  /*0cf0*/  FADD.FTZ R10, R5, R6 ;  /* 0x00000006050a7221 */ /* 0x002fe20000010000 */
[----:B------:R-:W-:Y:S01]  /*0d00*/  MOV R6, 0x1f ;  /* 0x0000001f00067802 */ /* 0x000fe20000000f00 */
[----:B------:R-:W-:Y:S01]  /*0d10*/  IMAD.MOV.U32 R11, RZ, RZ, -0x1 ;  /* 0xffffffffff0b7424 */ /* 0x000fe200078e00ff */
[----:B------:R-:W-:Y:S02]  /*0d20*/  MOV R2, 0xd40 ;  /* 0x00000d4000027802 */ /* 0x000fe40000000f00 */
[----:B------:R-:W-:Y:S05]  /*0d30*/  CALL.REL.NOINC `($__internal_93_$__cuda_sm70_shflsync_bfly_p) ;  /* 0x0000014000007944 */ /* 0x000fea0003c00000 */
        /* <DEDUP_REMOVED lines=12> */
[----:B0-----:R-:W-:Y:S01]  /*0e00*/  HFMA2.MMA R9, -RZ, RZ, 0, 9.5367431640625e-07 ;  /* 0x00000010ff097435 */ /* 0x001fe200000001ff */
[----:B-1----:R-:W-:Y:S01]  /*0e10*/  FADD.FTZ R10, R10, R6 ;  /* 0x000000060a0a7221 */ /* 0x002fe20000010000 */
[----:B------:R-:W-:Y:S01]  /*0e20*/  MOV R6, 0x1f ;  /* 0x0000001f00067802 */ /* 0x000fe20000000f00 */
[----:B------:R-:W-:Y:S01]  /*0e30*/  IMAD.MOV.U32 R11, RZ, RZ, -0x1 ;  /* 0xffffffffff0b7424 */ /* 0x000fe200078e00ff */
[----:B------:R-:W-:-:S02]  /*0e40*/  MOV R2, 0xe60 ;  /* 0x00000e6000027802 */ /* 0x000fc40000000f00 */
[----:B------:R-:W-:Y:S05]  /*0e50*/  CALL.REL.NOINC `($__internal_93_$__cuda_sm70_shflsync_bfly_p) ;  /* 0x0000002000007944 */ /* 0x000fea0003c00000 */
[----:B-1----:R-:W-:Y:S01]  /*0e60*/  MOV R5, R6 ;  /* 0x0000000600057202 */ /* 0x002fe20000000f00 */
[----:B0-----:R-:W-:Y:S05]  /*0e70*/  BRA `(.L_x_1308) ;  /* 0xfffffaa000007947 */ /* 0x001fea000383ffff */
        .weak           $__internal_93_$__cuda_sm70_shflsync_bfly_p
        .type           $__internal_93_$__cuda_sm70_shflsync_bfly_p,@function
        .size           $__internal_93_$__cuda_sm70_shflsync_bfly_p,(.L_x_1856 - $__internal_93_$__cuda_sm70_shflsync_bfly_p)
$__internal_93_$__cuda_sm70_shflsync_bfly_p:
[----:B------:R-:W-:Y:S01]  /*0e80*/  HFMA2.MMA R3, -RZ, RZ, 0, 0 ;  /* 0x00000000ff037435 */ /* 0x000fe200000001ff */
[----:B------:R-:W-:Y:S04]  /*0e90*/  WARPSYNC R11 ;  /* 0x0000000b00007348 */ /* 0x000fe80003800000 */
[----:B------:R0:W1:Y:S01]  /*0ea0*/  SHFL.BFLY PT, R6, R10, R9, R6 ;  /* 0x0c0000090a067389 */ /* 0x00006200000e0006 */
[----:B------:R-:W-:Y:S05]  /*0eb0*/  RET.REL.NODEC R2 `(_ZN10layer_norm22ln_bwd_finalize_kernelINS_22Kernel_traits_finalizeILj4096Ef6__halffS2_fjLb0ELj1024ELj4ENS_18Kernel_traits_baseILj4096EfS2_fS2_fjLj1024EEEEELb0ELb1EEEvNS_9BwdParamsE) ;  /* 0xfffff14002007950 */ /* 0x000fea0003c3ffff */
.L_x_1309:
        /* <DEDUP_REMOVED lines=12> */
.L_x_1856:


//--------------------- .text._ZN10layer_norm40ln_parallel_residual_bwd_finalize_kernelINS_22Kernel_traits_finalizeILj4096Ef6__halffS2_fjLb0ELj1024ELj4ENS_18Kernel_traits_baseILj4096EfS2_fS2_fjLj1024EEEEELb1EEEvNS_9BwdParamsE --------------------------
	.section	.text._ZN10layer_norm40ln_parallel_residual_bwd_finalize_kernelINS_22Kernel_traits_finalizeILj4096Ef6__halffS2_fjLb0ELj1024ELj4ENS_18Kernel_traits_baseILj4096EfS2_fS2_fjLj1024EEEEELb1EEEvNS_9BwdParamsE,"ax",@progbits
	.sectioninfo	@"SHI_REGISTERS=32"
	.align	128
        .global         _ZN10layer_norm40ln_parallel_residual_bwd_finalize_kernelINS_22Kernel_traits_finalizeILj4096Ef6__halffS2_fjLb0ELj1024ELj4ENS_18Kernel_traits_baseILj4096EfS2_fS2_fjLj1024EEEEELb1EEEvNS_9BwdParamsE
        .type           _ZN10layer_norm40ln_parallel_residual_bwd_finalize_kernelINS_22Kernel_traits_finalizeILj4096Ef6__halffS2_fjLb0ELj1024ELj4ENS_18Kernel_traits_baseILj4096EfS2_fS2_fjLj1024EEEEELb1EEEvNS_9BwdParamsE,@function
        .size           _ZN10layer_norm40ln_parallel_residual_bwd_finalize_kernelINS_22Kernel_traits_finalizeILj4096Ef6__halffS2_fjLb0ELj1024ELj4ENS_18Kernel_traits_baseILj4096EfS2_fS2_fjLj1024EEEEELb1EEEvNS_9BwdParamsE,(.L_x_1857 - _ZN10layer_norm40ln_parallel_residual_bwd_finalize_kernelINS_22Kernel_traits_finalizeILj4096Ef6__halffS2_fjLb0ELj1024ELj4ENS_18Kernel_traits_baseILj4096EfS2_fS2_fjLj1024EEEEELb1EEEvNS_9BwdParamsE)
        .other          _ZN10layer_norm40ln_parallel_residual_bwd_finalize_kernelINS_22Kernel_traits_finalizeILj4096Ef6__halffS2_fjLb0ELj1024ELj4ENS_18Kernel_traits_baseILj4096EfS2_fS2_fjLj1024EEEEELb1EEEvNS_9BwdParamsE,@"STO_CUDA_ENTRY STV_DEFAULT"
_ZN10layer_norm40ln_parallel_residual_bwd_finalize_kernelINS_22Kernel_traits_finalizeILj4096Ef6__halffS2_fjLb0ELj1024ELj4ENS_18Kernel_traits_baseILj4096EfS2_fS2_fjLj1024EEEEELb1EEEvNS_9BwdParamsE:
.text._ZN10layer_norm40ln_parallel_residual_bwd_finalize_kernelINS_22Kernel_traits_finalizeILj4096Ef6__halffS2_fjLb0ELj1024ELj4ENS_18Kernel_traits_baseILj4096EfS2_fS2_fjLj1024EEEEELb1EEEvNS_9BwdParamsE:
        /* <DEDUP_REMOVED lines=19> */
.L_x_1323:
        /* <DEDUP_REMOVED lines=37> */
.L_x_1314:
        /* <DEDUP_REMOVED lines=59> */
.L_x_1313:
[----:B------:R-:W-:Y:S05]  /*0730*/  BSYNC B1 ;  /* 0x0000000000017941 */ /* 0x000fea0003800000 */
.L_x_1312:
        /* <DEDUP_REMOVED lines=35> */
.L_x_1316:
[----:B------:R-:W-:Y:S05]  /*0970*/  BSYNC B1 ;  /* 0x0000000000017941 */ /* 0x000fea0003800000 */
.L_x_1315:
        /* <DEDUP_REMOVED lines=16> */
.L_x_1311:
[----:B------:R-:W-:Y:S05]  /*0a80*/  BSYNC B0 ;  /* 0x0000000000007941 */ /* 0x000fea0003800000 */
.L_x_1310:
        /* <DEDUP_REMOVED lines=14> */
.L_x_1324:
        /* <DEDUP_REMOVED lines=36> */
.L_x_1325:
        /* <DEDUP_REMOVED lines=11> */
.L_x_1317:
        /* <DEDUP_REMOVED lines=19> */
.L_x_1321:
[----:B------:R-:W-:Y:S05]  /*0f90*/  BSYNC B0 ;  /* 0x0000000000007941 */ /* 0x000fea0003800000 */
.L_x_1320:
[C---:B------:R-:W-:Y:S02]  /*0fa0*/  ISETP.GT.U32.AND P1, PT, R4.reuse, -0x1001, PT ;  /* 0xffffefff0400780c */ /* 0x040fe40003f24070 */
[----:B------:R-:W-:-:S02]  /*0fb0*/  IADD3 R4, R4, 0x1000, RZ ;  /* 0x0000100004047810 */ /* 0x000fc40007ffe0ff */
[----:B------:R-:W-:-:S09]  /*0fc0*/  IADD3 R5, R5, 0x800, RZ ;  /* 0x0000080005057810 */ /* 0x000fd20007ffe0ff */
[----:B0-----:R-:W-:Y:S01]  /*0fd0*/  @!P1 CALL.REL.NOINC `(.L_x_1322) ;  /* 0x0000001000009944 */ /* 0x001fe20003c00000 */
[----:B------:R-:W-:Y:S05]  /*0fe0*/  BRA `(.L_x_1323) ;  /* 0xfffff14000007947 */ /* 0x000fea000383ffff */
.L_x_1322:
[----:B------:R-:W-:Y:S05]  /*0ff0*/  EXIT ;  /* 0x000000000000794d */ /* 0x000fea0003800000 */
.L_x_1318:
[----:B------:R-:W-:Y:S01]  /*1000*/  HFMA2.MMA R17, -RZ, RZ, 0, 1.847743988037109375e-06 ;  /* 0x0000001fff117435 */ /* 0x000fe200000001ff */
[----:B----4-:R-:W-:Y:S01]  /*1010*/  MOV R19, R12 ;  /* 0x0000000c00137202 */ /* 0x010fe20000000f00 */
[----:B------:R-:W-:Y:S01]  /*1020*/  IMAD.MOV.U32 R16, RZ, RZ, 0x1 ;  /* 0x00000001ff107424 */ /* 0x000fe200078e00ff */
[----:B------:R-:W-:Y:S02]  /*1030*/  MOV R14, 0xffffffff ;  /* 0xffffffff000e7802 */ /* 0x000fe40000000f00 */
[----:B------:R-:W-:Y:S02]  /*1040*/  MOV R8, 0x1060 ;  /* 0x0000106000087802 */ /* 0x000fe40000000f00 */
[----:B0123--:R-:W-:Y:S05]  /*1050*/  CALL.REL.NOINC `($__internal_94_$__cuda_sm70_shflsync_bfly_p) ;  /* 0x000007b000007944 */ /* 0x00ffea0003c00000 */
[----:B01----:R-:W-:Y:S05]  /*1060*/  BRA `(.L_x_1324) ;  /* 0xfffffb0000007947 */ /* 0x003fea000383ffff */
.L_x_1319:
[----:B------:R-:W-:Y:S01]  /*1070*/  HFMA2.MMA R17, -RZ, RZ, 0, 1.847743988037109375e-06 ;  /* 0x0000001fff117435 */ /* 0x000fe200000001ff */
[----:B------:R-:W-:Y:S01]  /*1080*/  MOV R19, R12 ;  /* 0x0000000c00137202 */ /* 0x000fe20000000f00 */
[----:B------:R-:W-:Y:S01]  /*1090*/  IMAD.MOV.U32 R16, RZ, RZ, 0x2 ;  /* 0x00000002ff107424 */ /* 0x000fe200078e00ff */
[----:B------:R-:W-:Y:S02]  /*10a0*/  MOV R14, 0xffffffff ;  /* 0xffffffff000e7802 */ /* 0x000fe40000000f00 */
[----:B------:R-:W-:-:S02]  /*10b0*/  MOV R8, 0x10d0 ;  /* 0x000010d000087802 */ /* 0x000fc40000000f00 */
[----:B-123--:R-:W-:Y:S05]  /*10c0*/  CALL.REL.NOINC `($__internal_94_$__cuda_sm70_shflsync_bfly_p) ;  /* 0x0000074000007944 */ /* 0x00efea0003c00000 */
[----:B0-----:R-:W-:Y:S01]  /*10d0*/  HFMA2.MMA R16, -RZ, RZ, 0, 2.384185791015625e-07 ;  /* 0x00000004ff107435 */ /* 0x001fe200000001ff */
[----:B-1----:R-:W-:Y:S01]  /*10e0*/  FADD.FTZ R19, R12, R14 ;  /* 0x0000000e0c137221 */ /* 0x002fe20000010000 */
[----:B------:R-:W-:Y:S01]  /*10f0*/  MOV R14, 0xffffffff ;  /* 0xffffffff000e7802 */ /* 0x000fe20000000f00 */
[----:B------:R-:W-:Y:S01]  /*1100*/  IMAD.MOV.U32 R17, RZ, RZ, 0x1f ;  /* 0x0000001fff117424 */ /* 0x000fe200078e00ff */
[----:B------:R-:W-:-:S02]  /*1110*/  MOV R8, 0x1130 ;  /* 0x0000113000087802 */ /* 0x000fc40000000f00 */
[----:B------:R-:W-:Y:S05]  /*1120*/  CALL.REL.NOINC `($__internal_94_$__cuda_sm70_shflsync_bfly_p) ;  /* 0x000006e000007944 */ /* 0x000fea0003c00000 */
[----:B0-----:R-:W-:Y:S01]  /*1130*/  HFMA2.MMA R16, -RZ, RZ, 0, 4.76837158203125e-07 ;  /* 0x00000008ff107435 */ /* 0x001fe200000001ff */
[----:B-1----:R-:W-:Y:S01]  /*1140*/  FADD.FTZ R19, R19, R14 ;  /* 0x0000000e13137221 */ /* 0x002fe20000010000 */
[----:B------:R-:W-:Y:S01]  /*1150*/  MOV R17, 0x1f ;  /* 0x0000001f00117802 */ /* 0x000fe20000000f00 */
[----:B------:R-:W-:Y:S01]  /*1160*/  IMAD.MOV.U32 R14, RZ, RZ, -0x1 ;  /* 0xffffffffff0e7424 */ /* 0x000fe200078e00ff */
[----:B------:R-:W-:-:S02]  /*1170*/  MOV R8, 0x1190 ;  /* 0x0000119000087802 */ /* 0x000fc40000000f00 */
[----:B------:R-:W-:Y:S05]  /*1180*/  CALL.REL.NOINC `($__internal_94_$__cuda_sm70_shflsync_bfly_p) ;  /* 0x0000068000007944 */ /* 0x000fea0003c00000 */
[----:B-1----:R-:W-:Y:S01]  /*1190*/  FADD.FTZ R12, R19, R14 ;  /* 0x0000000e130c7221 */ /* 0x002fe20000010000 */
[----:B0-----:R-:W-:Y:S01]  /*11a0*/  HFMA2.MMA R16, -RZ, RZ, 0, 9.5367431640625e-07 ;  /* 0x00000010ff107435 */ /* 0x001fe200000001ff */
[----:B------:R-:W-:-:S02]  /*11b0*/  MOV R17, 0x1f ;  /* 0x0000001f00117802 */ /* 0x000fc40000000f00 */
[----:B------:R-:W-:Y:S01]  /*11c0*/  MOV R14, 0xffffffff ;  /* 0xffffffff000e7802 */ /* 0x000fe20000000f00 */
[----:B------:R-:W-:Y:S01]  /*11d0*/  IMAD.MOV.U32 R19, RZ, RZ, R12 ;  /* 0x000000ffff137224 */ /* 0x000fe200078e000c */
[----:B------:R-:W-:Y:S02]  /*11e0*/  MOV R8, 0x1200 ;  /* 0x0000120000087802 */ /* 0x000fe40000000f00 */
[----:B------:R-:W-:Y:S05]  /*11f0*/  CALL.REL.NOINC `($__internal_94_$__cuda_sm70_shflsync_bfly_p) ;  /* 0x0000061000007944 */ /* 0x000fea0003c00000 */
[----:B0-----:R-:W-:Y:S01]  /*1200*/  HFMA2.MMA R16, -RZ, RZ, 0, 5.9604644775390625e-08 ;  /* 0x00000001ff107435 */ /* 0x001fe200000001ff */
[----:B-1----:R-:W-:Y:S01]  /*1210*/  MOV R15, R14 ;  /* 0x0000000e000f7202 */ /* 0x002fe20000000f00 */
[----:B------:R-:W-:Y:S01]  /*1220*/  IMAD.MOV.U32 R17, RZ, RZ, 0x1f ;  /* 0x0000001fff117424 */ /* 0x000fe200078e00ff */
[----:B------:R-:W-:Y:S02]  /*1230*/  MOV R19, R13 ;  /* 0x0000000d00137202 */ /* 0x000fe40000000f00 */
[----:B------:R-:W-:Y:S02]  /*1240*/  MOV R14, 0xffffffff ;  /* 0xffffffff000e7802 */ /* 0x000fe40000000f00 */
[----:B------:R-:W-:Y:S02]  /*1250*/  MOV R8, 0x1270 ;  /* 0x0000127000087802 */ /* 0x000fe40000000f00 */
[----:B------:R-:W-:Y:S05]  /*1260*/  CALL.REL.NOINC `($__internal_94_$__cuda_sm70_shflsync_bfly_p) ;  /* 0x000005a000007944 */ /* 0x000fea0003c00000 */
[----:B0-----:R-:W-:Y:S01]  /*1270*/  HFMA2.MMA R16, -RZ, RZ, 0, 1.1920928955078125e-07 ;  /* 0x00000002ff107435 */ /* 0x001fe200000001ff */
[----:B-1----:R-:W-:Y:S01]  /*1280*/  FADD.FTZ R19, R13, R14 ;  /* 0x0000000e0d137221 */ /* 0x002fe20000010000 */
[----:B------:R-:W-:Y:S01]  /*1290*/  MOV R17, 0x1f ;  /* 0x0000001f00117802 */ /* 0x000fe20000000f00 */
[----:B------:R-:W-:Y:S01]  /*12a0*/  IMAD.MOV.U32 R14, RZ, RZ, -0x1 ;  /* 0xffffffffff0e7424 */ /* 0x000fe200078e00ff */
[----:B------:R-:W-:-:S02]  /*12b0*/  MOV R8, 0x12d0 ;  /* 0x000012d000087802 */ /* 0x000fc40000000f00 */
[----:B------:R-:W-:Y:S05]  /*12c0*/  CALL.REL.NOINC `($__internal_94_$__cuda_sm70_shflsync_bfly_p) ;  /* 0x0000054000007944 */ /* 0x000fea0003c00000 */
[----:B0-----:R-:W-:Y:S01]  /*12d0*/  HFMA2.MMA R16, -RZ, RZ, 0, 2.384185791015625e-07 ;  /* 0x00000004ff107435 */ /* 0x001fe200000001ff */
[----:B-1----:R-:W-:Y:S01]  /*12e0*/  FADD.FTZ R19, R19, R14 ;  /* 0x0000000e13137221 */ /* 0x002fe20000010000 */
[----:B------:R-:W-:-:S02]  /*12f0*/  MOV R17, 0x1f ;  /* 0x0000001f00117802 */ /* 0x000fc40000000f00 */
[----:B------:R-:W-:Y:S02]  /*1300*/  MOV R14, 0xffffffff ;  /* 0xffffffff000e7802 */ /* 0x000fe40000000f00 */
[----:B------:R-:W-:Y:S02]  /*1310*/  MOV R8, 0x1330 ;  /* 0x0000133000087802 */ /* 0x000fe40000000f00 */
[----:B------:R-:W-:Y:S05]  /*1320*/  CALL.REL.NOINC `($__internal_94_$__cuda_sm70_shflsync_bfly_p) ;  /* 0x000004e000007944 */ /* 0x000fea0003c00000 */
[----:B0-----:R-:W-:Y:S01]  /*1330*/  HFMA2.MMA R17, -RZ, RZ, 0, 1.847743988037109375e-06 ;  /* 0x0000001fff117435 */ /* 0x001fe200000001ff */
[----:B-1----:R-:W-:Y:S01]  /*1340*/  FADD.FTZ R19, R19, R14 ;  /* 0x0000000e13137221 */ /* 0x002fe20000010000 */
[----:B------:R-:W-:Y:S01]  /*1350*/  MOV R14, 0xffffffff ;  /* 0xffffffff000e7802 */ /* 0x000fe20000000f00 */
[----:B------:R-:W-:Y:S01]  /*1360*/  IMAD.MOV.U32 R16, RZ, RZ, 0x8 ;  /* 0x00000008ff107424 */ /* 0x000fe200078e00ff */
[----:B------:R-:W-:Y:S02]  /*1370*/  MOV R8, 0x1390 ;  /* 0x0000139000087802 */ /* 0x000fe40000000f00 */
[----:B------:R-:W-:Y:S05]  /*1380*/  CALL.REL.NOINC `($__internal_94_$__cuda_sm70_shflsync_bfly_p) ;  /* 0x0000048000007944 */ /* 0x000fea0003c00000 */
[----:B-1----:R-:W-:Y:S01]  /*1390*/  FADD.FTZ R13, R19, R14 ;  /* 0x0000000e130d7221 */ /* 0x002fe20000010000 */
[----:B0-----:R-:W-:Y:S01]  /*13a0*/  HFMA2.MMA R16, -RZ, RZ, 0, 9.5367431640625e-07 ;  /* 0x00000010ff107435 */ /* 0x001fe200000001ff */
[----:B------:R-:W-:Y:S01]  /*13b0*/  IMAD.MOV.U32 R17, RZ, RZ, 0x1f ;  /* 0x0000001fff117424 */ /* 0x000fe200078e00ff */
[----:B------:R-:W-:Y:S02]  /*13c0*/  MOV R14, 0xffffffff ;  /* 0xffffffff000e7802 */ /* 0x000fe40000000f00 */
[----:B------:R-:W-:-:S02]  /*13d0*/  MOV R19, R13 ;  /* 0x0000000d00137202 */ /* 0x000fc40000000f00 */
[----:B------:R-:W-:Y:S02]  /*13e0*/  MOV R8, 0x1400 ;  /* 0x0000140000087802 */ /* 0x000fe40000000f00 */
[----:B------:R-:W-:Y:S05]  /*13f0*/  CALL.REL.NOINC `($__internal_94_$__cuda_sm70_shflsync_bfly_p) ;  /* 0x0000041000007944 */ /* 0x000fea0003c00000 */
[----:B0-----:R-:W-:Y:S01]  /*1400*/  HFMA2.MMA R17, -RZ, RZ, 0, 1.847743988037109375e-06 ;  /* 0x0000001fff117435 */ /* 0x001fe200000001ff */
        /* <DEDUP_REMOVED lines=18> */
[----:B0-----:R-:W-:Y:S01]  /*1530*/  HFMA2.MMA R16, -RZ, RZ, 0, 4.76837158203125e-07 ;  /* 0x00000008ff107435 */ /* 0x001fe200000001ff */
[----:B-1----:R-:W-:Y:S01]  /*1540*/  FADD.FTZ R19, R19, R14 ;  /* 0x0000000e13137221 */ /* 0x002fe20000010000 */
[----:B------:R-:W-:Y:S01]  /*1550*/  MOV R14, 0xffffffff ;  /* 0xffffffff000e7802 */ /* 0x000fe20000000f00 */
[----:B------:R-:W-:Y:S01]  /*1560*/  IMAD.MOV.U32 R17, RZ, RZ, 0x1f ;  /* 0x0000001fff117424 */ /* 0x000fe200078e00ff */
[----:B------:R-:W-:Y:S02]  /*1570*/  MOV R8, 0x1590 ;  /* 0x0000159000087802 */ /* 0x000fe40000000f00 */
[----:B------:R-:W-:Y:S05]  /*1580*/  CALL.REL.NOINC `($__internal_94_$__cuda_sm70_shflsync_bfly_p) ;  /* 0x0000028000007944 */ /* 0x000fea0003c00000 */
[----:B-1----:R-:W-:Y:S01]  /*1590*/  FADD.FTZ R11, R19, R14 ;  /* 0x0000000e130b7221 */ /* 0x002fe20000010000 */
[----:B0-----:R-:W-:Y:S01]  /*15a0*/  HFMA2.MMA R16, -RZ, RZ, 0, 9.5367431640625e-07 ;  /* 0x00000010ff107435 */ /* 0x001fe200000001ff */
[----:B------:R-:W-:Y:S02]  /*15b0*/  MOV R17, 0x1f ;  /* 0x0000001f00117802 */ /* 0x000fe40000000f00 */
[----:B------:R-:W-:Y:S01]  /*15c0*/  MOV R14, 0xffffffff ;  /* 0xffffffff000e7802 */ /* 0x000fe20000000f00 */
[----:B------:R-:W-:Y:S01]  /*15d0*/  IMAD.MOV.U32 R19, RZ, RZ, R11 ;  /* 0x000000ffff137224 */ /* 0x000fe200078e000b */
[----:B------:R-:W-:-:S02]  /*15e0*/  MOV R8, 0x1600 ;  /* 0x0000160000087802 */ /* 0x000fc40000000f00 */
[----:B------:R-:W-:Y:S05]  /*15f0*/  CALL.REL.NOINC `($__internal_94_$__cuda_sm70_shflsync_bfly_p) ;  /* 0x0000021000007944 */ /* 0x000fea0003c00000 */
[----:B0-----:R-:W-:Y:S01]  /*1600*/  HFMA2.MMA R16, -RZ, RZ, 0, 5.9604644775390625e-08 ;  /* 0x00000001ff107435 */ /* 0x001fe200000001ff */
[----:B-1----:R-:W-:Y:S01]  /*1610*/  MOV R20, R14 ;  /* 0x0000000e00147202 */ /* 0x002fe20000000f00 */
[----:B------:R-:W-:Y:S01]  /*1620*/  IMAD.MOV.U32 R14, RZ, RZ, -0x1 ;  /* 0xffffffffff0e7424 */ /* 0x000fe200078e00ff */
[----:B------:R-:W-:-:S02]  /*1630*/  MOV R19, R10 ;  /* 0x0000000a00137202 */ /* 0x000fc40000000f00 */
[----:B------:R-:W-:Y:S02]  /*1640*/  MOV R17, 0x1f ;  /* 0x0000001f00117802 */ /* 0x000fe40000000f00 */
[----:B------:R-:W-:Y:S02]  /*1650*/  MOV R8, 0x1670 ;  /* 0x0000167000087802 */ /* 0x000fe40000000f00 */
[----:B------:R-:W-:Y:S05]  /*1660*/  CALL.REL.NOINC `($__internal_94_$__cuda_sm70_shflsync_bfly_p) ;  /* 0x000001a000007944 */ /* 0x000fea0003c00000 */
[----:B0-----:R-:W-:Y:S01]  /*1670*/  HFMA2.MMA R16, -RZ, RZ, 0, 1.1920928955078125e-07 ;  /* 0x00000002ff107435 */ /* 0x001fe200000001ff */
[----:B-1----:R-:W-:Y:S01]  /*1680*/  FADD.FTZ R19, R10, R14 ;  /* 0x0000000e0a137221 */ /* 0x002fe20000010000 */
[----:B------:R-:W-:Y:S02]  /*1690*/  MOV R17, 0x1f ;  /* 0x0000001f00117802 */ /* 0x000fe40000000f00 */
[----:B------:R-:W-:Y:S02]  /*16a0*/  MOV R14, 0xffffffff ;  /* 0xffffffff000e7802 */ /* 0x000fe40000000f00 */
[----:B------:R-:W-:Y:S02]  /*16b0*/  MOV R8, 0x16d0 ;  /* 0x000016d000087802 */ /* 0x000fe40000000f00 */
[----:B------:R-:W-:Y:S05]  /*16c0*/  CALL.REL.NOINC `($__internal_94_$__cuda_sm70_shflsync_bfly_p) ;  /* 0x0000014000007944 */ /* 0x000fea0003c00000 */
        /* <DEDUP_REMOVED lines=18> */
[----:B-1----:R-:W-:Y:S01]  /*17f0*/  MOV R8, R14 ;  /* 0x0000000e00087202 */ /* 0x002fe20000000f00 */
[----:B0-----:R-:W-:Y:S05]  /*1800*/  BRA `(.L_x_1325) ;  /* 0xfffff5a000007947 */ /* 0x001fea000383ffff */
        .weak           $__internal_94_$__cuda_sm70_shflsync_bfly_p
        .type           $__internal_94_$__cuda_sm70_shflsync_bfly_p,@function
        .size           $__internal_94_$__cuda_sm70_shflsync_bfly_p,(.L_x_1857 - $__internal_94_$__cuda_sm70_shflsync_bfly_p)
$__internal_94_$__cuda_sm70_shflsync_bfly_p:
[----:B------:R-:W-:Y:S01]  /*1810*/  HFMA2.MMA R9, -RZ, RZ, 0, 0 ;  /* 0x00000000ff097435 */ /* 0x000fe200000001ff */
[----:B------:R-:W-:Y:S04]  /*1820*/  WARPSYNC R14 ;  /* 0x0000000e00007348 */ /* 0x000fe80003800000 */
[----:B------:R0:W1:Y:S01]  /*1830*/  SHFL.BFLY PT, R14, R19, R16, R17 ;  /* 0x0c000010130e7389 */ /* 0x00006200000e0011 */
[----:B------:R-:W-:Y:S05]  /*1840*/  RET.REL.NODEC R8 `(_ZN10layer_norm40ln_parallel_residual_bwd_finalize_kernelINS_22Kernel_traits_finalizeILj4096Ef6__halffS2_fjLb0ELj1024ELj4ENS_18Kernel_traits_baseILj4096EfS2_fS2_fjLj1024EEEEELb1EEEvNS_9BwdParamsE) ;  /* 0xffffe7b008007950 */ /* 0x000fea0003c3ffff */
.L_x_1326:
        /* <DEDUP_REMOVED lines=11> */
.L_x_1857:


//--------------------- .text._ZN10layer_norm31ln_parallel_residual_bwd_kernelINS_13Kernel_traitsIf6__halffS2_fjLj4096ELj1ELj1ELj8ELj16ENS_18Kernel_traits_baseILj4096EfS2_fS2_fjLj256EEEEELb1ELb1ELb1EEEvNS_9BwdParamsE --------------------------
	.section	.text._ZN10layer_norm31ln_parallel_residual_bwd_kernelINS_13Kernel_traitsIf6__halffS2_fjLj4096ELj1ELj1ELj8ELj16ENS_18Kernel_traits_baseILj4096EfS2_fS2_fjLj256EEEEELb1ELb1ELb1EEEvNS_9BwdParamsE,"ax",@progbits
	.sectioninfo	@"SHI_REGISTERS=150"
	.align	128
        .global         _ZN10layer_norm31ln_parallel_residual_bwd_kernelINS_13Kernel_traitsIf6__halffS2_fjLj4096ELj1ELj1ELj8ELj16ENS_18Kernel_traits_baseILj4096EfS2_fS2_fjLj256EEEEELb1ELb1ELb1EEEvNS_9BwdParamsE
        .type           _ZN10layer_norm31ln_parallel_residual_bwd_kernelINS_13Kernel_traitsIf6__halffS2_fjLj4096ELj1ELj1ELj8ELj16ENS_18Kernel_traits_baseILj4096EfS2_fS2_fjLj256EEEEELb1ELb1ELb1EEEvNS_9BwdParamsE,@function
        .size           _ZN10layer_norm31ln_parallel_residual_bwd_kernelINS_13Kernel_traitsIf6__halffS2_fjLj4096ELj1ELj1ELj8ELj16ENS_18Kernel_traits_baseILj4096EfS2_fS2_fjLj256EEEEELb1ELb1ELb1EEEvNS_9BwdParamsE,(.L_x_1858 - _ZN10layer_norm31ln_parallel_residual_bwd_kernelINS_13Kernel_traitsIf6__halffS2_fjLj4096ELj1ELj1ELj8ELj16ENS_18Kernel_traits_baseILj4096EfS2_fS2_fjLj256EEEEELb1ELb1ELb1EEEvNS_9BwdParamsE)
        .other          _ZN10layer_norm31ln_parallel_residual_bwd_kernelINS_13Kernel_traitsIf6__halffS2_fjLj4096ELj1ELj1ELj8ELj16ENS_18Kernel_traits_baseILj4096EfS2_fS2_fjLj256EEEEELb1ELb1ELb1EEEvNS_9BwdParamsE,@"STO_CUDA_ENTRY STV_DEFAULT"
_ZN10layer_norm31ln_parallel_residual_bwd_kernelINS_13Kernel_traitsIf6__halffS2_fjLj4096ELj1ELj1ELj8ELj16ENS_18Kernel_traits_baseILj4096EfS2_fS2_fjLj256EEEEELb1ELb1ELb1EEEvNS_9BwdParamsE:
.text._ZN10layer_norm31ln_parallel_residual_bwd_kernelINS_13Kernel_traitsIf6__halffS2_fjLj4096ELj1ELj1ELj8ELj16ENS_18Kernel_traits_baseILj4096EfS2_fS2_fjLj256EEEEELb1ELb1ELb1EEEvNS_9BwdParamsE:
        /* <DEDUP_REMOVED lines=24> */
.L_x_1327:
        /* <DEDUP_REMOVED lines=26> */
.L_x_1332:
[----:B------:R-:W-:Y:S01]  /*0320*/  IMAD R48, R0, c[0x0][0x168], RZ ;  /* 0x00005a0000307a24 */ /* 0x000fe200078e02ff */
[----:B------:R-:W-:-:S02]  /*0330*/  MOV R115, 0x4 ;  /* 0x0000000400737802 */ /* 0x000fc40000000f00 */
        /* <DEDUP_REMOVED lines=47> */
[----:B---3--:R-:W-:-:S03]  /*0630*/  HADD2.F32 R131, -RZ, R52.H0_H0 ;  /* 0x20000034ff837230 */ /* 0x008fc60000004100 */
[----:B------:R-:W-:Y:S02]  /*0640*/  FMUL.FTZ R134, R114, R115 ;  /* 0x0000007372867220 */ /* 0x000fe40000410000 */
[C---:B------:R-:W-:Y:S01]  /*0650*/  FADD.FTZ R63, -R124.reuse, R63 ;  /* 0x0000003f7c3f7221 */ /* 0x040fe20000010100 */
[----:B------:R-:W-:Y:S01]  /*0660*/  HADD2.F32 R48, -RZ, R55.H1_H1 ;  /* 0x30000037ff307230 */ /* 0x000fe20000004100 */
[C---:B------:R-:W-:Y:S01]  /*0670*/  FADD.FTZ R123, -R124.reuse, R50 ;  /* 0x000000327c7b7221 */ /* 0x040fe20000010100 */
[----:B------:R-:W-:Y:S01]  /*0680*/  HADD2.F32 R52, -RZ, R52.H1_H1 ;  /* 0x30000034ff347230 */ /* 0x000fe20000004100 */
[----:B------:R-:W-:Y:S02]  /*0690*/  FADD.FTZ R145, -R124, R70 ;  /* 0x000000467c917221 */ /* 0x000fe40000010100 */
[----:B------:R-:W-:Y:S02]  /*06a0*/  FADD.FTZ R96, R131, R96 ;  /* 0x0000006083607221 */ /* 0x000fe40000010000 */
[----:B------:R-:W-:-:S02]  /*06b0*/  FFMA.FTZ R95, R134, R131, R95 ;  /* 0x00000083865f7223 */ /* 0x000fc4000001005f */
[----:B------:R-:W-:Y:S02]  /*06c0*/  FMUL.FTZ R70, R114, R63 ;  /* 0x0000003f72467220 */ /* 0x000fe40000410000 */
[----:B------:R-:W-:Y:S02]  /*06d0*/  FADD.FTZ R49, -R124, R49 ;  /* 0x000000317c317221 */ /* 0x000fe40000010100 */
[----:B------:R-:W-:Y:S01]  /*06e0*/  FMUL.FTZ R131, R16, R131 ;  /* 0x0000008310837220 */ /* 0x000fe20000410000 */
[----:B------:R-:W-:Y:S01]  /*06f0*/  HADD2.F32 R125, -RZ, R53.H0_H0 ;  /* 0x20000035ff7d7230 */ /* 0x000fe20000004100 */
        /* <DEDUP_REMOVED lines=8> */
[----:B----4-:R-:W-:Y:S01]  /*0780*/  HADD2.F32 R119, -RZ, R55.H0_H0 ;  /* 0x20000037ff777230 */ /* 0x010fe20000004100 */
[----:B------:R-:W-:Y:S01]  /*0790*/  FFMA.FTZ R49, R134, R131, RZ ;  /* 0x0000008386317223 */ /* 0x000fe200000100ff */
[----:B------:R-:W-:Y:S01]  /*07a0*/  HADD2.F32 R53, -RZ, R53.H1_H1 ;  /* 0x30000035ff357230 */ /* 0x000fe20000004100 */
[----:B------:R-:W-:-:S02]  /*07b0*/  FADD.FTZ R55, -R124, R60 ;  /* 0x0000003c7c377221 */ /* 0x000fc40000010100 */
[----:B------:R-:W-:Y:S02]  /*07c0*/  FADD.FTZ R92, R125, R92 ;  /* 0x0000005c7d5c7221 */ /* 0x000fe40000010000 */
[-C--:B------:R-:W-:Y:S02]  /*07d0*/  FFMA.FTZ R91, R130, R125.reuse, R91 ;  /* 0x0000007d825b7223 */ /* 0x080fe4000001005b */
[----:B------:R-:W-:Y:S02]  /*07e0*/  FMUL.FTZ R125, R18, R125 ;  /* 0x0000007d127d7220 */ /* 0x000fe40000410000 */
[----:B------:R-:W-:Y:S01]  /*07f0*/  FADD.FTZ R48, R48, R129 ;  /* 0x0000008130307221 */ /* 0x000fe20000010000 */
[----:B0-----:R-:W-:Y:S01]  /*0800*/  HADD2.F32 R121, -RZ, R54.H0_H0 ;  /* 0x20000036ff797230 */ /* 0x001fe20000004100 */
        /* <DEDUP_REMOVED lines=15> */
[----:B------:R-:W-:Y:S01]  /*0900*/  HADD2.F32 R54, -RZ, R54.H1_H1 ;  /* 0x30000036ff367230 */ /* 0x000fe20000004100 */
        /* <DEDUP_REMOVED lines=13> */
[--C-:B------:R-:W-:Y:S01]  /*09e0*/  HADD2.F32 R133, -RZ, R56.reuse.H0_H0 ;  /* 0x20000038ff857230 */ /* 0x100fe20000004100 */
[----:B------:R-:W-:Y:S01]  /*09f0*/  FMUL.FTZ R116, R114, R137 ;  /* 0x0000008972747220 */ /* 0x000fe20000410000 */
[----:B------:R-:W-:Y:S01]  /*0a00*/  HADD2.F32 R50, -RZ, R57.H0_H0 ;  /* 0x20000039ff327230 */ /* 0x000fe20000004100 */
        /* <DEDUP_REMOVED lines=16> */
[----:B------:R-:W-:Y:S01]  /*0b10*/  HADD2.F32 R57, -RZ, R57.H1_H1 ;  /* 0x30000039ff397230 */ /* 0x000fe20000004100 */
[----:B------:R-:W-:-:S02]  /*0b20*/  FADD.FTZ R50, R49, R126 ;  /* 0x0000007e31327221 */ /* 0x000fc40000010000 */
[----:B------:R-:W-:Y:S01]  /*0b30*/  FFMA.FTZ R48, R115, R126, R48 ;  /* 0x0000007e73307223 */ /* 0x000fe20000010030 */
[----:B------:R-:W-:Y:S01]  /*0b40*/  HADD2.F32 R141, -RZ, R58.H0_H0 ;  /* 0x2000003aff8d7230 */ /* 0x000fe20000004100 */
[----:B------:R-:W-:Y:S02]  /*0b50*/  FADD.FTZ R80, R133, R80 ;  /* 0x0000005085507221 */ /* 0x000fe40000010000 */
[----:B------:R-:W-:Y:S02]  /*0b60*/  FFMA.FTZ R79, R118, R133, R79 ;  /* 0x00000085764f7223 */ /* 0x000fe4000001004f */
        /* <DEDUP_REMOVED lines=49> */
.L_x_1333:
        /* <DEDUP_REMOVED lines=18> */
.L_x_1334:
        /* <DEDUP_REMOVED lines=97> */
[----:B------:R-:W-:Y:S01]  /*15b0*/  @P0 F2FP.PACK_AB R121, RZ, R121 ;  /* 0x00000079ff79023e */ /* 0x000fe200000000ff */
[----:B------:R-:W-:Y:S01]  /*15c0*/  FFMA.FTZ R122, R122, R51, R62 ;  /* 0x000000337a7a7223 */ /* 0x000fe2000001003e */
[----:B------:R-:W-:Y:S01]  /*15d0*/  FSEL R51, R68, RZ, P2 ;  /* 0x000000ff44337208 */ /* 0x000fe20001000000 */
[----:B------:R-:W-:Y:S01]  /*15e0*/  @P1 FADD.FTZ R49, R24, R49 ;  /* 0x0000003118311221 */ /* 0x000fe20000010000 */
[C---:B------:R-:W-:Y:S01]  /*15f0*/  @P0 LOP3.LUT P2, RZ, R3.reuse, 0xff00, RZ, 0xc0, !PT ;  /* 0x0000ff0003ff0812 */ /* 0x040fe2000784c0ff */
[----:B------:R-:W-:Y:S01]  /*1600*/  @P1 FADD.FTZ R71, R26, R71 ;  /* 0x000000471a471221 */ /* 0x000fe20000010000 */
[----:B------:R-:W-:Y:S01]  /*1610*/  @P0 F2FP.PACK_AB R123, RZ, R123 ;  /* 0x0000007bff7b023e */ /* 0x000fe200000000ff */
[----:B------:R-:W-:Y:S01]  /*1620*/  FMUL.FTZ R70, R114, R69 ;  /* 0x0000004572467220 */ /* 0x000fe20000410000 */
[----:B------:R-:W-:Y:S01]  /*1630*/  @P0 FSEL R68, R68, RZ, P2 ;  /* 0x000000ff44440208 */ /* 0x000fe20001000000 */
[----:B------:R-:W-:Y:S01]  /*1640*/  FADD.FTZ R75, R136, -R75 ;  /* 0x8000004b884b7221 */ /* 0x000fe20000010000 */
[----:B------:R-:W-:Y:S01]  /*1650*/  @P0 LOP3.LUT P2, RZ, R3, 0xff0000, RZ, 0xc0, !PT ;  /* 0x00ff000003ff0812 */ /* 0x000fe2000784c0ff */
[----:B------:R-:W-:Y:S01]  /*1660*/  FMUL.FTZ R50, R49, c[0x0][0x1e8] ;  /* 0x00007a0031327a20 */ /* 0x000fe20000410000 */
[----:B------:R-:W-:Y:S01]  /*1670*/  F2FP.PACK_AB R57, R130, R57 ;  /* 0x000000398239723e */ /* 0x000fe200000000ff */
[----:B------:R-:W-:Y:S01]  /*1680*/  FMUL.FTZ R69, R71, c[0x0][0x1e8] ;  /* 0x00007a0047457a20 */ /* 0x000fe20000410000 */
[----:B------:R-:W-:Y:S01]  /*1690*/  @P0 F2FP.PACK_AB R66, RZ, R66 ;  /* 0x00000042ff42023e */ /* 0x000fe200000000ff */
        /* <DEDUP_REMOVED lines=22> */
[----:B------:R-:W-:Y:S01]  /*1800*/  FMUL.FTZ R127, R114, R127 ;  /* 0x0000007f727f7220 */ /* 0x000fe20000410000 */
[----:B------:R-:W-:Y:S01]  /*1810*/  ISETP.NE.AND.EX P3, PT, RZ, c[0x0][0x25c], PT, P3 ;  /* 0x00009700ff007a0c */ /* 0x000fe20003f65330 */
[----:B------:R-:W-:Y:S01]  /*1820*/  FADD.FTZ R117, R138, -R117 ;  /* 0x800000758a757221 */ /* 0x000fe20000010000 */
[----:B------:R-:W-:Y:S01]  /*1830*/  ISETP.NE.AND.EX P2, PT, RZ, c[0x0][0x25c], PT, P2 ;  /* 0x00009700ff007a0c */ /* 0x000fe20003f45320 */
[----:B------:R-:W-:Y:S01]  /*1840*/  FMUL.FTZ R56, R114, R135 ;  /* 0x0000008772387220 */ /* 0x000fe20000410000 */
[-C--:B------:R-:W-:Y:S01]  /*1850*/  SEL R52, R49, R40.reuse, P3 ;  /* 0x0000002831347207 */ /* 0x080fe20001800000 */
[----:B------:R-:W-:Y:S01]  /*1860*/  FADD.FTZ R133, R133, -R74 ;  /* 0x8000004a85857221 */ /* 0x000fe20000010000 */
[----:B------:R-:W-:Y:S01]  /*1870*/  SEL R40, R75, R40, P3 ;  /* 0x000000284b287207 */ /* 0x000fe20001800000 */
[----:B------:R-:W-:Y:S01]  /*1880*/  @P1 FADD.FTZ R119, R28, R119 ;  /* 0x000000771c771221 */ /* 0x000fe20000010000 */
[----:B------:R-:W-:Y:S01]  /*1890*/  HFMA2.MMA R75, -RZ, RZ, 0, 9.5367431640625e-07 ;  /* 0x00000010ff4b7435 */ /* 0x000fe200000001ff */
[----:B------:R-:W-:Y:S01]  /*18a0*/  @P1 FADD.FTZ R127, R30, R127 ;  /* 0x0000007f1e7f1221 */ /* 0x000fe20000010000 */
[----:B------:R-:W-:Y:S01]  /*18b0*/  @P0 FSEL R67, R50, RZ, P5 ;  /* 0x000000ff32430208 */ /* 0x000fe20002800000 */
[----:B------:R-:W-:Y:S01]  /*18c0*/  FMUL.FTZ R117, R114, R117 ;  /* 0x0000007572757220 */ /* 0x000fe20000410000 */
[----:B------:R-:W-:Y:S01]  /*18d0*/  LOP3.LUT P5, RZ, R48, 0xff, RZ, 0xc0, !PT ;  /* 0x000000ff30ff7812 */ /* 0x000fe200078ac0ff */
[----:B------:R-:W-:Y:S01]  /*18e0*/  @P1 FADD.FTZ R56, R33, R56 ;  /* 0x0000003821381221 */ /* 0x000fe20000010000 */
[----:B------:R-:W-:Y:S01]  /*18f0*/  LOP3.LUT P6, RZ, R76, 0xff0000, RZ, 0xc0, !PT ;  /* 0x00ff00004cff7812 */ /* 0x000fe200078cc0ff */
[C---:B------:R-:W-:Y:S01]  /*1900*/  FMUL.FTZ R74, R114.reuse, R115 ;  /* 0x00000073724a7220 */ /* 0x040fe20000410000 */
[----:B------:R-:W-:Y:S01]  /*1910*/  @P2 MOV R61, 0x20 ;  /* 0x00000020003d2802 */ /* 0x000fe20000000f00 */
[----:B------:R-:W-:Y:S01]  /*1920*/  FMUL.FTZ R116, R114, R133 ;  /* 0x0000008572747220 */ /* 0x000fe20000410000 */
[----:B------:R-:W-:Y:S01]  /*1930*/  SEL R53, R54, R41, P3 ;  /* 0x0000002936357207 */ /* 0x000fe20001800000 */
[----:B------:R-:W-:Y:S01]  /*1940*/  FMUL.FTZ R114, R114, R137 ;  /* 0x0000008972727220 */ /* 0x000fe20000410000 */
[----:B------:R-:W-:Y:S01]  /*1950*/  SEL R41, R56, R41, P3 ;  /* 0x0000002938297207 */ /* 0x000fe20001800000 */
[----:B------:R-:W-:Y:S01]  /*1960*/  FMUL.FTZ R73, R119, c[0x0][0x1e8] ;  /* 0x00007a0077497a20 */ /* 0x000fe20000410000 */
[----:B------:R-:W-:Y:S01]  /*1970*/  SEL R54, R71, R42, P3 ;  /* 0x0000002a47367207 */ /* 0x000fe20001800000 */
[----:B------:R-:W-:Y:S01]  /*1980*/  FMUL.FTZ R118, R127, c[0x0][0x1e8] ;  /* 0x00007a007f767a20 */ /* 0x000fe20000410000 */
[----:B------:R-:W-:Y:S01]  /*1990*/  @P0 F2FP.PACK_AB R67, RZ, R67 ;  /* 0x00000043ff43023e */ /* 0x000fe200000000ff */
[----:B------:R-:W-:Y:S01]  /*19a0*/  @P1 FADD.FTZ R117, R34, R117 ;  /* 0x0000007522751221 */ /* 0x000fe20000010000 */
[----:B------:R-:W-:Y:S01]  /*19b0*/  FSEL R115, R73, RZ, P5 ;  /* 0x000000ff49737208 */ /* 0x000fe20002800000 */
[----:B------:R-:W-:Y:S01]  /*19c0*/  FMUL.FTZ R132, R56, c[0x0][0x1e8] ;  /* 0x00007a0038847a20 */ /* 0x000fe20000410000 */
[----:B------:R-:W-:Y:S01]  /*19d0*/  F2FP.PACK_AB R56, R60, R55 ;  /* 0x000000373c38723e */ /* 0x000fe200000000ff */
[----:B------:R-:W-:Y:S01]  /*19e0*/  @P1 FADD.FTZ R114, R35, R114 ;  /* 0x0000007223721221 */ /* 0x000fe20000010000 */
[----:B------:R-:W-:Y:S01]  /*19f0*/  SEL R55, R70, R43, P3 ;  /* 0x0000002b46377207 */ /* 0x000fe20001800000 */
[----:B------:R-:W-:Y:S01]  /*1a00*/  @P1 FADD.FTZ R74, R29, R74 ;  /* 0x0000004a1d4a1221 */ /* 0x000fe20000010000 */
[----:B------:R-:W-:Y:S01]  /*1a10*/  FSEL R120, R118, RZ, P6 ;  /* 0x000000ff76787208 */ /* 0x000fe20003000000 */
[----:B------:R-:W-:Y:S01]  /*1a20*/  @P1 FADD.FTZ R116, R31, R116 ;  /* 0x000000741f741221 */ /* 0x000fe20000010000 */
[----:B------:R-:W-:Y:S01]  /*1a30*/  @P0 F2FP.PACK_AB R69, RZ, R69 ;  /* 0x00000045ff45023e */ /* 0x000fe200000000ff */
[----:B------:R-:W-:Y:S01]  /*1a40*/  @P2 IMAD.WIDE.U32 R60, R112, R61, c[0x0][0x258] ;  /* 0x00009600703c2625 */ /* 0x000fe200078e003d */
[----:B------:R-:W-:-:S02]  /*1a50*/  LOP3.LUT P5, RZ, R77, 0xff00, RZ, 0xc0, !PT ;  /* 0x0000ff004dff7812 */ /* 0x000fc400078ac0ff */
[----:B------:R-:W-:Y:S01]  /*1a60*/  LOP3.LUT P6, RZ, R77, 0xff0000, RZ, 0xc0, !PT ;  /* 0x00ff00004dff7812 */ /* 0x000fe200078cc0ff */
[----:B------:R-:W-:Y:S01]  /*1a70*/  FMUL.FTZ R134, R117, c[0x0][0x1e8] ;  /* 0x00007a0075867a20 */ /* 0x000fe20000410000 */
[----:B------:R-:W-:Y:S01]  /*1a80*/  F2FP.PACK_AB R58, R51, R58 ;  /* 0x0000003a333a723e */ /* 0x000fe200000000ff */
[----:B------:R0:W-:Y:S01]  /*1a90*/  @P2 STG.E.128 [R60.64+0x10], R52 ;  /* 0x000010343c002986 */ /* 0x0001e2000c101d04 */
[----:B------:R-:W-:Y:S02]  /*1aa0*/  SEL R48, R131, R36, P3 ;  /* 0x0000002483307207 */ /* 0x000fe40001800000 */
[----:B------:R-:W-:Y:S02]  /*1ab0*/  SEL R50, R125, R38, P3 ;  /* 0x000000267d327207 */ /* 0x000fe40001800000 */
[----:B------:R-:W-:Y:S01]  /*1ac0*/  F2FP.PACK_AB R59, R62, R59 ;  /* 0x0000003b3e3b723e */ /* 0x000fe200000000ff */
[----:B------:R-:W-:Y:S01]  /*1ad0*/  IMAD.WIDE.U32 R62, R112, R75, c[0x0][0x248] ;  /* 0x00009200703e7625 */ /* 0x000fe200078e004b */
[----:B------:R-:W-:-:S02]  /*1ae0*/  SEL R49, R124, R37, P3 ;  /* 0x000000257c317207 */ /* 0x000fc40001800000 */
[----:B------:R-:W-:Y:S02]  /*1af0*/  SEL R51, R128, R39, P3 ;  /* 0x0000002780337207 */ /* 0x000fe40001800000 */
[C---:B------:R-:W-:Y:S01]  /*1b00*/  SEL R43, R114.reuse, R43, P3 ;  /* 0x0000002b722b7207 */ /* 0x040fe20001800000 */
[----:B------:R-:W-:Y:S01]  /*1b10*/  FMUL.FTZ R114, R114, c[0x0][0x1e8] ;  /* 0x00007a0072727a20 */ /* 0x000fe20000410000 */
[C---:B------:R-:W-:Y:S01]  /*1b20*/  SEL R37, R74.reuse, R37, P3 ;  /* 0x000000254a257207 */ /* 0x040fe20001800000 */
[----:B------:R-:W-:Y:S01]  /*1b30*/  FMUL.FTZ R74, R74, c[0x0][0x1e8] ;  /* 0x00007a004a4a7a20 */ /* 0x000fe20000410000 */
[C---:B------:R-:W-:Y:S01]  /*1b40*/  SEL R39, R116.reuse, R39, P3 ;  /* 0x0000002774277207 */ /* 0x040fe20001800000 */
[----:B------:R-:W-:Y:S01]  /*1b50*/  FMUL.FTZ R116, R116, c[0x0][0x1e8] ;  /* 0x00007a0074747a20 */ /* 0x000fe20000410000 */
[----:B------:R-:W-:Y:S01]  /*1b60*/  @P0 F2FP.PACK_AB R129, RZ, R129 ;  /* 0x00000081ff81023e */ /* 0x000fe200000000ff */
[----:B0-----:R-:W-:Y:S01]  /*1b70*/  @P2 IMAD.MOV.U32 R54, RZ, RZ, 0x20 ;  /* 0x00000020ff362424 */ /* 0x001fe200078e00ff */
[----:B------:R-:W-:Y:S01]  /*1b80*/  @P0 F2FP.PACK_AB R68, RZ, R68 ;  /* 0x00000044ff44023e */ /* 0x000fe200000000ff */
[----:B------:R0:W-:Y:S01]  /*1b90*/  @P2 STG.E.128 [R60.64], R48 ;  /* 0x000000303c002986 */ /* 0x0001e2000c101d04 */
[----:B------:R-:W-:Y:S01]  /*1ba0*/  @P0 F2FP.PACK_AB R72, RZ, R72 ;  /* 0x00000048ff48023e */ /* 0x000fe200000000ff */
[----:B------:R-:W-:Y:S01]  /*1bb0*/  @P0 IMAD.WIDE.U32 R52, R112, R75, c[0x0][0x250] ;  /* 0x0000940070340625 */ /* 0x000fe200078e004b */
[----:B------:R-:W-:Y:S01]  /*1bc0*/  @P0 PRMT R44, R121, 0x7610, R44 ;  /* 0x00007610792c0816 */ /* 0x000fe2000000002c */
[----:B------:R1:W-:Y:S01]  /*1bd0*/  STG.E.128 [R62.64], R56 ;  /* 0x000000383e007986 */ /* 0x0003e2000c101d04 */
[----:B------:R-:W-:Y:S01]  /*1be0*/  @P0 PRMT R45, R123, 0x7610, R45 ;  /* 0x000076107b2d0816 */ /* 0x000fe2000000002d */
[----:B------:R-:W-:Y:S01]  /*1bf0*/  @P2 IMAD.WIDE.U32 R54, R113, R54, c[0x0][0x258] ;  /* 0x0000960071362625 */ /* 0x000fe200078e0036 */
[----:B------:R-:W-:-:S02]  /*1c00*/  @P0 PRMT R46, R67, 0x7610, R46 ;  /* 0x00007610432e0816 */ /* 0x000fc4000000002e */
[----:B------:R-:W-:Y:S02]  /*1c10*/  @P0 PRMT R47, R69, 0x7610, R47 ;  /* 0x00007610452f0816 */ /* 0x000fe4000000002f */
[----:B------:R-:W-:Y:S02]  /*1c20*/  FSEL R133, R132, RZ, P5 ;  /* 0x000000ff84857208 */ /* 0x000fe40002800000 */
[----:B------:R-:W-:Y:S02]  /*1c30*/  FSEL R135, R134, RZ, P6 ;  /* 0x000000ff86877208 */ /* 0x000fe40003000000 */
[----:B------:R-:W-:Y:S02]  /*1c40*/  LOP3.LUT P1, RZ, R77, 0xff000000, RZ, 0xc0, !PT ;  /* 0xff0000004dff7812 */ /* 0x000fe4000782c0ff */
[C---:B------:R-:W-:Y:S02]  /*1c50*/  LOP3.LUT P5, RZ, R76.reuse, 0xff00, RZ, 0xc0, !PT ;  /* 0x0000ff004cff7812 */ /* 0x040fe400078ac0ff */
[----:B------:R-:W-:-:S02]  /*1c60*/  LOP3.LUT P6, RZ, R76, 0xff000000, RZ, 0xc0, !PT ;  /* 0xff0000004cff7812 */ /* 0x000fc400078cc0ff */
[----:B------:R-:W-:Y:S02]  /*1c70*/  @P0 MOV R71, R64 ;  /* 0x0000004000470202 */ /* 0x000fe40000000f00 */
[----:B------:R-:W-:Y:S02]  /*1c80*/  @P0 PRMT R44, R44, 0x5410, R66 ;  /* 0x000054102c2c0816 */ /* 0x000fe40000000042 */
[----:B------:R-:W-:Y:S02]  /*1c90*/  @P0 PRMT R45, R45, 0x5410, R129 ;  /* 0x000054102d2d0816 */ /* 0x000fe40000000081 */
[----:B------:R-:W-:Y:S02]  /*1ca0*/  @P0 PRMT R46, R46, 0x5410, R68 ;  /* 0x000054102e2e0816 */ /* 0x000fe40000000044 */
[----:B------:R-:W-:Y:S02]  /*1cb0*/  @P0 PRMT R47, R47, 0x5410, R72 ;  /* 0x000054102f2f0816 */ /* 0x000fe40000000048 */
[----:B------:R-:W-:-:S02]  /*1cc0*/  SEL R36, R119, R36, P3 ;  /* 0x0000002477247207 */ /* 0x000fc40001800000 */
[----:B------:R-:W-:Y:S01]  /*1cd0*/  SEL R38, R127, R38, P3 ;  /* 0x000000267f267207 */ /* 0x000fe20001800000 */
[----:B------:R-:W-:Y:S01]  /*1ce0*/  @P0 STG.E.128 [R52.64], R44 ;  /* 0x0000002c34000986 */ /* 0x000fe2000c101d04 */
[----:B------:R-:W-:Y:S02]  /*1cf0*/  SEL R42, R117, R42, P3 ;  /* 0x0000002a752a7207 */ /* 0x000fe40001800000 */
[----:B0-----:R-:W-:Y:S01]  /*1d00*/  FSEL R50, R114, RZ, P1 ;  /* 0x000000ff72327208 */ /* 0x001fe20000800000 */
[----:B------:R-:W-:Y:S01]  /*1d10*/  @P2 STG.E.128 [R54.64], R36 ;  /* 0x0000002436002986 */ /* 0x000fe2000c101d04 */
[----:B-1----:R-:W-:Y:S02]  /*1d20*/  IADD3 R62, R112, 0x100, RZ ;  /* 0x00000100703e7810 */ /* 0x002fe40007ffe0ff */
[----:B------:R-:W-:Y:S01]  /*1d30*/  FSEL R49, R116, RZ, P6 ;  /* 0x000000ff74317208 */ /* 0x000fe20003000000 */
[----:B------:R-:W-:Y:S01]  /*1d40*/  @P2 STG.E.128 [R54.64+0x10], R40 ;  /* 0x0000102836002986 */ /* 0x000fe2000c101d04 */
[----:B------:R-:W-:Y:S01]  /*1d50*/  FSEL R48, R74, RZ, P5 ;  /* 0x000000ff4a307208 */ /* 0x000fe20002800000 */
[----:B------:R-:W-:Y:S01]  /*1d60*/  IMAD.WIDE.U32 R56, R75, R62, c[0x0][0x248] ;  /* 0x000092004b387625 */ /* 0x000fe200078e003e */
[----:B------:R-:W-:-:S02]  /*1d70*/  @P0 LOP3.LUT P3, RZ, R71, 0xff, RZ, 0xc0, !PT ;  /* 0x000000ff47ff0812 */ /* 0x000fc4000786c0ff */
[----:B------:R-:W-:Y:S02]  /*1d80*/  @P0 LOP3.LUT P1, RZ, R64, 0xff00, RZ, 0xc0, !PT ;  /* 0x0000ff0040ff0812 */ /* 0x000fe4000782c0ff */
[----:B------:R-:W-:Y:S02]  /*1d90*/  F2FP.PACK_AB R51, R50, R135 ;  /* 0x000000873233723e */ /* 0x000fe400000000ff */
[----:B------:R-:W-:Y:S02]  /*1da0*/  F2FP.PACK_AB R50, R133, R126 ;  /* 0x0000007e8532723e */ /* 0x000fe400000000ff */
[----:B------:R-:W-:Y:S02]  /*1db0*/  F2FP.PACK_AB R49, R49, R120 ;  /* 0x000000783131723e */ /* 0x000fe400000000ff */
[----:B------:R-:W-:Y:S02]  /*1dc0*/  F2FP.PACK_AB R48, R48, R115 ;  /* 0x000000733030723e */ /* 0x000fe400000000ff */
[----:B------:R-:W-:-:S02]  /*1dd0*/  @P0 LOP3.LUT P2, RZ, R64, 0xff0000, RZ, 0xc0, !PT ;  /* 0x00ff000040ff0812 */ /* 0x000fc4000784c0ff */
[----:B------:R-:W-:Y:S01]  /*1de0*/  @P0 LOP3.LUT P5, RZ, R64, 0xff000000, RZ, 0xc0, !PT ;  /* 0xff00000040ff0812 */ /* 0x000fe200078ac0ff */
[----:B------:R0:W-:Y:S01]  /*1df0*/  STG.E.128 [R56.64], R48 ;  /* 0x0000003038007986 */ /* 0x0001e2000c101d04 */
[----:B------:R-:W-:Y:S02]  /*1e00*/  @P0 FSEL R58, R73, RZ, P3 ;  /* 0x000000ff493a0208 */ /* 0x000fe40001800000 */
[----:B------:R-:W-:Y:S02]  /*1e10*/  @P0 FSEL R59, R74, RZ, P1 ;  /* 0x000000ff4a3b0208 */ /* 0x000fe40000800000 */
[C---:B------:R-:W-:Y:S02]  /*1e20*/  @P0 LOP3.LUT P1, RZ, R65.reuse, 0xff, RZ, 0xc0, !PT ;  /* 0x000000ff41ff0812 */ /* 0x040fe4000782c0ff */
[----:B------:R-:W-:Y:S02]  /*1e30*/  @P0 LOP3.LUT P3, RZ, R65, 0xff0000, RZ, 0xc0, !PT ;  /* 0x00ff000041ff0812 */ /* 0x000fe4000786c0ff */
[----:B------:R-:W-:-:S02]  /*1e40*/  @P0 FSEL R60, R118, RZ, P2 ;  /* 0x000000ff763c0208 */ /* 0x000fc40001000000 */
[----:B------:R-:W-:Y:S02]  /*1e50*/  @P0 FSEL R61, R116, RZ, P5 ;  /* 0x000000ff743d0208 */ /* 0x000fe40002800000 */
[C---:B------:R-:W-:Y:S02]  /*1e60*/  @P0 LOP3.LUT P2, RZ, R65.reuse, 0xff00, RZ, 0xc0, !PT ;  /* 0x0000ff0041ff0812 */ /* 0x040fe4000784c0ff */
[----:B------:R-:W-:Y:S02]  /*1e70*/  @P0 LOP3.LUT P5, RZ, R65, 0xff000000, RZ, 0xc0, !PT ;  /* 0xff00000041ff0812 */ /* 0x000fe400078ac0ff */
[----:B------:R-:W-:Y:S02]  /*1e80*/  @P0 F2FP.PACK_AB R58, RZ, R58 ;  /* 0x0000003aff3a023e */ /* 0x000fe400000000ff */
[----:B0-----:R-:W-:Y:S02]  /*1e90*/  @P0 FSEL R48, R122, RZ, P1 ;  /* 0x000000ff7a300208 */ /* 0x001fe40000800000 */
[----:B------:R-:W-:-:S02]  /*1ea0*/  @P0 FSEL R51, R134, RZ, P3 ;  /* 0x000000ff86330208 */ /* 0x000fc40001800000 */
[----:B------:R-:W-:Y:S02]  /*1eb0*/  @P0 F2FP.PACK_AB R60, RZ, R60 ;  /* 0x0000003cff3c023e */ /* 0x000fe400000000ff */
[----:B------:R-:W-:Y:S02]  /*1ec0*/  @P0 FSEL R49, R132, RZ, P2 ;  /* 0x000000ff84310208 */ /* 0x000fe40001000000 */
[----:B------:R-:W-:Y:S02]  /*1ed0*/  @P0 FSEL R52, R114, RZ, P5 ;  /* 0x000000ff72340208 */ /* 0x000fe40002800000 */
[----:B------:R-:W-:Y:S02]  /*1ee0*/  @P0 F2FP.PACK_AB R48, RZ, R48 ;  /* 0x00000030ff30023e */ /* 0x000fe400000000ff */
[----:B------:R-:W-:Y:S02]  /*1ef0*/  @P0 F2FP.PACK_AB R51, RZ, R51 ;  /* 0x00000033ff33023e */ /* 0x000fe400000000ff */
[----:B------:R-:W-:-:S02]  /*1f00*/  @P0 F2FP.PACK_AB R59, RZ, R59 ;  /* 0x0000003bff3b023e */ /* 0x000fc400000000ff */
[----:B------:R-:W-:Y:S02]  /*1f10*/  @P0 F2FP.PACK_AB R61, RZ, R61 ;  /* 0x0000003dff3d023e */ /* 0x000fe400000000ff */
[----:B------:R-:W-:Y:S02]  /*1f20*/  @P0 F2FP.PACK_AB R50, RZ, R49 ;  /* 0x00000031ff32023e */ /* 0x000fe400000000ff */
[----:B------:R-:W-:Y:S02]  /*1f30*/  @P0 F2FP.PACK_AB R52, RZ, R52 ;  /* 0x00000034ff34023e */ /* 0x000fe400000000ff */
[----:B------:R-:W-:Y:S02]  /*1f40*/  @P0 PRMT R44, R58, 0x7610, R44 ;  /* 0x000076103a2c0816 */ /* 0x000fe4000000002c */
[----:B------:R-:W-:Y:S02]  /*1f50*/  @P0 PRMT R45, R60, 0x7610, R45 ;  /* 0x000076103c2d0816 */ /* 0x000fe4000000002d */
[----:B------:R-:W-:Y:S01]  /*1f60*/  @P0 PRMT R46, R48, 0x7610, R46 ;  /* 0x00007610302e0816 */ /* 0x000fe2000000002e */
[----:B------:R-:W-:Y:S01]  /*1f70*/  @P0 IMAD.WIDE.U32 R48, R75, R62, c[0x0][0x250] ;  /* 0x000094004b300625 */ /* 0x000fe200078e003e */
[----:B------:R-:W-:-:S02]  /*1f80*/  @P0 PRMT R47, R51, 0x7610, R47 ;  /* 0x00007610332f0816 */ /* 0x000fc4000000002f */
        /* <DEDUP_REMOVED lines=9> */
.L_x_1331:
        /* <DEDUP_REMOVED lines=28> */
.L_x_1328:
        /* <DEDUP_REMOVED lines=17> */
.L_x_1329:
[----:B------:R-:W-:Y:S01]  /*22f0*/  HFMA2.MMA R56, -RZ, RZ, 0, 1.847743988037109375e-06 ;  /* 0x0000001fff387435 */ /* 0x000fe200000001ff */
[----:B------:R-:W-:Y:S01]  /*2300*/  IMAD.MOV.U32 R51, RZ, RZ, R53 ;  /* 0x000000ffff337224 */ /* 0x000fe200078e0035 */
[----:B------:R-:W-:-:S02]  /*2310*/  MOV R52, 0x10 ;  /* 0x0000001000347802 */ /* 0x000fc40000000f00 */
[----:B------:R-:W-:Y:S02]  /*2320*/  MOV R57, 0xffffffff ;  /* 0xffffffff00397802 */ /* 0x000fe40000000f00 */
[----:B------:R-:W-:Y:S02]  /*2330*/  MOV R48, 0x2350 ;  /* 0x0000235000307802 */ /* 0x000fe40000000f00 */
[----:B-----5:R-:W-:Y:S05]  /*2340*/  CALL.REL.NOINC `($__internal_95_$__cuda_sm70_shflsync_down_p) ;  /* 0x0000046000007944 */ /* 0x020fea0003c00000 */
[----:B-1----:R-:W-:Y:S01]  /*2350*/  MOV R50, R51 ;  /* 0x0000003300327202 */ /* 0x002fe20000000f00 */
[----:B0-----:R-:W-:Y:S05]  /*2360*/  BRA `(.L_x_1333) ;  /* 0xffffeb1000007947 */ /* 0x001fea000383ffff */
.L_x_1330:
[----:B------:R-:W-:Y:S01]  /*2370*/  HFMA2.MMA R52, -RZ, RZ, 0, 9.5367431640625e-07 ;  /* 0x00000010ff347435 */ /* 0x000fe200000001ff */
[----:B------:R-:W-:Y:S02]  /*2380*/  MOV R51, R54 ;  /* 0x0000003600337202 */ /* 0x000fe40000000f00 */
[----:B------:R-:W-:Y:S02]  /*2390*/  MOV R56, 0x1f ;  /* 0x0000001f00387802 */ /* 0x000fe40000000f00 */
[----:B------:R-:W-:Y:S02]  /*23a0*/  MOV R57, 0xffffffff ;  /* 0xffffffff00397802 */ /* 0x000fe40000000f00 */
[----:B------:R-:W-:-:S02]  /*23b0*/  MOV R48, 0x23d0 ;  /* 0x000023d000307802 */ /* 0x000fc40000000f00 */
[----:B01---5:R-:W-:Y:S05]  /*23c0*/  CALL.REL.NOINC `($__internal_95_$__cuda_sm70_shflsync_down_p) ;  /* 0x000003e000007944 */ /* 0x023fea0003c00000 */
[----:B------:R-:W-:Y:S01]  /*23d0*/  FADD.FTZ R53, R53, R50 ;  /* 0x0000003235357221 */ /* 0x000fe20000010000 */
[----:B0-----:R-:W-:Y:S01]  /*23e0*/  HFMA2.MMA R52, -RZ, RZ, 0, 4.76837158203125e-07 ;  /* 0x00000008ff347435 */ /* 0x001fe200000001ff */
[----:B-1----:R-:W-:Y:S01]  /*23f0*/  FADD.FTZ R54, R54, R51 ;  /* 0x0000003336367221 */ /* 0x002fe20000010000 */
[----:B------:R-:W-:-:S02]  /*2400*/  MOV R56, 0x1f ;  /* 0x0000001f00387802 */ /* 0x000fc40000000f00 */
[----:B------:R-:W-:Y:S02]  /*2410*/  MOV R57, 0xffffffff ;  /* 0xffffffff00397802 */ /* 0x000fe40000000f00 */
[----:B------:R-:W-:Y:S02]  /*2420*/  MOV R51, R53 ;  /* 0x0000003500337202 */ /* 0x000fe40000000f00 */
[----:B------:R-:W-:Y:S02]  /*2430*/  MOV R48, 0x2450 ;  /* 0x0000245000307802 */ /* 0x000fe40000000f00 */
[----:B------:R-:W-:Y:S05]  /*2440*/  CALL.REL.NOINC `($__internal_95_$__cuda_sm70_shflsync_down_p) ;  /* 0x0000036000007944 */ /* 0x000fea0003c00000 */
[----:B0-----:R-:W-:Y:S01]  /*2450*/  HFMA2.MMA R56, -RZ, RZ, 0, 1.847743988037109375e-06 ;  /* 0x0000001fff387435 */ /* 0x001fe200000001ff */
[----:B-1----:R-:W-:Y:S01]  /*2460*/  MOV R50, R51 ;  /* 0x0000003300327202 */ /* 0x002fe20000000f00 */
[----:B------:R-:W-:Y:S01]  /*2470*/  IMAD.MOV.U32 R52, RZ, RZ, 0x8 ;  /* 0x00000008ff347424 */ /* 0x000fe200078e00ff */
[----:B------:R-:W-:Y:S02]  /*2480*/  MOV R51, R54 ;  /* 0x0000003600337202 */ /* 0x000fe40000000f00 */
[----:B------:R-:W-:Y:S02]  /*2490*/  MOV R57, 0xffffffff ;  /* 0xffffffff00397802 */ /* 0x000fe40000000f00 */
[----:B------:R-:W-:-:S02]  /*24a0*/  MOV R48, 0x24c0 ;  /* 0x000024c000307802 */ /* 0x000fc40000000f00 */
[----:B------:R-:W-:Y:S05]  /*24b0*/  CALL.REL.NOINC `($__internal_95_$__cuda_sm70_shflsync_down_p) ;  /* 0x000002f000007944 */ /* 0x000fea0003c00000 */
[----:B------:R-:W-:Y:S01]  /*24c0*/  FADD.FTZ R53, R50, R53 ;  /* 0x0000003532357221 */ /* 0x000fe20000010000 */
[----:B0-----:R-:W-:Y:S01]  /*24d0*/  HFMA2.MMA R52, -RZ, RZ, 0, 2.384185791015625e-07 ;  /* 0x00000004ff347435 */ /* 0x001fe200000001ff */
[----:B-1----:R-:W-:Y:S01]  /*24e0*/  FADD.FTZ R54, R54, R51 ;  /* 0x0000003336367221 */ /* 0x002fe20000010000 */
[----:B------:R-:W-:-:S02]  /*24f0*/  MOV R56, 0x1f ;  /* 0x0000001f00387802 */ /* 0x000fc40000000f00 */
[----:B------:R-:W-:Y:S02]  /*2500*/  MOV R57, 0xffffffff ;  /* 0xffffffff00397802 */ /* 0x000fe40000000f00 */
[----:B------:R-:W-:Y:S02]  /*2510*/  MOV R51, R53 ;  /* 0x0000003500337202 */ /* 0x000fe40000000f00 */
[----:B------:R-:W-:Y:S02]  /*2520*/  MOV R48, 0x2540 ;  /* 0x0000254000307802 */ /* 0x000fe40000000f00 */
[----:B------:R-:W-:Y:S05]  /*2530*/  CALL.REL.NOINC `($__internal_95_$__cuda_sm70_shflsync_down_p) ;  /* 0x0000027000007944 */ /* 0x000fea0003c00000 */
[----:B0-----:R-:W-:Y:S01]  /*2540*/  HFMA2.MMA R52, -RZ, RZ, 0, 2.384185791015625e-07 ;  /* 0x00000004ff347435 */ /* 0x001fe200000001ff */
[----:B-1----:R-:W-:Y:S02]  /*2550*/  MOV R50, R51 ;  /* 0x0000003300327202 */ /* 0x002fe40000000f00 */
[----:B------:R-:W-:Y:S02]  /*2560*/  MOV R51, R54 ;  /* 0x0000003600337202 */ /* 0x000fe40000000f00 */
[----:B------:R-:W-:Y:S02]  /*2570*/  MOV R56, 0x1f ;  /* 0x0000001f00387802 */ /* 0x000fe40000000f00 */
[----:B------:R-:W-:-:S02]  /*2580*/  MOV R57, 0xffffffff ;  /* 0xffffffff00397802 */ /* 0x000fc40000000f00 */
[----:B------:R-:W-:Y:S02]  /*2590*/  MOV R48, 0x25b0 ;  /* 0x000025b000307802 */ /* 0x000fe40000000f00 */
[----:B------:R-:W-:Y:S05]  /*25a0*/  CALL.REL.NOINC `($__internal_95_$__cuda_sm70_shflsync_down_p) ;  /* 0x0000020000007944 */ /* 0x000fea0003c00000 */
[----:B------:R-:W-:Y:S01]  /*25b0*/  FADD.FTZ R53, R50, R53 ;  /* 0x0000003532357221 */ /* 0x000fe20000010000 */
[----:B0-----:R-:W-:Y:S01]  /*25c0*/  HFMA2.MMA R52, -RZ, RZ, 0, 1.1920928955078125e-07 ;  /* 0x00000002ff347435 */ /* 0x001fe200000001ff */
[----:B-1----:R-:W-:Y:S01]  /*25d0*/  FADD.FTZ R54, R54, R51 ;  /* 0x0000003336367221 */ /* 0x002fe20000010000 */
[----:B------:R-:W-:Y:S02]  /*25e0*/  MOV R56, 0x1f ;  /* 0x0000001f00387802 */ /* 0x000fe40000000f00 */
[----:B------:R-:W-:Y:S02]  /*25f0*/  MOV R57, 0xffffffff ;  /* 0xffffffff00397802 */ /* 0x000fe40000000f00 */
[----:B------:R-:W-:Y:S02]  /*2600*/  MOV R51, R53 ;  /* 0x0000003500337202 */ /* 0x000fe40000000f00 */
[----:B------:R-:W-:Y:S02]  /*2610*/  MOV R48, 0x2630 ;  /* 0x0000263000307802 */ /* 0x000fe40000000f00 */
[----:B------:R-:W-:Y:S05]  /*2620*/  CALL.REL.NOINC `($__internal_95_$__cuda_sm70_shflsync_down_p) ;  /* 0x0000018000007944 */ /* 0x000fea0003c00000 */
[----:B0-----:R-:W-:Y:S01]  /*2630*/  HFMA2.MMA R52, -RZ, RZ, 0, 1.1920928955078125e-07 ;  /* 0x00000002ff347435 */ /* 0x001fe200000001ff */
[----:B-1----:R-:W-:Y:S01]  /*2640*/  IMAD.MOV.U32 R50, RZ, RZ, R51 ;  /* 0x000000ffff327224 */ /* 0x002fe200078e0033 */
[----:B------:R-:W-:-:S02]  /*2650*/  MOV R51, R54 ;  /* 0x0000003600337202 */ /* 0x000fc40000000f00 */
[----:B------:R-:W-:Y:S02]  /*2660*/  MOV R56, 0x1f ;  /* 0x0000001f00387802 */ /* 0x000fe40000000f00 */
[----:B------:R-:W-:Y:S02]  /*2670*/  MOV R57, 0xffffffff ;  /* 0xffffffff00397802 */ /* 0x000fe40000000f00 */
[----:B------:R-:W-:Y:S02]  /*2680*/  MOV R48, 0x26a0 ;  /* 0x000026a000307802 */ /* 0x000fe40000000f00 */
[----:B------:R-:W-:Y:S05]  /*2690*/  CALL.REL.NOINC `($__internal_95_$__cuda_sm70_shflsync_down_p) ;  /* 0x0000011000007944 */ /* 0x000fea0003c00000 */
[----:B------:R-:W-:Y:S01]  /*26a0*/  FADD.FTZ R53, R50, R53 ;  /* 0x0000003532357221 */ /* 0x000fe20000010000 */
[----:B0-----:R-:W-:Y:S01]  /*26b0*/  HFMA2.MMA R52, -RZ, RZ, 0, 5.9604644775390625e-08 ;  /* 0x00000001ff347435 */ /* 0x001fe200000001ff */
[----:B-1----:R-:W-:Y:S01]  /*26c0*/  FADD.FTZ R55, R54, R51 ;  /* 0x0000003336377221 */ /* 0x002fe20000010000 */
[----:B------:R-:W-:Y:S02]  /*26d0*/  MOV R56, 0x1f ;  /* 0x0000001f00387802 */ /* 0x000fe40000000f00 */
[----:B------:R-:W-:Y:S02]  /*26e0*/  MOV R57, 0xffffffff ;  /* 0xffffffff00397802 */ /* 0x000fe40000000f00 */
[----:B------:R-:W-:-:S02]  /*26f0*/  MOV R51, R53 ;  /* 0x0000003500337202 */ /* 0x000fc40000000f00 */
[----:B------:R-:W-:Y:S02]  /*2700*/  MOV R48, 0x2720 ;  /* 0x0000272000307802 */ /* 0x000fe40000000f00 */
[----:B------:R-:W-:Y:S05]  /*2710*/  CALL.REL.NOINC `($__internal_95_$__cuda_sm70_shflsync_down_p) ;  /* 0x0000009000007944 */ /* 0x000fea0003c00000 */
[----:B0-----:R-:W-:Y:S01]  /*2720*/  HFMA2.MMA R52, -RZ, RZ, 0, 5.9604644775390625e-08 ;  /* 0x00000001ff347435 */ /* 0x001fe200000001ff */
[----:B-1----:R-:W-:Y:S02]  /*2730*/  MOV R54, R51 ;  /* 0x0000003300367202 */ /* 0x002fe40000000f00 */
[----:B------:R-:W-:Y:S02]  /*2740*/  MOV R51, R55 ;  /* 0x0000003700337202 */ /* 0x000fe40000000f00 */
[----:B------:R-:W-:Y:S02]  /*2750*/  MOV R56, 0x1f ;  /* 0x0000001f00387802 */ /* 0x000fe40000000f00 */
[----:B------:R-:W-:Y:S02]  /*2760*/  MOV R57, 0xffffffff ;  /* 0xffffffff00397802 */ /* 0x000fe40000000f00 */
[----:B------:R-:W-:Y:S02]  /*2770*/  MOV R48, 0x2790 ;  /* 0x0000279000307802 */ /* 0x000fe40000000f00 */
[----:B------:R-:W-:Y:S05]  /*2780*/  CALL.REL.NOINC `($__internal_95_$__cuda_sm70_shflsync_down_p) ;  /* 0x0000002000007944 */ /* 0x000fea0003c00000 */
[----:B-1----:R-:W-:Y:S01]  /*2790*/  MOV R48, R51 ;  /* 0x0000003300307202 */ /* 0x002fe20000000f00 */
[----:B0-----:R-:W-:Y:S05]  /*27a0*/  BRA `(.L_x_1334) ;  /* 0xffffe7f000007947 */ /* 0x001fea000383ffff */
        .weak           $__internal_95_$__cuda_sm70_shflsync_down_p
        .type           $__internal_95_$__cuda_sm70_shflsync_down_p,@function
        .size           $__internal_95_$__cuda_sm70_shflsync_down_p,(.L_x_1858 - $__internal_95_$__cuda_sm70_shflsync_down_p)
$__internal_95_$__cuda_sm70_shflsync_down_p:
[----:B------:R-:W-:Y:S01]  /*27b0*/  HFMA2.MMA R49, -RZ, RZ, 0, 0 ;  /* 0x00000000ff317435 */ /* 0x000fe200000001ff */
[----:B------:R-:W-:Y:S04]  /*27c0*/  WARPSYNC R57 ;  /* 0x0000003900007348 */ /* 0x000fe80003800000 */
[----:B------:R0:W1:Y:S01]  /*27d0*/  SHFL.DOWN PT, R51, R51, R52, R56 ;  /* 0x0800003433337389 */ /* 0x00006200000e0038 */
[----:B------:R-:W-:Y:S05]  /*27e0*/  RET.REL.NODEC R48 `(_ZN10layer_norm31ln_parallel_residual_bwd_kernelINS_13Kernel_traitsIf6__halffS2_fjLj4096ELj1ELj1ELj8ELj16ENS_18Kernel_traits_baseILj4096EfS2_fS2_fjLj256EEEEELb1ELb1ELb1EEEvNS_9BwdParamsE) ;  /* 0xffffd81030007950 */ /* 0x000fea0003c3ffff */
.L_x_1335:
        /* <DEDUP_REMOVED lines=9> */
.L_x_1858:


//--------------------- .text._ZN10layer_norm31ln_parallel_residual_bwd_kernelINS_13Kernel_traitsI6__halfffffjLj4096ELj1ELj1ELj8ELj16ENS_18Kernel_traits_baseILj4096ES2_ffffjLj256EEEEELb0ELb0ELb0EEEvNS_9BwdParamsE --------------------------
	.section	.text._ZN10layer_norm31ln_parallel_residual_bwd_kernelINS_13Kernel_traitsI6__halfffffjLj4096ELj1ELj1ELj8ELj16ENS_18Kernel_traits_baseILj4096ES2_ffffjLj256EEEEELb0ELb0ELb0EEEvNS_9BwdParamsE,"ax",@progbits
	.sectioninfo	@"SHI_REGISTERS=182"
	.align	128
        .global         _ZN10layer_norm31ln_parallel_residual_bwd_kernelINS_13Kernel_traitsI6__halfffffjLj4096ELj1ELj1ELj8ELj16ENS_18Kernel_traits_baseILj4096ES2_ffffjLj256EEEEELb0ELb0ELb0EEEvNS_9BwdParamsE
        .type           _ZN10layer_norm31ln_parallel_residual_bwd_kernelINS_13Kernel_traitsI6__halfffffjLj4096ELj1ELj1ELj8ELj16ENS_18Kernel_traits_baseILj4096ES2_ffffjLj256EEEEELb0ELb0ELb0EEEvNS_9BwdParamsE,@function
        .size           _ZN10layer_norm31ln_parallel_residual_bwd_kernelINS_13Kernel_traitsI6__halfffffjLj4096ELj1ELj1ELj8ELj16ENS_18Kernel_traits_baseILj4096ES2_ffffjLj256EEEEELb0ELb0ELb0EEEvNS_9BwdParamsE,(.L_x_1859 - _ZN10layer_norm31ln_parallel_residual_bwd_kernelINS_13Kernel_traitsI6__halfffffjLj4096ELj1ELj1ELj8ELj16ENS_18Kernel_traits_baseILj4096ES2_ffffjLj256EEEEELb0ELb0ELb0EEEvNS_9BwdParamsE)
        .other          _ZN10layer_norm31ln_parallel_residual_bwd_kernelINS_13Kernel_traitsI6__halfffffjLj4096ELj1ELj1ELj8ELj16ENS_18Kernel_traits_baseILj4096ES2_ffffjLj256EEEEELb0ELb0ELb0EEEvNS_9BwdParamsE,@"STO_CUDA_ENTRY STV_DEFAULT"
_ZN10layer_norm31ln_parallel_residual_bwd_kernelINS_13Kernel_traitsI6__halfffffjLj4096ELj1ELj1ELj8ELj16ENS_18Kernel_traits_baseILj4096ES2_ffffjLj256EEEEELb0ELb0ELb0EEEvNS_9BwdParamsE:
.text._ZN10layer_norm31ln_parallel_residual_bwd_kernelINS_13Kernel_traitsI6__halfffffjLj4096ELj1ELj1ELj8ELj16ENS_18Kernel_traits_baseILj4096ES2_ffffjLj256EEEEELb0ELb0ELb0EEEvNS_9BwdParamsE:
        /* <DEDUP_REMOVED lines=9> */
[C---:B------:R-:W-:Y:S01]  /*0090*/  LOP3.LUT P3, RZ, R0.reuse, 0xffffff00, RZ, 0xc0, !PT ;  /* 0xffffff0000ff7812 */ /* 0x040fe2000786c0ff */
[----:B------:R-:W0:Y:S01]  /*00a0*/  S2UR UR6, SR_CTAID.X ;  /* 0x00000000000679c3 */ /* 0x000e220000002500 */
[C---:B------:R-:W-:Y:S02]  /*00b0*/  ISETP.GE.U32.AND P4, PT, R0.reuse, 0x200, PT ;  /* 0x000002000000780c */ /* 0x040fe40003f86070 */
[C---:B------:R-:W-:Y:S02]  /*00c0*/  ISETP.GE.U32.AND P5, PT, R0.reuse, 0x300, PT ;  /* 0x000003000000780c */ /* 0x040fe40003fa6070 */
[----:B------:R-:W-:-:S07]  /*00d0*/  ISETP.GE.U32.AND P6, PT, R0, 0x400, PT ;  /* 0x000004000000780c */ /* 0x000fce0003fc6070 */
[----:B------:R-:W-:Y:S02]  /*00e0*/  @P3 MOV R5, 0x8 ;  /* 0x0000000800053802 */ /* 0x000fe40000000f00 */
[----:B------:R-:W-:Y:S02]  /*00f0*/  @P4 MOV R13, 0x8 ;  /* 0x00000008000d4802 */ /* 0x000fe40000000f00 */
[----:B------:R-:W-:Y:S01]  /*0100*/  @P5 MOV R17, 0x8 ;  /* 0x0000000800115802 */ /* 0x000fe20000000f00 */
[----:B------:R-:W-:Y:S01]  /*0110*/  @P3 IMAD.WIDE.U32 R2, R8, R5, c[0x0][0x1b0] ;  /* 0x00006c0008023625 */ /* 0x000fe200078e0005 */
[----:B------:R-:W-:-:S03]  /*0120*/  @P6 MOV R9, 0x8 ;  /* 0x0000000800096802 */ /* 0x000fc60000000f00 */
[C---:B------:R-:W-:Y:S01]  /*0130*/  @P3 IMAD.WIDE.U32 R4, R8.reuse, R5, c[0x0][0x1b8] ;  /* 0x00006e0008043625 */ /* 0x040fe200078e0005 */
[----:B------:R1:W5:Y:S01]  /*0140*/  @P3 LDG.E.64 R68, [R2.64] ;  /* 0x0000000402443981 */ /* 0x000362000c1e1b00 */
[----:B------:R-:W-:Y:S02]  /*0150*/  @P3 LOP3.LUT R8, R8, 0x100, RZ, 0xfc, !PT ;  /* 0x0000010008083812 */ /* 0x000fe400078efcff */
[----:B0-----:R-:W-:Y:S01]  /*0160*/  LEA.HI R0, R174, UR6, RZ, 0x18 ;  /* 0x00000006ae007c11 */ /* 0x001fe2000f8fc0ff */
[----:B------:R0:W5:Y:S02]  /*0170*/  @P3 LDG.E.64 R70, [R4.64] ;  /* 0x0000000404463981 */ /* 0x000164000c1e1b00 */
[----:B------:R-:W-:-:S04]  /*0180*/  @P4 IMAD.WIDE.U32 R10, R8, R13, c[0x0][0x1b0] ;  /* 0x00006c00080a4625 */ /* 0x000fc800078e000d */
[C---:B------:R-:W-:Y:S01]  /*0190*/  @P4 IMAD.WIDE.U32 R12, R8.reuse, R13, c[0x0][0x1b8] ;  /* 0x00006e00080c4625 */ /* 0x040fe200078e000d */
[----:B------:R-:W-:Y:S01]  /*01a0*/  @P4 IADD3 R8, R8, 0x100, RZ ;  /* 0x0000010008084810 */ /* 0x000fe20007ffe0ff */
[----:B------:R2:W5:Y:S01]  /*01b0*/  @P4 LDG.E.64 R72, [R10.64] ;  /* 0x000000040a484981 */ /* 0x000562000c1e1b00 */
[----:B------:R-:W-:-:S03]  /*01c0*/  ISETP.GE.AND P0, PT, R0, c[0x0][0x164], PT ;  /* 0x0000590000007a0c */ /* 0x000fc60003f06270 */
[CC--:B------:R-:W-:Y:S01]  /*01d0*/  @P5 IMAD.WIDE.U32 R14, R8.reuse, R17.reuse, c[0x0][0x1b0] ;  /* 0x00006c00080e5625 */ /* 0x0c0fe200078e0011 */
[----:B------:R3:W5:Y:S03]  /*01e0*/  @P4 LDG.E.64 R74, [R12.64] ;  /* 0x000000040c4a4981 */ /* 0x000766000c1e1b00 */
[C---:B------:R-:W-:Y:S01]  /*01f0*/  @P5 IMAD.WIDE.U32 R16, R8.reuse, R17, c[0x0][0x1b8] ;  /* 0x00006e0008105625 */ /* 0x040fe200078e0011 */
[----:B------:R-:W-:Y:S01]  /*0200*/  @P5 IADD3 R8, R8, 0x100, RZ ;  /* 0x0000010008085810 */ /* 0x000fe20007ffe0ff */
[----:B------:R4:W5:Y:S04]  /*0210*/  @P5 LDG.E.64 R76, [R14.64] ;  /* 0x000000040e4c5981 */ /* 0x000968000c1e1b00 */
[CC--:B------:R-:W-:Y:S01]  /*0220*/  @P6 IMAD.WIDE.U32 R6, R8.reuse, R9.reuse, c[0x0][0x1b0] ;  /* 0x00006c0008066625 */ /* 0x0c0fe200078e0009 */
[----:B------:R0:W5:Y:S03]  /*0230*/  @P5 LDG.E.64 R78, [R16.64] ;  /* 0x00000004104e5981 */ /* 0x000166000c1e1b00 */
[----:B------:R-:W-:Y:S01]  /*0240*/  @P6 IMAD.WIDE.U32 R8, R8, R9, c[0x0][0x1b8] ;  /* 0x00006e0008086625 */ /* 0x000fe200078e0009 */
[----:B------:R0:W5:Y:S01]  /*0250*/  @P6 LDG.E.64 R80, [R6.64] ;  /* 0x0000000406506981 */ /* 0x000162000c1e1b00 */
[----:B------:R-:W-:Y:S01]  /*0260*/  CS2R R64, SRZ ;  /* 0x0000000000407805 */ /* 0x000fe2000001ff00 */
[----:B------:R-:W-:Y:S01]  /*0270*/  CS2R R66, SRZ ;  /* 0x0000000000427805 */ /* 0x000fe2000001ff00 */
[----:B------:R-:W-:Y:S01]  /*0280*/  CS2R R60, SRZ ;  /* 0x00000000003c7805 */ /* 0x000fe2000001ff00 */
[----:B------:R0:W5:Y:S01]  /*0290*/  @P6 LDG.E.64 R82, [R8.64] ;  /* 0x0000000408526981 */ /* 0x000162000c1e1b00 */
        /* <DEDUP_REMOVED lines=23> */
[----:B---3--:R-:W-:Y:S01]  /*0410*/  CS2R R12, SRZ ;  /* 0x00000000000c7805 */ /* 0x008fe2000001ff00 */
[----:B----4-:R-:W-:Y:S01]  /*0420*/  CS2R R14, SRZ ;  /* 0x00000000000e7805 */ /* 0x010fe2000001ff00 */
[----:B------:R-:W-:Y:S01]  /*0430*/  CS2R R8, SRZ ;  /* 0x0000000000087805 */ /* 0x000fe2000001ff00 */
[----:B--2---:R-:W-:Y:S01]  /*0440*/  CS2R R10, SRZ ;  /* 0x00000000000a7805 */ /* 0x004fe2000001ff00 */
[----:B------:R-:W-:Y:S01]  /*0450*/  CS2R R4, SRZ ;  /* 0x0000000000047805 */ /* 0x000fe2000001ff00 */
[----:B------:R-:W-:Y:S01]  /*0460*/  CS2R R6, SRZ ;  /* 0x0000000000067805 */ /* 0x000fe2000001ff00 */
[----:B------:R-:W-:Y:S05]  /*0470*/  @P0 BRA `(.L_x_1336) ;  /* 0x0000222000000947 */ /* 0x000fea0003800000 */
[----:B-1---5:R-:W-:Y:S01]  /*0480*/  MOV R3, R68 ;  /* 0x0000004400037202 */ /* 0x022fe20000000f00 */
[----:B------:R-:W-:Y:S01]  /*0490*/  HFMA2.MMA R138, -RZ, RZ, 0, 5.9604644775390625e-08 ;  /* 0x00000001ff8a7435 */ /* 0x000fe200000001ff */
[----:B------:R-:W-:-:S02]  /*04a0*/  SHF.R.U64 R2, R68, 0x10, R69 ;  /* 0x0000001044027819 */ /* 0x000fc40000001245 */
[----:B------:R-:W-:Y:S01]  /*04b0*/  MOV R109, R69 ;  /* 0x00000045006d7202 */ /* 0x000fe20000000f00 */
[----:B------:R-:W-:Y:S01]  /*04c0*/  HADD2.F32 R3, -RZ, R3.H0_H0 ;  /* 0x20000003ff037230 */ /* 0x000fe20000004100 */
[----:B------:R-:W-:Y:S01]  /*04d0*/  SHF.R.U32.HI R108, RZ, 0x10, R69 ;  /* 0x00000010ff6c7819 */ /* 0x000fe20000011645 */
[----:B------:R-:W-:Y:S01]  /*04e0*/  HADD2.F32 R2, -RZ, R2.H0_H0 ;  /* 0x20000002ff027230 */ /* 0x000fe20000004100 */
[----:B------:R-:W-:Y:S01]  /*04f0*/  MOV R111, R70 ;  /* 0x00000046006f7202 */ /* 0x000fe20000000f00 */
[----:B------:R-:W-:Y:S01]  /*0500*/  HADD2.F32 R109, -RZ, R109.H0_H0 ;  /* 0x2000006dff6d7230 */ /* 0x000fe20000004100 */
[--C-:B------:R-:W-:Y:S01]  /*0510*/  SHF.R.U64 R110, R70, 0x10, R71.reuse ;  /* 0x00000010466e7819 */ /* 0x100fe20000001247 */
[----:B------:R-:W-:Y:S01]  /*0520*/  HADD2.F32 R108, -RZ, R108.H0_H0 ;  /* 0x2000006cff6c7230 */ /* 0x000fe20000004100 */
        /* <DEDUP_REMOVED lines=52> */
[----:B------:R-:W-:Y:S01]  /*0870*/  MOV R65, RZ ;  /* 0x000000ff00417202 */ /* 0x000fe20000000f00 */
[----:B------:R-:W-:-:S02]  /*0880*/  HADD2.F32 R137, -RZ, R137.H0_H0 ;  /* 0x20000089ff897230 */ /* 0x000fc40000004100 */
[----:B------:R-:W-:Y:S02]  /*0890*/  HADD2.F32 R136, -RZ, R136.H0_H0 ;  /* 0x20000088ff887230 */ /* 0x000fe40000004100 */
.L_x_1355:
[----:B------:R-:W-:-:S05]  /*08a0*/  MOV R95, 0x4 ;  /* 0x00000004005f7802 */ /* 0x000fca0000000f00 */
[----:B------:R-:W-:-:S04]  /*08b0*/  IMAD.WIDE R92, R0, R95, c[0x0][0x1a0] ;  /* 0x00006800005c7625 */ /* 0x000fc800078e025f */
[C---:B------:R-:W-:Y:S02]  /*08c0*/  IMAD.WIDE R94, R0.reuse, R95, c[0x0][0x1a8] ;  /* 0x00006a00005e7625 */ /* 0x040fe400078e025f */
[----:B------:R-:W2:Y:S04]  /*08d0*/  LDG.E R92, [R92.64] ;  /* 0x000000045c5c7981 */ /* 0x000ea8000c1e1900 */
[----:B------:R0:W5:Y:S01]  /*08e0*/  LDG.E R140, [R94.64] ;  /* 0x000000045e8c7981 */ /* 0x000162000c1e1900 */
[----:B------:R-:W-:Y:S01]  /*08f0*/  IMAD R96, R0, c[0x0][0x168], RZ ;  /* 0x00005a0000607a24 */ /* 0x000fe200078e02ff */
[----:B------:R-:W-:Y:S01]  /*0900*/  ULDC.U8 UR6, c[0x0][0x1f0] ;  /* 0x00007c0000067ab9 */ /* 0x000fe20000000000 */
[----:B------:R-:W-:Y:S01]  /*0910*/  BSSY B0, `(.L_x_1337) ;  /* 0x0000042000007945 */ /* 0x000fe20003800000 */
[----:B------:R-:W-:Y:S01]  /*0920*/  ISETP.NE.AND P0, PT, RZ, UR6, PT ;  /* 0x00000006ff007c0c */ /* 0x000fe2000bf05270 */
[----:B------:R-:W-:Y:S01]  /*0930*/  CS2R R106, SRZ ;  /* 0x00000000006a7805 */ /* 0x000fe2000001ff00 */
[----:B------:R-:W-:-:S02]  /*0940*/  SHF.R.S32.HI R97, RZ, 0x1f, R96 ;  /* 0x0000001fff617819 */ /* 0x000fc40000011460 */
[----:B------:R-:W-:Y:S02]  /*0950*/  LOP3.LUT P1, RZ, R138, 0xff, RZ, 0xc0, !PT ;  /* 0x000000ff8aff7812 */ /* 0x000fe4000782c0ff */
[----:B------:R-:W-:Y:S02]  /*0960*/  LEA.HI R97, R97, R96, RZ, 0x2 ;  /* 0x0000006061617211 */ /* 0x000fe400078f10ff */
[----:B------:R-:W-:Y:S02]  /*0970*/  LOP3.LUT R96, R174, 0xff, RZ, 0xc0, !PT ;  /* 0x000000ffae607812 */ /* 0x000fe400078ec0ff */
[----:B------:R-:W-:Y:S02]  /*0980*/  SHF.R.U32.HI R104, RZ, 0x5, R174 ;  /* 0x00000005ff687819 */ /* 0x000fe400000116ae */
[----:B------:R-:W-:-:S04]  /*0990*/  LEA.HI.SX32 R141, R97, R96, 0x1e ;  /* 0x00000060618d7211 */ /* 0x000fc800078ff2ff */
[----:B------:R-:W-:Y:S02]  /*09a0*/  MOV R173, R141 ;  /* 0x0000008d00ad7202 */ /* 0x000fe40000000f00 */
[----:B--2---:R-:W-:Y:S01]  /*09b0*/  FSEL R105, R92, RZ, !P0 ;  /* 0x000000ff5c697208 */ /* 0x004fe20004000000 */
[----:B------:R-:W-:Y:S05]  /*09c0*/  @!P3 BRA `(.L_x_1338) ;  /* 0x000003600000b947 */ /* 0x000fea0003800000 */
[----:B0-----:R-:W-:Y:S01]  /*09d0*/  HFMA2.MMA R100, -RZ, RZ, 0, 9.5367431640625e-07 ;  /* 0x00000010ff647435 */ /* 0x001fe200000001ff */
        /* <DEDUP_REMOVED lines=8> */
[----:B------:R-:W-:Y:S02]  /*0a60*/  ISETP.NE.AND.EX P0, PT, RZ, c[0x0][0x21c], PT, P0 ;  /* 0x00008700ff007a0c */ /* 0x000fe40003f05300 */
[----:B------:R-:W-:-:S11]  /*0a70*/  IADD3 R173, R141, 0x100, RZ ;  /* 0x000001008dad7810 */ /* 0x000fd60007ffe0ff */
[----:B------:R-:W-:-:S04]  /*0a80*/  @P0 LEA R106, P2, R141, c[0x0][0x218], 0x4 ;  /* 0x000086008d6a0a11 */ /* 0x000fc800078420ff */
[----:B------:R-:W-:-:S05]  /*0a90*/  @P0 LEA.HI.X R107, R141, c[0x0][0x21c], RZ, 0x4, P2 ;  /* 0x000087008d6b0a11 */ /* 0x000fca00010f24ff */
[----:B------:R0:W5:Y:S01]  /*0aa0*/  @P0 LDG.E.128 R68, [R106.64] ;  /* 0x000000046a440981 */ /* 0x000162000c1e1d00 */
[C---:B--2---:R-:W-:Y:S02]  /*0ab0*/  FADD.FTZ R149, -R105.reuse, R92 ;  /* 0x0000005c69957221 */ /* 0x044fe40000010100 */
[----:B------:R-:W-:Y:S02]  /*0ac0*/  FADD.FTZ R151, -R105, R93 ;  /* 0x0000005d69977221 */ /* 0x000fe40000010100 */
[----:B-----5:R-:W-:Y:S02]  /*0ad0*/  FMUL.FTZ R149, R140, R149 ;  /* 0x000000958c957220 */ /* 0x020fe40000410000 */
[----:B---3--:R-:W-:Y:S02]  /*0ae0*/  FMUL.FTZ R146, R111, R96 ;  /* 0x000000606f927220 */ /* 0x008fe40000410000 */
[----:B------:R-:W-:Y:S02]  /*0af0*/  FMUL.FTZ R92, R110, R97 ;  /* 0x000000616e5c7220 */ /* 0x000fe40000410000 */
[----:B----4-:R-:W-:-:S02]  /*0b00*/  FFMA.FTZ R146, R3, R100, R146 ;  /* 0x0000006403927223 */ /* 0x010fc40000010092 */
[----:B------:R-:W-:Y:S02]  /*0b10*/  FMUL.FTZ R148, R140, R151 ;  /* 0x000000978c947220 */ /* 0x000fe40000410000 */
[C---:B------:R-:W-:Y:S02]  /*0b20*/  FADD.FTZ R95, -R105.reuse, R95 ;  /* 0x0000005f695f7221 */ /* 0x040fe40000010100 */
[----:B------:R-:W-:Y:S02]  /*0b30*/  FFMA.FTZ R151, R2, R101, R92 ;  /* 0x0000006502977223 */ /* 0x000fe4000001005c */
[----:B------:R-:W-:Y:S02]  /*0b40*/  FADD.FTZ R157, -R105, R94 ;  /* 0x0000005e699d7221 */ /* 0x000fe40000010100 */
[----:B------:R-:W-:Y:S02]  /*0b50*/  FMUL.FTZ R162, R113, R98 ;  /* 0x0000006271a27220 */ /* 0x000fe40000410000 */
[----:B------:R-:W-:-:S02]  /*0b60*/  FADD.FTZ R92, RZ, R146 ;  /* 0x00000092ff5c7221 */ /* 0x000fc40000010000 */
[----:B------:R-:W-:Y:S02]  /*0b70*/  FFMA.FTZ R93, R149, R146, RZ ;  /* 0x00000092955d7223 */ /* 0x000fe400000100ff */
[----:B------:R-:W-:Y:S02]  /*0b80*/  FMUL.FTZ R160, R140, R95 ;  /* 0x0000005f8ca07220 */ /* 0x000fe40000410000 */
[----:B------:R-:W-:Y:S02]  /*0b90*/  FMUL.FTZ R167, R112, R99 ;  /* 0x0000006370a77220 */ /* 0x000fe40000410000 */
[----:B------:R-:W-:Y:S02]  /*0ba0*/  FMUL.FTZ R157, R140, R157 ;  /* 0x0000009d8c9d7220 */ /* 0x000fe40000410000 */
        /* <DEDUP_REMOVED lines=22> */
[----:B0-----:R-:W-:Y:S02]  /*0d10*/  FADD.FTZ R107, R92, R167 ;  /* 0x000000a75c6b7221 */ /* 0x001fe40000010000 */
[----:B------:R-:W-:Y:S02]  /*0d20*/  FFMA.FTZ R106, R160, R167, R93 ;  /* 0x000000a7a06a7223 */ /* 0x000fe4000001005d */
.L_x_1338:
[----:B0-----:R-:W-:Y:S05]  /*0d30*/  BSYNC B0 ;  /* 0x0000000000007941 */ /* 0x001fea0003800000 */
.L_x_1337:
        /* <DEDUP_REMOVED lines=9> */
[----:B------:R-:W4:Y:S01]  /*0dd0*/  LDG.E.128 R100, [R100.64] ;  /* 0x0000000464647981 */ /* 0x000f22000c1e1d00 */
[----:B------:R-:W-:-:S04]  /*0de0*/  ISETP.NE.U32.AND P0, PT, RZ, c[0x0][0x218], PT ;  /* 0x00008600ff007a0c */ /* 0x000fc80003f05070 */
[----:B------:R-:W-:-:S13]  /*0df0*/  ISETP.NE.AND.EX P0, PT, RZ, c[0x0][0x21c], PT, P0 ;  /* 0x00008700ff007a0c */ /* 0x000fda0003f05300 */
[----:B------:R-:W-:-:S04]  /*0e00*/  @P0 LEA R170, P2, R173, c[0x0][0x218], 0x4 ;  /* 0x00008600adaa0a11 */ /* 0x000fc800078420ff */
[----:B------:R-:W-:-:S05]  /*0e10*/  @P0 LEA.HI.X R171, R173, c[0x0][0x21c], RZ, 0x4, P2 ;  /* 0x00008700adab0a11 */ /* 0x000fca00010f24ff */
[----:B------:R0:W5:Y:S01]  /*0e20*/  @P0 LDG.E.128 R72, [R170.64] ;  /* 0x00000004aa480981 */ /* 0x000162000c1e1d00 */
[----:B------:R-:W-:Y:S01]  /*0e30*/  IADD3 R173, R173, 0x100, RZ ;  /* 0x00000100adad7810 */ /* 0x000fe20007ffe0ff */
[----:B--2---:R-:W-:Y:S02]  /*0e40*/  FMUL.FTZ R150, R119, R96 ;  /* 0x0000006077967220 */ /* 0x004fe40000410000 */
[C---:B---3--:R-:W-:Y:S02]  /*0e50*/  FADD.FTZ R143, -R105.reuse, R92 ;  /* 0x0000005c698f7221 */ /* 0x048fe40000010100 */
[----:B------:R-:W-:Y:S02]  /*0e60*/  FADD.FTZ R159, -R105, R93 ;  /* 0x0000005d699f7221 */ /* 0x000fe40000010100 */
[----:B------:R-:W-:Y:S02]  /*0e70*/  FMUL.FTZ R92, R118, R97 ;  /* 0x00000061765c7220 */ /* 0x000fe40000410000 */
[----:B-----5:R-:W-:-:S02]  /*0e80*/  FMUL.FTZ R143, R140, R143 ;  /* 0x0000008f8c8f7220 */ /* 0x020fc40000410000 */
[----:B----4-:R-:W-:Y:S02]  /*0e90*/  FFMA.FTZ R150, R115, R100, R150 ;  /* 0x0000006473967223 */ /* 0x010fe40000010096 */
[----:B------:R-:W-:Y:S02]  /*0ea0*/  FMUL.FTZ R152, R140, R159 ;  /* 0x0000009f8c987220 */ /* 0x000fe40000410000 */
[----:B------:R-:W-:Y:S02]  /*0eb0*/  FFMA.FTZ R159, R114, R101, R92 ;  /* 0x00000065729f7223 */ /* 0x000fe4000001005c */
[----:B------:R-:W-:Y:S02]  /*0ec0*/  FADD.FTZ R161, -R105, R94 ;  /* 0x0000005e69a17221 */ /* 0x000fe40000010100 */
[----:B0-----:R-:W-:Y:S02]  /*0ed0*/  FMUL.FTZ R170, R121, R98 ;  /* 0x0000006279aa7220 */ /* 0x001fe40000410000 */
[----:B------:R-:W-:-:S02]  /*0ee0*/  FADD.FTZ R92, R107, R150 ;  /* 0x000000966b5c7221 */ /* 0x000fc40000010000 */
[----:B------:R-:W-:Y:S02]  /*0ef0*/  FFMA.FTZ R106, R143, R150, R106 ;  /* 0x000000968f6a7223 */ /* 0x000fe4000001006a */
[----:B------:R-:W-:Y:S02]  /*0f00*/  FADD.FTZ R95, -R105, R95 ;  /* 0x0000005f695f7221 */ /* 0x000fe40000010100 */
[----:B------:R-:W-:Y:S02]  /*0f10*/  FMUL.FTZ R161, R140, R161 ;  /* 0x000000a18ca17220 */ /* 0x000fe40000410000 */
        /* <DEDUP_REMOVED lines=9> */
[-C--:B------:R-:W-:Y:S02]  /*0fb0*/  FFMA.FTZ R60, R100, R143.reuse, R60 ;  /* 0x0000008f643c7223 */ /* 0x080fe4000001003c */
[----:B------:R-:W-:Y:S02]  /*0fc0*/  FADD.FTZ R12, R12, R96 ;  /* 0x000000600c0c7221 */ /* 0x000fe40000010000 */
[----:B------:R-:W-:Y:S02]  /*0fd0*/  FFMA.FTZ R28, R96, R143, R28 ;  /* 0x0000008f601c7223 */ /* 0x000fe4000001001c */
[----:B------:R-:W-:Y:S02]  /*0fe0*/  FADD.FTZ R45, R45, R101 ;  /* 0x000000652d2d7221 */ /* 0x000fe40000010000 */
[----:B------:R-:W-:Y:S02]  /*0ff0*/  FFMA.FTZ R61, R101, R152, R61 ;  /* 0x00000098653d7223 */ /* 0x000fe4000001003d */
[----:B------:R-:W-:-:S02]  /*1000*/  FADD.FTZ R13, R13, R97 ;  /* 0x000000610d0d7221 */ /* 0x000fc40000010000 */
[----:B------:R-:W-:Y:S02]  /*1010*/  FFMA.FTZ R29, R97, R152, R29 ;  /* 0x00000098611d7223 */ /* 0x000fe4000001001d */
[----:B------:R-:W-:Y:S02]  /*1020*/  FADD.FTZ R46, R46, R102 ;  /* 0x000000662e2e7221 */ /* 0x000fe40000010000 */
[-C--:B------:R-:W-:Y:S02]  /*1030*/  FFMA.FTZ R62, R102, R161.reuse, R62 ;  /* 0x000000a1663e7223 */ /* 0x080fe4000001003e */
        /* <DEDUP_REMOVED lines=8> */
.L_x_1340:
[----:B------:R-:W-:Y:S05]  /*10c0*/  BSYNC B0 ;  /* 0x0000000000007941 */ /* 0x000fea0003800000 */
.L_x_1339:
[----:B------:R-:W-:Y:S01]  /*10d0*/  BSSY B0, `(.L_x_1341) ;  /* 0x0000038000007945 */ /* 0x000fe20003800000 */
[----:B------:R-:W-:Y:S05]  /*10e0*/  @!P5 BRA `(.L_x_1342) ;  /* 0x000003600000d947 */ /* 0x000fea0003800000 */
[----:B------:R-:W-:Y:S01]  /*10f0*/  HFMA2.MMA R96, -RZ, RZ, 0, 9.5367431640625e-07 ;  /* 0x00000010ff607435 */ /* 0x000fe200000001ff */
        /* <DEDUP_REMOVED lines=13> */
[----:B--2---:R-:W-:-:S04]  /*11d0*/  FADD.FTZ R139, -R105, R100 ;  /* 0x00000064698b7221 */ /* 0x004fc80000010100 */
[----:B-----5:R-:W-:Y:S02]  /*11e0*/  FMUL.FTZ R139, R140, R139 ;  /* 0x0000008b8c8b7220 */ /* 0x020fe40000410000 */
[----:B---3--:R-:W-:Y:S02]  /*11f0*/  FMUL.FTZ R142, R127, R92 ;  /* 0x0000005c7f8e7220 */ /* 0x008fe40000410000 */
[----:B------:R-:W-:Y:S02]  /*1200*/  FADD.FTZ R147, -R105, R101 ;  /* 0x0000006569937221 */ /* 0x000fe40000010100 */
[----:B----4-:R-:W-:Y:S02]  /*1210*/  FADD.FTZ R40, R40, R96 ;  /* 0x0000006028287221 */ /* 0x010fe40000010000 */
[----:B------:R-:W-:Y:S02]  /*1220*/  FFMA.FTZ R142, R123, R96, R142 ;  /* 0x000000607b8e7223 */ /* 0x000fe4000001008e */
[----:B------:R-:W-:-:S02]  /*1230*/  FFMA.FTZ R56, R96, R139, R56 ;  /* 0x0000008b60387223 */ /* 0x000fc40000010038 */
[----:B------:R-:W-:Y:S02]  /*1240*/  FMUL.FTZ R96, R126, R93 ;  /* 0x0000005d7e607220 */ /* 0x000fe40000410000 */
[----:B------:R-:W-:Y:S02]  /*1250*/  FADD.FTZ R8, R8, R92 ;  /* 0x0000005c08087221 */ /* 0x000fe40000010000 */
[----:B0-----:R-:W-:Y:S02]  /*1260*/  FMUL.FTZ R144, R140, R147 ;  /* 0x000000938c907220 */ /* 0x001fe40000410000 */
[----:B------:R-:W-:Y:S02]  /*1270*/  FFMA.FTZ R24, R92, R139, R24 ;  /* 0x0000008b5c187223 */ /* 0x000fe40000010018 */
[----:B------:R-:W-:Y:S02]  /*1280*/  FADD.FTZ R101, -R105, R102 ;  /* 0x0000006669657221 */ /* 0x000fe40000010100 */
[----:B------:R-:W-:-:S02]  /*1290*/  FFMA.FTZ R145, R122, R97, R96 ;  /* 0x000000617a917223 */ /* 0x000fc40000010060 */
[----:B------:R-:W-:Y:S02]  /*12a0*/  FMUL.FTZ R154, R129, R94 ;  /* 0x0000005e819a7220 */ /* 0x000fe40000410000 */
[----:B------:R-:W-:Y:S02]  /*12b0*/  FADD.FTZ R92, R107, R142 ;  /* 0x0000008e6b5c7221 */ /* 0x000fe40000010000 */
[----:B------:R-:W-:Y:S02]  /*12c0*/  FFMA.FTZ R106, R139, R142, R106 ;  /* 0x0000008e8b6a7223 */ /* 0x000fe4000001006a */
[----:B------:R-:W-:Y:S02]  /*12d0*/  FADD.FTZ R9, R9, R93 ;  /* 0x0000005d09097221 */ /* 0x000fe40000010000 */
[----:B------:R-:W-:Y:S02]  /*12e0*/  FFMA.FTZ R25, R93, R144, R25 ;  /* 0x000000905d197223 */ /* 0x000fe40000010019 */
[----:B------:R-:W-:-:S02]  /*12f0*/  FADD.FTZ R103, -R105, R103 ;  /* 0x0000006769677221 */ /* 0x000fc40000010100 */
[----:B------:R-:W-:Y:S02]  /*1300*/  FMUL.FTZ R147, R140, R101 ;  /* 0x000000658c937220 */ /* 0x000fe40000410000 */
        /* <DEDUP_REMOVED lines=20> */
.L_x_1342:
[----:B------:R-:W-:Y:S05]  /*1450*/  BSYNC B0 ;  /* 0x0000000000007941 */ /* 0x000fea0003800000 */
.L_x_1341:
        /* <DEDUP_REMOVED lines=15> */
[----:B--2---:R-:W-:Y:S02]  /*1550*/  FMUL.FTZ R156, R135, R96 ;  /* 0x00000060879c7220 */ /* 0x004fe40000410000 */
[C---:B---3--:R-:W-:Y:S02]  /*1560*/  FADD.FTZ R153, -R105.reuse, R92 ;  /* 0x0000005c69997221 */ /* 0x048fe40000010100 */
[----:B------:R-:W-:Y:S02]  /*1570*/  FADD.FTZ R155, -R105, R93 ;  /* 0x0000005d699b7221 */ /* 0x000fe40000010100 */
[----:B------:R-:W-:Y:S02]  /*1580*/  FMUL.FTZ R92, R134, R97 ;  /* 0x00000061865c7220 */ /* 0x000fe40000410000 */
[----:B-----5:R-:W-:Y:S02]  /*1590*/  FMUL.FTZ R153, R140, R153 ;  /* 0x000000998c997220 */ /* 0x020fe40000410000 */
[----:B----4-:R-:W-:-:S02]  /*15a0*/  FFMA.FTZ R156, R131, R100, R156 ;  /* 0x00000064839c7223 */ /* 0x010fc4000001009c */
[----:B------:R-:W-:Y:S02]  /*15b0*/  FMUL.FTZ R158, R140, R155 ;  /* 0x0000009b8c9e7220 */ /* 0x000fe40000410000 */
[----:B------:R-:W-:Y:S02]  /*15c0*/  FFMA.FTZ R155, R130, R101, R92 ;  /* 0x00000065829b7223 */ /* 0x000fe4000001005c */
[----:B------:R-:W-:Y:S02]  /*15d0*/  FADD.FTZ R165, -R105, R94 ;  /* 0x0000005e69a57221 */ /* 0x000fe40000010100 */
[----:B0-----:R-:W-:Y:S02]  /*15e0*/  FMUL.FTZ R168, R137, R98 ;  /* 0x0000006289a87220 */ /* 0x001fe40000410000 */
[----:B------:R-:W-:Y:S02]  /*15f0*/  FADD.FTZ R92, R107, R156 ;  /* 0x0000009c6b5c7221 */ /* 0x000fe40000010000 */
[----:B------:R-:W-:-:S02]  /*1600*/  FFMA.FTZ R106, R153, R156, R106 ;  /* 0x0000009c996a7223 */ /* 0x000fc4000001006a */
[----:B------:R-:W-:Y:S02]  /*1610*/  FADD.FTZ R95, -R105, R95 ;  /* 0x0000005f695f7221 */ /* 0x000fe40000010100 */
[----:B------:R-:W-:Y:S02]  /*1620*/  FMUL.FTZ R169, R136, R99 ;  /* 0x0000006388a97220 */ /* 0x000fe40000410000 */
[----:B------:R-:W-:Y:S02]  /*1630*/  FMUL.FTZ R165, R140, R165 ;  /* 0x000000a58ca57220 */ /* 0x000fe40000410000 */
[----:B------:R-:W-:Y:S02]  /*1640*/  FFMA.FTZ R168, R133, R102, R168 ;  /* 0x0000006685a87223 */ /* 0x000fe400000100a8 */
        /* <DEDUP_REMOVED lines=24> */
.L_x_1344:
[----:B------:R-:W-:Y:S05]  /*17d0*/  BSYNC B0 ;  /* 0x0000000000007941 */ /* 0x000fea0003800000 */
.L_x_1343:
[----:B------:R-:W-:Y:S02]  /*17e0*/  LOP3.LUT R173, R104, 0x7fffff8, RZ, 0xc0, !PT ;  /* 0x07fffff868ad7812 */ /* 0x000fe400078ec0ff */
[----:B------:R-:W-:Y:S02]  /*17f0*/  LOP3.LUT P0, RZ, R174, 0x1f, RZ, 0xc0, !PT ;  /* 0x0000001faeff7812 */ /* 0x000fe4000780c0ff */
[----:B------:R-:W-:Y:S01]  /*1800*/  @!P1 IADD3 R173, R173, 0x8, RZ ;  /* 0x00000008adad9810 */ /* 0x000fe20007ffe0ff */
[----:B------:R-:W-:Y:S08]  /*1810*/  BRA.DIV ~URZ, `(.L_x_1345) ;  /* 0x000012027f007947 */ /* 0x000ff0000b800000 */
[----:B------:R0:W1:Y:S02]  /*1820*/  SHFL.DOWN PT, R94, R107, 0x10, 0x1f ;  /* 0x0a001f006b5e7f89 */ /* 0x00006400000e0000 */
.L_x_1362:
        /* <DEDUP_REMOVED lines=18> */
.L_x_1363:
        /* <DEDUP_REMOVED lines=40> */
[----:B------:R-:W-:Y:S01]  /*1bd0*/  ISETP.NE.U32.AND P0, PT, RZ, c[0x0][0x258], PT ;  /* 0x00009600ff007a0c */ /* 0x000fe20003f05070 */
[----:B------:R-:W-:Y:S01]  /*1be0*/  FFMA.FTZ R94, R160, R102, R103 ;  /* 0x00000066a05e7223 */ /* 0x000fe20000010067 */
[----:B------:R-:W-:Y:S01]  /*1bf0*/  ISETP.NE.AND.EX P2, PT, RZ, c[0x0][0x254], PT, P2 ;  /* 0x00009500ff007a0c */ /* 0x000fe20003f45320 */
[----:B------:R-:W-:Y:S01]  /*1c00*/  FADD.FTZ R93, R146, -R93 ;  /* 0x8000005d925d7221 */ /* 0x000fe20000010000 */
[----:B------:R-:W-:Y:S01]  /*1c10*/  ISETP.NE.AND.EX P0, PT, RZ, c[0x0][0x25c], PT, P0 ;  /* 0x00009700ff007a0c */ /* 0x000fe20003f05300 */
[----:B------:R-:W-:Y:S01]  /*1c20*/  FADD.FTZ R95, R151, -R92 ;  /* 0x8000005c975f7221 */ /* 0x000fe20000010000 */
[----:B------:R-:W-:Y:S01]  /*1c30*/  HFMA2.MMA R98, -RZ, RZ, 0, 9.5367431640625e-07 ;  /* 0x00000010ff627435 */ /* 0x000fe200000001ff */
[----:B------:R-:W-:-:S02]  /*1c40*/  FADD.FTZ R97, R162, -R97 ;  /* 0x80000061a2617221 */ /* 0x000fc40000010000 */
[----:B------:R-:W-:Y:S02]  /*1c50*/  FADD.FTZ R99, R167, -R94 ;  /* 0x8000005ea7637221 */ /* 0x000fe40000010000 */
[C---:B-----5:R-:W-:Y:S02]  /*1c60*/  FMUL.FTZ R92, R140.reuse, R93 ;  /* 0x0000005d8c5c7220 */ /* 0x060fe40000410000 */
[C---:B------:R-:W-:Y:S02]  /*1c70*/  FMUL.FTZ R93, R140.reuse, R95 ;  /* 0x0000005f8c5d7220 */ /* 0x040fe40000410000 */
[C---:B------:R-:W-:Y:S02]  /*1c80*/  FMUL.FTZ R94, R140.reuse, R97 ;  /* 0x000000618c5e7220 */ /* 0x040fe40000410000 */
[----:B------:R-:W-:Y:S02]  /*1c90*/  FMUL.FTZ R95, R140, R99 ;  /* 0x000000638c5f7220 */ /* 0x000fe40000410000 */
[----:B------:R-:W-:-:S02]  /*1ca0*/  @P1 FADD.FTZ R92, R68, R92 ;  /* 0x0000005c445c1221 */ /* 0x000fc40000010000 */
[----:B------:R-:W-:Y:S02]  /*1cb0*/  @P1 FADD.FTZ R93, R69, R93 ;  /* 0x0000005d455d1221 */ /* 0x000fe40000010000 */
[----:B------:R-:W-:Y:S01]  /*1cc0*/  @P1 FADD.FTZ R94, R70, R94 ;  /* 0x0000005e465e1221 */ /* 0x000fe20000010000 */
[----:B------:R-:W-:Y:S01]  /*1cd0*/  SEL R88, R92, R88, P0 ;  /* 0x000000585c587207 */ /* 0x000fe20000000000 */
[----:B------:R-:W-:Y:S01]  /*1ce0*/  @P1 FADD.FTZ R95, R71, R95 ;  /* 0x0000005f475f1221 */ /* 0x000fe20000010000 */
[----:B------:R-:W-:Y:S01]  /*1cf0*/  ISETP.NE.U32.AND P1, PT, RZ, c[0x0][0x250], PT ;  /* 0x00009400ff007a0c */ /* 0x000fe20003f25070 */
[-C--:B------:R-:W-:Y:S01]  /*1d00*/  @P0 IMAD.WIDE.U32 R96, R141, R98.reuse, c[0x0][0x258] ;  /* 0x000096008d600625 */ /* 0x080fe200078e0062 */
[----:B------:R-:W-:Y:S02]  /*1d10*/  SEL R89, R93, R89, P0 ;  /* 0x000000595d597207 */ /* 0x000fe40000000000 */
[----:B------:R-:W-:Y:S01]  /*1d20*/  ISETP.NE.AND.EX P1, PT, RZ, c[0x0][0x254], PT, P1 ;  /* 0x00009500ff007a0c */ /* 0x000fe20003f25310 */
[----:B------:R-:W-:Y:S01]  /*1d30*/  IMAD.WIDE.U32 R98, R141, R98, c[0x0][0x248] ;  /* 0x000092008d627625 */ /* 0x000fe200078e0062 */
[----:B------:R-:W-:-:S02]  /*1d40*/  SEL R90, R94, R90, P0 ;  /* 0x0000005a5e5a7207 */ /* 0x000fc40000000000 */
[----:B------:R-:W-:Y:S02]  /*1d50*/  SEL R84, R92, R84, P1 ;  /* 0x000000545c547207 */ /* 0x000fe40000800000 */
[----:B------:R-:W-:Y:S02]  /*1d60*/  SEL R85, R93, R85, P1 ;  /* 0x000000555d557207 */ /* 0x000fe40000800000 */
[----:B------:R-:W-:Y:S02]  /*1d70*/  SEL R86, R94, R86, P1 ;  /* 0x000000565e567207 */ /* 0x000fe40000800000 */
[----:B------:R-:W-:Y:S02]  /*1d80*/  SEL R87, R95, R87, P1 ;  /* 0x000000575f577207 */ /* 0x000fe40000800000 */
[----:B------:R-:W-:Y:S02]  /*1d90*/  @P2 LEA R100, P1, R141, c[0x0][0x250], 0x4 ;  /* 0x000094008d642a11 */ /* 0x000fe400078220ff */
[----:B------:R-:W-:-:S02]  /*1da0*/  SEL R91, R95, R91, P0 ;  /* 0x0000005b5f5b7207 */ /* 0x000fc40000000000 */
[C---:B------:R-:W-:Y:S02]  /*1db0*/  @P2 LEA.HI.X R101, R141.reuse, c[0x0][0x254], RZ, 0x4, P1 ;  /* 0x000095008d652a11 */ /* 0x040fe400008f24ff */
[----:B------:R-:W-:Y:S01]  /*1dc0*/  IADD3 R141, R141, 0x100, RZ ;  /* 0x000001008d8d7810 */ /* 0x000fe20007ffe0ff */
[----:B------:R0:W-:Y:S04]  /*1dd0*/  @P0 STG.E.128 [R96.64], R88 ;  /* 0x0000005860000986 */ /* 0x0001e8000c101d04 */
[----:B------:R0:W-:Y:S04]  /*1de0*/  STG.E.128 [R98.64], R92 ;  /* 0x0000005c62007986 */ /* 0x0001e8000c101d04 */
[----:B------:R0:W-:Y:S02]  /*1df0*/  @P2 STG.E.128 [R100.64], R84 ;  /* 0x0000005464002986 */ /* 0x0001e4000c101d04 */
.L_x_1348:
[----:B------:R-:W-:Y:S05]  /*1e00*/  BSYNC B0 ;  /* 0x0000000000007941 */ /* 0x000fea0003800000 */
.L_x_1347:
        /* <DEDUP_REMOVED lines=14> */
[----:B------:R-:W-:Y:S01]  /*1ef0*/  MOV R100, 0x10 ;  /* 0x0000001000647802 */ /* 0x000fe20000000f00 */
        /* <DEDUP_REMOVED lines=28> */
.L_x_1350:
[----:B------:R-:W-:Y:S05]  /*20c0*/  BSYNC B0 ;  /* 0x0000000000007941 */ /* 0x000fea0003800000 */
.L_x_1349:
        /* <DEDUP_REMOVED lines=43> */
.L_x_1352:
[----:B------:R-:W-:Y:S05]  /*2380*/  BSYNC B0 ;  /* 0x0000000000007941 */ /* 0x000fea0003800000 */
.L_x_1351:
        /* <DEDUP_REMOVED lines=38> */
[----:B------:R-:W-:-:S03]  /*25f0*/  @P2 LEA.HI.X R101, R141, c[0x0][0x254], RZ, 0x4, P1 ;  /* 0x000095008d652a11 */ /* 0x000fc600008f24ff */
[----:B------:R0:W-:Y:S04]  /*2600*/  @P0 STG.E.128 [R96.64], R88 ;  /* 0x0000005860000986 */ /* 0x0001e8000c101d04 */
[----:B------:R0:W-:Y:S04]  /*2610*/  STG.E.128 [R98.64], R92 ;  /* 0x0000005c62007986 */ /* 0x0001e8000c101d04 */
[----:B------:R0:W-:Y:S02]  /*2620*/  @P2 STG.E.128 [R100.64], R84 ;  /* 0x0000005464002986 */ /* 0x0001e4000c101d04 */
.L_x_1354:
[----:B------:R-:W-:Y:S05]  /*2630*/  BSYNC B0 ;  /* 0x0000000000007941 */ /* 0x000fea0003800000 */
.L_x_1353:
[----:B------:R-:W-:Y:S02]  /*2640*/  IADD3 R0, R0, c[0x0][0x160], RZ ;  /* 0x0000580000007a10 */ /* 0x000fe40007ffe0ff */
[----:B------:R-:W-:-:S02]  /*2650*/  LOP3.LUT P1, RZ, R138, 0xff, RZ, 0xc0, !PT ;  /* 0x000000ff8aff7812 */ /* 0x000fc4000782c0ff */
[----:B------:R-:W-:Y:S02]  /*2660*/  ISETP.GE.AND P0, PT, R0, c[0x0][0x164], PT ;  /* 0x0000590000007a0c */ /* 0x000fe40003f06270 */
[----:B------:R-:W-:-:S11]  /*2670*/  SEL R138, RZ, 0x1, P1 ;  /* 0x00000001ff8a7807 */ /* 0x000fd60000800000 */
[----:B0----5:R-:W-:Y:S01]  /*2680*/  @P0 CALL.REL.NOINC `(.L_x_1336) ;  /* 0x0000001000000944 */ /* 0x021fe20003c00000 */
[----:B------:R-:W-:Y:S05]  /*2690*/  BRA `(.L_x_1355) ;  /* 0xffffe20000007947 */ /* 0x000fea000383ffff */
.L_x_1336:
[----:B-1----:R-:W0:Y:S01]  /*26a0*/  S2UR UR6, SR_CTAID.X ;  /* 0x00000000000679c3 */ /* 0x002e220000002500 */
[----:B------:R-:W0:Y:S01]  /*26b0*/  S2R R2, SR_TID.X ;  /* 0x0000000000027919 */ /* 0x000e220000002100 */
[----:B------:R-:W-:Y:S01]  /*26c0*/  BSSY B0, `(.L_x_1356) ;  /* 0x0000010000007945 */ /* 0x000fe20003800000 */
[C---:B0-----:R-:W-:Y:S02]  /*26d0*/  LEA.HI R0, R2.reuse, UR6, RZ, 0x18 ;  /* 0x0000000602007c11 */ /* 0x041fe4000f8fc0ff */
[----:B------:R-:W-:-:S03]  /*26e0*/  LOP3.LUT R3, R2, 0xff, RZ, 0xc0, !PT ;  /* 0x000000ff02037812 */ /* 0x000fc600078ec0ff */
[----:B------:R-:W-:-:S05]  /*26f0*/  IMAD R0, R0, c[0x0][0x168], RZ ;  /* 0x00005a0000007a24 */ /* 0x000fca00078e02ff */
[----:B------:R-:W-:Y:S01]  /*2700*/  LEA.HI R0, R0, R3, RZ, 0x1e ;  /* 0x0000000300007211 */ /* 0x000fe200078ff0ff */
[----:B------:R-:W-:Y:S05]  /*2710*/  @!P3 BRA `(.L_x_1357) ;  /* 0x000000a00000b947 */ /* 0x000fea0003800000 */
[----:B-----5:R-:W-:-:S10]  /*2720*/  HFMA2.MMA R73, -RZ, RZ, 0, 9.5367431640625e-07 ;  /* 0x00000010ff497435 */ /* 0x020fd400000001ff */
[----:B------:R-:W-:-:S04]  /*2730*/  IMAD.WIDE.U32 R2, R0, R73, c[0x0][0x220] ;  /* 0x0000880000027625 */ /* 0x000fc800078e0049 */
[CC--:B------:R-:W-:Y:S01]  /*2740*/  IMAD.WIDE.U32 R68, R0.reuse, R73.reuse, c[0x0][0x228] ;  /* 0x00008a0000447625 */ /* 0x0c0fe200078e0049 */
[----:B------:R0:W-:Y:S03]  /*2750*/  STG.E.128 [R2.64], R48 ;  /* 0x0000003002007986 */ /* 0x0001e6000c101d04 */
[CC--:B------:R-:W-:Y:S01]  /*2760*/  IMAD.WIDE.U32 R70, R0.reuse, R73.reuse, c[0x0][0x230] ;  /* 0x00008c0000467625 */ /* 0x0c0fe200078e0049 */
[----:B------:R0:W-:Y:S03]  /*2770*/  STG.E.128 [R68.64], R64 ;  /* 0x0000004044007986 */ /* 0x0001e6000c101d04 */
[C---:B------:R-:W-:Y:S01]  /*2780*/  IMAD.WIDE.U32 R72, R0.reuse, R73, c[0x0][0x238] ;  /* 0x00008e0000487625 */ /* 0x040fe200078e0049 */
[----:B------:R0:W-:Y:S01]  /*2790*/  STG.E.128 [R70.64], R16 ;  /* 0x0000001046007986 */ /* 0x0001e2000c101d04 */
[----:B------:R-:W-:-:S03]  /*27a0*/  IADD3 R0, R0, 0x100, RZ ;  /* 0x0000010000007810 */ /* 0x000fc60007ffe0ff */
[----:B------:R0:W-:Y:S04]  /*27b0*/  STG.E.128 [R72.64], R32 ;  /* 0x0000002048007986 */ /* 0x0001e8000c101d04 */
.L_x_1357:
[----:B------:R-:W-:Y:S05]  /*27c0*/  BSYNC B0 ;  /* 0x0000000000007941 */ /* 0x000fea0003800000 */
.L_x_1356:
[----:B------:R-:W-:Y:S01]  /*27d0*/  BSSY B0, `(.L_x_1358) ;  /* 0x000000c000007945 */ /* 0x000fe20003800000 */
[----:B------:R-:W-:Y:S05]  /*27e0*/  @!P4 BRA `(.L_x_1359) ;  /* 0x000000a00000c947 */ /* 0x000fea0003800000 */
[----:B0-----:R-:W-:-:S05]  /*27f0*/  MOV R33, 0x10 ;  /* 0x0000001000217802 */ /* 0x001fca0000000f00 */
        /* <DEDUP_REMOVED lines=9> */
.L_x_1359:
[----:B------:R-:W-:Y:S05]  /*2890*/  BSYNC B0 ;  /* 0x0000000000007941 */ /* 0x000fea0003800000 */
.L_x_1358:
[----:B------:R-:W-:Y:S01]  /*28a0*/  BSSY B0, `(.L_x_1360) ;  /* 0x000000c000007945 */ /* 0x000fe20003800000 */
[----:B------:R-:W-:Y:S05]  /*28b0*/  @!P5 BRA `(.L_x_1361) ;  /* 0x000000a00000d947 */ /* 0x000fea0003800000 */
[----:B0-----:R-:W-:-:S10]  /*28c0*/  HFMA2.MMA R17, -RZ, RZ, 0, 9.5367431640625e-07 ;  /* 0x00000010ff117435 */ /* 0x001fd400000001ff */
        /* <DEDUP_REMOVED lines=9> */
.L_x_1361:
[----:B------:R-:W-:Y:S05]  /*2960*/  BSYNC B0 ;  /* 0x0000000000007941 */ /* 0x000fea0003800000 */
.L_x_1360:
[----:B------:R-:W-:Y:S05]  /*2970*/  @!P6 EXIT ;  /* 0x000000000000e94d */ /* 0x000fea0003800000 */
[----:B0-----:R-:W-:-:S05]  /*2980*/  MOV R13, 0x10 ;  /* 0x00000010000d7802 */ /* 0x001fca0000000f00 */
[----:B------:R-:W-:-:S04]  /*2990*/  IMAD.WIDE.U32 R2, R0, R13, c[0x0][0x220] ;  /* 0x0000880000027625 */ /* 0x000fc800078e000d */
[CC--:B------:R-:W-:Y:S01]  /*29a0*/  IMAD.WIDE.U32 R8, R0.reuse, R13.reuse, c[0x0][0x228] ;  /* 0x00008a0000087625 */ /* 0x0c0fe200078e000d */
[----:B------:R-:W-:Y:S03]  /*29b0*/  STG.E.128 [R2.64], R36 ;  /* 0x0000002402007986 */ /* 0x000fe6000c101d04 */
[CC--:B------:R-:W-:Y:S01]  /*29c0*/  IMAD.WIDE.U32 R10, R0.reuse, R13.reuse, c[0x0][0x230] ;  /* 0x00008c00000a7625 */ /* 0x0c0fe200078e000d */
[----:B------:R-:W-:Y:S03]  /*29d0*/  STG.E.128 [R8.64], R52 ;  /* 0x0000003408007986 */ /* 0x000fe6000c101d04 */
[----:B------:R-:W-:Y:S01]  /*29e0*/  IMAD.WIDE.U32 R12, R0, R13, c[0x0][0x238] ;  /* 0x00008e00000c7625 */ /* 0x000fe200078e000d */
[----:B------:R-:W-:Y:S04]  /*29f0*/  STG.E.128 [R10.64], R4 ;  /* 0x000000040a007986 */ /* 0x000fe8000c101d04 */
[----:B------:R-:W-:Y:S01]  /*2a00*/  STG.E.128 [R12.64], R20 ;  /* 0x000000140c007986 */ /* 0x000fe2000c101d04 */
[----:B------:R-:W-:Y:S05]  /*2a10*/  EXIT ;  /* 0x000000000000794d */ /* 0x000fea0003800000 */
.L_x_1345:
[----:B------:R-:W-:Y:S01]  /*2a20*/  HFMA2.MMA R100, -RZ, RZ, 0, 9.5367431640625e-07 ;  /* 0x00000010ff647435 */ /* 0x000fe200000001ff */
[----:B------:R-:W-:-:S02]  /*2a30*/  MOV R95, R107 ;  /* 0x0000006b005f7202 */ /* 0x000fc40000000f00 */
[----:B------:R-:W-:Y:S02]  /*2a40*/  MOV R97, 0x1f ;  /* 0x0000001f00617802 */ /* 0x000fe40000000f00 */
[----:B------:R-:W-:Y:S02]  /*2a50*/  MOV R102, 0xffffffff ;  /* 0xffffffff00667802 */ /* 0x000fe40000000f00 */
[----:B------:R-:W-:Y:S02]  /*2a60*/  MOV R92, 0x2a80 ;  /* 0x00002a80005c7802 */ /* 0x000fe40000000f00 */
[----:B-----5:R-:W-:Y:S05]  /*2a70*/  CALL.REL.NOINC `($__internal_96_$__cuda_sm70_shflsync_down_p) ;  /* 0x0000046000007944 */ /* 0x020fea0003c00000 */
[----:B-1----:R-:W-:Y:S01]  /*2a80*/  MOV R94, R95 ;  /* 0x0000005f005e7202 */ /* 0x002fe20000000f00 */
[----:B0-----:R-:W-:Y:S05]  /*2a90*/  BRA `(.L_x_1362) ;  /* 0xffffed9000007947 */ /* 0x001fea000383ffff */
.L_x_1346:
[----:B------:R-:W-:Y:S01]  /*2aa0*/  HFMA2.MMA R100, -RZ, RZ, 0, 9.5367431640625e-07 ;  /* 0x00000010ff647435 */ /* 0x000fe200000001ff */
[----:B------:R-:W-:Y:S02]  /*2ab0*/  MOV R95, R106 ;  /* 0x0000006a005f7202 */ /* 0x000fe40000000f00 */
[----:B------:R-:W-:Y:S02]  /*2ac0*/  MOV R97, 0x1f ;  /* 0x0000001f00617802 */ /* 0x000fe40000000f00 */
[----:B------:R-:W-:-:S02]  /*2ad0*/  MOV R102, 0xffffffff ;  /* 0xffffffff00667802 */ /* 0x000fc40000000f00 */
[----:B------:R-:W-:Y:S02]  /*2ae0*/  MOV R92, 0x2b00 ;  /* 0x00002b00005c7802 */ /* 0x000fe40000000f00 */
[----:B01---5:R-:W-:Y:S05]  /*2af0*/  CALL.REL.NOINC `($__internal_96_$__cuda_sm70_shflsync_down_p) ;  /* 0x000003e000007944 */ /* 0x023fea0003c00000 */
[----:B------:R-:W-:Y:S01]  /*2b00*/  FADD.FTZ R107, R94, R107 ;  /* 0x0000006b5e6b7221 */ /* 0x000fe20000010000 */
[----:B0-----:R-:W-:Y:S01]  /*2b10*/  HFMA2.MMA R100, -RZ, RZ, 0, 4.76837158203125e-07 ;  /* 0x00000008ff647435 */ /* 0x001fe200000001ff */
[----:B-1----:R-:W-:Y:S01]  /*2b20*/  FADD.FTZ R106, R106, R95 ;  /* 0x0000005f6a6a7221 */ /* 0x002fe20000010000 */
[----:B------:R-:W-:Y:S02]  /*2b30*/  MOV R97, 0x1f ;  /* 0x0000001f00617802 */ /* 0x000fe40000000f00 */
[----:B------:R-:W-:Y:S02]  /*2b40*/  MOV R102, 0xffffffff ;  /* 0xffffffff00667802 */ /* 0x000fe40000000f00 */
[----:B------:R-:W-:Y:S02]  /*2b50*/  MOV R95, R107 ;  /* 0x0000006b005f7202 */ /* 0x000fe40000000f00 */
[----:B------:R-:W-:Y:S02]  /*2b60*/  MOV R92, 0x2b80 ;  /* 0x00002b80005c7802 */ /* 0x000fe40000000f00 */
[----:B------:R-:W-:Y:S05]  /*2b70*/  CALL.REL.NOINC `($__internal_96_$__cuda_sm70_shflsync_down_p) ;  /* 0x0000036000007944 */ /* 0x000fea0003c00000 */
[----:B0-----:R-:W-:Y:S01]  /*2b80*/  HFMA2.MMA R100, -RZ, RZ, 0, 4.76837158203125e-07 ;  /* 0x00000008ff647435 */ /* 0x001fe200000001ff */
[----:B-1----:R-:W-:-:S02]  /*2b90*/  MOV R94, R95 ;  /* 0x0000005f005e7202 */ /* 0x002fc40000000f00 */
[----:B------:R-:W-:Y:S02]  /*2ba0*/  MOV R95, R106 ;  /* 0x0000006a005f7202 */ /* 0x000fe40000000f00 */
[----:B------:R-:W-:Y:S02]  /*2bb0*/  MOV R97, 0x1f ;  /* 0x0000001f00617802 */ /* 0x000fe40000000f00 */
[----:B------:R-:W-:Y:S02]  /*2bc0*/  MOV R102, 0xffffffff ;  /* 0xffffffff00667802 */ /* 0x000fe40000000f00 */
[----:B------:R-:W-:Y:S02]  /*2bd0*/  MOV R92, 0x2bf0 ;  /* 0x00002bf0005c7802 */ /* 0x000fe40000000f00 */
[----:B------:R-:W-:Y:S05]  /*2be0*/  CALL.REL.NOINC `($__internal_96_$__cuda_sm70_shflsync_down_p) ;  /* 0x000002f000007944 */ /* 0x000fea0003c00000 */
[----:B------:R-:W-:Y:S01]  /*2bf0*/  FADD.FTZ R107, R94, R107 ;  /* 0x0000006b5e6b7221 */ /* 0x000fe20000010000 */
[----:B0-----:R-:W-:Y:S01]  /*2c00*/  HFMA2.MMA R100, -RZ, RZ, 0, 2.384185791015625e-07 ;  /* 0x00000004ff647435 */ /* 0x001fe200000001ff */
[----:B-1----:R-:W-:Y:S01]  /*2c10*/  FADD.FTZ R106, R106, R95 ;  /* 0x0000005f6a6a7221 */ /* 0x002fe20000010000 */
[----:B------:R-:W-:Y:S02]  /*2c20*/  MOV R97, 0x1f ;  /* 0x0000001f00617802 */ /* 0x000fe40000000f00 */
[----:B------:R-:W-:-:S02]  /*2c30*/  MOV R102, 0xffffffff ;  /* 0xffffffff00667802 */ /* 0x000fc40000000f00 */
[----:B------:R-:W-:Y:S02]  /*2c40*/  MOV R95, R107 ;  /* 0x0000006b005f7202 */ /* 0x000fe40000000f00 */
[----:B------:R-:W-:Y:S02]  /*2c50*/  MOV R92, 0x2c70 ;  /* 0x00002c70005c7802 */ /* 0x000fe40000000f00 */
[----:B------:R-:W-:Y:S05]  /*2c60*/  CALL.REL.NOINC `($__internal_96_$__cuda_sm70_shflsync_down_p) ;  /* 0x0000027000007944 */ /* 0x000fea0003c00000 */
[----:B0-----:R-:W-:Y:S01]  /*2c70*/  HFMA2.MMA R100, -RZ, RZ, 0, 2.384185791015625e-07 ;  /* 0x00000004ff647435 */ /* 0x001fe200000001ff */
[----:B-1----:R-:W-:Y:S02]  /*2c80*/  MOV R94, R95 ;  /* 0x0000005f005e7202 */ /* 0x002fe40000000f00 */
[----:B------:R-:W-:Y:S02]  /*2c90*/  MOV R95, R106 ;  /* 0x0000006a005f7202 */ /* 0x000fe40000000f00 */
[----:B------:R-:W-:Y:S02]  /*2ca0*/  MOV R97, 0x1f ;  /* 0x0000001f00617802 */ /* 0x000fe40000000f00 */
[----:B------:R-:W-:Y:S02]  /*2cb0*/  MOV R102, 0xffffffff ;  /* 0xffffffff00667802 */ /* 0x000fe40000000f00 */
[----:B------:R-:W-:-:S02]  /*2cc0*/  MOV R92, 0x2ce0 ;  /* 0x00002ce0005c7802 */ /* 0x000fc40000000f00 */
[----:B------:R-:W-:Y:S05]  /*2cd0*/  CALL.REL.NOINC `($__internal_96_$__cuda_sm70_shflsync_down_p) ;  /* 0x0000020000007944 */ /* 0x000fea0003c00000 */
[----:B------:R-:W-:Y:S01]  /*2ce0*/  FADD.FTZ R107, R94, R107 ;  /* 0x0000006b5e6b7221 */ /* 0x000fe20000010000 */
[----:B0-----:R-:W-:Y:S01]  /*2cf0*/  HFMA2.MMA R100, -RZ, RZ, 0, 1.1920928955078125e-07 ;  /* 0x00000002ff647435 */ /* 0x001fe200000001ff */
[----:B-1----:R-:W-:Y:S01]  /*2d00*/  FADD.FTZ R98, R106, R95 ;  /* 0x0000005f6a627221 */ /* 0x002fe20000010000 */
[----:B------:R-:W-:-:S02]  /*2d10*/  MOV R97, 0x1f ;  /* 0x0000001f00617802 */ /* 0x000fc40000000f00 */
[----:B------:R-:W-:Y:S02]  /*2d20*/  MOV R102, 0xffffffff ;  /* 0xffffffff00667802 */ /* 0x000fe40000000f00 */
[----:B------:R-:W-:Y:S02]  /*2d30*/  MOV R95, R107 ;  /* 0x0000006b005f7202 */ /* 0x000fe40000000f00 */
[----:B------:R-:W-:Y:S02]  /*2d40*/  MOV R92, 0x2d60 ;  /* 0x00002d60005c7802 */ /* 0x000fe40000000f00 */
[----:B------:R-:W-:Y:S05]  /*2d50*/  CALL.REL.NOINC `($__internal_96_$__cuda_sm70_shflsync_down_p) ;  /* 0x0000018000007944 */ /* 0x000fea0003c00000 */
[----:B0-----:R-:W-:Y:S01]  /*2d60*/  HFMA2.MMA R100, -RZ, RZ, 0, 1.1920928955078125e-07 ;  /* 0x00000002ff647435 */ /* 0x001fe200000001ff */
[----:B-1----:R-:W-:Y:S02]  /*2d70*/  MOV R94, R95 ;  /* 0x0000005f005e7202 */ /* 0x002fe40000000f00 */
[----:B------:R-:W-:Y:S02]  /*2d80*/  MOV R95, R98 ;  /* 0x00000062005f7202 */ /* 0x000fe40000000f00 */
[----:B------:R-:W-:Y:S02]  /*2d90*/  MOV R97, 0x1f ;  /* 0x0000001f00617802 */ /* 0x000fe40000000f00 */
[----:B------:R-:W-:-:S02]  /*2da0*/  MOV R102, 0xffffffff ;  /* 0xffffffff00667802 */ /* 0x000fc40000000f00 */
[----:B------:R-:W-:Y:S02]  /*2db0*/  MOV R92, 0x2dd0 ;  /* 0x00002dd0005c7802 */ /* 0x000fe40000000f00 */
[----:B------:R-:W-:Y:S05]  /*2dc0*/  CALL.REL.NOINC `($__internal_96_$__cuda_sm70_shflsync_down_p) ;  /* 0x0000011000007944 */ /* 0x000fea0003c00000 */
[----:B------:R-:W-:Y:S01]  /*2dd0*/  FADD.FTZ R96, R94, R107 ;  /* 0x0000006b5e607221 */ /* 0x000fe20000010000 */
[----:B0-----:R-:W-:Y:S01]  /*2de0*/  HFMA2.MMA R100, -RZ, RZ, 0, 5.9604644775390625e-08 ;  /* 0x00000001ff647435 */ /* 0x001fe200000001ff */
[----:B-1----:R-:W-:Y:S01]  /*2df0*/  FADD.FTZ R98, R98, R95 ;  /* 0x0000005f62627221 */ /* 0x002fe20000010000 */
[----:B------:R-:W-:Y:S02]  /*2e00*/  MOV R97, 0x1f ;  /* 0x0000001f00617802 */ /* 0x000fe40000000f00 */
[----:B------:R-:W-:Y:S02]  /*2e10*/  MOV R102, 0xffffffff ;  /* 0xffffffff00667802 */ /* 0x000fe40000000f00 */
[----:B------:R-:W-:Y:S02]  /*2e20*/  MOV R95, R96 ;  /* 0x00000060005f7202 */ /* 0x000fe40000000f00 */
[----:B------:R-:W-:Y:S02]  /*2e30*/  MOV R92, 0x2e50 ;  /* 0x00002e50005c7802 */ /* 0x000fe40000000f00 */
[----:B------:R-:W-:Y:S05]  /*2e40*/  CALL.REL.NOINC `($__internal_96_$__cuda_sm70_shflsync_down_p) ;  /* 0x0000009000007944 */ /* 0x000fea0003c00000 */
[----:B0-----:R-:W-:Y:S01]  /*2e50*/  HFMA2.MMA R100, -RZ, RZ, 0, 5.9604644775390625e-08 ;  /* 0x00000001ff647435 */ /* 0x001fe200000001ff */
[----:B-1----:R-:W-:-:S02]  /*2e60*/  MOV R99, R95 ;  /* 0x0000005f00637202 */ /* 0x002fc40000000f00 */
[----:B------:R-:W-:Y:S02]  /*2e70*/  MOV R95, R98 ;  /* 0x00000062005f7202 */ /* 0x000fe40000000f00 */
[----:B------:R-:W-:Y:S02]  /*2e80*/  MOV R97, 0x1f ;  /* 0x0000001f00617802 */ /* 0x000fe40000000f00 */
[----:B------:R-:W-:Y:S02]  /*2e90*/  MOV R102, 0xffffffff ;  /* 0xffffffff00667802 */ /* 0x000fe40000000f00 */
[----:B------:R-:W-:Y:S02]  /*2ea0*/  MOV R92, 0x2ec0 ;  /* 0x00002ec0005c7802 */ /* 0x000fe40000000f00 */
[----:B------:R-:W-:Y:S05]  /*2eb0*/  CALL.REL.NOINC `($__internal_96_$__cuda_sm70_shflsync_down_p) ;  /* 0x0000002000007944 */ /* 0x000fea0003c00000 */
[----:B-1----:R-:W-:Y:S01]  /*2ec0*/  MOV R93, R95 ;  /* 0x0000005f005d7202 */ /* 0x002fe20000000f00 */
[----:B0-----:R-:W-:Y:S05]  /*2ed0*/  BRA `(.L_x_1363) ;  /* 0xffffea7000007947 */ /* 0x001fea000383ffff */
        .weak           $__internal_96_$__cuda_sm70_shflsync_down_p
        .type           $__internal_96_$__cuda_sm70_shflsync_down_p,@function
        .size           $__internal_96_$__cuda_sm70_shflsync_down_p,(.L_x_1859 - $__internal_96_$__cuda_sm70_shflsync_down_p)
$__internal_96_$__cuda_sm70_shflsync_down_p:
[----:B------:R-:W-:Y:S01]  /*2ee0*/  HFMA2.MMA R93, -RZ, RZ, 0, 0 ;  /* 0x00000000ff5d7435 */ /* 0x000fe200000001ff */
[----:B------:R-:W-:Y:S04]  /*2ef0*/  WARPSYNC R102 ;  /* 0x0000006600007348 */ /* 0x000fe80003800000 */
[----:B------:R0:W1:Y:S01]  /*2f00*/  SHFL.DOWN PT, R95, R95, R100, R97 ;  /* 0x080000645f5f7389 */ /* 0x00006200000e0061 */
[----:B------:R-:W-:Y:S05]  /*2f10*/  RET.REL.NODEC R92 `(_ZN10layer_norm31ln_parallel_residual_bwd_kernelINS_13Kernel_traitsI6__halfffffjLj4096ELj1ELj1ELj8ELj16ENS_18Kernel_traits_baseILj4096ES2_ffffjLj256EEEEELb0ELb0ELb0EEEvNS_9BwdParamsE) ;  /* 0xffffd0e05c007950 */ /* 0x000fea0003c3ffff */
.L_x_1364:
        /* <DEDUP_REMOVED lines=14> */
.L_x_1859:


//--------------------- .text._ZN10layer_norm31ln_parallel_residual_bwd_kernelINS_13Kernel_traitsI6__halfffffjLj4096ELj1ELj1ELj8ELj16ENS_18Kernel_traits_baseILj4096ES2_ffffjLj256EEEEELb0ELb0ELb1EEEvNS_9BwdParamsE --------------------------
	.section	.text._ZN10layer_norm31ln_parallel_residual_bwd_kernelINS_13Kernel_traitsI6__halfffffjLj4096ELj1ELj1ELj8ELj16ENS_18Kernel_traits_baseILj4096ES2_ffffjLj256EEEEELb0ELb0ELb1EEEvNS_9BwdParamsE,"ax",@progbits
	.sectioninfo	@"SHI_REGISTERS=194"
	.align	128
        .global         _ZN10layer_norm31ln_parallel_residual_bwd_kernelINS_13Kernel_traitsI6__halfffffjLj4096ELj1ELj1ELj8ELj16ENS_18Kernel_traits_baseILj4096ES2_ffffjLj256EEEEELb0ELb0ELb1EEEvNS_9BwdParamsE
        .type           _ZN10layer_norm31ln_parallel_residual_bwd_kernelINS_13Kernel_traitsI6__halfffffjLj4096ELj1ELj1ELj8ELj16ENS_18Kernel_traits_baseILj4096ES2_ffffjLj256EEEEELb0ELb0ELb1EEEvNS_9BwdParamsE,@function
        .size           _ZN10layer_norm31ln_parallel_residual_bwd_kernelINS_13Kernel_traitsI6__halfffffjLj4096ELj1ELj1ELj8ELj16ENS_18Kernel_traits_baseILj4096ES2_ffffjLj256EEEEELb0ELb0ELb1EEEvNS_9BwdParamsE,(.L_x_1860 - _ZN10layer_norm31ln_parallel_residual_bwd_kernelINS_13Kernel_traitsI6__halfffffjLj4096ELj1ELj1ELj8ELj16ENS_18Kernel_traits_baseILj4096ES2_ffffjLj256EEEEELb0ELb0ELb1EEEvNS_9BwdParamsE)
        .other          _ZN10layer_norm31ln_parallel_residual_bwd_kernelINS_13Kernel_traitsI6__halfffffjLj4096ELj1ELj1ELj8ELj16ENS_18Kernel_traits_baseILj4096ES2_ffffjLj256EEEEELb0ELb0ELb1EEEvNS_9BwdParamsE,@"STO_CUDA_ENTRY STV_DEFAULT"
_ZN10layer_norm31ln_parallel_residual_bwd_kernelINS_13Kernel_traitsI6__halfffffjLj4096ELj1ELj1ELj8ELj16ENS_18Kernel_traits_baseILj4096ES2_ffffjLj256EEEEELb0ELb0ELb1EEEvNS_9BwdParamsE:
.text._ZN10layer_norm31ln_parallel_residual_bwd_kernelINS_13Kernel_traitsI6__halfffffjLj4096ELj1ELj1ELj8ELj16ENS_18Kernel_traits_baseILj4096ES2_ffffjLj256EEEEELb0ELb0ELb1EEEvNS_9BwdParamsE:
        /* <DEDUP_REMOVED lines=40> */
.L_x_1365:
[----:B------:R-:W-:-:S04]  /*0280*/  SHF.L.U32 R0, R128, 0x3, RZ ;  /* 0x0000000380007819 */ /* 0x000fc800000006ff */
[----:B------:R-:W-:-:S04]  /*0290*/  LOP3.LUT R0, R0, 0x7f8, RZ, 0xc0, !PT ;  /* 0x000007f800007812 */ /* 0x000fc800078ec0ff */
[----:B------:R-:W-:-:S04]  /*02a0*/  IADD3 R2, P0, R0, c[0x0][0x1b0], RZ ;  /* 0x00006c0000027a10 */ /* 0x000fc80007f1e0ff */
[----:B------:R-:W-:Y:S02]  /*02b0*/  IADD3.X R3, RZ, c[0x0][0x1b4], RZ, P0, !PT ;  /* 0x00006d00ff037a10 */ /* 0x000fe400007fe4ff */
[----:B------:R-:W-:-:S03]  /*02c0*/  IADD3 R4, P0, R0, c[0x0][0x1b8], RZ ;  /* 0x00006e0000047a10 */ /* 0x000fc60007f1e0ff */
[----:B------:R-:W2:Y:S01]  /*02d0*/  LDG.E.64 R148, [R2.64] ;  /* 0x0000000402947981 */ /* 0x000ea2000c1e1b00 */
[----:B------:R-:W-:-:S03]  /*02e0*/  IADD3.X R5, RZ, c[0x0][0x1bc], RZ, P0, !PT ;  /* 0x00006f00ff057a10 */ /* 0x000fc600007fe4ff */
[----:B------:R-:W3:Y:S04]  /*02f0*/  LDG.E.64 R152, [R2.64+0x800] ;  /* 0x0008000402987981 */ /* 0x000ee8000c1e1b00 */
[----:B------:R-:W4:Y:S04]  /*0300*/  LDG.E.64 R156, [R2.64+0x1000] ;  /* 0x00100004029c7981 */ /* 0x000f28000c1e1b00 */
[----:B------:R-:W5:Y:S04]  /*0310*/  LDG.E.64 R160, [R2.64+0x1800] ;  /* 0x0018000402a07981 */ /* 0x000f68000c1e1b00 */
[----:B------:R-:W5:Y:S04]  /*0320*/  LDG.E.64 R164, [R4.64] ;  /* 0x0000000404a47981 */ /* 0x000f68000c1e1b00 */
[----:B------:R-:W5:Y:S04]  /*0330*/  LDG.E.64 R168, [R4.64+0x800] ;  /* 0x0008000404a87981 */ /* 0x000f68000c1e1b00 */
[----:B------:R-:W5:Y:S04]  /*0340*/  LDG.E.64 R172, [R4.64+0x1000] ;  /* 0x0010000404ac7981 */ /* 0x000f68000c1e1b00 */
[----:B------:R-:W5:Y:S01]  /*0350*/  LDG.E.64 R176, [R4.64+0x1800] ;  /* 0x0018000404b07981 */ /* 0x000f62000c1e1b00 */
[----:B------:R-:W-:Y:S01]  /*0360*/  HFMA2.MMA R184, -RZ, RZ, 0, 5.9604644775390625e-08 ;  /* 0x00000001ffb87435 */ /* 0x000fe200000001ff */
[----:B------:R-:W-:Y:S01]  /*0370*/  CS2R R126, SRZ ;  /* 0x00000000007e7805 */ /* 0x000fe2000001ff00 */
[----:B------:R-:W-:Y:S01]  /*0380*/  HFMA2.MMA R0, -RZ, RZ, 0, 0 ;  /* 0x00000000ff007435 */ /* 0x000fe200000001ff */
[----:B------:R-:W-:Y:S01]  /*0390*/  MOV R129, RZ ;  /* 0x000000ff00817202 */ /* 0x000fe20000000f00 */
        /* <DEDUP_REMOVED lines=31> */
[--C-:B--2---:R-:W-:Y:S01]  /*0590*/  SHF.R.U64 R146, R148, 0x10, R149.reuse ;  /* 0x0000001094927819 */ /* 0x104fe20000001295 */
[----:B------:R-:W-:Y:S01]  /*05a0*/  HADD2.F32 R147, -RZ, R148.H0_H0 ;  /* 0x20000094ff937230 */ /* 0x000fe20000004100 */
[----:B------:R-:W-:Y:S01]  /*05b0*/  SHF.R.U32.HI R148, RZ, 0x10, R149 ;  /* 0x00000010ff947819 */ /* 0x000fe20000011695 */
[----:B------:R-:W-:Y:S01]  /*05c0*/  HADD2.F32 R149, -RZ, R149.H0_H0 ;  /* 0x20000095ff957230 */ /* 0x000fe20000004100 */
[--C-:B---3--:R-:W-:Y:S01]  /*05d0*/  SHF.R.U64 R150, R152, 0x10, R153.reuse ;  /* 0x0000001098967819 */ /* 0x108fe20000001299 */
[----:B------:R-:W-:Y:S01]  /*05e0*/  HADD2.F32 R151, -RZ, R152.H0_H0 ;  /* 0x20000098ff977230 */ /* 0x000fe20000004100 */
[----:B------:R-:W-:Y:S01]  /*05f0*/  SHF.R.U32.HI R152, RZ, 0x10, R153 ;  /* 0x00000010ff987819 */ /* 0x000fe20000011699 */
[----:B------:R-:W-:Y:S01]  /*0600*/  HADD2.F32 R153, -RZ, R153.H0_H0 ;  /* 0x20000099ff997230 */ /* 0x000fe20000004100 */
[--C-:B----4-:R-:W-:Y:S01]  /*0610*/  SHF.R.U64 R154, R156, 0x10, R157.reuse ;  /* 0x000000109c9a7819 */ /* 0x110fe2000000129d */
[----:B------:R-:W-:Y:S01]  /*0620*/  HADD2.F32 R155, -RZ, R156.H0_H0 ;  /* 0x2000009cff9b7230 */ /* 0x000fe20000004100 */
[----:B------:R-:W-:Y:S01]  /*0630*/  SHF.R.U32.HI R156, RZ, 0x10, R157 ;  /* 0x00000010ff9c7819 */ /* 0x000fe2000001169d */
[----:B------:R-:W-:Y:S01]  /*0640*/  HADD2.F32 R157, -RZ, R157.H0_H0 ;  /* 0x2000009dff9d7230 */ /* 0x000fe20000004100 */
[--C-:B-----5:R-:W-:Y:S01]  /*0650*/  SHF.R.U64 R158, R160, 0x10, R161.reuse ;  /* 0x00000010a09e7819 */ /* 0x120fe200000012a1 */
[----:B------:R-:W-:Y:S01]  /*0660*/  HADD2.F32 R159, -RZ, R160.H0_H0 ;  /* 0x200000a0ff9f7230 */ /* 0x000fe20000004100 */
[----:B------:R-:W-:Y:S01]  /*0670*/  SHF.R.U32.HI R160, RZ, 0x10, R161 ;  /* 0x00000010ffa07819 */ /* 0x000fe200000116a1 */
[----:B------:R-:W-:Y:S01]  /*0680*/  HADD2.F32 R161, -RZ, R161.H0_H0 ;  /* 0x200000a1ffa17230 */ /* 0x000fe20000004100 */
[--C-:B------:R-:W-:Y:S01]  /*0690*/  SHF.R.U64 R162, R164, 0x10, R165.reuse ;  /* 0x00000010a4a27819 */ /* 0x100fe200000012a5 */
        /* <DEDUP_REMOVED lines=14> */
[----:B------:R-:W-:-:S02]  /*0780*/  HADD2.F32 R177, -RZ, R177.H0_H0 ;  /* 0x200000b1ffb17230 */ /* 0x000fc40000004100 */
[----:B------:R-:W-:Y:S02]  /*0790*/  HADD2.F32 R146, -RZ, R146.H0_H0 ;  /* 0x20000092ff927230 */ /* 0x000fe40000004100 */
[----:B------:R-:W-:Y:S02]  /*07a0*/  HADD2.F32 R148, -RZ, R148.H0_H0 ;  /* 0x20000094ff947230 */ /* 0x000fe40000004100 */
[----:B------:R-:W-:Y:S02]  /*07b0*/  HADD2.F32 R150, -RZ, R150.H0_H0 ;  /* 0x20000096ff967230 */ /* 0x000fe40000004100 */
[----:B------:R-:W-:Y:S02]  /*07c0*/  HADD2.F32 R152, -RZ, R152.H0_H0 ;  /* 0x20000098ff987230 */ /* 0x000fe40000004100 */
[----:B------:R-:W-:Y:S02]  /*07d0*/  HADD2.F32 R154, -RZ, R154.H0_H0 ;  /* 0x2000009aff9a7230 */ /* 0x000fe40000004100 */
        /* <DEDUP_REMOVED lines=11> */
.L_x_1372:
[----:B------:R-:W-:Y:S01]  /*0890*/  IMAD R2, R145, c[0x0][0x168], RZ ;  /* 0x00005a0091027a24 */ /* 0x000fe200078e02ff */
[----:B------:R-:W-:Y:S02]  /*08a0*/  LOP3.LUT R29, R128, 0xff, RZ, 0xc0, !PT ;  /* 0x000000ff801d7812 */ /* 0x000fe400078ec0ff */
[----:B------:R-:W-:Y:S02]  /*08b0*/  MOV R54, 0x4 ;  /* 0x0000000400367802 */ /* 0x000fe40000000f00 */
[----:B------:R-:W-:-:S02]  /*08c0*/  SHF.R.S32.HI R3, RZ, 0x1f, R2 ;  /* 0x0000001fff037819 */ /* 0x000fc40000011402 */
[----:B------:R-:W-:Y:S02]  /*08d0*/  MOV R81, 0x10 ;  /* 0x0000001000517802 */ /* 0x000fe40000000f00 */
[----:B------:R-:W-:Y:S01]  /*08e0*/  LEA.HI R178, R3, R2, RZ, 0x2 ;  /* 0x0000000203b27211 */ /* 0x000fe200078f10ff */
[----:B------:R-:W-:-:S03]  /*08f0*/  IMAD.WIDE R2, R145, R54, c[0x0][0x1a0] ;  /* 0x0000680091027625 */ /* 0x000fc600078e0236 */
[----:B------:R-:W-:Y:S02]  /*0900*/  LEA.HI.SX32 R178, R178, R29, 0x1e ;  /* 0x0000001db2b27211 */ /* 0x000fe400078ff2ff */
[----:B------:R0:W2:Y:S01]  /*0910*/  LDG.E R185, [R2.64] ;  /* 0x0000000402b97981 */ /* 0x0000a2000c1e1900 */
[----:B------:R-:W-:Y:S01]  /*0920*/  IMAD.WIDE R54, R145, R54, c[0x0][0x1a8] ;  /* 0x00006a0091367625 */ /* 0x000fe200078e0236 */
[----:B------:R-:W-:-:S03]  /*0930*/  IADD3 R183, R178, 0x100, RZ ;  /* 0x00000100b2b77810 */ /* 0x000fc60007ffe0ff */
[CC--:B------:R-:W-:Y:S01]  /*0940*/  IMAD.WIDE.U32 R28, R178.reuse, R81.reuse, c[0x0][0x188] ;  /* 0x00006200b21c7625 */ /* 0x0c0fe200078e0051 */
[C---:B------:R-:W-:Y:S01]  /*0950*/  IADD3 R180, R178.reuse, 0x200, RZ ;  /* 0x00000200b2b47810 */ /* 0x040fe20007ffe0ff */
[----:B------:R1:W3:Y:S02]  /*0960*/  LDG.E R181, [R54.64] ;  /* 0x0000000436b57981 */ /* 0x0002e4000c1e1900 */
[CC--:B------:R-:W-:Y:S02]  /*0970*/  IMAD.WIDE.U32 R36, R178.reuse, R81.reuse, c[0x0][0x210] ;  /* 0x00008400b2247625 */ /* 0x0c0fe400078e0051 */
[----:B------:R-:W4:Y:S02]  /*0980*/  LDG.E.128 R28, [R28.64] ;  /* 0x000000041c1c7981 */ /* 0x000f24000c1e1d00 */
[-C--:B------:R-:W-:Y:S02]  /*0990*/  IMAD.WIDE.U32 R40, R183, R81.reuse, c[0x0][0x188] ;  /* 0x00006200b7287625 */ /* 0x080fe400078e0051 */
[----:B------:R-:W3:Y:S02]  /*09a0*/  LDG.E.128 R36, [R36.64] ;  /* 0x0000000424247981 */ /* 0x000ee4000c1e1d00 */
[----:B------:R-:W-:-:S02]  /*09b0*/  IMAD.WIDE.U32 R32, R178, R81, c[0x0][0x208] ;  /* 0x00008200b2207625 */ /* 0x000fc400078e0051 */
[----:B------:R-:W3:Y:S02]  /*09c0*/  LDG.E.128 R40, [R40.64] ;  /* 0x0000000428287981 */ /* 0x000ee4000c1e1d00 */
[CC--:B------:R-:W-:Y:S02]  /*09d0*/  IMAD.WIDE.U32 R48, R183.reuse, R81.reuse, c[0x0][0x210] ;  /* 0x00008400b7307625 */ /* 0x0c0fe400078e0051 */
[----:B------:R-:W3:Y:S02]  /*09e0*/  LDG.E.128 R32, [R32.64] ;  /* 0x0000000420207981 */ /* 0x000ee4000c1e1d00 */
[-C--:B------:R-:W-:Y:S02]  /*09f0*/  IMAD.WIDE.U32 R44, R183, R81.reuse, c[0x0][0x208] ;  /* 0x00008200b72c7625 */ /* 0x080fe400078e0051 */
[----:B------:R-:W3:Y:S02]  /*0a00*/  LDG.E.128 R48, [R48.64] ;  /* 0x0000000430307981 */ /* 0x000ee4000c1e1d00 */
[----:B------:R-:W-:-:S02]  /*0a10*/  IMAD.WIDE.U32 R52, R180, R81, c[0x0][0x188] ;  /* 0x00006200b4347625 */ /* 0x000fc400078e0051 */
[----:B------:R-:W3:Y:S02]  /*0a20*/  LDG.E.128 R44, [R44.64] ;  /* 0x000000042c2c7981 */ /* 0x000ee4000c1e1d00 */
[CC--:B------:R-:W-:Y:S02]  /*0a30*/  IMAD.WIDE.U32 R60, R180.reuse, R81.reuse, c[0x0][0x210] ;  /* 0x00008400b43c7625 */ /* 0x0c0fe400078e0051 */
[----:B-1----:R-:W3:Y:S02]  /*0a40*/  LDG.E.128 R52, [R52.64] ;  /* 0x0000000434347981 */ /* 0x002ee4000c1e1d00 */
[----:B------:R-:W-:Y:S02]  /*0a50*/  IMAD.WIDE.U32 R56, R180, R81, c[0x0][0x208] ;  /* 0x00008200b4387625 */ /* 0x000fe400078e0051 */
[----:B------:R-:W3:Y:S04]  /*0a60*/  LDG.E.128 R60, [R60.64] ;  /* 0x000000043c3c7981 */ /* 0x000ee8000c1e1d00 */
[----:B------:R-:W3:Y:S01]  /*0a70*/  LDG.E.128 R56, [R56.64] ;  /* 0x0000000438387981 */ /* 0x000ee2000c1e1d00 */
[----:B------:R-:W-:-:S05]  /*0a80*/  IADD3 R182, R178, 0x300, RZ ;  /* 0x00000300b2b67810 */ /* 0x000fca0007ffe0ff */
[----:B------:R-:W-:-:S04]  /*0a90*/  IMAD.WIDE.U32 R64, R182, R81, c[0x0][0x188] ;  /* 0x00006200b6407625 */ /* 0x000fc800078e0051 */
[CC--:B------:R-:W-:Y:S02]  /*0aa0*/  IMAD.WIDE.U32 R72, R182.reuse, R81.reuse, c[0x0][0x210] ;  /* 0x00008400b6487625 */ /* 0x0c0fe400078e0051 */
[----:B------:R-:W3:Y:S02]  /*0ab0*/  LDG.E.128 R64, [R64.64] ;  /* 0x0000000440407981 */ /* 0x000ee4000c1e1d00 */
[----:B------:R-:W-:Y:S02]  /*0ac0*/  IMAD.WIDE.U32 R68, R182, R81, c[0x0][0x208] ;  /* 0x00008200b6447625 */ /* 0x000fe400078e0051 */
[----:B------:R-:W3:Y:S04]  /*0ad0*/  LDG.E.128 R72, [R72.64] ;  /* 0x0000000448487981 */ /* 0x000ee8000c1e1d00 */
[----:B------:R-:W3:Y:S01]  /*0ae0*/  LDG.E.128 R68, [R68.64] ;  /* 0x0000000444447981 */ /* 0x000ee2000c1e1d00 */
[----:B------:R-:W-:-:S04]  /*0af0*/  ISETP.NE.U32.AND P0, PT, RZ, c[0x0][0x218], PT ;  /* 0x00008600ff007a0c */ /* 0x000fc80003f05070 */
[----:B------:R-:W-:Y:S01]  /*0b00*/  ISETP.NE.AND.EX P0, PT, RZ, c[0x0][0x21c], PT, P0 ;  /* 0x00008700ff007a0c */ /* 0x000fe20003f05300 */
[----:B------:R-:W-:-:S12]  /*0b10*/  ULDC.U8 UR6, c[0x0][0x1f0] ;  /* 0x00007c0000067ab9 */ /* 0x000fd80000000000 */
[----:B0-----:R-:W-:-:S04]  /*0b20*/  @P0 IMAD.WIDE.U32 R2, R178, R81, c[0x0][0x218] ;  /* 0x00008600b2020625 */ /* 0x001fc800078e0051 */
[-C--:B------:R-:W-:Y:S01]  /*0b30*/  @P0 IMAD.WIDE.U32 R76, R183, R81.reuse, c[0x0][0x218] ;  /* 0x00008600b74c0625 */ /* 0x080fe200078e0051 */
[----:B------:R3:W5:Y:S03]  /*0b40*/  @P0 LDG.E.128 R4, [R2.64] ;  /* 0x0000000402040981 */ /* 0x000766000c1e1d00 */
[-C--:B------:R-:W-:Y:S01]  /*0b50*/  @P0 IMAD.WIDE.U32 R78, R180, R81.reuse, c[0x0][0x218] ;  /* 0x00008600b44e0625 */ /* 0x080fe200078e0051 */
[----:B------:R0:W5:Y:S03]  /*0b60*/  @P0 LDG.E.128 R8, [R76.64] ;  /* 0x000000044c080981 */ /* 0x000166000c1e1d00 */
[----:B------:R-:W-:Y:S01]  /*0b70*/  @P0 IMAD.WIDE.U32 R80, R182, R81, c[0x0][0x218] ;  /* 0x00008600b6500625 */ /* 0x000fe200078e0051 */
[----:B------:R1:W5:Y:S04]  /*0b80*/  @P0 LDG.E.128 R12, [R78.64] ;  /* 0x000000044e0c0981 */ /* 0x000368000c1e1d00 */
[----:B------:R0:W5:Y:S01]  /*0b90*/  @P0 LDG.E.128 R16, [R80.64] ;  /* 0x0000000450100981 */ /* 0x000162000c1e1d00 */
[----:B------:R-:W-:-:S02]  /*0ba0*/  ISETP.NE.AND P0, PT, RZ, UR6, PT ;  /* 0x00000006ff007c0c */ /* 0x000fc4000bf05270 */
[----:B------:R-:W-:Y:S02]  /*0bb0*/  LOP3.LUT P5, RZ, R184, 0xff, RZ, 0xc0, !PT ;  /* 0x000000ffb8ff7812 */ /* 0x000fe400078ac0ff */
[----:B------:R-:W-:Y:S02]  /*0bc0*/  IADD3 R145, R145, c[0x0][0x160], RZ ;  /* 0x0000580091917a10 */ /* 0x000fe40007ffe0ff */
[----:B------:R-:W-:Y:S02]  /*0bd0*/  LOP3.LUT P1, RZ, R128, 0x1f, RZ, 0xc0, !PT ;  /* 0x0000001f80ff7812 */ /* 0x000fe4000782c0ff */
[----:B------:R-:W-:Y:S02]  /*0be0*/  ISETP.GE.AND P4, PT, R145, c[0x0][0x164], PT ;  /* 0x0000590091007a0c */ /* 0x000fe40003f86270 */
[----:B--2---:R-:W-:-:S05]  /*0bf0*/  FSEL R190, R185, RZ, !P0 ;  /* 0x000000ffb9be7208 */ /* 0x004fca0004000000 */
[C---:B----4-:R-:W-:Y:S02]  /*0c00*/  FADD.FTZ R184, -R190.reuse, R29 ;  /* 0x0000001dbeb87221 */ /* 0x050fe40000010100 */
[----:B------:R-:W-:Y:S02]  /*0c10*/  FADD.FTZ R28, -R190, R28 ;  /* 0x0000001cbe1c7221 */ /* 0x000fe40000010100 */
[----:B---3--:R-:W-:Y:S02]  /*0c20*/  FMUL.FTZ R2, R162, R37 ;  /* 0x00000025a2027220 */ /* 0x008fe40000410000 */
[C---:B------:R-:W-:Y:S02]  /*0c30*/  FADD.FTZ R40, -R190.reuse, R40 ;  /* 0x00000028be287221 */ /* 0x040fe40000010100 */
[----:B0-----:R-:W-:Y:S02]  /*0c40*/  FADD.FTZ R80, -R190, R41 ;  /* 0x00000029be507221 */ /* 0x001fe40000010100 */
[----:B------:R-:W-:-:S02]  /*0c50*/  FMUL.FTZ R77, R181, R184 ;  /* 0x000000b8b54d7220 */ /* 0x000fc40000410000 */
[----:B------:R-:W-:Y:S02]  /*0c60*/  FFMA.FTZ R184, R146, R33, R2 ;  /* 0x0000002192b87223 */ /* 0x000fe40000010002 */
[----:B-1----:R-:W-:Y:S02]  /*0c70*/  FMUL.FTZ R78, R181, R40 ;  /* 0x00000028b54e7220 */ /* 0x002fe40000410000 */
[----:B------:R-:W-:Y:S02]  /*0c80*/  FMUL.FTZ R81, R167, R48 ;  /* 0x00000030a7517220 */ /* 0x000fe40000410000 */
[C---:B------:R-:W-:Y:S02]  /*0c90*/  FMUL.FTZ R80, R181.reuse, R80 ;  /* 0x00000050b5507220 */ /* 0x040fe40000410000 */
[----:B------:R-:W-:Y:S02]  /*0ca0*/  FMUL.FTZ R76, R181, R28 ;  /* 0x0000001cb54c7220 */ /* 0x000fe40000410000 */
[----:B------:R-:W-:-:S02]  /*0cb0*/  FADD.FTZ R42, -R190, R42 ;  /* 0x0000002abe2a7221 */ /* 0x000fc40000010100 */
[----:B------:R-:W-:Y:S02]  /*0cc0*/  FMUL.FTZ R2, R166, R49 ;  /* 0x00000031a6027220 */ /* 0x000fe40000410000 */
[----:B------:R-:W-:Y:S02]  /*0cd0*/  FADD.FTZ R28, -R190, R43 ;  /* 0x0000002bbe1c7221 */ /* 0x000fe40000010100 */
[C---:B------:R-:W-:Y:S02]  /*0ce0*/  FADD.FTZ R95, R44.reuse, R95 ;  /* 0x0000005f2c5f7221 */ /* 0x040fe40000010000 */
[----:B------:R-:W-:Y:S02]  /*0cf0*/  FFMA.FTZ R83, R44, R78, R83 ;  /* 0x0000004e2c537223 */ /* 0x000fe40000010053 */
[----:B------:R-:W-:Y:S02]  /*0d00*/  FFMA.FTZ R81, R151, R44, R81 ;  /* 0x0000002c97517223 */ /* 0x000fe40000010051 */
[----:B------:R-:W-:-:S02]  /*0d10*/  FADD.FTZ R92, R45, R92 ;  /* 0x0000005c2d5c7221 */ /* 0x000fc40000010000 */
[----:B------:R-:W-:Y:S02]  /*0d20*/  FFMA.FTZ R0, R45, R80, R0 ;  /* 0x000000502d007223 */ /* 0x000fe40000010000 */
[----:B------:R-:W-:Y:S02]  /*0d30*/  FFMA.FTZ R45, R150, R45, R2 ;  /* 0x0000002d962d7223 */ /* 0x000fe40000010002 */
[----:B------:R-:W-:Y:S02]  /*0d40*/  FMUL.FTZ R44, R181, R42 ;  /* 0x0000002ab52c7220 */ /* 0x000fe40000410000 */
[----:B------:R-:W-:Y:S02]  /*0d50*/  FMUL.FTZ R191, R169, R50 ;  /* 0x00000032a9bf7220 */ /* 0x000fe40000410000 */
[----:B------:R-:W-:Y:S02]  /*0d60*/  FMUL.FTZ R2, R168, R51 ;  /* 0x00000033a8027220 */ /* 0x000fe40000410000 */
[----:B------:R-:W-:-:S02]  /*0d70*/  FMUL.FTZ R187, R181, R28 ;  /* 0x0000001cb5bb7220 */ /* 0x000fc40000410000 */
[----:B------:R-:W-:Y:S02]  /*0d80*/  FADD.FTZ R52, -R190, R52 ;  /* 0x00000034be347221 */ /* 0x000fe40000010100 */
[C---:B------:R-:W-:Y:S02]  /*0d90*/  FADD.FTZ R97, R46.reuse, R97 ;  /* 0x000000612e617221 */ /* 0x040fe40000010000 */
[----:B------:R-:W-:Y:S02]  /*0da0*/  FFMA.FTZ R85, R46, R44, R85 ;  /* 0x0000002c2e557223 */ /* 0x000fe40000010055 */
[----:B------:R-:W-:Y:S02]  /*0db0*/  FFMA.FTZ R191, R153, R46, R191 ;  /* 0x0000002e99bf7223 */ /* 0x000fe400000100bf */
[C---:B------:R-:W-:Y:S02]  /*0dc0*/  FADD.FTZ R94, R47.reuse, R94 ;  /* 0x0000005e2f5e7221 */ /* 0x040fe40000010000 */
[----:B------:R-:W-:-:S02]  /*0dd0*/  FFMA.FTZ R82, R47, R187, R82 ;  /* 0x000000bb2f527223 */ /* 0x000fc40000010052 */
[----:B------:R-:W-:Y:S02]  /*0de0*/  FFMA.FTZ R46, R152, R47, R2 ;  /* 0x0000002f982e7223 */ /* 0x000fe40000010002 */
[----:B------:R-:W-:Y:S02]  /*0df0*/  FMUL.FTZ R47, R181, R52 ;  /* 0x00000034b52f7220 */ /* 0x000fe40000410000 */
[----:B------:R-:W-:Y:S02]  /*0e00*/  FADD.FTZ R54, -R190, R54 ;  /* 0x00000036be367221 */ /* 0x000fe40000010100 */
[----:B------:R-:W-:Y:S02]  /*0e10*/  FMUL.FTZ R2, R171, R60 ;  /* 0x0000003cab027220 */ /* 0x000fe40000410000 */
[----:B------:R-:W-:Y:S02]  /*0e20*/  FMUL.FTZ R79, R163, R36 ;  /* 0x00000024a34f7220 */ /* 0x000fe40000410000 */
[----:B------:R-:W-:-:S02]  /*0e30*/  FADD.FTZ R118, R49, R118 ;  /* 0x0000007631767221 */ /* 0x000fc40000010000 */
[----:B------:R-:W-:Y:S02]  /*0e40*/  FFMA.FTZ R104, R49, R80, R104 ;  /* 0x0000005031687223 */ /* 0x000fe40000010068 */
[C---:B------:R-:W-:Y:S02]  /*0e50*/  FADD.FTZ R99, R56.reuse, R99 ;  /* 0x0000006338637221 */ /* 0x040fe40000010000 */
[----:B------:R-:W-:Y:S02]  /*0e60*/  FFMA.FTZ R87, R56, R47, R87 ;  /* 0x0000002f38577223 */ /* 0x000fe40000010057 */
[----:B------:R-:W-:Y:S02]  /*0e70*/  FFMA.FTZ R56, R155, R56, R2 ;  /* 0x000000389b387223 */ /* 0x000fe40000010002 */
[----:B------:R-:W-:Y:S02]  /*0e80*/  FMUL.FTZ R49, R181, R54 ;  /* 0x00000036b5317220 */ /* 0x000fe40000410000 */
[----:B------:R-:W-:-:S02]  /*0e90*/  FMUL.FTZ R2, R173, R62 ;  /* 0x0000003ead027220 */ /* 0x000fc40000410000 */
[----:B------:R-:W-:Y:S02]  /*0ea0*/  FFMA.FTZ R79, R147, R32, R79 ;  /* 0x00000020934f7223 */ /* 0x000fe4000001004f */
[C---:B------:R-:W-:Y:S02]  /*0eb0*/  FADD.FTZ R101, R58.reuse, R101 ;  /* 0x000000653a657221 */ /* 0x040fe40000010000 */
[----:B------:R-:W-:Y:S02]  /*0ec0*/  FFMA.FTZ R89, R58, R49, R89 ;  /* 0x000000313a597223 */ /* 0x000fe40000010059 */
[C---:B------:R-:W-:Y:S02]  /*0ed0*/  FADD.FTZ R121, R48.reuse, R121 ;  /* 0x0000007930797221 */ /* 0x040fe40000010000 */
[----:B------:R-:W-:Y:S02]  /*0ee0*/  FFMA.FTZ R107, R48, R78, R107 ;  /* 0x0000004e306b7223 */ /* 0x000fe4000001006b */
[----:B------:R-:W-:-:S02]  /*0ef0*/  FFMA.FTZ R58, R157, R58, R2 ;  /* 0x0000003a9d3a7223 */ /* 0x000fc40000010002 */
[C---:B------:R-:W-:Y:S02]  /*0f00*/  FADD.FTZ R30, -R190.reuse, R30 ;  /* 0x0000001ebe1e7221 */ /* 0x040fe40000010100 */
[----:B------:R-:W-:Y:S02]  /*0f10*/  FMUL.FTZ R188, R165, R38 ;  /* 0x00000026a5bc7220 */ /* 0x000fe40000410000 */
[----:B------:R-:W-:Y:S02]  /*0f20*/  FADD.FTZ R48, -R190, R53 ;  /* 0x00000035be307221 */ /* 0x000fe40000010100 */
[----:B------:R-:W-:Y:S02]  /*0f30*/  FFMA.FTZ R2, R76, R79, RZ ;  /* 0x0000004f4c027223 */ /* 0x000fe400000100ff */
[----:B------:R-:W-:Y:S02]  /*0f40*/  FADD.FTZ R29, RZ, R79 ;  /* 0x0000004fff1d7221 */ /* 0x000fe40000010000 */
[----:B------:R-:W-:-:S02]  /*0f50*/  FADD.FTZ R186, -R190, R31 ;  /* 0x0000001fbeba7221 */ /* 0x000fc40000010100 */
[----:B------:R-:W-:Y:S02]  /*0f60*/  FMUL.FTZ R185, R181, R30 ;  /* 0x0000001eb5b97220 */ /* 0x000fe40000410000 */
[----:B------:R-:W-:Y:S02]  /*0f70*/  FMUL.FTZ R189, R164, R39 ;  /* 0x00000027a4bd7220 */ /* 0x000fe40000410000 */
[----:B------:R-:W-:Y:S02]  /*0f80*/  FFMA.FTZ R188, R149, R34, R188 ;  /* 0x0000002295bc7223 */ /* 0x000fe400000100bc */
[C---:B------:R-:W-:Y:S02]  /*0f90*/  FADD.FTZ R119, R50.reuse, R119 ;  /* 0x0000007732777221 */ /* 0x040fe40000010000 */
[----:B------:R-:W-:Y:S02]  /*0fa0*/  FFMA.FTZ R109, R50, R44, R109 ;  /* 0x0000002c326d7223 */ /* 0x000fe4000001006d */
[----:B------:R-:W-:-:S02]  /*0fb0*/  FMUL.FTZ R48, R181, R48 ;  /* 0x00000030b5307220 */ /* 0x000fc40000410000 */
[----:B------:R-:W-:Y:S02]  /*0fc0*/  FFMA.FTZ R2, R77, R184, R2 ;  /* 0x000000b84d027223 */ /* 0x000fe40000010002 */
[----:B------:R-:W-:Y:S02]  /*0fd0*/  FADD.FTZ R50, -R190, R55 ;  /* 0x00000037be327221 */ /* 0x000fe40000010100 */
[----:B------:R-:W-:Y:S02]  /*0fe0*/  FMUL.FTZ R3, R170, R61 ;  /* 0x0000003daa037220 */ /* 0x000fe40000410000 */
[----:B------:R-:W-:Y:S02]  /*0ff0*/  FADD.FTZ R29, R184, R29 ;  /* 0x0000001db81d7221 */ /* 0x000fe40000010000 */
[----:B------:R-:W-:Y:S02]  /*1000*/  FMUL.FTZ R186, R181, R186 ;  /* 0x000000bab5ba7220 */ /* 0x000fe40000410000 */
[----:B------:R-:W-:-:S02]  /*1010*/  FFMA.FTZ R189, R148, R35, R189 ;  /* 0x0000002394bd7223 */ /* 0x000fc400000100bd */
[C---:B------:R-:W-:Y:S02]  /*1020*/  FADD.FTZ R96, R57.reuse, R96 ;  /* 0x0000006039607221 */ /* 0x040fe40000010000 */
[----:B------:R-:W-:Y:S02]  /*1030*/  FFMA.FTZ R84, R57, R48, R84 ;  /* 0x0000003039547223 */ /* 0x000fe40000010054 */
[----:B------:R-:W-:Y:S02]  /*1040*/  FFMA.FTZ R2, R185, R188, R2 ;  /* 0x000000bcb9027223 */ /* 0x000fe40000010002 */
[----:B------:R-:W-:Y:S02]  /*1050*/  FFMA.FTZ R57, R154, R57, R3 ;  /* 0x000000399a397223 */ /* 0x000fe40000010003 */
[----:B------:R-:W-:Y:S02]  /*1060*/  FMUL.FTZ R50, R181, R50 ;  /* 0x00000032b5327220 */ /* 0x000fe40000410000 */
[----:B------:R-:W-:-:S02]  /*1070*/  FADD.FTZ R28, R188, R29 ;  /* 0x0000001dbc1c7221 */ /* 0x000fc40000010000 */
[----:B------:R-:W-:Y:S02]  /*1080*/  FMUL.FTZ R3, R172, R63 ;  /* 0x0000003fac037220 */ /* 0x000fe40000410000 */
[----:B------:R-:W-:Y:S02]  /*1090*/  FADD.FTZ R64, -R190, R64 ;  /* 0x00000040be407221 */ /* 0x000fe40000010100 */
[----:B------:R-:W-:Y:S02]  /*10a0*/  FFMA.FTZ R2, R186, R189, R2 ;  /* 0x000000bdba027223 */ /* 0x000fe40000010002 */
[C---:B------:R-:W-:Y:S02]  /*10b0*/  FADD.FTZ R116, R51.reuse, R116 ;  /* 0x0000007433747221 */ /* 0x040fe40000010000 */
[----:B------:R-:W-:Y:S02]  /*10c0*/  FFMA.FTZ R106, R51, R187, R106 ;  /* 0x000000bb336a7223 */ /* 0x000fe4000001006a */
[----:B------:R-:W-:-:S02]  /*10d0*/  FADD.FTZ R98, R59, R98 ;  /* 0x000000623b627221 */ /* 0x000fc40000010000 */
[----:B------:R-:W-:Y:S02]  /*10e0*/  FFMA.FTZ R86, R59, R50, R86 ;  /* 0x000000323b567223 */ /* 0x000fe40000010056 */
[----:B------:R-:W-:Y:S02]  /*10f0*/  FADD.FTZ R28, R189, R28 ;  /* 0x0000001cbd1c7221 */ /* 0x000fe40000010000 */
[----:B------:R-:W-:Y:S02]  /*1100*/  FFMA.FTZ R59, R156, R59, R3 ;  /* 0x0000003b9c3b7223 */ /* 0x000fe40000010003 */
[----:B------:R-:W-:Y:S02]  /*1110*/  FMUL.FTZ R51, R181, R64 ;  /* 0x00000040b5337220 */ /* 0x000fe40000410000 */
[----:B------:R-:W-:Y:S02]  /*1120*/  FADD.FTZ R52, -R190, R65 ;  /* 0x00000041be347221 */ /* 0x000fe40000010100 */
[----:B------:R-:W-:-:S02]  /*1130*/  FMUL.FTZ R3, R175, R72 ;  /* 0x00000048af037220 */ /* 0x000fc40000410000 */
[----:B------:R-:W-:Y:S02]  /*1140*/  FFMA.FTZ R2, R78, R81, R2 ;  /* 0x000000514e027223 */ /* 0x000fe40000010002 */
[----:B------:R-:W-:Y:S02]  /*1150*/  FADD.FTZ R28, R81, R28 ;  /* 0x0000001c511c7221 */ /* 0x000fe40000010000 */
[C---:B------:R-:W-:Y:S02]  /*1160*/  FADD.FTZ R103, R68.reuse, R103 ;  /* 0x0000006744677221 */ /* 0x040fe40000010000 */
[----:B------:R-:W-:Y:S02]  /*1170*/  FFMA.FTZ R91, R68, R51, R91 ;  /* 0x00000033445b7223 */ /* 0x000fe4000001005b */
[----:B------:R-:W-:Y:S02]  /*1180*/  FFMA.FTZ R68, R159, R68, R3 ;  /* 0x000000449f447223 */ /* 0x000fe40000010003 */
[----:B------:R-:W-:-:S02]  /*1190*/  FMUL.FTZ R52, R181, R52 ;  /* 0x00000034b5347220 */ /* 0x000fc40000410000 */
[----:B------:R-:W-:Y:S02]  /*11a0*/  FMUL.FTZ R3, R174, R73 ;  /* 0x00000049ae037220 */ /* 0x000fe40000410000 */
[----:B------:R-:W-:Y:S02]  /*11b0*/  FFMA.FTZ R2, R80, R45, R2 ;  /* 0x0000002d50027223 */ /* 0x000fe40000010002 */
[----:B------:R-:W-:Y:S02]  /*11c0*/  FADD.FTZ R28, R45, R28 ;  /* 0x0000001c2d1c7221 */ /* 0x000fe40000010000 */
[C---:B------:R-:W-:Y:S02]  /*11d0*/  FADD.FTZ R100, R69.reuse, R100 ;  /* 0x0000006445647221 */ /* 0x040fe40000010000 */
[----:B------:R-:W-:Y:S02]  /*11e0*/  FFMA.FTZ R88, R69, R52, R88 ;  /* 0x0000003445587223 */ /* 0x000fe40000010058 */
        /* <DEDUP_REMOVED lines=11> */
[----:B------:R-:W-:Y:S02]  /*12a0*/  FADD.FTZ R66, -R190, R66 ;  /* 0x00000042be427221 */ /* 0x000fe40000010100 */
[----:B------:R-:W-:-:S02]  /*12b0*/  FFMA.FTZ R2, R50, R59, R2 ;  /* 0x0000003b32027223 */ /* 0x000fc40000010002 */
[----:B------:R-:W-:Y:S02]  /*12c0*/  FADD.FTZ R3, R59, R28 ;  /* 0x0000001c3b037221 */ /* 0x000fe40000010000 */
[----:B------:R-:W-:Y:S02]  /*12d0*/  FMUL.FTZ R53, R181, R66 ;  /* 0x00000042b5357220 */ /* 0x000fe40000410000 */
[----:B------:R-:W-:Y:S02]  /*12e0*/  FADD.FTZ R54, -R190, R67 ;  /* 0x00000043be367221 */ /* 0x000fe40000010100 */
[----:B------:R-:W-:Y:S02]  /*12f0*/  FMUL.FTZ R29, R177, R74 ;  /* 0x0000004ab11d7220 */ /* 0x000fe40000410000 */
[----:B------:R-:W-:Y:S02]  /*1300*/  FFMA.FTZ R28, R51, R68, R2 ;  /* 0x00000044331c7223 */ /* 0x000fe40000010002 */
[----:B------:R-:W-:-:S02]  /*1310*/  FADD.FTZ R2, R68, R3 ;  /* 0x0000000344027221 */ /* 0x000fc40000010000 */
[C---:B------:R-:W-:Y:S02]  /*1320*/  FADD.FTZ R105, R70.reuse, R105 ;  /* 0x0000006946697221 */ /* 0x040fe40000010000 */
[----:B------:R-:W-:Y:S02]  /*1330*/  FFMA.FTZ R93, R70, R53, R93 ;  /* 0x00000035465d7223 */ /* 0x000fe4000001005d */
[----:B------:R-:W-:Y:S02]  /*1340*/  FFMA.FTZ R70, R161, R70, R29 ;  /* 0x00000046a1467223 */ /* 0x000fe4000001001d */
[----:B------:R-:W-:Y:S02]  /*1350*/  FMUL.FTZ R54, R181, R54 ;  /* 0x00000036b5367220 */ /* 0x000fe40000410000 */
[----:B------:R-:W-:Y:S02]  /*1360*/  FMUL.FTZ R29, R176, R75 ;  /* 0x0000004bb01d7220 */ /* 0x000fe40000410000 */
[----:B------:R-:W-:-:S02]  /*1370*/  FFMA.FTZ R28, R52, R69, R28 ;  /* 0x00000045341c7223 */ /* 0x000fc4000001001c */
[----:B------:R-:W-:Y:S02]  /*1380*/  FADD.FTZ R3, R2, R69 ;  /* 0x0000004502037221 */ /* 0x000fe40000010000 */
[C---:B------:R-:W-:Y:S02]  /*1390*/  FADD.FTZ R102, R71.reuse, R102 ;  /* 0x0000006647667221 */ /* 0x040fe40000010000 */
[----:B------:R-:W-:Y:S02]  /*13a0*/  FFMA.FTZ R90, R71, R54, R90 ;  /* 0x00000036475a7223 */ /* 0x000fe4000001005a */
[----:B------:R-:W-:Y:S02]  /*13b0*/  FFMA.FTZ R71, R160, R71, R29 ;  /* 0x00000047a0477223 */ /* 0x000fe4000001001d */
[----:B------:R-:W-:Y:S02]  /*13c0*/  FFMA.FTZ R28, R53, R70, R28 ;  /* 0x00000046351c7223 */ /* 0x000fe4000001001c */
[----:B------:R-:W-:-:S02]  /*13d0*/  FADD.FTZ R2, R3, R70 ;  /* 0x0000004603027221 */ /* 0x000fc40000010000 */
[C---:B------:R-:W-:Y:S02]  /*13e0*/  FADD.FTZ R142, R33.reuse, R142 ;  /* 0x0000008e218e7221 */ /* 0x040fe40000010000 */
[----:B------:R-:W-:Y:S02]  /*13f0*/  FFMA.FTZ R144, R33, R77, R144 ;  /* 0x0000004d21907223 */ /* 0x000fe40000010090 */
[C---:B------:R-:W-:Y:S02]  /*1400*/  FADD.FTZ R143, R32.reuse, R143 ;  /* 0x0000008f208f7221 */ /* 0x040fe40000010000 */
[----:B------:R-:W-:Y:S02]  /*1410*/  FFMA.FTZ R179, R32, R76, R179 ;  /* 0x0000004c20b37223 */ /* 0x000fe400000100b3 */
[C---:B------:R-:W-:Y:S02]  /*1420*/  FADD.FTZ R135, R34.reuse, R135 ;  /* 0x0000008722877221 */ /* 0x040fe40000010000 */
[----:B------:R-:W-:-:S02]  /*1430*/  FFMA.FTZ R137, R34, R185, R137 ;  /* 0x000000b922897223 */ /* 0x000fc40000010089 */
        /* <DEDUP_REMOVED lines=26> */
[----:B------:R-:W-:Y:S02]  /*15e0*/  FFMA.FTZ R33, R54, R71, R28 ;  /* 0x0000004736217223 */ /* 0x000fe4000001001c */
[----:B------:R-:W-:Y:S01]  /*15f0*/  FADD.FTZ R31, R2, R71 ;  /* 0x00000047021f7221 */ /* 0x000fe20000010000 */
[----:B------:R-:W-:Y:S05]  /*1600*/  BRA.DIV ~URZ, `(.L_x_1367) ;  /* 0x000012527f007947 */ /* 0x000fea000b800000 */
[----:B------:R0:W1:Y:S02]  /*1610*/  SHFL.DOWN PT, R28, R31, 0x10, 0x1f ;  /* 0x0a001f001f1c7f89 */ /* 0x00006400000e0000 */
.L_x_1373:
        /* <DEDUP_REMOVED lines=18> */
.L_x_1374:
        /* <DEDUP_REMOVED lines=12> */
[----:B-1----:R-:W-:Y:S01]  /*1800*/  FADD.FTZ R3, R34, R33 ;  /* 0x0000002122037221 */ /* 0x002fe20000010000 */
[----:B------:R-:W-:-:S04]  /*1810*/  SHF.L.U32 R60, R60, 0x3, RZ ;  /* 0x000000033c3c7819 */ /* 0x000fc800000006ff */
[----:B------:R-:W-:Y:S04]  /*1820*/  @!P1 STS.64 [R55.X8+0x4000], R2 ;  /* 0x0040000237009388 */ /* 0x000fe80000008a00 */
[----:B------:R-:W-:Y:S01]  /*1830*/  BAR.SYNC.DEFER_BLOCKING 0x0 ;  /* 0x0000000000007b1d */ /* 0x000fe20000010000 */
[----:B------:R-:W-:-:S04]  /*1840*/  ISETP.NE.U32.AND P1, PT, RZ, c[0x0][0x258], PT ;  /* 0x00009600ff007a0c */ /* 0x000fc80003f25070 */
[----:B------:R-:W-:Y:S01]  /*1850*/  ISETP.NE.AND.EX P1, PT, RZ, c[0x0][0x25c], PT, P1 ;  /* 0x00009700ff007a0c */ /* 0x000fe20003f25310 */
        /* <DEDUP_REMOVED lines=18> */
[----:B------:R-:W-:Y:S01]  /*1980*/  FADD.FTZ R42, R42, R61 ;  /* 0x0000003d2a2a7221 */ /* 0x000fe20000010000 */
[----:B------:R-:W-:Y:S01]  /*1990*/  HFMA2.MMA R61, -RZ, RZ, 0, 9.5367431640625e-07 ;  /* 0x00000010ff3d7435 */ /* 0x000fe200000001ff */
[----:B------:R-:W-:Y:S02]  /*19a0*/  FADD.FTZ R28, R43, R28 ;  /* 0x0000001c2b1c7221 */ /* 0x000fe40000010000 */
[----:B------:R-:W-:Y:S02]  /*19b0*/  FMUL.FTZ R42, R42, c[0x0][0x1e0] ;  /* 0x000078002a2a7a20 */ /* 0x000fe40000410000 */
[----:B------:R-:W-:-:S03]  /*19c0*/  FMUL.FTZ R39, R28, c[0x0][0x1e0] ;  /* 0x000078001c277a20 */ /* 0x000fc60000410000 */
[----:B------:R-:W-:Y:S02]  /*19d0*/  FSEL R42, R42, RZ, !P0 ;  /* 0x000000ff2a2a7208 */ /* 0x000fe40004000000 */
[----:B------:R-:W-:Y:S01]  /*19e0*/  ISETP.NE.U32.AND P0, PT, RZ, c[0x0][0x218], PT ;  /* 0x00008600ff007a0c */ /* 0x000fe20003f05070 */
[----:B------:R-:W-:-:S03]  /*19f0*/  IMAD.WIDE.U32 R2, R178, R61, c[0x0][0x248] ;  /* 0x00009200b2027625 */ /* 0x000fc600078e003d */
[----:B------:R-:W-:Y:S01]  /*1a00*/  ISETP.NE.AND.EX P0, PT, RZ, c[0x0][0x21c], PT, P0 ;  /* 0x00008700ff007a0c */ /* 0x000fe20003f05300 */
[-CC-:B------:R-:W-:Y:S02]  /*1a10*/  FFMA.FTZ R76, R76, R39.reuse, R42.reuse ;  /* 0x000000274c4c7223 */ /* 0x180fe4000001002a */
[-CC-:B------:R-:W-:Y:S02]  /*1a20*/  FFMA.FTZ R77, R77, R39.reuse, R42.reuse ;  /* 0x000000274d4d7223 */ /* 0x180fe4000001002a */
[-CC-:B------:R-:W-:Y:S02]  /*1a30*/  FFMA.FTZ R185, R185, R39.reuse, R42.reuse ;  /* 0x00000027b9b97223 */ /* 0x180fe4000001002a */
[----:B------:R-:W-:Y:S02]  /*1a40*/  FFMA.FTZ R186, R186, R39, R42 ;  /* 0x00000027baba7223 */ /* 0x000fe4000001002a */
        /* <DEDUP_REMOVED lines=8> */
[----:B-----5:R-:W-:Y:S02]  /*1ad0*/  @P0 FADD.FTZ R28, R4, R28 ;  /* 0x0000001c041c0221 */ /* 0x020fe40000010000 */
[----:B------:R-:W-:Y:S02]  /*1ae0*/  @P0 FADD.FTZ R29, R5, R29 ;  /* 0x0000001d051d0221 */ /* 0x000fe40000010000 */
[----:B------:R-:W-:Y:S02]  /*1af0*/  @P0 FADD.FTZ R30, R6, R30 ;  /* 0x0000001e061e0221 */ /* 0x000fe40000010000 */
[----:B------:R-:W-:Y:S01]  /*1b00*/  @P0 FADD.FTZ R31, R7, R31 ;  /* 0x0000001f071f0221 */ /* 0x000fe20000010000 */
[----:B------:R-:W-:Y:S05]  /*1b10*/  @!P1 BRA `(.L_x_1369) ;  /* 0x0000009000009947 */ /* 0x000fea0003800000 */
[----:B------:R-:W-:Y:S02]  /*1b20*/  ISETP.NE.U32.AND P2, PT, RZ, c[0x0][0x258], PT ;  /* 0x00009600ff007a0c */ /* 0x000fe40003f45070 */
[----:B------:R-:W-:Y:S02]  /*1b30*/  MOV R37, 0x10 ;  /* 0x0000001000257802 */ /* 0x000fe40000000f00 */
[----:B------:R-:W-:-:S03]  /*1b40*/  ISETP.NE.AND.EX P2, PT, RZ, c[0x0][0x25c], PT, P2 ;  /* 0x00009700ff007a0c */ /* 0x000fc60003f45320 */
[----:B------:R-:W-:Y:S01]  /*1b50*/  IMAD.WIDE.U32 R36, R178, R37, c[0x0][0x258] ;  /* 0x00009600b2247625 */ /* 0x000fe200078e0025 */
[----:B------:R-:W-:Y:S02]  /*1b60*/  SEL R35, R31, R23, P2 ;  /* 0x000000171f237207 */ /* 0x000fe40001000000 */
[----:B------:R-:W-:Y:S02]  /*1b70*/  SEL R34, R30, R22, P2 ;  /* 0x000000161e227207 */ /* 0x000fe40001000000 */
[----:B------:R-:W-:Y:S02]  /*1b80*/  SEL R33, R29, R21, P2 ;  /* 0x000000151d217207 */ /* 0x000fe40001000000 */
[----:B------:R-:W-:-:S05]  /*1b90*/  SEL R32, R28, R20, P2 ;  /* 0x000000141c207207 */ /* 0x000fca0001000000 */
[----:B------:R0:W-:Y:S02]  /*1ba0*/  STG.E.128 [R36.64], R32 ;  /* 0x0000002024007986 */ /* 0x0001e4000c101d04 */
.L_x_1369:
[----:B------:R1:W-:Y:S01]  /*1bb0*/  STG.E.128 [R2.64], R28 ;  /* 0x0000001c02007986 */ /* 0x0003e2000c101d04 */
[----:B------:R-:W-:-:S04]  /*1bc0*/  ISETP.NE.U32.AND P2, PT, RZ, c[0x0][0x250], PT ;  /* 0x00009400ff007a0c */ /* 0x000fc80003f45070 */
[----:B------:R-:W-:-:S13]  /*1bd0*/  ISETP.NE.AND.EX P2, PT, RZ, c[0x0][0x254], PT, P2 ;  /* 0x00009500ff007a0c */ /* 0x000fda0003f45320 */
[----:B------:R-:W-:Y:S05]  /*1be0*/  @!P2 BRA `(.L_x_1370) ;  /* 0x000000800000a947 */ /* 0x000fea0003800000 */
[----:B-1----:R-:W-:Y:S01]  /*1bf0*/  ISETP.NE.U32.AND P3, PT, RZ, c[0x0][0x250], PT ;  /* 0x00009400ff007a0c */ /* 0x002fe20003f65070 */
[----:B------:R-:W-:-:S03]  /*1c00*/  IMAD.WIDE.U32 R2, R178, R61, c[0x0][0x250] ;  /* 0x00009400b2027625 */ /* 0x000fc600078e003d */
[----:B------:R-:W-:-:S04]  /*1c10*/  ISETP.NE.AND.EX P3, PT, RZ, c[0x0][0x254], PT, P3 ;  /* 0x00009500ff007a0c */ /* 0x000fc80003f65330 */
[----:B------:R-:W-:Y:S02]  /*1c20*/  SEL R31, R31, R27, P3 ;  /* 0x0000001b1f1f7207 */ /* 0x000fe40001800000 */
[----:B------:R-:W-:Y:S02]  /*1c30*/  SEL R30, R30, R26, P3 ;  /* 0x0000001a1e1e7207 */ /* 0x000fe40001800000 */
[----:B------:R-:W-:Y:S02]  /*1c40*/  SEL R29, R29, R25, P3 ;  /* 0x000000191d1d7207 */ /* 0x000fe40001800000 */
[----:B------:R-:W-:-:S05]  /*1c50*/  SEL R28, R28, R24, P3 ;  /* 0x000000181c1c7207 */ /* 0x000fca0001800000 */
[----:B------:R1:W-:Y:S02]  /*1c60*/  STG.E.128 [R2.64], R28 ;  /* 0x0000001c02007986 */ /* 0x0003e4000c101d04 */
.L_x_1370:
[-CC-:B-1----:R-:W-:Y:S01]  /*1c70*/  FFMA.FTZ R78, R78, R39.reuse, R42.reuse ;  /* 0x000000274e4e7223 */ /* 0x182fe2000001002a */
[----:B------:R-:W-:Y:S01]  /*1c80*/  ISETP.NE.U32.AND P6, PT, RZ, c[0x0][0x258], PT ;  /* 0x00009600ff007a0c */ /* 0x000fe20003fc5070 */
[-CC-:B------:R-:W-:Y:S01]  /*1c90*/  FFMA.FTZ R80, R80, R39.reuse, R42.reuse ;  /* 0x0000002750507223 */ /* 0x180fe2000001002a */
[----:B------:R-:W-:Y:S01]  /*1ca0*/  ISETP.NE.U32.AND P3, PT, RZ, c[0x0][0x250], PT ;  /* 0x00009400ff007a0c */ /* 0x000fe20003f65070 */
[-CC-:B------:R-:W-:Y:S01]  /*1cb0*/  FFMA.FTZ R44, R44, R39.reuse, R42.reuse ;  /* 0x000000272c2c7223 */ /* 0x180fe2000001002a */
[----:B------:R-:W-:Y:S01]  /*1cc0*/  ISETP.NE.AND.EX P6, PT, RZ, c[0x0][0x25c], PT, P6 ;  /* 0x00009700ff007a0c */ /* 0x000fe20003fc5360 */
[----:B------:R-:W-:Y:S01]  /*1cd0*/  FFMA.FTZ R187, R187, R39, R42 ;  /* 0x00000027bbbb7223 */ /* 0x000fe2000001002a */
[----:B------:R-:W-:Y:S01]  /*1ce0*/  ISETP.NE.AND.EX P3, PT, RZ, c[0x0][0x254], PT, P3 ;  /* 0x00009500ff007a0c */ /* 0x000fe20003f65330 */
[----:B------:R-:W-:Y:S01]  /*1cf0*/  FADD.FTZ R78, R81, -R78 ;  /* 0x8000004e514e7221 */ /* 0x000fe20000010000 */
[----:B------:R-:W-:Y:S01]  /*1d00*/  SEL R184, RZ, 0x1, P5 ;  /* 0x00000001ffb87807 */ /* 0x000fe20002800000 */
[----:B------:R-:W-:-:S02]  /*1d10*/  FADD.FTZ R80, R45, -R80 ;  /* 0x800000502d507221 */ /* 0x000fc40000010000 */
[----:B------:R-:W-:Y:S02]  /*1d20*/  FADD.FTZ R44, R191, -R44 ;  /* 0x8000002cbf2c7221 */ /* 0x000fe40000010000 */
[----:B------:R-:W-:Y:S02]  /*1d30*/  FADD.FTZ R46, R46, -R187 ;  /* 0x800000bb2e2e7221 */ /* 0x000fe40000010000 */
        /* <DEDUP_REMOVED lines=8> */
[C---:B0-----:R-:W-:Y:S02]  /*1dc0*/  FMUL.FTZ R32, R181.reuse, R78 ;  /* 0x0000004eb5207220 */ /* 0x041fe40000410000 */
[----:B------:R-:W-:-:S02]  /*1dd0*/  FMUL.FTZ R33, R181, R80 ;  /* 0x00000050b5217220 */ /* 0x000fc40000410000 */
[C---:B------:R-:W-:Y:S02]  /*1de0*/  FMUL.FTZ R34, R181.reuse, R44 ;  /* 0x0000002cb5227220 */ /* 0x040fe40000410000 */
[----:B------:R-:W-:Y:S02]  /*1df0*/  FMUL.FTZ R35, R181, R46 ;  /* 0x0000002eb5237220 */ /* 0x000fe40000410000 */
[----:B------:R-:W-:Y:S01]  /*1e00*/  FADD.FTZ R28, R56, -R47 ;  /* 0x8000002f381c7221 */ /* 0x000fe20000010000 */
[----:B------:R-:W-:Y:S01]  /*1e10*/  IADD3 R56, R178, 0x100, RZ ;  /* 0x00000100b2387810 */ /* 0x000fe20007ffe0ff */
[----:B------:R-:W-:Y:S02]  /*1e20*/  FADD.FTZ R48, R57, -R48 ;  /* 0x8000003039307221 */ /* 0x000fe40000010000 */
[----:B------:R-:W-:Y:S02]  /*1e30*/  FADD.FTZ R30, R58, -R49 ;  /* 0x800000313a1e7221 */ /* 0x000fe40000010000 */
[----:B------:R-:W-:-:S02]  /*1e40*/  FADD.FTZ R50, R59, -R50 ;  /* 0x800000323b327221 */ /* 0x000fc40000010000 */
[----:B------:R-:W-:Y:S02]  /*1e50*/  FADD.FTZ R68, R68, -R51 ;  /* 0x8000003344447221 */ /* 0x000fe40000010000 */
[----:B------:R-:W-:Y:S02]  /*1e60*/  FADD.FTZ R58, R69, -R52 ;  /* 0x80000034453a7221 */ /* 0x000fe40000010000 */
[----:B------:R-:W-:Y:S02]  /*1e70*/  FADD.FTZ R70, R70, -R53 ;  /* 0x8000003546467221 */ /* 0x000fe40000010000 */
[----:B------:R-:W-:Y:S02]  /*1e80*/  @P0 FADD.FTZ R32, R8, R32 ;  /* 0x0000002008200221 */ /* 0x000fe40000010000 */
[----:B------:R-:W-:Y:S02]  /*1e90*/  @P0 FADD.FTZ R33, R9, R33 ;  /* 0x0000002109210221 */ /* 0x000fe40000010000 */
[----:B------:R-:W-:Y:S01]  /*1ea0*/  @P0 FADD.FTZ R34, R10, R34 ;  /* 0x000000220a220221 */ /* 0x000fe20000010000 */
[----:B------:R-:W-:Y:S01]  /*1eb0*/  @P1 SEL R36, R32, R20, P6 ;  /* 0x0000001420241207 */ /* 0x000fe20003000000 */
[----:B------:R-:W-:Y:S01]  /*1ec0*/  @P0 FADD.FTZ R35, R11, R35 ;  /* 0x000000230b230221 */ /* 0x000fe20000010000 */
[----:B------:R-:W-:Y:S01]  /*1ed0*/  @P1 SEL R37, R33, R21, P6 ;  /* 0x0000001521251207 */ /* 0x000fe20003000000 */
[----:B------:R-:W-:Y:S01]  /*1ee0*/  FADD.FTZ R60, R71, -R60 ;  /* 0x8000003c473c7221 */ /* 0x000fe20000010000 */
[C---:B------:R-:W-:Y:S01]  /*1ef0*/  @P1 SEL R38, R34.reuse, R22, P6 ;  /* 0x0000001622261207 */ /* 0x040fe20003000000 */
[----:B------:R-:W-:Y:S01]  /*1f00*/  FMUL.FTZ R28, R181, R28 ;  /* 0x0000001cb51c7220 */ /* 0x000fe20000410000 */
[----:B------:R-:W-:Y:S01]  /*1f10*/  @P1 SEL R39, R35, R23, P6 ;  /* 0x0000001723271207 */ /* 0x000fe20003000000 */
[----:B------:R-:W-:Y:S01]  /*1f20*/  FMUL.FTZ R29, R181, R48 ;  /* 0x00000030b51d7220 */ /* 0x000fe20000410000 */
[----:B------:R-:W-:Y:S01]  /*1f30*/  SEL R43, R35, R27, P3 ;  /* 0x0000001b232b7207 */ /* 0x000fe20001800000 */
[C---:B------:R-:W-:Y:S01]  /*1f40*/  FMUL.FTZ R30, R181.reuse, R30 ;  /* 0x0000001eb51e7220 */ /* 0x040fe20000410000 */
[----:B------:R-:W-:Y:S01]  /*1f50*/  SEL R42, R34, R26, P3 ;  /* 0x0000001a222a7207 */ /* 0x000fe20001800000 */
[----:B------:R-:W-:Y:S01]  /*1f60*/  FMUL.FTZ R31, R181, R50 ;  /* 0x00000032b51f7220 */ /* 0x000fe20000410000 */
[----:B------:R-:W-:Y:S01]  /*1f70*/  SEL R41, R33, R25, P3 ;  /* 0x0000001921297207 */ /* 0x000fe20001800000 */
[C---:B------:R-:W-:Y:S01]  /*1f80*/  FMUL.FTZ R48, R181.reuse, R68 ;  /* 0x00000044b5307220 */ /* 0x040fe20000410000 */
[----:B------:R-:W-:Y:S01]  /*1f90*/  SEL R40, R32, R24, P3 ;  /* 0x0000001820287207 */ /* 0x000fe20001800000 */
[C---:B------:R-:W-:Y:S01]  /*1fa0*/  FMUL.FTZ R49, R181.reuse, R58 ;  /* 0x0000003ab5317220 */ /* 0x040fe20000410000 */
[C---:B------:R-:W-:Y:S01]  /*1fb0*/  IADD3 R58, R178.reuse, 0x200, RZ ;  /* 0x00000200b23a7810 */ /* 0x040fe20007ffe0ff */
[C---:B------:R-:W-:Y:S01]  /*1fc0*/  FMUL.FTZ R50, R181.reuse, R70 ;  /* 0x00000046b5327220 */ /* 0x040fe20000410000 */
[----:B------:R-:W-:Y:S01]  /*1fd0*/  IADD3 R178, R178, 0x300, RZ ;  /* 0x00000300b2b27810 */ /* 0x000fe20007ffe0ff */
[----:B------:R-:W-:-:S02]  /*1fe0*/  FMUL.FTZ R51, R181, R60 ;  /* 0x0000003cb5337220 */ /* 0x000fc40000410000 */
[----:B------:R-:W-:-:S04]  /*1ff0*/  @P1 IMAD.WIDE.U32 R2, R183, R61, c[0x0][0x258] ;  /* 0x00009600b7021625 */ /* 0x000fc800078e003d */
[----:B------:R-:W-:Y:S01]  /*2000*/  @P0 FADD.FTZ R28, R12, R28 ;  /* 0x0000001c0c1c0221 */ /* 0x000fe20000010000 */
[----:B------:R0:W-:Y:S01]  /*2010*/  @P1 STG.E.128 [R2.64], R36 ;  /* 0x0000002402001986 */ /* 0x0001e2000c101d04 */
[----:B------:R-:W-:Y:S02]  /*2020*/  @P0 FADD.FTZ R29, R13, R29 ;  /* 0x0000001d0d1d0221 */ /* 0x000fe40000010000 */
[----:B------:R-:W-:Y:S01]  /*2030*/  @P0 FADD.FTZ R30, R14, R30 ;  /* 0x0000001e0e1e0221 */ /* 0x000fe20000010000 */
[----:B------:R-:W-:Y:S01]  /*2040*/  @P1 SEL R44, R28, R20, P6 ;  /* 0x000000141c2c1207 */ /* 0x000fe20003000000 */
[----:B------:R-:W-:Y:S01]  /*2050*/  @P0 FADD.FTZ R31, R15, R31 ;  /* 0x0000001f0f1f0221 */ /* 0x000fe20000010000 */
[----:B------:R-:W-:Y:S01]  /*2060*/  @P1 SEL R45, R29, R21, P6 ;  /* 0x000000151d2d1207 */ /* 0x000fe20003000000 */
[----:B------:R-:W-:Y:S01]  /*2070*/  IMAD.WIDE.U32 R56, R61, R56, c[0x0][0x248] ;  /* 0x000092003d387625 */ /* 0x000fe200078e0038 */
[----:B------:R-:W-:Y:S02]  /*2080*/  @P1 SEL R46, R30, R22, P6 ;  /* 0x000000161e2e1207 */ /* 0x000fe40003000000 */
[----:B------:R-:W-:Y:S01]  /*2090*/  @P1 SEL R47, R31, R23, P6 ;  /* 0x000000171f2f1207 */ /* 0x000fe20003000000 */
[----:B------:R-:W-:Y:S01]  /*20a0*/  @P0 FADD.FTZ R48, R16, R48 ;  /* 0x0000003010300221 */ /* 0x000fe20000010000 */
[----:B------:R1:W-:Y:S01]  /*20b0*/  STG.E.128 [R56.64], R32 ;  /* 0x0000002038007986 */ /* 0x0003e2000c101d04 */
[----:B------:R-:W-:-:S02]  /*20c0*/  @P0 FADD.FTZ R49, R17, R49 ;  /* 0x0000003111310221 */ /* 0x000fc40000010000 */
[----:B------:R-:W-:Y:S01]  /*20d0*/  @P0 FADD.FTZ R50, R18, R50 ;  /* 0x0000003212320221 */ /* 0x000fe20000010000 */
[----:B------:R-:W-:Y:S01]  /*20e0*/  SEL R20, R48, R20, P6 ;  /* 0x0000001430147207 */ /* 0x000fe20003000000 */
[----:B------:R-:W-:Y:S01]  /*20f0*/  @P0 FADD.FTZ R51, R19, R51 ;  /* 0x0000003313330221 */ /* 0x000fe20000010000 */
[----:B------:R-:W-:Y:S01]  /*2100*/  SEL R21, R49, R21, P6 ;  /* 0x0000001531157207 */ /* 0x000fe20003000000 */
[----:B------:R-:W-:Y:S01]  /*2110*/  @P2 IMAD.WIDE.U32 R52, R183, R61, c[0x0][0x250] ;  /* 0x00009400b7342625 */ /* 0x000fe200078e003d */
[----:B------:R-:W-:Y:S02]  /*2120*/  SEL R22, R50, R22, P6 ;  /* 0x0000001632167207 */ /* 0x000fe40003000000 */
[----:B------:R-:W-:Y:S01]  /*2130*/  SEL R23, R51, R23, P6 ;  /* 0x0000001733177207 */ /* 0x000fe20003000000 */
[----:B------:R-:W-:Y:S01]  /*2140*/  @P1 IMAD.WIDE.U32 R54, R180, R61, c[0x0][0x258] ;  /* 0x00009600b4361625 */ /* 0x000fe200078e003d */
[----:B------:R2:W-:Y:S03]  /*2150*/  @P2 STG.E.128 [R52.64], R40 ;  /* 0x0000002834002986 */ /* 0x0005e6000c101d04 */
[----:B0-----:R-:W-:Y:S01]  /*2160*/  IMAD.WIDE.U32 R2, R61, R58, c[0x0][0x248] ;  /* 0x000092003d027625 */ /* 0x001fe200078e003a */
[----:B------:R2:W-:Y:S01]  /*2170*/  @P1 STG.E.128 [R54.64], R44 ;  /* 0x0000002c36001986 */ /* 0x0005e2000c101d04 */
[----:B-1----:R-:W-:-:S02]  /*2180*/  SEL R35, R31, R27, P3 ;  /* 0x0000001b1f237207 */ /* 0x002fc40001800000 */
[----:B------:R-:W-:Y:S01]  /*2190*/  @P2 IMAD.WIDE.U32 R180, R180, R61, c[0x0][0x250] ;  /* 0x00009400b4b42625 */ /* 0x000fe200078e003d */
[----:B------:R-:W-:Y:S01]  /*21a0*/  SEL R34, R30, R26, P3 ;  /* 0x0000001a1e227207 */ /* 0x000fe20001800000 */
[----:B------:R2:W-:Y:S01]  /*21b0*/  STG.E.128 [R2.64], R28 ;  /* 0x0000001c02007986 */ /* 0x0005e2000c101d04 */
[----:B------:R-:W-:Y:S01]  /*21c0*/  SEL R33, R29, R25, P3 ;  /* 0x000000191d217207 */ /* 0x000fe20001800000 */
[----:B------:R-:W-:Y:S01]  /*21d0*/  @P1 IMAD.WIDE.U32 R36, R182, R61, c[0x0][0x258] ;  /* 0x00009600b6241625 */ /* 0x000fe200078e003d */
[-C--:B------:R-:W-:Y:S02]  /*21e0*/  SEL R32, R28, R24.reuse, P3 ;  /* 0x000000181c207207 */ /* 0x080fe40001800000 */
[----:B------:R-:W-:Y:S01]  /*21f0*/  SEL R24, R48, R24, P3 ;  /* 0x0000001830187207 */ /* 0x000fe20001800000 */
[----:B------:R-:W-:Y:S01]  /*2200*/  IMAD.WIDE.U32 R38, R61, R178, c[0x0][0x248] ;  /* 0x000092003d267625 */ /* 0x000fe200078e00b2 */
[----:B------:R-:W-:Y:S01]  /*2210*/  SEL R25, R49, R25, P3 ;  /* 0x0000001931197207 */ /* 0x000fe20001800000 */
[----:B------:R2:W-:Y:S01]  /*2220*/  @P2 STG.E.128 [R180.64], R32 ;  /* 0x00000020b4002986 */ /* 0x0005e2000c101d04 */
[----:B------:R-:W-:Y:S01]  /*2230*/  SEL R26, R50, R26, P3 ;  /* 0x0000001a321a7207 */ /* 0x000fe20001800000 */
[----:B------:R-:W-:Y:S01]  /*2240*/  @P2 IMAD.WIDE.U32 R182, R182, R61, c[0x0][0x250] ;  /* 0x00009400b6b62625 */ /* 0x000fe200078e003d */
[----:B------:R-:W-:Y:S01]  /*2250*/  SEL R27, R51, R27, P3 ;  /* 0x0000001b331b7207 */ /* 0x000fe20001800000 */
[----:B------:R2:W-:Y:S04]  /*2260*/  @P1 STG.E.128 [R36.64], R20 ;  /* 0x0000001424001986 */ /* 0x0005e8000c101d04 */
[----:B------:R2:W-:Y:S04]  /*2270*/  STG.E.128 [R38.64], R48 ;  /* 0x0000003026007986 */ /* 0x0005e8000c101d04 */
[----:B------:R2:W-:Y:S02]  /*2280*/  @P2 STG.E.128 [R182.64], R24 ;  /* 0x00000018b6002986 */ /* 0x0005e4000c101d04 */
[----:B--2---:R-:W-:Y:S01]  /*2290*/  @P4 CALL.REL.NOINC `(.L_x_1371) ;  /* 0x0000001000004944 */ /* 0x004fe20003c00000 */
[----:B------:R-:W-:Y:S05]  /*22a0*/  BRA `(.L_x_1372) ;  /* 0xffffe5e000007947 */ /* 0x000fea000383ffff */
.L_x_1371:
        /* <DEDUP_REMOVED lines=64> */
.L_x_1366:
[----:B------:R-:W0:Y:S01]  /*26b0*/  S2UR UR6, SR_CTAID.X ;  /* 0x00000000000679c3 */ /* 0x000e220000002500 */
[----:B------:R-:W-:Y:S01]  /*26c0*/  HFMA2.MMA R41, -RZ, RZ, 0, 9.5367431640625e-07 ;  /* 0x00000010ff297435 */ /* 0x000fe200000001ff */
        /* <DEDUP_REMOVED lines=8> */
[----:B------:R-:W-:Y:S03]  /*2750*/  STG.E.128 [R36.64], R4 ;  /* 0x0000000424007986 */ /* 0x000fe6000c101d04 */
[----:B------:R-:W-:Y:S01]  /*2760*/  IMAD.WIDE.U32 R40, R0, R41, c[0x0][0x238] ;  /* 0x00008e0000287625 */ /* 0x000fe200078e0029 */
[----:B------:R-:W-:Y:S04]  /*2770*/  STG.E.128 [R38.64], R16 ;  /* 0x0000001026007986 */ /* 0x000fe8000c101d04 */
        /* <DEDUP_REMOVED lines=14> */
.L_x_1367:
[----:B------:R-:W-:Y:S01]  /*2860*/  HFMA2.MMA R34, -RZ, RZ, 0, 9.5367431640625e-07 ;  /* 0x00000010ff227435 */ /* 0x000fe200000001ff */
[----:B------:R-:W-:-:S02]  /*2870*/  MOV R29, R31 ;  /* 0x0000001f001d7202 */ /* 0x000fc40000000f00 */
[----:B------:R-:W-:Y:S02]  /*2880*/  MOV R30, 0x1f ;  /* 0x0000001f001e7802 */ /* 0x000fe40000000f00 */
[----:B------:R-:W-:Y:S02]  /*2890*/  MOV R35, 0xffffffff ;  /* 0xffffffff00237802 */ /* 0x000fe40000000f00 */
[----:B------:R-:W-:Y:S02]  /*28a0*/  MOV R2, 0x28c0 ;  /* 0x000028c000027802 */ /* 0x000fe40000000f00 */
[----:B-----5:R-:W-:Y:S05]  /*28b0*/  CALL.REL.NOINC `($__internal_97_$__cuda_sm70_shflsync_down_p) ;  /* 0x0000045000007944 */ /* 0x020fea0003c00000 */
[----:B-1----:R-:W-:Y:S01]  /*28c0*/  MOV R28, R34 ;  /* 0x00000022001c7202 */ /* 0x002fe20000000f00 */
[----:B0-----:R-:W-:Y:S05]  /*28d0*/  BRA `(.L_x_1373) ;  /* 0xffffed4000007947 */ /* 0x001fea000383ffff */
.L_x_1368:
[----:B------:R-:W-:Y:S01]  /*28e0*/  HFMA2.MMA R34, -RZ, RZ, 0, 9.5367431640625e-07 ;  /* 0x00000010ff227435 */ /* 0x000fe200000001ff */
[----:B------:R-:W-:Y:S02]  /*28f0*/  MOV R29, R33 ;  /* 0x00000021001d7202 */ /* 0x000fe40000000f00 */
[----:B------:R-:W-:Y:S02]  /*2900*/  MOV R30, 0x1f ;  /* 0x0000001f001e7802 */ /* 0x000fe40000000f00 */
[----:B------:R-:W-:-:S02]  /*2910*/  MOV R35, 0xffffffff ;  /* 0xffffffff00237802 */ /* 0x000fc40000000f00 */
[----:B------:R-:W-:Y:S02]  /*2920*/  MOV R2, 0x2940 ;  /* 0x0000294000027802 */ /* 0x000fe40000000f00 */
[----:B01---5:R-:W-:Y:S05]  /*2930*/  CALL.REL.NOINC `($__internal_97_$__cuda_sm70_shflsync_down_p) ;  /* 0x000003d000007944 */ /* 0x023fea0003c00000 */
[----:B------:R-:W-:Y:S01]  /*2940*/  FADD.FTZ R31, R31, R28 ;  /* 0x0000001c1f1f7221 */ /* 0x000fe20000010000 */
[----:B0-----:R-:W-:Y:S01]  /*2950*/  MOV R30, 0x1f ;  /* 0x0000001f001e7802 */ /* 0x001fe20000000f00 */
[----:B-1----:R-:W-:Y:S01]  /*2960*/  FADD.FTZ R33, R33, R34 ;  /* 0x0000002221217221 */ /* 0x002fe20000010000 */
[----:B------:R-:W-:Y:S01]  /*2970*/  HFMA2.MMA R34, -RZ, RZ, 0, 4.76837158203125e-07 ;  /* 0x00000008ff227435 */ /* 0x000fe200000001ff */
[----:B------:R-:W-:Y:S02]  /*2980*/  MOV R35, 0xffffffff ;  /* 0xffffffff00237802 */ /* 0x000fe40000000f00 */
[----:B------:R-:W-:Y:S02]  /*2990*/  MOV R29, R31 ;  /* 0x0000001f001d7202 */ /* 0x000fe40000000f00 */
[----:B------:R-:W-:Y:S02]  /*29a0*/  MOV R2, 0x29c0 ;  /* 0x000029c000027802 */ /* 0x000fe40000000f00 */
[----:B------:R-:W-:Y:S05]  /*29b0*/  CALL.REL.NOINC `($__internal_97_$__cuda_sm70_shflsync_down_p) ;  /* 0x0000035000007944 */ /* 0x000fea0003c00000 */
[----:B-1----:R-:W-:Y:S01]  /*29c0*/  MOV R28, R34 ;  /* 0x00000022001c7202 */ /* 0x002fe20000000f00 */
[----:B------:R-:W-:Y:S01]  /*29d0*/  HFMA2.MMA R34, -RZ, RZ, 0, 4.76837158203125e-07 ;  /* 0x00000008ff227435 */ /* 0x000fe200000001ff */
[----:B0-----:R-:W-:-:S02]  /*29e0*/  MOV R29, R33 ;  /* 0x00000021001d7202 */ /* 0x001fc40000000f00 */
[----:B------:R-:W-:Y:S02]  /*29f0*/  MOV R30, 0x1f ;  /* 0x0000001f001e7802 */ /* 0x000fe40000000f00 */
[----:B------:R-:W-:Y:S02]  /*2a00*/  MOV R35, 0xffffffff ;  /* 0xffffffff00237802 */ /* 0x000fe40000000f00 */
[----:B------:R-:W-:Y:S02]  /*2a10*/  MOV R2, 0x2a30 ;  /* 0x00002a3000027802 */ /* 0x000fe40000000f00 */
[----:B------:R-:W-:Y:S05]  /*2a20*/  CALL.REL.NOINC `($__internal_97_$__cuda_sm70_shflsync_down_p) ;  /* 0x000002e000007944 */ /* 0x000fea0003c00000 */
[----:B------:R-:W-:Y:S01]  /*2a30*/  FADD.FTZ R31, R28, R31 ;  /* 0x0000001f1c1f7221 */ /* 0x000fe20000010000 */
[----:B0-----:R-:W-:Y:S01]  /*2a40*/  MOV R30, 0x1f ;  /* 0x0000001f001e7802 */ /* 0x001fe20000000f00 */
[----:B-1----:R-:W-:Y:S01]  /*2a50*/  FADD.FTZ R33, R33, R34 ;  /* 0x0000002221217221 */ /* 0x002fe20000010000 */
[----:B------:R-:W-:Y:S01]  /*2a60*/  HFMA2.MMA R34, -RZ, RZ, 0, 2.384185791015625e-07 ;  /* 0x00000004ff227435 */ /* 0x000fe200000001ff */
[----:B------:R-:W-:Y:S02]  /*2a70*/  MOV R35, 0xffffffff ;  /* 0xffffffff00237802 */ /* 0x000fe40000000f00 */
[----:B------:R-:W-:-:S02]  /*2a80*/  MOV R29, R31 ;  /* 0x0000001f001d7202 */ /* 0x000fc40000000f00 */
[----:B------:R-:W-:Y:S02]  /*2a90*/  MOV R2, 0x2ab0 ;  /* 0x00002ab000027802 */ /* 0x000fe40000000f00 */
[----:B------:R-:W-:Y:S05]  /*2aa0*/  CALL.REL.NOINC `($__internal_97_$__cuda_sm70_shflsync_down_p) ;  /* 0x0000026000007944 */ /* 0x000fea0003c00000 */
[----:B-1----:R-:W-:Y:S01]  /*2ab0*/  MOV R28, R34 ;  /* 0x00000022001c7202 */ /* 0x002fe20000000f00 */
[----:B------:R-:W-:Y:S01]  /*2ac0*/  HFMA2.MMA R34, -RZ, RZ, 0, 2.384185791015625e-07 ;  /* 0x00000004ff227435 */ /* 0x000fe200000001ff */
[----:B0-----:R-:W-:Y:S02]  /*2ad0*/  MOV R29, R33 ;  /* 0x00000021001d7202 */ /* 0x001fe40000000f00 */
[----:B------:R-:W-:Y:S02]  /*2ae0*/  MOV R30, 0x1f ;  /* 0x0000001f001e7802 */ /* 0x000fe40000000f00 */
[----:B------:R-:W-:Y:S02]  /*2af0*/  MOV R35, 0xffffffff ;  /* 0xffffffff00237802 */ /* 0x000fe40000000f00 */
[----:B------:R-:W-:Y:S02]  /*2b00*/  MOV R2, 0x2b20 ;  /* 0x00002b2000027802 */ /* 0x000fe40000000f00 */
[----:B------:R-:W-:Y:S05]  /*2b10*/  CALL.REL.NOINC `($__internal_97_$__cuda_sm70_shflsync_down_p) ;  /* 0x000001f000007944 */ /* 0x000fea0003c00000 */
[----:B------:R-:W-:Y:S01]  /*2b20*/  FADD.FTZ R31, R28, R31 ;  /* 0x0000001f1c1f7221 */ /* 0x000fe20000010000 */
[----:B0-----:R-:W-:Y:S01]  /*2b30*/  MOV R30, 0x1f ;  /* 0x0000001f001e7802 */ /* 0x001fe20000000f00 */
[----:B-1----:R-:W-:Y:S01]  /*2b40*/  FADD.FTZ R33, R33, R34 ;  /* 0x0000002221217221 */ /* 0x002fe20000010000 */
[----:B------:R-:W-:Y:S01]  /*2b50*/  HFMA2.MMA R34, -RZ, RZ, 0, 1.1920928955078125e-07 ;  /* 0x00000002ff227435 */ /* 0x000fe200000001ff */
[----:B------:R-:W-:-:S02]  /*2b60*/  MOV R35, 0xffffffff ;  /* 0xffffffff00237802 */ /* 0x000fc40000000f00 */
[----:B------:R-:W-:Y:S02]  /*2b70*/  MOV R29, R31 ;  /* 0x0000001f001d7202 */ /* 0x000fe40000000f00 */
[----:B------:R-:W-:Y:S02]  /*2b80*/  MOV R2, 0x2ba0 ;  /* 0x00002ba000027802 */ /* 0x000fe40000000f00 */
[----:B------:R-:W-:Y:S05]  /*2b90*/  CALL.REL.NOINC `($__internal_97_$__cuda_sm70_shflsync_down_p) ;  /* 0x0000017000007944 */ /* 0x000fea0003c00000 */
[----:B-1----:R-:W-:Y:S01]  /*2ba0*/  MOV R28, R34 ;  /* 0x00000022001c7202 */ /* 0x002fe20000000f00 */
[----:B------:R-:W-:Y:S01]  /*2bb0*/  HFMA2.MMA R34, -RZ, RZ, 0, 1.1920928955078125e-07 ;  /* 0x00000002ff227435 */ /* 0x000fe200000001ff */
[----:B0-----:R-:W-:Y:S02]  /*2bc0*/  MOV R29, R33 ;  /* 0x00000021001d7202 */ /* 0x001fe40000000f00 */
[----:B------:R-:W-:Y:S02]  /*2bd0*/  MOV R30, 0x1f ;  /* 0x0000001f001e7802 */ /* 0x000fe40000000f00 */
[----:B------:R-:W-:Y:S02]  /*2be0*/  MOV R35, 0xffffffff ;  /* 0xffffffff00237802 */ /* 0x000fe40000000f00 */
[----:B------:R-:W-:-:S02]  /*2bf0*/  MOV R2, 0x2c10 ;  /* 0x00002c1000027802 */ /* 0x000fc40000000f00 */
[----:B------:R-:W-:Y:S05]  /*2c00*/  CALL.REL.NOINC `($__internal_97_$__cuda_sm70_shflsync_down_p) ;  /* 0x0000010000007944 */ /* 0x000fea0003c00000 */
[----:B------:R-:W-:Y:S01]  /*2c10*/  FADD.FTZ R31, R28, R31 ;  /* 0x0000001f1c1f7221 */ /* 0x000fe20000010000 */
[----:B0-----:R-:W-:Y:S01]  /*2c20*/  MOV R30, 0x1f ;  /* 0x0000001f001e7802 */ /* 0x001fe20000000f00 */
[----:B-1----:R-:W-:Y:S01]  /*2c30*/  FADD.FTZ R33, R33, R34 ;  /* 0x0000002221217221 */ /* 0x002fe20000010000 */
[----:B------:R-:W-:Y:S01]  /*2c40*/  HFMA2.MMA R34, -RZ, RZ, 0, 5.9604644775390625e-08 ;  /* 0x00000001ff227435 */ /* 0x000fe200000001ff */
[----:B------:R-:W-:-:S02]  /*2c50*/  MOV R35, 0xffffffff ;  /* 0xffffffff00237802 */ /* 0x000fc40000000f00 */
[----:B------:R-:W-:Y:S02]  /*2c60*/  MOV R29, R31 ;  /* 0x0000001f001d7202 */ /* 0x000fe40000000f00 */
[----:B------:R-:W-:Y:S02]  /*2c70*/  MOV R2, 0x2c90 ;  /* 0x00002c9000027802 */ /* 0x000fe40000000f00 */
[----:B------:R-:W-:Y:S05]  /*2c80*/  CALL.REL.NOINC `($__internal_97_$__cuda_sm70_shflsync_down_p) ;  /* 0x0000008000007944 */ /* 0x000fea0003c00000 */
[----:B-1----:R-:W-:Y:S01]  /*2c90*/  MOV R32, R34 ;  /* 0x0000002200207202 */ /* 0x002fe20000000f00 */
[----:B------:R-:W-:Y:S01]  /*2ca0*/  HFMA2.MMA R34, -RZ, RZ, 0, 5.9604644775390625e-08 ;  /* 0x00000001ff227435 */ /* 0x000fe200000001ff */
[----:B0-----:R-:W-:Y:S02]  /*2cb0*/  MOV R29, R33 ;  /* 0x00000021001d7202 */ /* 0x001fe40000000f00 */
[----:B------:R-:W-:Y:S02]  /*2cc0*/  MOV R30, 0x1f ;  /* 0x0000001f001e7802 */ /* 0x000fe40000000f00 */
[----:B------:R-:W-:Y:S02]  /*2cd0*/  MOV R35, 0xffffffff ;  /* 0xffffffff00237802 */ /* 0x000fe40000000f00 */
[----:B------:R-:W-:-:S02]  /*2ce0*/  MOV R2, 0x2d00 ;  /* 0x00002d0000027802 */ /* 0x000fc40000000f00 */
[----:B------:R-:W-:Y:S05]  /*2cf0*/  CALL.REL.NOINC `($__internal_97_$__cuda_sm70_shflsync_down_p) ;  /* 0x0000001000007944 */ /* 0x000fea0003c00000 */
[----:B01----:R-:W-:Y:S05]  /*2d00*/  BRA `(.L_x_1374) ;  /* 0xffffea3000007947 */ /* 0x003fea000383ffff */
        .weak           $__internal_97_$__cuda_sm70_shflsync_down_p
        .type           $__internal_97_$__cuda_sm70_shflsync_down_p,@function
        .size           $__internal_97_$__cuda_sm70_shflsync_down_p,(.L_x_1860 - $__internal_97_$__cuda_sm70_shflsync_down_p)
$__internal_97_$__cuda_sm70_shflsync_down_p:
[----:B------:R-:W-:Y:S01]  /*2d10*/  HFMA2.MMA R3, -RZ, RZ, 0, 0 ;  /* 0x00000000ff037435 */ /* 0x000fe200000001ff */
[----:B------:R-:W-:Y:S04]  /*2d20*/  WARPSYNC R35 ;  /* 0x0000002300007348 */ /* 0x000fe80003800000 */
[----:B------:R0:W1:Y:S01]  /*2d30*/  SHFL.DOWN PT, R34, R29, R34, R30 ;  /* 0x080000221d227389 */ /* 0x00006200000e001e */
[----:B------:R-:W-:Y:S05]  /*2d40*/  RET.REL.NODEC R2 `(_ZN10layer_norm31ln_parallel_residual_bwd_kernelINS_13Kernel_traitsI6__halfffffjLj4096ELj1ELj1ELj8ELj16ENS_18Kernel_traits_baseILj4096ES2_ffffjLj256EEEEELb0ELb0ELb1EEEvNS_9BwdParamsE) ;  /* 0xffffd2b002007950 */ /* 0x000fea0003c3ffff */
.L_x_1375:
        /* <DEDUP_REMOVED lines=11> */
.L_x_1860:


//--------------------- .text._ZN10layer_norm31ln_parallel_residual_bwd_kernelINS_13Kernel_traitsI6__halfffffjLj4096ELj1ELj1ELj8ELj16ENS_18Kernel_traits_baseILj4096ES2_ffffjLj256EEEEELb0ELb1ELb0EEEvNS_9BwdParamsE --------------------------
	.section	.text._ZN10layer_norm31ln_parallel_residual_bwd_kernelINS_13Kernel_traitsI6__halfffffjLj4096ELj1ELj1ELj8ELj16ENS_18Kernel_traits_baseILj4096ES2_ffffjLj256EEEEELb0ELb1ELb0EEEvNS_9BwdParamsE,"ax",@progbits
	.sectioninfo	@"SHI_REGISTERS=128"
	.align	128
        .global         _ZN10layer_norm31ln_parallel_residual_bwd_kernelINS_13Kernel_traitsI6__halfffffjLj4096ELj1ELj1ELj8ELj16ENS_18Kernel_traits_baseILj4096ES2_ffffjLj256EEEEELb0ELb1ELb0EEEvNS_9BwdParamsE
        .type           _ZN10layer_norm31ln_parallel_residual_bwd_kernelINS_13Kernel_traitsI6__halfffffjLj4096ELj1ELj1ELj8ELj16ENS_18Kernel_traits_baseILj4096ES2_ffffjLj256EEEEELb0ELb1ELb0EEEvNS_9BwdParamsE,@function
        .size           _ZN10layer_norm31ln_parallel_residual_bwd_kernelINS_13Kernel_traitsI6__halfffffjLj4096ELj1ELj1ELj8ELj16ENS_18Kernel_traits_baseILj4096ES2_ffffjLj256EEEEELb0ELb1ELb0EEEvNS_9BwdParamsE,(.L_x_1861 - _ZN10layer_norm31ln_parallel_residual_bwd_kernelINS_13Kernel_traitsI6__halfffffjLj4096ELj1ELj1ELj8ELj16ENS_18Kernel_traits_baseILj4096ES2_ffffjLj256EEEEELb0ELb1ELb0EEEvNS_9BwdParamsE)
        .other          _ZN10layer_norm31ln_parallel_residual_bwd_kernelINS_13Kernel_traitsI6__halfffffjLj4096ELj1ELj1ELj8ELj16ENS_18Kernel_traits_baseILj4096ES2_ffffjLj256EEEEELb0ELb1ELb0EEEvNS_9BwdParamsE,@"STO_CUDA_ENTRY STV_DEFAULT"
_ZN10layer_norm31ln_parallel_residual_bwd_kernelINS_13Kernel_traitsI6__halfffffjLj4096ELj1ELj1ELj8ELj16ENS_18Kernel_traits_baseILj4096ES2_ffffjLj256EEEEELb0ELb1ELb0EEEvNS_9BwdParamsE:
.text._ZN10layer_norm31ln_parallel_residual_bwd_kernelINS_13Kernel_traitsI6__halfffffjLj4096ELj1ELj1ELj8ELj16ENS_18Kernel_traits_baseILj4096ES2_ffffjLj256EEEEELb0ELb1ELb0EEEvNS_9BwdParamsE:
        /* <DEDUP_REMOVED lines=10> */
[C---:B------:R-:W-:Y:S02]  /*00a0*/  ISETP.GE.U32.AND P3, PT, R0.reuse, 0x200, PT ;  /* 0x000002000000780c */ /* 0x040fe40003f66070 */
[C---:B------:R-:W-:Y:S02]  /*00b0*/  ISETP.GE.U32.AND P4, PT, R0.reuse, 0x300, PT ;  /* 0x000003000000780c */ /* 0x040fe40003f86070 */
[----:B------:R-:W-:-:S07]  /*00c0*/  ISETP.GE.U32.AND P5, PT, R0, 0x400, PT ;  /* 0x000004000000780c */ /* 0x000fce0003fa6070 */
[----:B------:R-:W-:Y:S02]  /*00d0*/  @P2 MOV R3, 0x8 ;  /* 0x0000000800032802 */ /* 0x000fe40000000f00 */
[----:B------:R-:W-:Y:S02]  /*00e0*/  @P3 MOV R15, 0x8 ;  /* 0x00000008000f3802 */ /* 0x000fe40000000f00 */
[----:B------:R-:W-:Y:S01]  /*00f0*/  @P4 MOV R17, 0x8 ;  /* 0x0000000800114802 */ /* 0x000fe20000000f00 */
[C---:B------:R-:W-:Y:S01]  /*0100*/  @P2 IMAD.WIDE.U32 R2, R10.reuse, R3, c[0x0][0x1b0] ;  /* 0x00006c000a022625 */ /* 0x040fe200078e0003 */
[----:B------:R-:W-:Y:S02]  /*0110*/  @P2 LOP3.LUT R10, R10, 0x100, RZ, 0xfc, !PT ;  /* 0x000001000a0a2812 */ /* 0x000fe400078efcff */
[----:B------:R-:W-:Y:S02]  /*0120*/  @P5 MOV R11, 0x8 ;  /* 0x00000008000b5802 */ /* 0x000fe40000000f00 */
[----:B------:R0:W5:Y:S01]  /*0130*/  @P2 LDG.E.64 R4, [R2.64] ;  /* 0x0000000402042981 */ /* 0x000162000c1e1b00 */
[C---:B------:R-:W-:Y:S01]  /*0140*/  @P3 IMAD.WIDE.U32 R14, R10.reuse, R15, c[0x0][0x1b0] ;  /* 0x00006c000a0e3625 */ /* 0x040fe200078e000f */
[----:B------:R-:W-:-:S04]  /*0150*/  @P3 IADD3 R10, R10, 0x100, RZ ;  /* 0x000001000a0a3810 */ /* 0x000fc80007ffe0ff */
[----:B------:R0:W5:Y:S01]  /*0160*/  @P3 LDG.E.64 R6, [R14.64] ;  /* 0x000000040e063981 */ /* 0x000162000c1e1b00 */
[C---:B------:R-:W-:Y:S01]  /*0170*/  @P4 IMAD.WIDE.U32 R16, R10.reuse, R17, c[0x0][0x1b0] ;  /* 0x00006c000a104625 */ /* 0x040fe200078e0011 */
[----:B------:R-:W-:Y:S01]  /*0180*/  @P4 IADD3 R10, R10, 0x100, RZ ;  /* 0x000001000a0a4810 */ /* 0x000fe20007ffe0ff */
[----:B------:R-:W1:Y:S01]  /*0190*/  S2UR UR6, SR_CTAID.X ;  /* 0x00000000000679c3 */ /* 0x000e620000002500 */
[----:B------:R-:W-:Y:S01]  /*01a0*/  CS2R R44, SRZ ;  /* 0x00000000002c7805 */ /* 0x000fe2000001ff00 */
[----:B------:R-:W-:Y:S01]  /*01b0*/  CS2R R46, SRZ ;  /* 0x00000000002e7805 */ /* 0x000fe2000001ff00 */
[----:B------:R2:W5:Y:S01]  /*01c0*/  @P4 LDG.E.64 R8, [R16.64] ;  /* 0x0000000410084981 */ /* 0x000562000c1e1b00 */
[----:B------:R-:W-:-:S05]  /*01d0*/  @P5 IMAD.WIDE.U32 R10, R10, R11, c[0x0][0x1b0] ;  /* 0x00006c000a0a5625 */ /* 0x000fca00078e000b */
[----:B------:R0:W5:Y:S01]  /*01e0*/  @P5 LDG.E.64 R12, [R10.64] ;  /* 0x000000040a0c5981 */ /* 0x000162000c1e1b00 */
        /* <DEDUP_REMOVED lines=17> */
[----:B0----5:R-:W-:Y:S01]  /*0300*/  SHF.R.U64 R0, R4, 0x10, R5 ;  /* 0x0000001004007819 */ /* 0x021fe20000001205 */
[----:B------:R-:W-:Y:S01]  /*0310*/  HFMA2.MMA R87, -RZ, RZ, 0, 5.9604644775390625e-08 ;  /* 0x00000001ff577435 */ /* 0x000fe200000001ff */
[----:B------:R-:W-:-:S02]  /*0320*/  MOV R2, R5 ;  /* 0x0000000500027202 */ /* 0x000fc40000000f00 */
[----:B------:R-:W-:Y:S01]  /*0330*/  SHF.R.U32.HI R3, RZ, 0x10, R5 ;  /* 0x00000010ff037819 */ /* 0x000fe20000011605 */
[----:B------:R-:W-:Y:S01]  /*0340*/  HADD2.F32 R0, -RZ, R0.H0_H0 ;  /* 0x20000000ff007230 */ /* 0x000fe20000004100 */
[----:B------:R-:W-:Y:S01]  /*0350*/  MOV R10, R7 ;  /* 0x00000007000a7202 */ /* 0x000fe20000000f00 */
[----:B------:R-:W-:Y:S01]  /*0360*/  HADD2.F32 R2, -RZ, R2.H0_H0 ;  /* 0x20000002ff027230 */ /* 0x000fe20000004100 */
[----:B------:R-:W-:Y:S01]  /*0370*/  MOV R15, R4 ;  /* 0x00000004000f7202 */ /* 0x000fe20000000f00 */
[----:B------:R-:W-:Y:S01]  /*0380*/  HADD2.F32 R3, -RZ, R3.H0_H0 ;  /* 0x20000003ff037230 */ /* 0x000fe20000004100 */
[--C-:B------:R-:W-:Y:S02]  /*0390*/  SHF.R.U64 R5, R6, 0x10, R7.reuse ;  /* 0x0000001006057819 */ /* 0x100fe40000001207 */
[----:B------:R-:W-:Y:S01]  /*03a0*/  MOV R11, R8 ;  /* 0x00000008000b7202 */ /* 0x000fe20000000f00 */
[----:B------:R-:W-:Y:S01]  /*03b0*/  HADD2.F32 R15, -RZ, R15.H0_H0 ;  /* 0x2000000fff0f7230 */ /* 0x000fe20000004100 */
[----:B------:R-:W-:Y:S01]  /*03c0*/  MOV R14, R9 ;  /* 0x00000009000e7202 */ /* 0x000fe20000000f00 */
[----:B------:R-:W-:Y:S01]  /*03d0*/  HADD2.F32 R5, -RZ, R5.H0_H0 ;  /* 0x20000005ff057230 */ /* 0x000fe20000004100 */
[----:B------:R-:W-:Y:S01]  /*03e0*/  MOV R4, R6 ;  /* 0x0000000600047202 */ /* 0x000fe20000000f00 */
[----:B------:R-:W-:Y:S01]  /*03f0*/  HADD2.F32 R6, -RZ, R10.H0_H0 ;  /* 0x2000000aff067230 */ /* 0x000fe20000004100 */
[----:B------:R-:W-:Y:S01]  /*0400*/  SHF.R.U32.HI R7, RZ, 0x10, R7 ;  /* 0x00000010ff077819 */ /* 0x000fe20000011607 */
[----:B------:R-:W-:Y:S01]  /*0410*/  HADD2.F32 R10, -RZ, R14.H0_H0 ;  /* 0x2000000eff0a7230 */ /* 0x000fe20000004100 */
[--C-:B------:R-:W-:Y:S01]  /*0420*/  SHF.R.U64 R52, R8, 0x10, R9.reuse ;  /* 0x0000001008347819 */ /* 0x100fe20000001209 */
        /* <DEDUP_REMOVED lines=14> */
[----:B------:R-:W-:Y:S02]  /*0510*/  HADD2.F32 R84, -RZ, R84.H0_H0 ;  /* 0x20000054ff547230 */ /* 0x000fe40000004100 */
.L_x_1395:
        /* <DEDUP_REMOVED lines=8> */
[----:B------:R-:W-:Y:S01]  /*05a0*/  BSSY B0, `(.L_x_1377) ;  /* 0x0000032000007945 */ /* 0x000fe20003800000 */
[----:B------:R-:W-:Y:S01]  /*05b0*/  ISETP.NE.AND P0, PT, RZ, UR6, PT ;  /* 0x00000006ff007c0c */ /* 0x000fe2000bf05270 */
[----:B------:R-:W-:Y:S01]  /*05c0*/  CS2R R82, SRZ ;  /* 0x0000000000527805 */ /* 0x000fe2000001ff00 */
[----:B------:R-:W-:-:S02]  /*05d0*/  SHF.R.S32.HI R77, RZ, 0x1f, R76 ;  /* 0x0000001fff4d7819 */ /* 0x000fc4000001144c */
[----:B------:R-:W-:Y:S02]  /*05e0*/  LOP3.LUT P1, RZ, R87, 0xff, RZ, 0xc0, !PT ;  /* 0x000000ff57ff7812 */ /* 0x000fe4000782c0ff */
[----:B------:R-:W-:-:S04]  /*05f0*/  LEA.HI R77, R77, R76, RZ, 0x2 ;  /* 0x0000004c4d4d7211 */ /* 0x000fc800078f10ff */
[----:B------:R-:W-:-:S04]  /*0600*/  LEA.HI.SX32 R86, R77, R86, 0x1e ;  /* 0x000000564d567211 */ /* 0x000fc800078ff2ff */
        /* <DEDUP_REMOVED lines=10> */
[----:B------:R-:W-:Y:S02]  /*06b0*/  ISETP.NE.AND.EX P0, PT, RZ, c[0x0][0x21c], PT, P0 ;  /* 0x00008700ff007a0c */ /* 0x000fe40003f05300 */
[----:B------:R-:W-:-:S11]  /*06c0*/  IADD3 R81, R86, 0x100, RZ ;  /* 0x0000010056517810 */ /* 0x000fd60007ffe0ff */
[----:B------:R-:W-:-:S04]  /*06d0*/  @P0 LEA R82, P6, R86, c[0x0][0x218], 0x4 ;  /* 0x0000860056520a11 */ /* 0x000fc800078c20ff */
[----:B------:R-:W-:-:S05]  /*06e0*/  @P0 LEA.HI.X R83, R86, c[0x0][0x21c], RZ, 0x4, P6 ;  /* 0x0000870056530a11 */ /* 0x000fca00030f24ff */
[----:B------:R0:W5:Y:S01]  /*06f0*/  @P0 LDG.E.128 R48, [R82.64] ;  /* 0x0000000452300981 */ /* 0x000162000c1e1d00 */
[C---:B--2---:R-:W-:Y:S02]  /*0700*/  FADD.FTZ R96, -R80.reuse, R72 ;  /* 0x0000004850607221 */ /* 0x044fe40000010100 */
[C---:B------:R-:W-:Y:S02]  /*0710*/  FADD.FTZ R104, -R80.reuse, R73 ;  /* 0x0000004950687221 */ /* 0x040fe40000010100 */
[C---:B-----5:R-:W-:Y:S02]  /*0720*/  FMUL.FTZ R97, R89.reuse, R96 ;  /* 0x0000006059617220 */ /* 0x060fe40000410000 */
[----:B------:R-:W-:Y:S02]  /*0730*/  FMUL.FTZ R96, R89, R104 ;  /* 0x0000006859607220 */ /* 0x000fe40000410000 */
[----:B---3--:R-:W-:Y:S02]  /*0740*/  FMUL.FTZ R104, R15, R76 ;  /* 0x0000004c0f687220 */ /* 0x008fe40000410000 */
[----:B------:R-:W-:-:S02]  /*0750*/  FADD.FTZ R74, -R80, R74 ;  /* 0x0000004a504a7221 */ /* 0x000fc40000010100 */
[----:B------:R-:W-:Y:S02]  /*0760*/  FMUL.FTZ R113, R0, R77 ;  /* 0x0000004d00717220 */ /* 0x000fe40000410000 */
[----:B------:R-:W-:Y:S02]  /*0770*/  FADD.FTZ R72, RZ, R104 ;  /* 0x00000068ff487221 */ /* 0x000fe40000010000 */
[----:B------:R-:W-:Y:S02]  /*0780*/  FFMA.FTZ R73, R97, R104, RZ ;  /* 0x0000006861497223 */ /* 0x000fe400000100ff */
        /* <DEDUP_REMOVED lines=19> */
.L_x_1378:
[----:B0-----:R-:W-:Y:S05]  /*08c0*/  BSYNC B0 ;  /* 0x0000000000007941 */ /* 0x001fea0003800000 */
.L_x_1377:
[----:B------:R-:W-:Y:S01]  /*08d0*/  BSSY B0, `(.L_x_1379) ;  /* 0x000002a000007945 */ /* 0x000fe20003800000 */
[----:B------:R-:W-:Y:S05]  /*08e0*/  @!P3 BRA `(.L_x_1380) ;  /* 0x000002800000b947 */ /* 0x000fea0003800000 */
[C---:B------:R-:W-:Y:S02]  /*08f0*/  LEA R72, P0, R81.reuse, c[0x0][0x188], 0x4 ;  /* 0x0000620051487a11 */ /* 0x040fe400078020ff */
        /* <DEDUP_REMOVED lines=10> */
[----:B------:R-:W-:Y:S01]  /*09a0*/  IADD3 R81, R81, 0x100, RZ ;  /* 0x0000010051517810 */ /* 0x000fe20007ffe0ff */
[C---:B--2---:R-:W-:Y:S02]  /*09b0*/  FADD.FTZ R94, -R80.reuse, R72 ;  /* 0x00000048505e7221 */ /* 0x044fe40000010100 */
[----:B------:R-:W-:Y:S02]  /*09c0*/  FADD.FTZ R102, -R80, R73 ;  /* 0x0000004950667221 */ /* 0x000fe40000010100 */
[C---:B-----5:R-:W-:Y:S02]  /*09d0*/  FMUL.FTZ R95, R89.reuse, R94 ;  /* 0x0000005e595f7220 */ /* 0x060fe40000410000 */
[----:B------:R-:W-:Y:S02]  /*09e0*/  FMUL.FTZ R94, R89, R102 ;  /* 0x00000066595e7220 */ /* 0x000fe40000410000 */
[----:B---3--:R-:W-:-:S02]  /*09f0*/  FMUL.FTZ R102, R4, R76 ;  /* 0x0000004c04667220 */ /* 0x008fc40000410000 */
[C---:B------:R-:W-:Y:S02]  /*0a00*/  FADD.FTZ R74, -R80.reuse, R74 ;  /* 0x0000004a504a7221 */ /* 0x040fe40000010100 */
[----:B------:R-:W-:Y:S02]  /*0a10*/  FMUL.FTZ R109, R5, R77 ;  /* 0x0000004d056d7220 */ /* 0x000fe40000410000 */
[----:B------:R-:W-:Y:S02]  /*0a20*/  FADD.FTZ R72, R83, R102 ;  /* 0x0000006653487221 */ /* 0x000fe40000010000 */
[----:B------:R-:W-:Y:S02]  /*0a30*/  FFMA.FTZ R82, R95, R102, R82 ;  /* 0x000000665f527223 */ /* 0x000fe40000010052 */
[----:B------:R-:W-:Y:S02]  /*0a40*/  FADD.FTZ R116, -R80, R75 ;  /* 0x0000004b50747221 */ /* 0x000fe40000010100 */
[----:B------:R-:W-:-:S02]  /*0a50*/  FMUL.FTZ R101, R89, R74 ;  /* 0x0000004a59657220 */ /* 0x000fc40000410000 */
[----:B0-----:R-:W-:Y:S02]  /*0a60*/  FMUL.FTZ R118, R6, R78 ;  /* 0x0000004e06767220 */ /* 0x001fe40000410000 */
        /* <DEDUP_REMOVED lines=16> */
.L_x_1380:
[----:B------:R-:W-:Y:S05]  /*0b70*/  BSYNC B0 ;  /* 0x0000000000007941 */ /* 0x000fea0003800000 */
.L_x_1379:
[----:B------:R-:W-:Y:S01]  /*0b80*/  BSSY B0, `(.L_x_1381) ;  /* 0x000002a000007945 */ /* 0x000fe20003800000 */
[----:B------:R-:W-:Y:S05]  /*0b90*/  @!P4 BRA `(.L_x_1382) ;  /* 0x000002800000c947 */ /* 0x000fea0003800000 */
[----:B------:R-:W-:Y:S01]  /*0ba0*/  LEA R72, P0, R81, c[0x0][0x188], 0x4 ;  /* 0x0000620051487a11 */ /* 0x000fe200078020ff */
[----:B------:R-:W-:-:S03]  /*0bb0*/  HFMA2.MMA R76, -RZ, RZ, 0, 9.5367431640625e-07 ;  /* 0x00000010ff4c7435 */ /* 0x000fc600000001ff */
[----:B------:R-:W-:Y:S02]  /*0bc0*/  LEA.HI.X R73, R81, c[0x0][0x18c], RZ, 0x4, P0 ;  /* 0x0000630051497a11 */ /* 0x000fe400000f24ff */
[----:B------:R-:W-:-:S04]  /*0bd0*/  ISETP.NE.U32.AND P0, PT, RZ, c[0x0][0x218], PT ;  /* 0x00008600ff007a0c */ /* 0x000fc80003f05070 */
[----:B------:R-:W2:Y:S01]  /*0be0*/  LDG.E.128 R72, [R72.64] ;  /* 0x0000000448487981 */ /* 0x000ea2000c1e1d00 */
[----:B------:R-:W-:Y:S01]  /*0bf0*/  IMAD.WIDE.U32 R76, R81, R76, c[0x0][0x208] ;  /* 0x00008200514c7625 */ /* 0x000fe200078e004c */
[----:B------:R-:W-:-:S05]  /*0c00*/  ISETP.NE.AND.EX P0, PT, RZ, c[0x0][0x21c], PT, P0 ;  /* 0x00008700ff007a0c */ /* 0x000fca0003f05300 */
[----:B------:R-:W3:Y:S08]  /*0c10*/  LDG.E.128 R76, [R76.64] ;  /* 0x000000044c4c7981 */ /* 0x000ef0000c1e1d00 */
        /* <DEDUP_REMOVED lines=32> */
.L_x_1382:
[----:B0-----:R-:W-:Y:S05]  /*0e20*/  BSYNC B0 ;  /* 0x0000000000007941 */ /* 0x001fea0003800000 */
.L_x_1381:
[----:B------:R-:W-:Y:S01]  /*0e30*/  BSSY B0, `(.L_x_1383) ;  /* 0x0000029000007945 */ /* 0x000fe20003800000 */
[----:B------:R-:W-:Y:S05]  /*0e40*/  @!P5 BRA `(.L_x_1384) ;  /* 0x000002700000d947 */ /* 0x000fea0003800000 */
[----:B------:R-:W-:Y:S02]  /*0e50*/  LEA R72, P0, R81, c[0x0][0x188], 0x4 ;  /* 0x0000620051487a11 */ /* 0x000fe400078020ff */
[----:B------:R-:W-:-:S02]  /*0e60*/  MOV R76, 0x10 ;  /* 0x00000010004c7802 */ /* 0x000fc40000000f00 */
[C---:B------:R-:W-:Y:S02]  /*0e70*/  LEA.HI.X R73, R81.reuse, c[0x0][0x18c], RZ, 0x4, P0 ;  /* 0x0000630051497a11 */ /* 0x040fe400000f24ff */
[----:B------:R-:W-:Y:S01]  /*0e80*/  ISETP.NE.U32.AND P0, PT, RZ, c[0x0][0x218], PT ;  /* 0x00008600ff007a0c */ /* 0x000fe20003f05070 */
[----:B------:R-:W-:-:S03]  /*0e90*/  IMAD.WIDE.U32 R76, R81, R76, c[0x0][0x208] ;  /* 0x00008200514c7625 */ /* 0x000fc600078e004c */
[----:B------:R-:W2:Y:S01]  /*0ea0*/  LDG.E.128 R72, [R72.64] ;  /* 0x0000000448487981 */ /* 0x000ea2000c1e1d00 */
[----:B------:R-:W-:-:S03]  /*0eb0*/  ISETP.NE.AND.EX P0, PT, RZ, c[0x0][0x21c], PT, P0 ;  /* 0x00008700ff007a0c */ /* 0x000fc60003f05300 */
[----:B------:R-:W3:Y:S10]  /*0ec0*/  LDG.E.128 R76, [R76.64] ;  /* 0x000000044c4c7981 */ /* 0x000ef4000c1e1d00 */
[----:B------:R-:W-:-:S04]  /*0ed0*/  @P0 LEA R124, P6, R81, c[0x0][0x218], 0x4 ;  /* 0x00008600517c0a11 */ /* 0x000fc800078c20ff */
[----:B------:R-:W-:-:S05]  /*0ee0*/  @P0 LEA.HI.X R125, R81, c[0x0][0x21c], RZ, 0x4, P6 ;  /* 0x00008700517d0a11 */ /* 0x000fca00030f24ff */
[----:B------:R0:W5:Y:S01]  /*0ef0*/  @P0 LDG.E.128 R60, [R124.64] ;  /* 0x000000047c3c0981 */ /* 0x000162000c1e1d00 */
[C---:B--2---:R-:W-:Y:S02]  /*0f00*/  FADD.FTZ R90, -R80.reuse, R72 ;  /* 0x00000048505a7221 */ /* 0x044fe40000010100 */
[----:B------:R-:W-:Y:S02]  /*0f10*/  FADD.FTZ R98, -R80, R73 ;  /* 0x0000004950627221 */ /* 0x000fe40000010100 */
[C---:B-----5:R-:W-:Y:S02]  /*0f20*/  FMUL.FTZ R91, R89.reuse, R90 ;  /* 0x0000005a595b7220 */ /* 0x060fe40000410000 */
[----:B------:R-:W-:Y:S02]  /*0f30*/  FMUL.FTZ R90, R89, R98 ;  /* 0x00000062595a7220 */ /* 0x000fe40000410000 */
[----:B---3--:R-:W-:Y:S02]  /*0f40*/  FMUL.FTZ R98, R12, R76 ;  /* 0x0000004c0c627220 */ /* 0x008fe40000410000 */
[----:B------:R-:W-:-:S02]  /*0f50*/  FADD.FTZ R74, -R80, R74 ;  /* 0x0000004a504a7221 */ /* 0x000fc40000010100 */
[----:B------:R-:W-:Y:S02]  /*0f60*/  FMUL.FTZ R105, R13, R77 ;  /* 0x0000004d0d697220 */ /* 0x000fe40000410000 */
[----:B------:R-:W-:Y:S02]  /*0f70*/  FADD.FTZ R72, R83, R98 ;  /* 0x0000006253487221 */ /* 0x000fe40000010000 */
[----:B------:R-:W-:Y:S02]  /*0f80*/  FFMA.FTZ R82, R91, R98, R82 ;  /* 0x000000625b527223 */ /* 0x000fe40000010052 */
        /* <DEDUP_REMOVED lines=19> */
.L_x_1384:
[----:B0-----:R-:W-:Y:S05]  /*10c0*/  BSYNC B0 ;  /* 0x0000000000007941 */ /* 0x001fea0003800000 */
.L_x_1383:
[----:B------:R-:W-:Y:S02]  /*10d0*/  SHF.R.U32.HI R74, RZ, 0x5, R85 ;  /* 0x00000005ff4a7819 */ /* 0x000fe40000011655 */
[----:B------:R-:W-:Y:S02]  /*10e0*/  LOP3.LUT P0, RZ, R85, 0x1f, RZ, 0xc0, !PT ;  /* 0x0000001f55ff7812 */ /* 0x000fe4000780c0ff */
[----:B------:R-:W-:-:S04]  /*10f0*/  LOP3.LUT R121, R74, 0x7fffff8, RZ, 0xc0, !PT ;  /* 0x07fffff84a797812 */ /* 0x000fc800078ec0ff */
[----:B------:R-:W-:Y:S01]  /*1100*/  @!P1 IADD3 R121, R121, 0x8, RZ ;  /* 0x0000000879799810 */ /* 0x000fe20007ffe0ff */
[----:B------:R-:W-:Y:S05]  /*1110*/  BRA.DIV ~URZ, `(.L_x_1385) ;  /* 0x000010727f007947 */ /* 0x000fea000b800000 */
[----:B------:R0:W1:Y:S02]  /*1120*/  SHFL.DOWN PT, R80, R83, 0x10, 0x1f ;  /* 0x0a001f0053507f89 */ /* 0x00006400000e0000 */
.L_x_1396:
        /* <DEDUP_REMOVED lines=18> */
.L_x_1397:
[----:B------:R-:W-:Y:S01]  /*1250*/  @!P0 LOP3.LUT R74, R74, 0x7, RZ, 0xc0, !PT ;  /* 0x000000074a4a8812 */ /* 0x000fe200078ec0ff */
[----:B0-2---:R-:W-:Y:S01]  /*1260*/  FADD.FTZ R80, R79, R80 ;  /* 0x000000504f507221 */ /* 0x005fe20000010000 */
        /* <DEDUP_REMOVED lines=15> */
[----:B------:R-:W-:Y:S01]  /*1360*/  FADD.FTZ R72, R76, R73 ;  /* 0x000000494c487221 */ /* 0x000fe20000010000 */
[----:B------:R-:W-:Y:S01]  /*1370*/  LDS.128 R80, [R121.X8+0x4030] ;  /* 0x0040300079507984 */ /* 0x000fe20000008c00 */
[----:B------:R-:W-:-:S02]  /*1380*/  FADD.FTZ R123, R74, R123 ;  /* 0x0000007b4a7b7221 */ /* 0x000fc40000010000 */
[----:B------:R-:W-:Y:S01]  /*1390*/  FADD.FTZ R72, R75, R72 ;  /* 0x000000484b487221 */ /* 0x000fe20000010000 */
[----:B------:R-:W0:Y:S02]  /*13a0*/  LDS.128 R76, [R121.X8+0x4020] ;  /* 0x00402000794c7984 */ /* 0x000e240000008c00 */
[----:B0-----:R-:W-:Y:S02]  /*13b0*/  FADD.FTZ R123, R123, R76 ;  /* 0x0000004c7b7b7221 */ /* 0x001fe40000010000 */
[----:B------:R-:W-:Y:S02]  /*13c0*/  FADD.FTZ R72, R72, R77 ;  /* 0x0000004d48487221 */ /* 0x000fe40000010000 */
[----:B------:R-:W-:Y:S02]  /*13d0*/  FADD.FTZ R123, R78, R123 ;  /* 0x0000007b4e7b7221 */ /* 0x000fe40000010000 */
[----:B------:R-:W-:Y:S02]  /*13e0*/  FADD.FTZ R72, R79, R72 ;  /* 0x000000484f487221 */ /* 0x000fe40000010000 */
[----:B------:R-:W-:-:S02]  /*13f0*/  FADD.FTZ R123, R123, R80 ;  /* 0x000000507b7b7221 */ /* 0x000fc40000010000 */
        /* <DEDUP_REMOVED lines=13> */
[----:B------:R-:W-:Y:S01]  /*14d0*/  ISETP.NE.AND.EX P1, PT, RZ, c[0x0][0x25c], PT, P1 ;  /* 0x00009700ff007a0c */ /* 0x000fe20003f25310 */
[-CC-:B------:R-:W-:Y:S01]  /*14e0*/  FFMA.FTZ R73, R111, R78.reuse, R79.reuse ;  /* 0x0000004e6f497223 */ /* 0x180fe2000001004f */
[----:B------:R-:W-:Y:S01]  /*14f0*/  HFMA2.MMA R77, -RZ, RZ, 0, 9.5367431640625e-07 ;  /* 0x00000010ff4d7435 */ /* 0x000fe200000001ff */
[----:B------:R-:W-:-:S02]  /*1500*/  FFMA.FTZ R80, R120, R78, R79 ;  /* 0x0000004e78507223 */ /* 0x000fc4000001004f */
[----:B------:R-:W-:Y:S02]  /*1510*/  FADD.FTZ R74, R113, -R74 ;  /* 0x8000004a714a7221 */ /* 0x000fe40000010000 */
        /* <DEDUP_REMOVED lines=11> */
[----:B------:R-:W-:Y:S01]  /*15d0*/  ISETP.NE.U32.AND P0, PT, RZ, c[0x0][0x250], PT ;  /* 0x00009400ff007a0c */ /* 0x000fe20003f05070 */
[----:B------:R-:W-:Y:S01]  /*15e0*/  @P1 IMAD.WIDE.U32 R80, R86, R77, c[0x0][0x258] ;  /* 0x0000960056501625 */ /* 0x000fe200078e004d */
[----:B------:R-:W-:-:S02]  /*15f0*/  SEL R65, R73, R65, P1 ;  /* 0x0000004149417207 */ /* 0x000fc40000800000 */
[----:B------:R-:W-:Y:S01]  /*1600*/  ISETP.NE.AND.EX P0, PT, RZ, c[0x0][0x254], PT, P0 ;  /* 0x00009500ff007a0c */ /* 0x000fe20003f05300 */
[----:B------:R-:W-:Y:S01]  /*1610*/  IMAD.WIDE.U32 R76, R86, R77, c[0x0][0x248] ;  /* 0x00009200564c7625 */ /* 0x000fe200078e004d */
[----:B------:R-:W-:Y:S02]  /*1620*/  SEL R66, R74, R66, P1 ;  /* 0x000000424a427207 */ /* 0x000fe40000800000 */
[----:B------:R-:W-:-:S05]  /*1630*/  SEL R67, R75, R67, P1 ;  /* 0x000000434b437207 */ /* 0x000fca0000800000 */
[----:B------:R0:W-:Y:S01]  /*1640*/  @P1 STG.E.128 [R80.64], R64 ;  /* 0x0000004050001986 */ /* 0x0001e2000c101d04 */
[----:B------:R-:W-:-:S03]  /*1650*/  ISETP.NE.U32.AND P1, PT, RZ, c[0x0][0x250], PT ;  /* 0x00009400ff007a0c */ /* 0x000fc60003f25070 */
[C---:B------:R-:W-:Y:S01]  /*1660*/  @P0 LEA R82, P6, R86.reuse, c[0x0][0x250], 0x4 ;  /* 0x0000940056520a11 */ /* 0x040fe200078c20ff */
[----:B------:R0:W-:Y:S01]  /*1670*/  STG.E.128 [R76.64], R72 ;  /* 0x000000484c007986 */ /* 0x0001e2000c101d04 */
[----:B------:R-:W-:Y:S02]  /*1680*/  ISETP.NE.AND.EX P1, PT, RZ, c[0x0][0x254], PT, P1 ;  /* 0x00009500ff007a0c */ /* 0x000fe40003f25310 */
[----:B------:R-:W-:Y:S02]  /*1690*/  @P0 LEA.HI.X R83, R86, c[0x0][0x254], RZ, 0x4, P6 ;  /* 0x0000950056530a11 */ /* 0x000fe400030f24ff */
[----:B------:R-:W-:Y:S02]  /*16a0*/  SEL R68, R72, R68, P1 ;  /* 0x0000004448447207 */ /* 0x000fe40000800000 */
[----:B------:R-:W-:Y:S02]  /*16b0*/  SEL R69, R73, R69, P1 ;  /* 0x0000004549457207 */ /* 0x000fe40000800000 */
[----:B------:R-:W-:-:S02]  /*16c0*/  SEL R70, R74, R70, P1 ;  /* 0x000000464a467207 */ /* 0x000fc40000800000 */
[----:B------:R-:W-:Y:S02]  /*16d0*/  SEL R71, R75, R71, P1 ;  /* 0x000000474b477207 */ /* 0x000fe40000800000 */
[----:B------:R-:W-:-:S03]  /*16e0*/  IADD3 R86, R86, 0x100, RZ ;  /* 0x0000010056567810 */ /* 0x000fc60007ffe0ff */
[----:B------:R0:W-:Y:S04]  /*16f0*/  @P0 STG.E.128 [R82.64], R68 ;  /* 0x0000004452000986 */ /* 0x0001e8000c101d04 */
.L_x_1388:
[----:B------:R-:W-:Y:S05]  /*1700*/  BSYNC B0 ;  /* 0x0000000000007941 */ /* 0x000fea0003800000 */
.L_x_1387:
[----:B------:R-:W-:Y:S01]  /*1710*/  BSSY B0, `(.L_x_1389) ;  /* 0x000002b000007945 */ /* 0x000fe20003800000 */
[----:B------:R-:W-:Y:S05]  /*1720*/  @!P3 BRA `(.L_x_1390) ;  /* 0x000002900000b947 */ /* 0x000fea0003800000 */
[----:B------:R-:W-:Y:S01]  /*1730*/  ISETP.NE.U32.AND P0, PT, RZ, c[0x0][0x218], PT ;  /* 0x00008600ff007a0c */ /* 0x000fe20003f05070 */
[-CC-:B0-----:R-:W-:Y:S01]  /*1740*/  FFMA.FTZ R73, R95, R78.reuse, R79.reuse ;  /* 0x0000004e5f497223 */ /* 0x181fe2000001004f */
[----:B------:R-:W-:Y:S01]  /*1750*/  ISETP.NE.U32.AND P1, PT, RZ, c[0x0][0x258], PT ;  /* 0x00009600ff007a0c */ /* 0x000fe20003f25070 */
[-C--:B------:R-:W-:Y:S01]  /*1760*/  FFMA.FTZ R74, R94, R78.reuse, R79 ;  /* 0x0000004e5e4a7223 */ /* 0x080fe2000001004f */
[----:B------:R-:W-:Y:S01]  /*1770*/  ISETP.NE.AND.EX P0, PT, RZ, c[0x0][0x21c], PT, P0 ;  /* 0x00008700ff007a0c */ /* 0x000fe20003f05300 */
[----:B------:R-:W-:Y:S01]  /*1780*/  FADD.FTZ R72, R102, -R73 ;  /* 0x8000004966487221 */ /* 0x000fe20000010000 */
[----:B------:R-:W-:Y:S01]  /*1790*/  ISETP.NE.AND.EX P1, PT, RZ, c[0x0][0x25c], PT, P1 ;  /* 0x00009700ff007a0c */ /* 0x000fe20003f25310 */
[-CC-:B------:R-:W-:Y:S01]  /*17a0*/  FFMA.FTZ R73, R101, R78.reuse, R79.reuse ;  /* 0x0000004e65497223 */ /* 0x180fe2000001004f */
[----:B------:R-:W-:Y:S01]  /*17b0*/  MOV R77, 0x10 ;  /* 0x00000010004d7802 */ /* 0x000fe20000000f00 */
        /* <DEDUP_REMOVED lines=32> */
.L_x_1390:
[----:B------:R-:W-:Y:S05]  /*19c0*/  BSYNC B0 ;  /* 0x0000000000007941 */ /* 0x000fea0003800000 */
.L_x_1389:
        /* <DEDUP_REMOVED lines=43> */
.L_x_1392:
[----:B------:R-:W-:Y:S05]  /*1c80*/  BSYNC B0 ;  /* 0x0000000000007941 */ /* 0x000fea0003800000 */
.L_x_1391:
        /* <DEDUP_REMOVED lines=12> */
[----:B------:R-:W-:Y:S02]  /*1d50*/  FADD.FTZ R72, R98, -R73 ;  /* 0x8000004962487221 */ /* 0x000fe40000010000 */
[----:B------:R-:W-:Y:S02]  /*1d60*/  FADD.FTZ R76, R110, -R75 ;  /* 0x8000004b6e4c7221 */ /* 0x000fe40000010000 */
[----:B------:R-:W-:Y:S01]  /*1d70*/  FADD.FTZ R78, R106, -R79 ;  /* 0x8000004f6a4e7221 */ /* 0x000fe20000010000 */
[----:B------:R-:W-:Y:S01]  /*1d80*/  MOV R79, 0x10 ;  /* 0x00000010004f7802 */ /* 0x000fe20000000f00 */
        /* <DEDUP_REMOVED lines=9> */
[----:B------:R-:W-:Y:S01]  /*1e20*/  ISETP.NE.AND.EX P0, PT, RZ, c[0x0][0x254], PT, P6 ;  /* 0x00009500ff007a0c */ /* 0x000fe20003f05360 */
[----:B------:R-:W-:Y:S01]  /*1e30*/  @P1 IMAD.WIDE.U32 R80, R86, R79, c[0x0][0x258] ;  /* 0x0000960056501625 */ /* 0x000fe200078e004f */
[----:B------:R-:W-:-:S02]  /*1e40*/  SEL R65, R73, R65, P1 ;  /* 0x0000004149417207 */ /* 0x000fc40000800000 */
[----:B------:R-:W-:Y:S01]  /*1e50*/  SEL R66, R74, R66, P1 ;  /* 0x000000424a427207 */ /* 0x000fe20000800000 */
[----:B------:R-:W-:Y:S01]  /*1e60*/  IMAD.WIDE.U32 R78, R86, R79, c[0x0][0x248] ;  /* 0x00009200564e7625 */ /* 0x000fe200078e004f */
[----:B------:R-:W-:-:S05]  /*1e70*/  SEL R67, R75, R67, P1 ;  /* 0x000000434b437207 */ /* 0x000fca0000800000 */
[----:B------:R0:W-:Y:S01]  /*1e80*/  @P1 STG.E.128 [R80.64], R64 ;  /* 0x0000004050001986 */ /* 0x0001e2000c101d04 */
[----:B------:R-:W-:Y:S02]  /*1e90*/  ISETP.NE.U32.AND P1, PT, RZ, c[0x0][0x250], PT ;  /* 0x00009400ff007a0c */ /* 0x000fe40003f25070 */
[C---:B------:R-:W-:Y:S01]  /*1ea0*/  @P0 LEA R76, P6, R86.reuse, c[0x0][0x250], 0x4 ;  /* 0x00009400564c0a11 */ /* 0x040fe200078c20ff */
[----:B------:R0:W-:Y:S01]  /*1eb0*/  STG.E.128 [R78.64], R72 ;  /* 0x000000484e007986 */ /* 0x0001e2000c101d04 */
[----:B------:R-:W-:Y:S02]  /*1ec0*/  ISETP.NE.AND.EX P1, PT, RZ, c[0x0][0x254], PT, P1 ;  /* 0x00009500ff007a0c */ /* 0x000fe40003f25310 */
[----:B------:R-:W-:Y:S02]  /*1ed0*/  @P0 LEA.HI.X R77, R86, c[0x0][0x254], RZ, 0x4, P6 ;  /* 0x00009500564d0a11 */ /* 0x000fe400030f24ff */
[----:B------:R-:W-:Y:S02]  /*1ee0*/  SEL R68, R72, R68, P1 ;  /* 0x0000004448447207 */ /* 0x000fe40000800000 */
[----:B------:R-:W-:-:S02]  /*1ef0*/  SEL R69, R73, R69, P1 ;  /* 0x0000004549457207 */ /* 0x000fc40000800000 */
[----:B------:R-:W-:Y:S02]  /*1f00*/  SEL R70, R74, R70, P1 ;  /* 0x000000464a467207 */ /* 0x000fe40000800000 */
[----:B------:R-:W-:-:S05]  /*1f10*/  SEL R71, R75, R71, P1 ;  /* 0x000000474b477207 */ /* 0x000fca0000800000 */
[----:B------:R0:W-:Y:S02]  /*1f20*/  @P0 STG.E.128 [R76.64], R68 ;  /* 0x000000444c000986 */ /* 0x0001e4000c101d04 */
.L_x_1394:
[----:B------:R-:W-:Y:S05]  /*1f30*/  BSYNC B0 ;  /* 0x0000000000007941 */ /* 0x000fea0003800000 */
.L_x_1393:
[----:B------:R-:W-:Y:S02]  /*1f40*/  IADD3 R88, R88, c[0x0][0x160], RZ ;  /* 0x0000580058587a10 */ /* 0x000fe40007ffe0ff */
[----:B------:R-:W-:Y:S02]  /*1f50*/  LOP3.LUT P1, RZ, R87, 0xff, RZ, 0xc0, !PT ;  /* 0x000000ff57ff7812 */ /* 0x000fe4000782c0ff */
[----:B------:R-:W-:Y:S02]  /*1f60*/  ISETP.GE.AND P0, PT, R88, c[0x0][0x164], PT ;  /* 0x0000590058007a0c */ /* 0x000fe40003f06270 */
[----:B------:R-:W-:-:S11]  /*1f70*/  SEL R87, RZ, 0x1, P1 ;  /* 0x00000001ff577807 */ /* 0x000fd60000800000 */
[----:B0----5:R-:W-:Y:S01]  /*1f80*/  @P0 CALL.REL.NOINC `(.L_x_1376) ;  /* 0x0000001000000944 */ /* 0x021fe20003c00000 */
[----:B------:R-:W-:Y:S05]  /*1f90*/  BRA `(.L_x_1395) ;  /* 0xffffe58000007947 */ /* 0x000fea000383ffff */
.L_x_1376:
[----:B0-----:R-:W0:Y:S01]  /*1fa0*/  S2UR UR6, SR_CTAID.X ;  /* 0x00000000000679c3 */ /* 0x001e220000002500 */
[----:B------:R-:W0:Y:S01]  /*1fb0*/  S2R R2, SR_TID.X ;  /* 0x0000000000027919 */ /* 0x000e220000002100 */
[----:B-----5:R-:W-:Y:S02]  /*1fc0*/  @P2 MOV R5, 0x10 ;  /* 0x0000001000052802 */ /* 0x020fe40000000f00 */
[----:B------:R-:W-:Y:S02]  /*1fd0*/  @P3 MOV R9, 0x10 ;  /* 0x0000001000093802 */ /* 0x000fe40000000f00 */
[----:B------:R-:W-:Y:S02]  /*1fe0*/  @P4 MOV R13, 0x10 ;  /* 0x00000010000d4802 */ /* 0x000fe40000000f00 */
[C---:B0-----:R-:W-:Y:S02]  /*1ff0*/  LEA.HI R0, R2.reuse, UR6, RZ, 0x18 ;  /* 0x0000000602007c11 */ /* 0x041fe4000f8fc0ff */
[----:B------:R-:W-:-:S03]  /*2000*/  LOP3.LUT R3, R2, 0xff, RZ, 0xc0, !PT ;  /* 0x000000ff02037812 */ /* 0x000fc600078ec0ff */
[----:B------:R-:W-:-:S05]  /*2010*/  IMAD R0, R0, c[0x0][0x168], RZ ;  /* 0x00005a0000007a24 */ /* 0x000fca00078e02ff */
[----:B------:R-:W-:-:S05]  /*2020*/  LEA.HI R0, R0, R3, RZ, 0x1e ;  /* 0x0000000300007211 */ /* 0x000fca00078ff0ff */
[----:B------:R-:W-:-:S04]  /*2030*/  @P2 IMAD.WIDE.U32 R2, R0, R5, c[0x0][0x220] ;  /* 0x0000880000022625 */ /* 0x000fc800078e0005 */
[C---:B------:R-:W-:Y:S01]  /*2040*/  @P2 IMAD.WIDE.U32 R4, R0.reuse, R5, c[0x0][0x228] ;  /* 0x00008a0000042625 */ /* 0x040fe200078e0005 */
[----:B------:R-:W-:Y:S01]  /*2050*/  @P2 IADD3 R0, R0, 0x100, RZ ;  /* 0x0000010000002810 */ /* 0x000fe20007ffe0ff */
[----:B------:R0:W-:Y:S04]  /*2060*/  @P2 STG.E.128 [R2.64], R28 ;  /* 0x0000001c02002986 */ /* 0x0001e8000c101d04 */
[CC--:B------:R-:W-:Y:S01]  /*2070*/  @P3 IMAD.WIDE.U32 R6, R0.reuse, R9.reuse, c[0x0][0x220] ;  /* 0x0000880000063625 */ /* 0x0c0fe200078e0009 */
[----:B------:R0:W-:Y:S03]  /*2080*/  @P2 STG.E.128 [R4.64], R44 ;  /* 0x0000002c04002986 */ /* 0x0001e6000c101d04 */
[C---:B------:R-:W-:Y:S01]  /*2090*/  @P3 IMAD.WIDE.U32 R8, R0.reuse, R9, c[0x0][0x228] ;  /* 0x00008a0000083625 */ /* 0x040fe200078e0009 */
[----:B------:R-:W-:Y:S01]  /*20a0*/  @P3 IADD3 R0, R0, 0x100, RZ ;  /* 0x0000010000003810 */ /* 0x000fe20007ffe0ff */
[----:B------:R0:W-:Y:S04]  /*20b0*/  @P3 STG.E.128 [R6.64], R24 ;  /* 0x0000001806003986 */ /* 0x0001e8000c101d04 */
[CC--:B------:R-:W-:Y:S01]  /*20c0*/  @P4 IMAD.WIDE.U32 R10, R0.reuse, R13.reuse, c[0x0][0x220] ;  /* 0x00008800000a4625 */ /* 0x0c0fe200078e000d */
[----:B------:R0:W-:Y:S03]  /*20d0*/  @P3 STG.E.128 [R8.64], R40 ;  /* 0x0000002808003986 */ /* 0x0001e6000c101d04 */
[C---:B------:R-:W-:Y:S01]  /*20e0*/  @P4 IMAD.WIDE.U32 R12, R0.reuse, R13, c[0x0][0x228] ;  /* 0x00008a00000c4625 */ /* 0x040fe200078e000d */
[----:B------:R0:W-:Y:S01]  /*20f0*/  @P4 STG.E.128 [R10.64], R20 ;  /* 0x000000140a004986 */ /* 0x0001e2000c101d04 */
[----:B------:R-:W-:-:S03]  /*2100*/  @P4 IADD3 R0, R0, 0x100, RZ ;  /* 0x0000010000004810 */ /* 0x000fc60007ffe0ff */
[----:B------:R0:W-:Y:S01]  /*2110*/  @P4 STG.E.128 [R12.64], R36 ;  /* 0x000000240c004986 */ /* 0x0001e2000c101d04 */
[----:B------:R-:W-:Y:S05]  /*2120*/  @!P5 EXIT ;  /* 0x000000000000d94d */ /* 0x000fea0003800000 */
[----:B0-----:R-:W-:-:S10]  /*2130*/  HFMA2.MMA R5, -RZ, RZ, 0, 9.5367431640625e-07 ;  /* 0x00000010ff057435 */ /* 0x001fd400000001ff */
[----:B------:R-:W-:-:S04]  /*2140*/  IMAD.WIDE.U32 R2, R0, R5, c[0x0][0x220] ;  /* 0x0000880000027625 */ /* 0x000fc800078e0005 */
[----:B------:R-:W-:Y:S01]  /*2150*/  IMAD.WIDE.U32 R4, R0, R5, c[0x0][0x228] ;  /* 0x00008a0000047625 */ /* 0x000fe200078e0005 */
[----:B------:R-:W-:Y:S04]  /*2160*/  STG.E.128 [R2.64], R16 ;  /* 0x0000001002007986 */ /* 0x000fe8000c101d04 */
[----:B------:R-:W-:Y:S01]  /*2170*/  STG.E.128 [R4.64], R32 ;  /* 0x0000002004007986 */ /* 0x000fe2000c101d04 */
[----:B------:R-:W-:Y:S05]  /*2180*/  EXIT ;  /* 0x000000000000794d */ /* 0x000fea0003800000 */
.L_x_1385:
[----:B------:R-:W-:Y:S01]  /*2190*/  HFMA2.MMA R77, -RZ, RZ, 0, 9.5367431640625e-07 ;  /* 0x00000010ff4d7435 */ /* 0x000fe200000001ff */
[----:B------:R-:W-:Y:S02]  /*21a0*/  MOV R78, R83 ;  /* 0x00000053004e7202 */ /* 0x000fe40000000f00 */
[----:B------:R-:W-:Y:S02]  /*21b0*/  MOV R76, 0x1f ;  /* 0x0000001f004c7802 */ /* 0x000fe40000000f00 */
[----:B------:R-:W-:-:S02]  /*21c0*/  MOV R75, 0xffffffff ;  /* 0xffffffff004b7802 */ /* 0x000fc40000000f00 */
[----:B------:R-:W-:Y:S02]  /*21d0*/  MOV R72, 0x21f0 ;  /* 0x000021f000487802 */ /* 0x000fe40000000f00 */
[----:B-----5:R-:W-:Y:S05]  /*21e0*/  CALL.REL.NOINC `($__internal_98_$__cuda_sm70_shflsync_down_p) ;  /* 0x0000046000007944 */ /* 0x020fea0003c00000 */
[----:B-1----:R-:W-:Y:S01]  /*21f0*/  MOV R80, R75 ;  /* 0x0000004b00507202 */ /* 0x002fe20000000f00 */
[----:B0-----:R-:W-:Y:S05]  /*2200*/  BRA `(.L_x_1396) ;  /* 0xffffef2000007947 */ /* 0x001fea000383ffff */
.L_x_1386:
[----:B------:R-:W-:Y:S01]  /*2210*/  HFMA2.MMA R77, -RZ, RZ, 0, 9.5367431640625e-07 ;  /* 0x00000010ff4d7435 */ /* 0x000fe200000001ff */
[----:B------:R-:W-:Y:S02]  /*2220*/  MOV R78, R82 ;  /* 0x00000052004e7202 */ /* 0x000fe40000000f00 */
[----:B------:R-:W-:Y:S02]  /*2230*/  MOV R76, 0x1f ;  /* 0x0000001f004c7802 */ /* 0x000fe40000000f00 */
[----:B------:R-:W-:Y:S02]  /*2240*/  MOV R75, 0xffffffff ;  /* 0xffffffff004b7802 */ /* 0x000fe40000000f00 */
[----:B------:R-:W-:Y:S02]  /*2250*/  MOV R72, 0x2270 ;  /* 0x0000227000487802 */ /* 0x000fe40000000f00 */
[----:B01---5:R-:W-:Y:S05]  /*2260*/  CALL.REL.NOINC `($__internal_98_$__cuda_sm70_shflsync_down_p) ;  /* 0x000003e000007944 */ /* 0x023fea0003c00000 */
[----:B------:R-:W-:Y:S01]  /*2270*/  FADD.FTZ R80, R80, R83 ;  /* 0x0000005350507221 */ /* 0x000fe20000010000 */
[----:B0-----:R-:W-:Y:S01]  /*2280*/  HFMA2.MMA R77, -RZ, RZ, 0, 4.76837158203125e-07 ;  /* 0x00000008ff4d7435 */ /* 0x001fe200000001ff */
[----:B-1----:R-:W-:Y:S01]  /*2290*/  FADD.FTZ R82, R82, R75 ;  /* 0x0000004b52527221 */ /* 0x002fe20000010000 */
[----:B------:R-:W-:-:S02]  /*22a0*/  MOV R76, 0x1f ;  /* 0x0000001f004c7802 */ /* 0x000fc40000000f00 */
[----:B------:R-:W-:Y:S02]  /*22b0*/  MOV R75, 0xffffffff ;  /* 0xffffffff004b7802 */ /* 0x000fe40000000f00 */
[----:B------:R-:W-:Y:S02]  /*22c0*/  MOV R78, R80 ;  /* 0x00000050004e7202 */ /* 0x000fe40000000f00 */
[----:B------:R-:W-:Y:S02]  /*22d0*/  MOV R72, 0x22f0 ;  /* 0x000022f000487802 */ /* 0x000fe40000000f00 */
[----:B------:R-:W-:Y:S05]  /*22e0*/  CALL.REL.NOINC `($__internal_98_$__cuda_sm70_shflsync_down_p) ;  /* 0x0000036000007944 */ /* 0x000fea0003c00000 */
[----:B0-----:R-:W-:Y:S01]  /*22f0*/  HFMA2.MMA R77, -RZ, RZ, 0, 4.76837158203125e-07 ;  /* 0x00000008ff4d7435 */ /* 0x001fe200000001ff */
[----:B-1----:R-:W-:Y:S02]  /*2300*/  MOV R79, R75 ;  /* 0x0000004b004f7202 */ /* 0x002fe40000000f00 */
[----:B------:R-:W-:Y:S02]  /*2310*/  MOV R78, R82 ;  /* 0x00000052004e7202 */ /* 0x000fe40000000f00 */
[----:B------:R-:W-:Y:S02]  /*2320*/  MOV R76, 0x1f ;  /* 0x0000001f004c7802 */ /* 0x000fe40000000f00 */
[----:B------:R-:W-:-:S02]  /*2330*/  MOV R75, 0xffffffff ;  /* 0xffffffff004b7802 */ /* 0x000fc40000000f00 */
[----:B------:R-:W-:Y:S02]  /*2340*/  MOV R72, 0x2360 ;  /* 0x0000236000487802 */ /* 0x000fe40000000f00 */
[----:B------:R-:W-:Y:S05]  /*2350*/  CALL.REL.NOINC `($__internal_98_$__cuda_sm70_shflsync_down_p) ;  /* 0x000002f000007944 */ /* 0x000fea0003c00000 */
[----:B------:R-:W-:Y:S01]  /*2360*/  FADD.FTZ R80, R79, R80 ;  /* 0x000000504f507221 */ /* 0x000fe20000010000 */
[----:B0-----:R-:W-:Y:S01]  /*2370*/  HFMA2.MMA R77, -RZ, RZ, 0, 2.384185791015625e-07 ;  /* 0x00000004ff4d7435 */ /* 0x001fe200000001ff */
[----:B-1----:R-:W-:Y:S01]  /*2380*/  FADD.FTZ R82, R82, R75 ;  /* 0x0000004b52527221 */ /* 0x002fe20000010000 */
[----:B------:R-:W-:Y:S02]  /*2390*/  MOV R76, 0x1f ;  /* 0x0000001f004c7802 */ /* 0x000fe40000000f00 */
[----:B------:R-:W-:Y:S02]  /*23a0*/  MOV R75, 0xffffffff ;  /* 0xffffffff004b7802 */ /* 0x000fe40000000f00 */
[----:B------:R-:W-:Y:S02]  /*23b0*/  MOV R78, R80 ;  /* 0x00000050004e7202 */ /* 0x000fe40000000f00 */
[----:B------:R-:W-:Y:S02]  /*23c0*/  MOV R72, 0x23e0 ;  /* 0x000023e000487802 */ /* 0x000fe40000000f00 */
[----:B------:R-:W-:Y:S05]  /*23d0*/  CALL.REL.NOINC `($__internal_98_$__cuda_sm70_shflsync_down_p) ;  /* 0x0000027000007944 */ /* 0x000fea0003c00000 */
[----:B0-----:R-:W-:Y:S01]  /*23e0*/  HFMA2.MMA R77, -RZ, RZ, 0, 2.384185791015625e-07 ;  /* 0x00000004ff4d7435 */ /* 0x001fe200000001ff */
[----:B-1----:R-:W-:-:S02]  /*23f0*/  MOV R79, R75 ;  /* 0x0000004b004f7202 */ /* 0x002fc40000000f00 */
[----:B------:R-:W-:Y:S02]  /*2400*/  MOV R78, R82 ;  /* 0x00000052004e7202 */ /* 0x000fe40000000f00 */
[----:B------:R-:W-:Y:S02]  /*2410*/  MOV R76, 0x1f ;  /* 0x0000001f004c7802 */ /* 0x000fe40000000f00 */
[----:B------:R-:W-:Y:S02]  /*2420*/  MOV R75, 0xffffffff ;  /* 0xffffffff004b7802 */ /* 0x000fe40000000f00 */
[----:B------:R-:W-:Y:S02]  /*2430*/  MOV R72, 0x2450 ;  /* 0x0000245000487802 */ /* 0x000fe40000000f00 */
[----:B------:R-:W-:Y:S05]  /*2440*/  CALL.REL.NOINC `($__internal_98_$__cuda_sm70_shflsync_down_p) ;  /* 0x0000020000007944 */ /* 0x000fea0003c00000 */
[----:B------:R-:W-:Y:S01]  /*2450*/  FADD.FTZ R80, R79, R80 ;  /* 0x000000504f507221 */ /* 0x000fe20000010000 */
[----:B0-----:R-:W-:Y:S01]  /*2460*/  HFMA2.MMA R77, -RZ, RZ, 0, 1.1920928955078125e-07 ;  /* 0x00000002ff4d7435 */ /* 0x001fe200000001ff */
[----:B-1----:R-:W-:Y:S01]  /*2470*/  FADD.FTZ R82, R82, R75 ;  /* 0x0000004b52527221 */ /* 0x002fe20000010000 */
[----:B------:R-:W-:Y:S02]  /*2480*/  MOV R76, 0x1f ;  /* 0x0000001f004c7802 */ /* 0x000fe40000000f00 */
[----:B------:R-:W-:-:S02]  /*2490*/  MOV R75, 0xffffffff ;  /* 0xffffffff004b7802 */ /* 0x000fc40000000f00 */
[----:B------:R-:W-:Y:S02]  /*24a0*/  MOV R78, R80 ;  /* 0x00000050004e7202 */ /* 0x000fe40000000f00 */
[----:B------:R-:W-:Y:S02]  /*24b0*/  MOV R72, 0x24d0 ;  /* 0x000024d000487802 */ /* 0x000fe40000000f00 */
[----:B------:R-:W-:Y:S05]  /*24c0*/  CALL.REL.NOINC `($__internal_98_$__cuda_sm70_shflsync_down_p) ;  /* 0x0000018000007944 */ /* 0x000fea0003c00000 */
[----:B0-----:R-:W-:Y:S01]  /*24d0*/  HFMA2.MMA R77, -RZ, RZ, 0, 1.1920928955078125e-07 ;  /* 0x00000002ff4d7435 */ /* 0x001fe200000001ff */
[----:B-1----:R-:W-:Y:S02]  /*24e0*/  MOV R79, R75 ;  /* 0x0000004b004f7202 */ /* 0x002fe40000000f00 */
[----:B------:R-:W-:Y:S02]  /*24f0*/  MOV R78, R82 ;  /* 0x00000052004e7202 */ /* 0x000fe40000000f00 */
[----:B------:R-:W-:Y:S02]  /*2500*/  MOV R76, 0x1f ;  /* 0x0000001f004c7802 */ /* 0x000fe40000000f00 */
[----:B------:R-:W-:Y:S02]  /*2510*/  MOV R75, 0xffffffff ;  /* 0xffffffff004b7802 */ /* 0x000fe40000000f00 */
[----:B------:R-:W-:-:S02]  /*2520*/  MOV R72, 0x2540 ;  /* 0x0000254000487802 */ /* 0x000fc40000000f00 */
[----:B------:R-:W-:Y:S05]  /*2530*/  CALL.REL.NOINC `($__internal_98_$__cuda_sm70_shflsync_down_p) ;  /* 0x0000011000007944 */ /* 0x000fea0003c00000 */
[----:B------:R-:W-:Y:S01]  /*2540*/  FADD.FTZ R80, R79, R80 ;  /* 0x000000504f507221 */ /* 0x000fe20000010000 */
[----:B0-----:R-:W-:Y:S01]  /*2550*/  HFMA2.MMA R77, -RZ, RZ, 0, 5.9604644775390625e-08 ;  /* 0x00000001ff4d7435 */ /* 0x001fe200000001ff */
[----:B-1----:R-:W-:Y:S01]  /*2560*/  FADD.FTZ R81, R82, R75 ;  /* 0x0000004b52517221 */ /* 0x002fe20000010000 */
[----:B------:R-:W-:-:S02]  /*2570*/  MOV R76, 0x1f ;  /* 0x0000001f004c7802 */ /* 0x000fc40000000f00 */
[----:B------:R-:W-:Y:S02]  /*2580*/  MOV R75, 0xffffffff ;  /* 0xffffffff004b7802 */ /* 0x000fe40000000f00 */
[----:B------:R-:W-:Y:S02]  /*2590*/  MOV R78, R80 ;  /* 0x00000050004e7202 */ /* 0x000fe40000000f00 */
[----:B------:R-:W-:Y:S02]  /*25a0*/  MOV R72, 0x25c0 ;  /* 0x000025c000487802 */ /* 0x000fe40000000f00 */
[----:B------:R-:W-:Y:S05]  /*25b0*/  CALL.REL.NOINC `($__internal_98_$__cuda_sm70_shflsync_down_p) ;  /* 0x0000009000007944 */ /* 0x000fea0003c00000 */
[----:B0-----:R-:W-:Y:S01]  /*25c0*/  HFMA2.MMA R77, -RZ, RZ, 0, 5.9604644775390625e-08 ;  /* 0x00000001ff4d7435 */ /* 0x001fe200000001ff */
[----:B-1----:R-:W-:Y:S02]  /*25d0*/  MOV R79, R75 ;  /* 0x0000004b004f7202 */ /* 0x002fe40000000f00 */
[----:B------:R-:W-:Y:S02]  /*25e0*/  MOV R78, R81 ;  /* 0x00000051004e7202 */ /* 0x000fe40000000f00 */
[----:B------:R-:W-:Y:S02]  /*25f0*/  MOV R76, 0x1f ;  /* 0x0000001f004c7802 */ /* 0x000fe40000000f00 */
[----:B------:R-:W-:-:S02]  /*2600*/  MOV R75, 0xffffffff ;  /* 0xffffffff004b7802 */ /* 0x000fc40000000f00 */
[----:B------:R-:W-:Y:S02]  /*2610*/  MOV R72, 0x2630 ;  /* 0x0000263000487802 */ /* 0x000fe40000000f00 */
[----:B------:R-:W-:Y:S05]  /*2620*/  CALL.REL.NOINC `($__internal_98_$__cuda_sm70_shflsync_down_p) ;  /* 0x0000002000007944 */ /* 0x000fea0003c00000 */
[----:B01----:R-:W-:Y:S01]  /*2630*/  MOV R78, R75 ;  /* 0x0000004b004e7202 */ /* 0x003fe20000000f00 */
[----:B------:R-:W-:Y:S05]  /*2640*/  BRA `(.L_x_1397) ;  /* 0xffffec0000007947 */ /* 0x000fea000383ffff */
        .weak           $__internal_98_$__cuda_sm70_shflsync_down_p
        .type           $__internal_98_$__cuda_sm70_shflsync_down_p,@function
        .size           $__internal_98_$__cuda_sm70_shflsync_down_p,(.L_x_1861 - $__internal_98_$__cuda_sm70_shflsync_down_p)
$__internal_98_$__cuda_sm70_shflsync_down_p:
[----:B------:R-:W-:Y:S01]  /*2650*/  HFMA2.MMA R73, -RZ, RZ, 0, 0 ;  /* 0x00000000ff497435 */ /* 0x000fe200000001ff */
[----:B------:R-:W-:Y:S04]  /*2660*/  WARPSYNC R75 ;  /* 0x0000004b00007348 */ /* 0x000fe80003800000 */
[----:B------:R0:W1:Y:S01]  /*2670*/  SHFL.DOWN PT, R75, R78, R77, R76 ;  /* 0x0800004d4e4b7389 */ /* 0x00006200000e004c */
[----:B------:R-:W-:Y:S05]  /*2680*/  RET.REL.NODEC R72 `(_ZN10layer_norm31ln_parallel_residual_bwd_kernelINS_13Kernel_traitsI6__halfffffjLj4096ELj1ELj1ELj8ELj16ENS_18Kernel_traits_baseILj4096ES2_ffffjLj256EEEEELb0ELb1ELb0EEEvNS_9BwdParamsE) ;  /* 0xffffd97048007950 */ /* 0x000fea0003c3ffff */
.L_x_1398:
        /* <DEDUP_REMOVED lines=15> */
.L_x_1861:


//--------------------- .text._ZN10layer_norm31ln_parallel_residual_bwd_kernelINS_13Kernel_traitsI6__halfffffjLj4096ELj1ELj1ELj8ELj16ENS_18Kernel_traits_baseILj4096ES2_ffffjLj256EEEEELb0ELb1ELb1EEEvNS_9BwdParamsE --------------------------
	.section	.text._ZN10layer_norm31ln_parallel_residual_bwd_kernelINS_13Kernel_traitsI6__halfffffjLj4096ELj1ELj1ELj8ELj16ENS_18Kernel_traits_baseILj4096ES2_ffffjLj256EEEEELb0ELb1ELb1EEEvNS_9BwdParamsE,"ax",@progbits
	.sectioninfo	@"SHI_REGISTERS=128"
	.align	128
        .global         _ZN10layer_norm31ln_parallel_residual_bwd_kernelINS_13Kernel_traitsI6__halfffffjLj4096ELj1ELj1ELj8ELj16ENS_18Kernel_traits_baseILj4096ES2_ffffjLj256EEEEELb0ELb1ELb1EEEvNS_9BwdParamsE
        .type           _ZN10layer_norm31ln_parallel_residual_bwd_kernelINS_13Kernel_traitsI6__halfffffjLj4096ELj1ELj1ELj8ELj16ENS_18Kernel_traits_baseILj4096ES2_ffffjLj256EEEEELb0ELb1ELb1EEEvNS_9BwdParamsE,@function
        .size           _ZN10layer_norm31ln_parallel_residual_bwd_kernelINS_13Kernel_traitsI6__halfffffjLj4096ELj1ELj1ELj8ELj16ENS_18Kernel_traits_baseILj4096ES2_ffffjLj256EEEEELb0ELb1ELb1EEEvNS_9BwdParamsE,(.L_x_1862 - _ZN10layer_norm31ln_parallel_residual_bwd_kernelINS_13Kernel_traitsI6__halfffffjLj4096ELj1ELj1ELj8ELj16ENS_18Kernel_traits_baseILj4096ES2_ffffjLj256EEEEELb0ELb1ELb1EEEvNS_9BwdParamsE)
        .other          _ZN10layer_norm31ln_parallel_residual_bwd_kernelINS_13Kernel_traitsI6__halfffffjLj4096ELj1ELj1ELj8ELj16ENS_18Kernel_traits_baseILj4096ES2_ffffjLj256EEEEELb0ELb1ELb1EEEvNS_9BwdParamsE,@"STO_CUDA_ENTRY STV_DEFAULT"
_ZN10layer_norm31ln_parallel_residual_bwd_kernelINS_13Kernel_traitsI6__halfffffjLj4096ELj1ELj1ELj8ELj16ENS_18Kernel_traits_baseILj4096ES2_ffffjLj256EEEEELb0ELb1ELb1EEEvNS_9BwdParamsE:
.text._ZN10layer_norm31ln_parallel_residual_bwd_kernelINS_13Kernel_traitsI6__halfffffjLj4096ELj1ELj1ELj8ELj16ENS_18Kernel_traits_baseILj4096ES2_ffffjLj256EEEEELb0ELb1ELb1EEEvNS_9BwdParamsE:
        /* <DEDUP_REMOVED lines=24> */
.L_x_1399:
[----:B------:R-:W-:-:S04]  /*0180*/  SHF.L.U32 R0, R78, 0x3, RZ ;  /* 0x000000034e007819 */ /* 0x000fc800000006ff */
[----:B------:R-:W-:-:S04]  /*0190*/  LOP3.LUT R0, R0, 0x7f8, RZ, 0xc0, !PT ;  /* 0x000007f800007812 */ /* 0x000fc800078ec0ff */
[----:B------:R-:W-:-:S04]  /*01a0*/  IADD3 R2, P0, R0, c[0x0][0x1b0], RZ ;  /* 0x00006c0000027a10 */ /* 0x000fc80007f1e0ff */
[----:B------:R-:W-:-:S05]  /*01b0*/  IADD3.X R3, RZ, c[0x0][0x1b4], RZ, P0, !PT ;  /* 0x00006d00ff037a10 */ /* 0x000fca00007fe4ff */
[----:B------:R0:W2:Y:S04]  /*01c0*/  LDG.E.64 R102, [R2.64] ;  /* 0x0000000402667981 */ /* 0x0000a8000c1e1b00 */
[----:B------:R0:W3:Y:S04]  /*01d0*/  LDG.E.64 R98, [R2.64+0x800] ;  /* 0x0008000402627981 */ /* 0x0000e8000c1e1b00 */
[----:B------:R0:W4:Y:S04]  /*01e0*/  LDG.E.64 R94, [R2.64+0x1000] ;  /* 0x00100004025e7981 */ /* 0x000128000c1e1b00 */
[----:B------:R0:W5:Y:S01]  /*01f0*/  LDG.E.64 R90, [R2.64+0x1800] ;  /* 0x00180004025a7981 */ /* 0x000162000c1e1b00 */
        /* <DEDUP_REMOVED lines=42> */
.L_x_1406:
[----:B------:R-:W-:Y:S01]  /*04a0*/  IMAD R44, R106, c[0x0][0x168], RZ ;  /* 0x00005a006a2c7a24 */ /* 0x000fe200078e02ff */
[----:B------:R-:W-:Y:S02]  /*04b0*/  MOV R63, 0x4 ;  /* 0x00000004003f7802 */ /* 0x000fe40000000f00 */
[----:B------:R-:W-:Y:S02]  /*04c0*/  LOP3.LUT R46, R78, 0xff, RZ, 0xc0, !PT ;  /* 0x000000ff4e2e7812 */ /* 0x000fe400078ec0ff */
[----:B------:R-:W-:Y:S01]  /*04d0*/  SHF.R.S32.HI R45, RZ, 0x1f, R44 ;  /* 0x0000001fff2d7819 */ /* 0x000fe2000001142c */
[----:B------:R-:W-:Y:S01]  /*04e0*/  IMAD.WIDE R124, R106, R63, c[0x0][0x1a0] ;  /* 0x000068006a7c7625 */ /* 0x000fe200078e023f */
[----:B------:R-:W-:Y:S02]  /*04f0*/  MOV R112, 0x10 ;  /* 0x0000001000707802 */ /* 0x000fe40000000f00 */
[----:B------:R-:W-:-:S03]  /*0500*/  LEA.HI R45, R45, R44, RZ, 0x2 ;  /* 0x0000002c2d2d7211 */ /* 0x000fc600078f10ff */
[----:B------:R-:W2:Y:S01]  /*0510*/  LDG.E R124, [R124.64] ;  /* 0x000000047c7c7981 */ /* 0x000ea2000c1e1900 */
[----:B------:R-:W-:-:S04]  /*0520*/  LEA.HI.SX32 R109, R45, R46, 0x1e ;  /* 0x0000002e2d6d7211 */ /* 0x000fc800078ff2ff */
[C---:B------:R-:W-:Y:S01]  /*0530*/  IADD3 R111, R109.reuse, 0x100, RZ ;  /* 0x000001006d6f7810 */ /* 0x040fe20007ffe0ff */
[----:B------:R-:W-:-:S04]  /*0540*/  IMAD.WIDE.U32 R44, R109, R112, c[0x0][0x188] ;  /* 0x000062006d2c7625 */ /* 0x000fc800078e0070 */
[----:B------:R-:W-:Y:S02]  /*0550*/  IMAD.WIDE R62, R106, R63, c[0x0][0x1a8] ;  /* 0x00006a006a3e7625 */ /* 0x000fe400078e023f */
[----:B------:R-:W3:Y:S02]  /*0560*/  LDG.E.128 R44, [R44.64] ;  /* 0x000000042c2c7981 */ /* 0x000ee4000c1e1d00 */
[-C--:B------:R-:W-:Y:S02]  /*0570*/  IMAD.WIDE.U32 R52, R111, R112.reuse, c[0x0][0x188] ;  /* 0x000062006f347625 */ /* 0x080fe400078e0070 */
[----:B------:R0:W4:Y:S01]  /*0580*/  LDG.E R110, [R62.64] ;  /* 0x000000043e6e7981 */ /* 0x000122000c1e1900 */
[----:B------:R-:W-:Y:S01]  /*0590*/  IADD3 R108, R109, 0x200, RZ ;  /* 0x000002006d6c7810 */ /* 0x000fe20007ffe0ff */
[-C--:B------:R-:W-:Y:S02]  /*05a0*/  IMAD.WIDE.U32 R56, R111, R112.reuse, c[0x0][0x208] ;  /* 0x000082006f387625 */ /* 0x080fe400078e0070 */
[----:B------:R-:W4:Y:S02]  /*05b0*/  LDG.E.128 R52, [R52.64] ;  /* 0x0000000434347981 */ /* 0x000f24000c1e1d00 */
[----:B------:R-:W-:-:S02]  /*05c0*/  IMAD.WIDE.U32 R48, R109, R112, c[0x0][0x208] ;  /* 0x000082006d307625 */ /* 0x000fc400078e0070 */
[----:B------:R-:W4:Y:S02]  /*05d0*/  LDG.E.128 R56, [R56.64] ;  /* 0x0000000438387981 */ /* 0x000f24000c1e1d00 */
[CC--:B------:R-:W-:Y:S02]  /*05e0*/  IMAD.WIDE.U32 R60, R108.reuse, R112.reuse, c[0x0][0x188] ;  /* 0x000062006c3c7625 */ /* 0x0c0fe400078e0070 */
[----:B------:R-:W4:Y:S04]  /*05f0*/  LDG.E.128 R48, [R48.64] ;  /* 0x0000000430307981 */ /* 0x000f28000c1e1d00 */
[----:B0-----:R-:W4:Y:S01]  /*0600*/  LDG.E.128 R60, [R60.64] ;  /* 0x000000043c3c7981 */ /* 0x001f22000c1e1d00 */
[----:B------:R-:W-:Y:S01]  /*0610*/  IMAD.WIDE.U32 R68, R108, R112, c[0x0][0x208] ;  /* 0x000082006c447625 */ /* 0x000fe200078e0070 */
[----:B------:R-:W-:-:S05]  /*0620*/  IADD3 R107, R109, 0x300, RZ ;  /* 0x000003006d6b7810 */ /* 0x000fca0007ffe0ff */
[----:B------:R-:W4:Y:S01]  /*0630*/  LDG.E.128 R68, [R68.64] ;  /* 0x0000000444447981 */ /* 0x000f22000c1e1d00 */
[----:B------:R-:W-:-:S04]  /*0640*/  IMAD.WIDE.U32 R64, R107, R112, c[0x0][0x188] ;  /* 0x000062006b407625 */ /* 0x000fc800078e0070 */
[----:B------:R-:W-:Y:S02]  /*0650*/  IMAD.WIDE.U32 R72, R107, R112, c[0x0][0x208] ;  /* 0x000082006b487625 */ /* 0x000fe400078e0070 */
[----:B------:R-:W4:Y:S04]  /*0660*/  LDG.E.128 R64, [R64.64] ;  /* 0x0000000440407981 */ /* 0x000f28000c1e1d00 */
[----:B------:R-:W4:Y:S01]  /*0670*/  LDG.E.128 R72, [R72.64] ;  /* 0x0000000448487981 */ /* 0x000f22000c1e1d00 */
[----:B------:R-:W-:-:S04]  /*0680*/  ISETP.NE.U32.AND P0, PT, RZ, c[0x0][0x218], PT ;  /* 0x00008600ff007a0c */ /* 0x000fc80003f05070 */
[----:B------:R-:W-:Y:S01]  /*0690*/  ISETP.NE.AND.EX P0, PT, RZ, c[0x0][0x21c], PT, P0 ;  /* 0x00008700ff007a0c */ /* 0x000fe20003f05300 */
[----:B------:R-:W-:-:S12]  /*06a0*/  ULDC.U8 UR6, c[0x0][0x1f0] ;  /* 0x00007c0000067ab9 */ /* 0x000fd80000000000 */
[----:B------:R-:W-:-:S04]  /*06b0*/  @P0 IMAD.WIDE.U32 R118, R109, R112, c[0x0][0x218] ;  /* 0x000086006d760625 */ /* 0x000fc800078e0070 */
        /* <DEDUP_REMOVED lines=13> */
[C---:B---3--:R-:W-:Y:S02]  /*0790*/  FADD.FTZ R45, -R124.reuse, R45 ;  /* 0x0000002d7c2d7221 */ /* 0x048fe40000010100 */
[----:B------:R-:W-:Y:S02]  /*07a0*/  FADD.FTZ R47, -R124, R47 ;  /* 0x0000002f7c2f7221 */ /* 0x000fe40000010100 */
[----:B----4-:R-:W-:Y:S02]  /*07b0*/  FMUL.FTZ R118, R110, R45 ;  /* 0x0000002d6e767220 */ /* 0x010fe40000410000 */
[C---:B------:R-:W-:Y:S02]  /*07c0*/  FADD.FTZ R45, -R124.reuse, R52 ;  /* 0x000000347c2d7221 */ /* 0x040fe40000010100 */
[C---:B------:R-:W-:Y:S02]  /*07d0*/  FADD.FTZ R53, -R124.reuse, R53 ;  /* 0x000000357c357221 */ /* 0x040fe40000010100 */
[----:B------:R-:W-:-:S02]  /*07e0*/  FADD.FTZ R121, -R124, R44 ;  /* 0x0000002c7c797221 */ /* 0x000fc40000010100 */
[C---:B------:R-:W-:Y:S02]  /*07f0*/  FMUL.FTZ R120, R110.reuse, R47 ;  /* 0x0000002f6e787220 */ /* 0x040fe40000410000 */
[----:B0-----:R-:W-:Y:S02]  /*0800*/  FMUL.FTZ R112, R110, R45 ;  /* 0x0000002d6e707220 */ /* 0x001fe40000410000 */
[----:B------:R-:W-:Y:S02]  /*0810*/  FADD.FTZ R47, -R124, R54 ;  /* 0x000000367c2f7221 */ /* 0x000fe40000010100 */
[----:B------:R-:W-:Y:S02]  /*0820*/  FMUL.FTZ R113, R110, R53 ;  /* 0x000000356e717220 */ /* 0x000fe40000410000 */
[----:B------:R-:W-:Y:S02]  /*0830*/  FADD.FTZ R55, -R124, R55 ;  /* 0x000000377c377221 */ /* 0x000fe40000010100 */
[----:B------:R-:W-:-:S02]  /*0840*/  FMUL.FTZ R116, R110, R121 ;  /* 0x000000796e747220 */ /* 0x000fc40000410000 */
[C---:B------:R-:W-:Y:S02]  /*0850*/  FADD.FTZ R17, R56.reuse, R17 ;  /* 0x0000001138117221 */ /* 0x040fe40000010000 */
[----:B------:R-:W-:Y:S02]  /*0860*/  FFMA.FTZ R3, R56, R112, R3 ;  /* 0x0000007038037223 */ /* 0x000fe40000010003 */
[----:B-1----:R-:W-:Y:S02]  /*0870*/  FMUL.FTZ R115, R101, R56 ;  /* 0x0000003865737220 */ /* 0x002fe40000410000 */
[----:B------:R-:W-:Y:S02]  /*0880*/  FMUL.FTZ R121, R105, R48 ;  /* 0x0000003069797220 */ /* 0x000fe40000410000 */
[----:B------:R-:W-:Y:S02]  /*0890*/  FADD.FTZ R16, R57, R16 ;  /* 0x0000001039107221 */ /* 0x000fe40000010000 */
[----:B------:R-:W-:-:S02]  /*08a0*/  FMUL.FTZ R56, R110, R47 ;  /* 0x0000002f6e387220 */ /* 0x000fc40000410000 */
[----:B------:R-:W-:Y:S02]  /*08b0*/  FFMA.FTZ R2, R57, R113, R2 ;  /* 0x0000007139027223 */ /* 0x000fe40000010002 */
[----:B------:R-:W-:Y:S02]  /*08c0*/  FMUL.FTZ R114, R100, R57 ;  /* 0x0000003964727220 */ /* 0x000fe40000410000 */
[----:B------:R-:W-:Y:S02]  /*08d0*/  FMUL.FTZ R57, R110, R55 ;  /* 0x000000376e397220 */ /* 0x000fe40000410000 */
[C---:B------:R-:W-:Y:S02]  /*08e0*/  FADD.FTZ R86, R49.reuse, R86 ;  /* 0x0000005631567221 */ /* 0x040fe40000010000 */
[----:B------:R-:W-:Y:S02]  /*08f0*/  FFMA.FTZ R88, R49, R118, R88 ;  /* 0x0000007631587223 */ /* 0x000fe40000010058 */
[----:B------:R-:W-:-:S02]  /*0900*/  FMUL.FTZ R123, R104, R49 ;  /* 0x00000031687b7220 */ /* 0x000fc40000410000 */
[C---:B------:R-:W-:Y:S02]  /*0910*/  FADD.FTZ R49, -R124.reuse, R61 ;  /* 0x0000003d7c317221 */ /* 0x040fe40000010100 */
[----:B------:R-:W-:Y:S02]  /*0920*/  FADD.FTZ R119, -R124, R46 ;  /* 0x0000002e7c777221 */ /* 0x000fe40000010100 */
[C---:B------:R-:W-:Y:S02]  /*0930*/  FADD.FTZ R19, R58.reuse, R19 ;  /* 0x000000133a137221 */ /* 0x040fe40000010000 */
[----:B------:R-:W-:Y:S02]  /*0940*/  FFMA.FTZ R5, R58, R56, R5 ;  /* 0x000000383a057223 */ /* 0x000fe40000010005 */
[----:B------:R-:W-:Y:S02]  /*0950*/  FMUL.FTZ R117, R99, R58 ;  /* 0x0000003a63757220 */ /* 0x000fe40000410000 */
[----:B------:R-:W-:-:S02]  /*0960*/  FADD.FTZ R44, RZ, R121 ;  /* 0x00000079ff2c7221 */ /* 0x000fc40000010000 */
[C---:B------:R-:W-:Y:S02]  /*0970*/  FADD.FTZ R18, R59.reuse, R18 ;  /* 0x000000123b127221 */ /* 0x040fe40000010000 */
[----:B------:R-:W-:Y:S02]  /*0980*/  FFMA.FTZ R4, R59, R57, R4 ;  /* 0x000000393b047223 */ /* 0x000fe40000010004 */
[----:B------:R-:W-:Y:S02]  /*0990*/  FMUL.FTZ R58, R98, R59 ;  /* 0x0000003b623a7220 */ /* 0x000fe40000410000 */
[----:B------:R-:W-:Y:S02]  /*09a0*/  FFMA.FTZ R46, R116, R121, RZ ;  /* 0x00000079742e7223 */ /* 0x000fe400000100ff */
[----:B------:R-:W-:Y:S02]  /*09b0*/  FADD.FTZ R59, -R124, R60 ;  /* 0x0000003c7c3b7221 */ /* 0x000fe40000010100 */
[----:B------:R-:W-:-:S02]  /*09c0*/  FMUL.FTZ R60, R110, R49 ;  /* 0x000000316e3c7220 */ /* 0x000fc40000410000 */
[----:B------:R-:W-:Y:S02]  /*09d0*/  FMUL.FTZ R122, R103, R50 ;  /* 0x00000032677a7220 */ /* 0x000fe40000410000 */
[----:B------:R-:W-:Y:S02]  /*09e0*/  FADD.FTZ R49, R44, R123 ;  /* 0x0000007b2c317221 */ /* 0x000fe40000010000 */
[----:B------:R-:W-:Y:S02]  /*09f0*/  FMUL.FTZ R119, R110, R119 ;  /* 0x000000776e777220 */ /* 0x000fe40000410000 */
[----:B------:R-:W-:Y:S02]  /*0a00*/  FFMA.FTZ R46, R118, R123, R46 ;  /* 0x0000007b762e7223 */ /* 0x000fe4000001002e */
[----:B------:R-:W-:Y:S02]  /*0a10*/  FMUL.FTZ R125, R102, R51 ;  /* 0x00000033667d7220 */ /* 0x000fe40000410000 */
[----:B------:R-:W-:-:S02]  /*0a20*/  FADD.FTZ R44, R49, R122 ;  /* 0x0000007a312c7221 */ /* 0x000fc40000010000 */
[----:B------:R-:W-:Y:S02]  /*0a30*/  FFMA.FTZ R46, R119, R122, R46 ;  /* 0x0000007a772e7223 */ /* 0x000fe4000001002e */
[----:B------:R-:W-:Y:S02]  /*0a40*/  FADD.FTZ R44, R44, R125 ;  /* 0x0000007d2c2c7221 */ /* 0x000fe40000010000 */
[----:B------:R-:W-:Y:S02]  /*0a50*/  FFMA.FTZ R46, R120, R125, R46 ;  /* 0x0000007d782e7223 */ /* 0x000fe4000001002e */
[----:B------:R-:W-:Y:S02]  /*0a60*/  FADD.FTZ R49, R44, R115 ;  /* 0x000000732c317221 */ /* 0x000fe40000010000 */
[----:B------:R-:W-:Y:S02]  /*0a70*/  FFMA.FTZ R44, R112, R115, R46 ;  /* 0x00000073702c7223 */ /* 0x000fe4000001002e */
[----:B------:R-:W-:-:S02]  /*0a80*/  FADD.FTZ R47, -R124, R63 ;  /* 0x0000003f7c2f7221 */ /* 0x000fc40000010100 */
[----:B------:R-:W-:Y:S02]  /*0a90*/  FADD.FTZ R46, R49, R114 ;  /* 0x00000072312e7221 */ /* 0x000fe40000010000 */
[----:B------:R-:W-:Y:S02]  /*0aa0*/  FFMA.FTZ R44, R113, R114, R44 ;  /* 0x00000072712c7223 */ /* 0x000fe4000001002c */
[----:B------:R-:W-:Y:S02]  /*0ab0*/  FADD.FTZ R61, -R124, R62 ;  /* 0x0000003e7c3d7221 */ /* 0x000fe40000010100 */
[C---:B------:R-:W-:Y:S02]  /*0ac0*/  FMUL.FTZ R59, R110.reuse, R59 ;  /* 0x0000003b6e3b7220 */ /* 0x040fe40000410000 */
[----:B------:R-:W-:Y:S02]  /*0ad0*/  FMUL.FTZ R62, R110, R47 ;  /* 0x0000002f6e3e7220 */ /* 0x000fe40000410000 */
[----:B------:R-:W-:-:S02]  /*0ae0*/  FADD.FTZ R47, R46, R117 ;  /* 0x000000752e2f7221 */ /* 0x000fc40000010000 */
[----:B------:R-:W-:Y:S02]  /*0af0*/  FFMA.FTZ R44, R56, R117, R44 ;  /* 0x00000075382c7223 */ /* 0x000fe4000001002c */
[C---:B------:R-:W-:Y:S02]  /*0b00*/  FADD.FTZ R77, R68.reuse, R77 ;  /* 0x0000004d444d7221 */ /* 0x040fe40000010000 */
[----:B------:R-:W-:Y:S02]  /*0b10*/  FFMA.FTZ R7, R68, R59, R7 ;  /* 0x0000003b44077223 */ /* 0x000fe40000010007 */
[----:B------:R-:W-:Y:S02]  /*0b20*/  FMUL.FTZ R68, R97, R68 ;  /* 0x0000004461447220 */ /* 0x000fe40000410000 */
[----:B------:R-:W-:Y:S02]  /*0b30*/  FADD.FTZ R47, R47, R58 ;  /* 0x0000003a2f2f7221 */ /* 0x000fe40000010000 */
[----:B------:R-:W-:-:S02]  /*0b40*/  FFMA.FTZ R46, R57, R58, R44 ;  /* 0x0000003a392e7223 */ /* 0x000fc4000001002c */
[C---:B------:R-:W-:Y:S02]  /*0b50*/  FADD.FTZ R76, R69.reuse, R76 ;  /* 0x0000004c454c7221 */ /* 0x040fe40000010000 */
[----:B------:R-:W-:Y:S02]  /*0b60*/  FFMA.FTZ R6, R69, R60, R6 ;  /* 0x0000003c45067223 */ /* 0x000fe40000010006 */
[----:B------:R-:W-:Y:S02]  /*0b70*/  FMUL.FTZ R61, R110, R61 ;  /* 0x0000003d6e3d7220 */ /* 0x000fe40000410000 */
[----:B------:R-:W-:Y:S02]  /*0b80*/  FMUL.FTZ R69, R96, R69 ;  /* 0x0000004560457220 */ /* 0x000fe40000410000 */
[----:B------:R-:W-:Y:S02]  /*0b90*/  FADD.FTZ R44, R47, R68 ;  /* 0x000000442f2c7221 */ /* 0x000fe40000010000 */
[----:B------:R-:W-:-:S02]  /*0ba0*/  FFMA.FTZ R46, R59, R68, R46 ;  /* 0x000000443b2e7223 */ /* 0x000fc4000001002e */
[C---:B------:R-:W-:Y:S02]  /*0bb0*/  FADD.FTZ R79, R70.reuse, R79 ;  /* 0x0000004f464f7221 */ /* 0x040fe40000010000 */
[----:B------:R-:W-:Y:S02]  /*0bc0*/  FFMA.FTZ R9, R70, R61, R9 ;  /* 0x0000003d46097223 */ /* 0x000fe40000010009 */
[----:B------:R-:W-:Y:S02]  /*0bd0*/  FADD.FTZ R63, -R124, R64 ;  /* 0x000000407c3f7221 */ /* 0x000fe40000010100 */
        /* <DEDUP_REMOVED lines=9> */
[C---:B------:R-:W-:Y:S02]  /*0c70*/  FADD.FTZ R65, -R124.reuse, R65 ;  /* 0x000000417c417221 */ /* 0x040fe40000010100 */
[----:B------:R-:W-:Y:S02]  /*0c80*/  FADD.FTZ R45, -R124, R66 ;  /* 0x000000427c2d7221 */ /* 0x000fe40000010100 */
[C---:B------:R-:W-:Y:S02]  /*0c90*/  FADD.FTZ R81, R72.reuse, R81 ;  /* 0x0000005148517221 */ /* 0x040fe40000010000 */
[----:B------:R-:W-:Y:S02]  /*0ca0*/  FFMA.FTZ R11, R72, R63, R11 ;  /* 0x0000003f480b7223 */ /* 0x000fe4000001000b */
[----:B------:R-:W-:Y:S02]  /*0cb0*/  FADD.FTZ R47, R44, R71 ;  /* 0x000000472c2f7221 */ /* 0x000fe40000010000 */
[----:B------:R-:W-:-:S02]  /*0cc0*/  FMUL.FTZ R72, R93, R72 ;  /* 0x000000485d487220 */ /* 0x000fc40000410000 */
[----:B------:R-:W-:Y:S02]  /*0cd0*/  FFMA.FTZ R44, R62, R71, R46 ;  /* 0x000000473e2c7223 */ /* 0x000fe4000001002e */
[----:B------:R-:W-:Y:S02]  /*0ce0*/  FADD.FTZ R67, -R124, R67 ;  /* 0x000000437c437221 */ /* 0x000fe40000010100 */
[C---:B------:R-:W-:Y:S02]  /*0cf0*/  FMUL.FTZ R65, R110.reuse, R65 ;  /* 0x000000416e417220 */ /* 0x040fe40000410000 */
[----:B------:R-:W-:Y:S02]  /*0d00*/  FMUL.FTZ R66, R110, R45 ;  /* 0x0000002d6e427220 */ /* 0x000fe40000410000 */
        /* <DEDUP_REMOVED lines=8> */
[----:B------:R-:W-:Y:S02]  /*0d90*/  FMUL.FTZ R67, R110, R67 ;  /* 0x000000436e437220 */ /* 0x000fe40000410000 */
[----:B------:R-:W-:Y:S02]  /*0da0*/  FADD.FTZ R45, R46, R73 ;  /* 0x000000492e2d7221 */ /* 0x000fe40000010000 */
[----:B------:R-:W-:Y:S02]  /*0db0*/  FMUL.FTZ R64, R90, R75 ;  /* 0x0000004b5a407220 */ /* 0x000fe40000410000 */
        /* <DEDUP_REMOVED lines=11> */
[----:B------:R-:W-:Y:S02]  /*0e70*/  FADD.FTZ R46, R45, R64 ;  /* 0x000000402d2e7221 */ /* 0x000fe40000010000 */
[----:B------:R-:W-:Y:S01]  /*0e80*/  FFMA.FTZ R52, R67, R64, R44 ;  /* 0x0000004043347223 */ /* 0x000fe2000001002c */
[----:B------:R-:W-:Y:S05]  /*0e90*/  BRA.DIV ~URZ, `(.L_x_1401) ;  /* 0x00000fb27f007947 */ /* 0x000fea000b800000 */
[----:B------:R0:W1:Y:S02]  /*0ea0*/  SHFL.DOWN PT, R51, R46, 0x10, 0x1f ;  /* 0x0a001f002e337f89 */ /* 0x00006400000e0000 */
.L_x_1407:
        /* <DEDUP_REMOVED lines=15> */
[----:B------:R1:W2:Y:S01]  /*0fa0*/  SHFL.DOWN PT, R51, R52, 0x1, 0x1f ;  /* 0x08201f0034337f89 */ /* 0x0002a200000e0000 */
[----:B0-----:R-:W-:-:S05]  /*0fb0*/  FADD.FTZ R53, R49, R48 ;  /* 0x0000003031357221 */ /* 0x001fca0000010000 */
[----:B------:R1:W0:Y:S02]  /*0fc0*/  SHFL.DOWN PT, R48, R53, 0x1, 0x1f ;  /* 0x08201f0035307f89 */ /* 0x00022400000e0000 */
.L_x_1408:
[----:B------:R-:W-:Y:S01]  /*0fd0*/  PLOP3.LUT P0, PT, PT, PT, PT, 0x80, 0x0 ;  /* 0x000000000000781c */ /* 0x000fe20003f0f070 */
[----:B-12---:R-:W-:Y:S01]  /*0fe0*/  FADD.FTZ R52, R51, R52 ;  /* 0x0000003433347221 */ /* 0x006fe20000010000 */
[----:B------:R-:W-:Y:S01]  /*0ff0*/  @!P1 PLOP3.LUT P0, PT, P5, PT, PT, 0x80, 0x0 ;  /* 0x000000000000981c */ /* 0x000fe20002f0f070 */
[----:B0-----:R-:W-:Y:S01]  /*1000*/  FADD.FTZ R53, R48, R53 ;  /* 0x0000003530357221 */ /* 0x001fe20000010000 */
        /* <DEDUP_REMOVED lines=9> */
[----:B------:R-:W-:-:S03]  /*10a0*/  @!P5 IADD3 R44, R44, 0x8, RZ ;  /* 0x000000082c2cd810 */ /* 0x000fc60007ffe0ff */
[----:B------:R-:W-:Y:S01]  /*10b0*/  BAR.SYNC.DEFER_BLOCKING 0x0 ;  /* 0x0000000000007b1d */ /* 0x000fe20000010000 */
[----:B------:R-:W-:Y:S02]  /*10c0*/  SHF.L.U32 R74, R44, 0x3, RZ ;  /* 0x000000032c4a7819 */ /* 0x000fe400000006ff */
[----:B------:R-:W-:-:S04]  /*10d0*/  ISETP.NE.U32.AND P1, PT, RZ, c[0x0][0x258], PT ;  /* 0x00009600ff007a0c */ /* 0x000fc80003f25070 */
[----:B------:R-:W-:Y:S01]  /*10e0*/  ISETP.NE.AND.EX P1, PT, RZ, c[0x0][0x25c], PT, P1 ;  /* 0x00009700ff007a0c */ /* 0x000fe20003f25310 */
[----:B------:R-:W0:Y:S04]  /*10f0*/  LDS.128 R48, [R74+0x4000] ;  /* 0x004000004a307984 */ /* 0x000e280000000c00 */
[----:B------:R-:W1:Y:S01]  /*1100*/  LDS.128 R44, [R74+0x4010] ;  /* 0x004010004a2c7984 */ /* 0x000e620000000c00 */
[----:B0-----:R-:W-:Y:S02]  /*1110*/  FADD.FTZ R55, RZ, R48 ;  /* 0x00000030ff377221 */ /* 0x001fe40000010000 */
[----:B------:R-:W-:Y:S02]  /*1120*/  FADD.FTZ R48, RZ, R49 ;  /* 0x00000031ff307221 */ /* 0x000fe40000010000 */
[----:B------:R-:W-:-:S02]  /*1130*/  FADD.FTZ R55, R50, R55 ;  /* 0x0000003732377221 */ /* 0x000fc40000010000 */
[----:B------:R-:W-:Y:S02]  /*1140*/  FADD.FTZ R52, R51, R48 ;  /* 0x0000003033347221 */ /* 0x000fe40000010000 */
[----:B------:R-:W0:Y:S01]  /*1150*/  LDS.128 R48, [R74+0x4020] ;  /* 0x004020004a307984 */ /* 0x000e220000000c00 */
[----:B-1----:R-:W-:Y:S02]  /*1160*/  FADD.FTZ R55, R55, R44 ;  /* 0x0000002c37377221 */ /* 0x002fe40000010000 */
[----:B------:R-:W-:Y:S02]  /*1170*/  FADD.FTZ R44, R52, R45 ;  /* 0x0000002d342c7221 */ /* 0x000fe40000010000 */
[----:B------:R-:W-:Y:S02]  /*1180*/  FADD.FTZ R55, R46, R55 ;  /* 0x000000372e377221 */ /* 0x000fe40000010000 */
[----:B------:R-:W-:Y:S02]  /*1190*/  FADD.FTZ R44, R47, R44 ;  /* 0x0000002c2f2c7221 */ /* 0x000fe40000010000 */
[----:B0-----:R-:W-:-:S02]  /*11a0*/  FADD.FTZ R45, R55, R48 ;  /* 0x00000030372d7221 */ /* 0x001fc40000010000 */
[----:B------:R0:W1:Y:S01]  /*11b0*/  LDS.128 R52, [R74+0x4030] ;  /* 0x004030004a347984 */ /* 0x0000620000000c00 */
[----:B------:R-:W-:Y:S02]  /*11c0*/  FADD.FTZ R44, R44, R49 ;  /* 0x000000312c2c7221 */ /* 0x000fe40000010000 */
[----:B------:R-:W-:Y:S02]  /*11d0*/  FADD.FTZ R45, R50, R45 ;  /* 0x0000002d322d7221 */ /* 0x000fe40000010000 */
[----:B------:R-:W-:Y:S01]  /*11e0*/  FADD.FTZ R44, R51, R44 ;  /* 0x0000002c332c7221 */ /* 0x000fe20000010000 */
[----:B0-----:R-:W-:Y:S01]  /*11f0*/  HFMA2.MMA R74, -RZ, RZ, 0, 9.5367431640625e-07 ;  /* 0x00000010ff4a7435 */ /* 0x001fe200000001ff */
[----:B-1----:R-:W-:Y:S02]  /*1200*/  FADD.FTZ R45, R45, R52 ;  /* 0x000000342d2d7221 */ /* 0x002fe40000010000 */
[----:B------:R-:W-:Y:S02]  /*1210*/  FADD.FTZ R44, R44, R53 ;  /* 0x000000352c2c7221 */ /* 0x000fe40000010000 */
[----:B------:R-:W-:-:S02]  /*1220*/  FADD.FTZ R45, R54, R45 ;  /* 0x0000002d362d7221 */ /* 0x000fc40000010000 */
[----:B------:R-:W-:Y:S02]  /*1230*/  FADD.FTZ R44, R55, R44 ;  /* 0x0000002c372c7221 */ /* 0x000fe40000010000 */
[----:B------:R-:W-:Y:S02]  /*1240*/  FMUL.FTZ R45, R45, c[0x0][0x1e0] ;  /* 0x000078002d2d7a20 */ /* 0x000fe40000410000 */
[----:B------:R-:W-:Y:S02]  /*1250*/  FMUL.FTZ R53, R44, c[0x0][0x1e0] ;  /* 0x000078002c357a20 */ /* 0x000fe40000410000 */
[----:B------:R-:W-:Y:S01]  /*1260*/  IMAD.WIDE.U32 R54, R109, R74, c[0x0][0x248] ;  /* 0x000092006d367625 */ /* 0x000fe200078e004a */
[----:B------:R-:W-:Y:S02]  /*1270*/  FSEL R52, R45, RZ, !P0 ;  /* 0x000000ff2d347208 */ /* 0x000fe40004000000 */
[----:B------:R-:W-:-:S03]  /*1280*/  ISETP.NE.U32.AND P0, PT, RZ, c[0x0][0x218], PT ;  /* 0x00008600ff007a0c */ /* 0x000fc60003f05070 */
        /* <DEDUP_REMOVED lines=27> */
.L_x_1403:
[----:B------:R1:W-:Y:S01]  /*1440*/  STG.E.128 [R54.64], R44 ;  /* 0x0000002c36007986 */ /* 0x0003e2000c101d04 */
[----:B------:R-:W-:-:S04]  /*1450*/  ISETP.NE.U32.AND P2, PT, RZ, c[0x0][0x250], PT ;  /* 0x00009400ff007a0c */ /* 0x000fc80003f45070 */
[----:B------:R-:W-:-:S13]  /*1460*/  ISETP.NE.AND.EX P2, PT, RZ, c[0x0][0x254], PT, P2 ;  /* 0x00009500ff007a0c */ /* 0x000fda0003f45320 */
[----:B------:R-:W-:Y:S05]  /*1470*/  @!P2 BRA `(.L_x_1404) ;  /* 0x000000800000a947 */ /* 0x000fea0003800000 */
[----:B-1----:R-:W-:Y:S01]  /*1480*/  ISETP.NE.U32.AND P3, PT, RZ, c[0x0][0x250], PT ;  /* 0x00009400ff007a0c */ /* 0x002fe20003f65070 */
[----:B0-----:R-:W-:-:S03]  /*1490*/  IMAD.WIDE.U32 R48, R109, R74, c[0x0][0x250] ;  /* 0x000094006d307625 */ /* 0x001fc600078e004a */
[----:B------:R-:W-:-:S04]  /*14a0*/  ISETP.NE.AND.EX P3, PT, RZ, c[0x0][0x254], PT, P3 ;  /* 0x00009500ff007a0c */ /* 0x000fc80003f65330 */
[----:B------:R-:W-:Y:S02]  /*14b0*/  SEL R47, R47, R43, P3 ;  /* 0x0000002b2f2f7207 */ /* 0x000fe40001800000 */
[----:B------:R-:W-:Y:S02]  /*14c0*/  SEL R46, R46, R42, P3 ;  /* 0x0000002a2e2e7207 */ /* 0x000fe40001800000 */
[----:B------:R-:W-:Y:S02]  /*14d0*/  SEL R45, R45, R41, P3 ;  /* 0x000000292d2d7207 */ /* 0x000fe40001800000 */
[----:B------:R-:W-:-:S05]  /*14e0*/  SEL R44, R44, R40, P3 ;  /* 0x000000282c2c7207 */ /* 0x000fca0001800000 */
[----:B------:R0:W-:Y:S02]  /*14f0*/  STG.E.128 [R48.64], R44 ;  /* 0x0000002c30007986 */ /* 0x0001e4000c101d04 */
.L_x_1404:
        /* <DEDUP_REMOVED lines=10> */
[----:B0-----:R-:W-:Y:S01]  /*15a0*/  FADD.FTZ R45, R114, -R113 ;  /* 0x80000071722d7221 */ /* 0x001fe20000010000 */
[----:B------:R-:W-:Y:S01]  /*15b0*/  IADD3 R113, R109, 0x100, RZ ;  /* 0x000001006d717810 */ /* 0x000fe20007ffe0ff */
[----:B------:R-:W-:-:S02]  /*15c0*/  FADD.FTZ R117, R117, -R56 ;  /* 0x8000003875757221 */ /* 0x000fc40000010000 */
[----:B------:R-:W-:Y:S02]  /*15d0*/  FADD.FTZ R57, R58, -R57 ;  /* 0x800000393a397221 */ /* 0x000fe40000010000 */
[-CC-:B------:R-:W-:Y:S02]  /*15e0*/  FFMA.FTZ R59, R59, R53.reuse, R52.reuse ;  /* 0x000000353b3b7223 */ /* 0x180fe40000010034 */
[-CC-:B------:R-:W-:Y:S02]  /*15f0*/  FFMA.FTZ R60, R60, R53.reuse, R52.reuse ;  /* 0x000000353c3c7223 */ /* 0x180fe40000010034 */
[-CC-:B------:R-:W-:Y:S02]  /*1600*/  FFMA.FTZ R61, R61, R53.reuse, R52.reuse ;  /* 0x000000353d3d7223 */ /* 0x180fe40000010034 */
[----:B------:R-:W-:Y:S02]  /*1610*/  FFMA.FTZ R62, R62, R53, R52 ;  /* 0x000000353e3e7223 */ /* 0x000fe40000010034 */
[----:B------:R-:W-:-:S02]  /*1620*/  FMUL.FTZ R44, R110, R115 ;  /* 0x000000736e2c7220 */ /* 0x000fc40000410000 */
[C---:B------:R-:W-:Y:S02]  /*1630*/  FMUL.FTZ R45, R110.reuse, R45 ;  /* 0x0000002d6e2d7220 */ /* 0x040fe40000410000 */
[C---:B------:R-:W-:Y:S02]  /*1640*/  FMUL.FTZ R46, R110.reuse, R117 ;  /* 0x000000756e2e7220 */ /* 0x040fe40000410000 */
[----:B------:R-:W-:Y:S02]  /*1650*/  FMUL.FTZ R47, R110, R57 ;  /* 0x000000396e2f7220 */ /* 0x000fe40000410000 */
[-CC-:B------:R-:W-:Y:S02]  /*1660*/  FFMA.FTZ R63, R63, R53.reuse, R52.reuse ;  /* 0x000000353f3f7223 */ /* 0x180fe40000010034 */
[-CC-:B------:R-:W-:Y:S02]  /*1670*/  FFMA.FTZ R75, R65, R53.reuse, R52.reuse ;  /* 0x00000035414b7223 */ /* 0x180fe40000010034 */
[----:B------:R-:W-:-:S02]  /*1680*/  FFMA.FTZ R66, R66, R53, R52 ;  /* 0x0000003542427223 */ /* 0x000fc40000010034 */
[----:B------:R-:W-:Y:S02]  /*1690*/  FFMA.FTZ R67, R67, R53, R52 ;  /* 0x0000003543437223 */ /* 0x000fe40000010034 */
[----:B------:R-:W-:Y:S02]  /*16a0*/  FADD.FTZ R59, R68, -R59 ;  /* 0x8000003b443b7221 */ /* 0x000fe40000010000 */
[----:B------:R-:W-:Y:S02]  /*16b0*/  FADD.FTZ R49, R69, -R60 ;  /* 0x8000003c45317221 */ /* 0x000fe40000010000 */
[----:B------:R-:W-:Y:S02]  /*16c0*/  FADD.FTZ R61, R70, -R61 ;  /* 0x8000003d463d7221 */ /* 0x000fe40000010000 */
[----:B------:R-:W-:Y:S02]  /*16d0*/  FADD.FTZ R51, R71, -R62 ;  /* 0x8000003e47337221 */ /* 0x000fe40000010000 */
[----:B------:R-:W-:-:S02]  /*16e0*/  @P0 FADD.FTZ R44, R24, R44 ;  /* 0x0000002c182c0221 */ /* 0x000fc40000010000 */
[----:B------:R-:W-:Y:S02]  /*16f0*/  @P0 FADD.FTZ R45, R25, R45 ;  /* 0x0000002d192d0221 */ /* 0x000fe40000010000 */
[----:B------:R-:W-:Y:S01]  /*1700*/  @P0 FADD.FTZ R46, R26, R46 ;  /* 0x0000002e1a2e0221 */ /* 0x000fe20000010000 */
[----:B------:R-:W-:Y:S01]  /*1710*/  @P1 SEL R52, R44, R36, P6 ;  /* 0x000000242c341207 */ /* 0x000fe20003000000 */
[----:B------:R-:W-:Y:S01]  /*1720*/  @P0 FADD.FTZ R47, R27, R47 ;  /* 0x0000002f1b2f0221 */ /* 0x000fe20000010000 */
[----:B------:R-:W-:Y:S01]  /*1730*/  @P1 SEL R53, R45, R37, P6 ;  /* 0x000000252d351207 */ /* 0x000fe20003000000 */
[----:B------:R-:W-:Y:S01]  /*1740*/  FADD.FTZ R65, R72, -R63 ;  /* 0x8000003f48417221 */ /* 0x000fe20000010000 */
[----:B------:R-:W-:Y:S01]  /*1750*/  @P1 SEL R54, R46, R38, P6 ;  /* 0x000000262e361207 */ /* 0x000fe20003000000 */
[----:B------:R-:W-:Y:S01]  /*1760*/  FADD.FTZ R75, R124, -R75 ;  /* 0x8000004b7c4b7221 */ /* 0x000fe20000010000 */
[----:B------:R-:W-:Y:S01]  /*1770*/  @P1 SEL R55, R47, R39, P6 ;  /* 0x000000272f371207 */ /* 0x000fe20003000000 */
[----:B------:R-:W-:Y:S01]  /*1780*/  FADD.FTZ R119, R73, -R66 ;  /* 0x8000004249777221 */ /* 0x000fe20000010000 */
[----:B------:R-:W-:Y:S01]  /*1790*/  SEL R58, R46, R42, P3 ;  /* 0x0000002a2e3a7207 */ /* 0x000fe20001800000 */
[----:B------:R-:W-:Y:S01]  /*17a0*/  FADD.FTZ R67, R64, -R67 ;  /* 0x8000004340437221 */ /* 0x000fe20000010000 */
[----:B------:R-:W-:Y:S01]  /*17b0*/  SEL R57, R45, R41, P3 ;  /* 0x000000292d397207 */ /* 0x000fe20001800000 */
[C---:B------:R-:W-:Y:S01]  /*17c0*/  FMUL.FTZ R48, R110.reuse, R59 ;  /* 0x0000003b6e307220 */ /* 0x040fe20000410000 */
[----:B------:R-:W-:Y:S01]  /*17d0*/  SEL R59, R47, R43, P3 ;  /* 0x0000002b2f3b7207 */ /* 0x000fe20001800000 */
[----:B------:R-:W-:Y:S01]  /*17e0*/  FMUL.FTZ R49, R110, R49 ;  /* 0x000000316e317220 */ /* 0x000fe20000410000 */
[----:B------:R-:W-:Y:S01]  /*17f0*/  SEL R56, R44, R40, P3 ;  /* 0x000000282c387207 */ /* 0x000fe20001800000 */
[----:B------:R-:W-:-:S02]  /*1800*/  FMUL.FTZ R50, R110, R61 ;  /* 0x0000003d6e327220 */ /* 0x000fc40000410000 */
[----:B------:R-:W-:Y:S02]  /*1810*/  FMUL.FTZ R51, R110, R51 ;  /* 0x000000336e337220 */ /* 0x000fe40000410000 */
[----:B------:R-:W-:-:S04]  /*1820*/  @P1 IMAD.WIDE.U32 R68, R111, R74, c[0x0][0x258] ;  /* 0x000096006f441625 */ /* 0x000fc800078e004a */
[----:B------:R-:W-:Y:S01]  /*1830*/  FMUL.FTZ R64, R110, R65 ;  /* 0x000000416e407220 */ /* 0x000fe20000410000 */
[----:B------:R-:W-:Y:S01]  /*1840*/  @P1 STG.E.128 [R68.64], R52 ;  /* 0x0000003444001986 */ /* 0x000fe2000c101d04 */
[----:B------:R-:W-:-:S04]  /*1850*/  IMAD.WIDE.U32 R112, R74, R113, c[0x0][0x248] ;  /* 0x000092004a707625 */ /* 0x000fc800078e0071 */
[C---:B------:R-:W-:Y:S01]  /*1860*/  FMUL.FTZ R65, R110.reuse, R75 ;  /* 0x0000004b6e417220 */ /* 0x040fe20000410000 */
[----:B------:R-:W-:Y:S01]  /*1870*/  IADD3 R75, R109, 0x200, RZ ;  /* 0x000002006d4b7810 */ /* 0x000fe20007ffe0ff */
[C---:B------:R-:W-:Y:S01]  /*1880*/  FMUL.FTZ R66, R110.reuse, R119 ;  /* 0x000000776e427220 */ /* 0x040fe20000410000 */
[----:B------:R0:W-:Y:S01]  /*1890*/  STG.E.128 [R112.64], R44 ;  /* 0x0000002c70007986 */ /* 0x0001e2000c101d04 */
[----:B------:R-:W-:Y:S02]  /*18a0*/  FMUL.FTZ R67, R110, R67 ;  /* 0x000000436e437220 */ /* 0x000fe40000410000 */
[----:B------:R-:W-:Y:S01]  /*18b0*/  @P2 IMAD.WIDE.U32 R72, R111, R74, c[0x0][0x250] ;  /* 0x000094006f482625 */ /* 0x000fe200078e004a */
[----:B------:R-:W-:-:S03]  /*18c0*/  IADD3 R111, R109, 0x300, RZ ;  /* 0x000003006d6f7810 */ /* 0x000fc60007ffe0ff */
[----:B------:R-:W-:Y:S01]  /*18d0*/  @P0 FADD.FTZ R48, R28, R48 ;  /* 0x000000301c300221 */ /* 0x000fe20000010000 */
[----:B------:R1:W-:Y:S01]  /*18e0*/  @P2 STG.E.128 [R72.64], R56 ;  /* 0x0000003848002986 */ /* 0x0003e2000c101d04 */
[----:B------:R-:W-:Y:S02]  /*18f0*/  @P0 FADD.FTZ R49, R29, R49 ;  /* 0x000000311d310221 */ /* 0x000fe40000010000 */
[----:B------:R-:W-:Y:S01]  /*1900*/  @P0 FADD.FTZ R50, R30, R50 ;  /* 0x000000321e320221 */ /* 0x000fe20000010000 */
[----:B------:R-:W-:Y:S01]  /*1910*/  @P1 SEL R60, R48, R36, P6 ;  /* 0x00000024303c1207 */ /* 0x000fe20003000000 */
[----:B------:R-:W-:Y:S01]  /*1920*/  @P0 FADD.FTZ R51, R31, R51 ;  /* 0x000000331f330221 */ /* 0x000fe20000010000 */
[----:B------:R-:W-:Y:S01]  /*1930*/  @P1 SEL R61, R49, R37, P6 ;  /* 0x00000025313d1207 */ /* 0x000fe20003000000 */
[----:B------:R-:W-:Y:S01]  /*1940*/  @P0 FADD.FTZ R64, R32, R64 ;  /* 0x0000004020400221 */ /* 0x000fe20000010000 */
[----:B------:R-:W-:Y:S01]  /*1950*/  @P1 SEL R62, R50, R38, P6 ;  /* 0x00000026323e1207 */ /* 0x000fe20003000000 */
[----:B------:R-:W-:Y:S01]  /*1960*/  @P0 FADD.FTZ R65, R33, R65 ;  /* 0x0000004121410221 */ /* 0x000fe20000010000 */
[C---:B------:R-:W-:Y:S01]  /*1970*/  @P1 SEL R63, R51.reuse, R39, P6 ;  /* 0x00000027333f1207 */ /* 0x040fe20003000000 */
[----:B------:R-:W-:Y:S01]  /*1980*/  @P0 FADD.FTZ R66, R34, R66 ;  /* 0x0000004222420221 */ /* 0x000fe20000010000 */
[----:B0-----:R-:W-:Y:S01]  /*1990*/  SEL R47, R51, R43, P3 ;  /* 0x0000002b332f7207 */ /* 0x001fe20001800000 */
[----:B------:R-:W-:Y:S01]  /*19a0*/  @P0 FADD.FTZ R67, R35, R67 ;  /* 0x0000004323430221 */ /* 0x000fe20000010000 */
[----:B------:R-:W-:Y:S01]  /*19b0*/  SEL R46, R50, R42, P3 ;  /* 0x0000002a322e7207 */ /* 0x000fe20001800000 */
[----:B------:R-:W-:Y:S01]  /*19c0*/  @P1 IMAD.WIDE.U32 R70, R108, R74, c[0x0][0x258] ;  /* 0x000096006c461625 */ /* 0x000fe200078e004a */
[----:B------:R-:W-:-:S02]  /*19d0*/  SEL R45, R49, R41, P3 ;  /* 0x00000029312d7207 */ /* 0x000fc40001800000 */
[----:B------:R-:W-:Y:S01]  /*19e0*/  SEL R44, R48, R40, P3 ;  /* 0x00000028302c7207 */ /* 0x000fe20001800000 */
[----:B-1----:R-:W-:Y:S01]  /*19f0*/  IMAD.WIDE.U32 R56, R74, R75, c[0x0][0x248] ;  /* 0x000092004a387625 */ /* 0x002fe200078e004b */
[----:B------:R-:W-:Y:S01]  /*1a00*/  SEL R36, R64, R36, P6 ;  /* 0x0000002440247207 */ /* 0x000fe20003000000 */
[----:B------:R0:W-:Y:S01]  /*1a10*/  @P1 STG.E.128 [R70.64], R60 ;  /* 0x0000003c46001986 */ /* 0x0001e2000c101d04 */
[----:B------:R-:W-:Y:S01]  /*1a20*/  SEL R37, R65, R37, P6 ;  /* 0x0000002541257207 */ /* 0x000fe20003000000 */
[----:B------:R-:W-:Y:S01]  /*1a30*/  @P2 IMAD.WIDE.U32 R108, R108, R74, c[0x0][0x250] ;  /* 0x000094006c6c2625 */ /* 0x000fe200078e004a */
[----:B------:R-:W-:Y:S01]  /*1a40*/  SEL R38, R66, R38, P6 ;  /* 0x0000002642267207 */ /* 0x000fe20003000000 */
[----:B------:R0:W-:Y:S01]  /*1a50*/  STG.E.128 [R56.64], R48 ;  /* 0x0000003038007986 */ /* 0x0001e2000c101d04 */
[----:B------:R-:W-:Y:S01]  /*1a60*/  SEL R39, R67, R39, P6 ;  /* 0x0000002743277207 */ /* 0x000fe20003000000 */
[----:B------:R-:W-:Y:S01]  /*1a70*/  @P1 IMAD.WIDE.U32 R52, R107, R74, c[0x0][0x258] ;  /* 0x000096006b341625 */ /* 0x000fe200078e004a */
[----:B------:R-:W-:Y:S01]  /*1a80*/  SEL R40, R64, R40, P3 ;  /* 0x0000002840287207 */ /* 0x000fe20001800000 */
[----:B------:R0:W-:Y:S01]  /*1a90*/  @P2 STG.E.128 [R108.64], R44 ;  /* 0x0000002c6c002986 */ /* 0x0001e2000c101d04 */
[----:B------:R-:W-:Y:S01]  /*1aa0*/  SEL R41, R65, R41, P3 ;  /* 0x0000002941297207 */ /* 0x000fe20001800000 */
[----:B------:R-:W-:Y:S01]  /*1ab0*/  @P2 IMAD.WIDE.U32 R54, R107, R74, c[0x0][0x250] ;  /* 0x000094006b362625 */ /* 0x000fe200078e004a */
[----:B------:R-:W-:Y:S01]  /*1ac0*/  SEL R42, R66, R42, P3 ;  /* 0x0000002a422a7207 */ /* 0x000fe20001800000 */
[----:B------:R0:W-:Y:S01]  /*1ad0*/  @P1 STG.E.128 [R52.64], R36 ;  /* 0x0000002434001986 */ /* 0x0001e2000c101d04 */
[----:B------:R-:W-:Y:S01]  /*1ae0*/  SEL R43, R67, R43, P3 ;  /* 0x0000002b432b7207 */ /* 0x000fe20001800000 */
[----:B------:R-:W-:-:S05]  /*1af0*/  IMAD.WIDE.U32 R74, R74, R111, c[0x0][0x248] ;  /* 0x000092004a4a7625 */ /* 0x000fca00078e006f */
[----:B------:R0:W-:Y:S04]  /*1b00*/  STG.E.128 [R74.64], R64 ;  /* 0x000000404a007986 */ /* 0x0001e8000c101d04 */
[----:B------:R0:W-:Y:S02]  /*1b10*/  @P2 STG.E.128 [R54.64], R40 ;  /* 0x0000002836002986 */ /* 0x0001e4000c101d04 */
[----:B0-----:R-:W-:Y:S01]  /*1b20*/  @P4 CALL.REL.NOINC `(.L_x_1405) ;  /* 0x0000001000004944 */ /* 0x001fe20003c00000 */
[----:B------:R-:W-:Y:S05]  /*1b30*/  BRA `(.L_x_1406) ;  /* 0xffffe96000007947 */ /* 0x000fea000383ffff */
.L_x_1405:
        /* <DEDUP_REMOVED lines=32> */
.L_x_1400:
[----:B------:R-:W0:Y:S01]  /*1d40*/  S2UR UR6, SR_CTAID.X ;  /* 0x00000000000679c3 */ /* 0x000e220000002500 */
[----:B------:R-:W-:Y:S01]  /*1d50*/  HFMA2.MMA R9, -RZ, RZ, 0, 9.5367431640625e-07 ;  /* 0x00000010ff097435 */ /* 0x000fe200000001ff */
[----:B------:R-:W-:-:S02]  /*1d60*/  LOP3.LUT R3, R78, 0xff, RZ, 0xc0, !PT ;  /* 0x000000ff4e037812 */ /* 0x000fc400078ec0ff */
[----:B0-----:R-:W-:-:S05]  /*1d70*/  LEA.HI R0, R78, UR6, RZ, 0x18 ;  /* 0x000000064e007c11 */ /* 0x001fca000f8fc0ff */
[----:B------:R-:W-:-:S05]  /*1d80*/  IMAD R0, R0, c[0x0][0x168], RZ ;  /* 0x00005a0000007a24 */ /* 0x000fca00078e02ff */
[----:B------:R-:W-:-:S05]  /*1d90*/  LEA.HI R0, R0, R3, RZ, 0x1e ;  /* 0x0000000300007211 */ /* 0x000fca00078ff0ff */
[----:B------:R-:W-:-:S04]  /*1da0*/  IMAD.WIDE.U32 R2, R0, R9, c[0x0][0x220] ;  /* 0x0000880000027625 */ /* 0x000fc800078e0009 */
        /* <DEDUP_REMOVED lines=8> */
[----:B------:R-:W-:Y:S01]  /*1e30*/  STG.E.128 [R8.64+0x3000], R36 ;  /* 0x0030002408007986 */ /* 0x000fe2000c101d04 */
[----:B------:R-:W-:Y:S05]  /*1e40*/  EXIT ;  /* 0x000000000000794d */ /* 0x000fea0003800000 */
.L_x_1401:
[----:B------:R-:W-:Y:S01]  /*1e50*/  HFMA2.MMA R49, -RZ, RZ, 0, 9.5367431640625e-07 ;  /* 0x00000010ff317435 */ /* 0x000fe200000001ff */
[----:B------:R-:W-:-:S02]  /*1e60*/  MOV R50, R46 ;  /* 0x0000002e00327202 */ /* 0x000fc40000000f00 */
[----:B------:R-:W-:Y:S02]  /*1e70*/  MOV R48, 0x1f ;  /* 0x0000001f00307802 */ /* 0x000fe40000000f00 */
[----:B------:R-:W-:Y:S02]  /*1e80*/  MOV R47, 0xffffffff ;  /* 0xffffffff002f7802 */ /* 0x000fe40000000f00 */
[----:B------:R-:W-:Y:S02]  /*1e90*/  MOV R44, 0x1eb0 ;  /* 0x00001eb0002c7802 */ /* 0x000fe40000000f00 */
[----:B-----5:R-:W-:Y:S05]  /*1ea0*/  CALL.REL.NOINC `($__internal_99_$__cuda_sm70_shflsync_down_p) ;  /* 0x0000046000007944 */ /* 0x020fea0003c00000 */
[----:B-1----:R-:W-:Y:S01]  /*1eb0*/  MOV R51, R47 ;  /* 0x0000002f00337202 */ /* 0x002fe20000000f00 */
[----:B0-----:R-:W-:Y:S05]  /*1ec0*/  BRA `(.L_x_1407) ;  /* 0xffffefe000007947 */ /* 0x001fea000383ffff */
.L_x_1402:
[----:B------:R-:W-:Y:S01]  /*1ed0*/  HFMA2.MMA R49, -RZ, RZ, 0, 9.5367431640625e-07 ;  /* 0x00000010ff317435 */ /* 0x000fe200000001ff */
[----:B------:R-:W-:Y:S02]  /*1ee0*/  MOV R50, R52 ;  /* 0x0000003400327202 */ /* 0x000fe40000000f00 */
[----:B------:R-:W-:Y:S02]  /*1ef0*/  MOV R48, 0x1f ;  /* 0x0000001f00307802 */ /* 0x000fe40000000f00 */
[----:B------:R-:W-:-:S02]  /*1f00*/  MOV R47, 0xffffffff ;  /* 0xffffffff002f7802 */ /* 0x000fc40000000f00 */
[----:B------:R-:W-:Y:S02]  /*1f10*/  MOV R44, 0x1f30 ;  /* 0x00001f30002c7802 */ /* 0x000fe40000000f00 */
[----:B01---5:R-:W-:Y:S05]  /*1f20*/  CALL.REL.NOINC `($__internal_99_$__cuda_sm70_shflsync_down_p) ;  /* 0x000003e000007944 */ /* 0x023fea0003c00000 */
[----:B------:R-:W-:Y:S01]  /*1f30*/  FADD.FTZ R51, R46, R51 ;  /* 0x000000332e337221 */ /* 0x000fe20000010000 */
[----:B0-----:R-:W-:Y:S01]  /*1f40*/  HFMA2.MMA R49, -RZ, RZ, 0, 4.76837158203125e-07 ;  /* 0x00000008ff317435 */ /* 0x001fe200000001ff */
[----:B-1----:R-:W-:Y:S01]  /*1f50*/  FADD.FTZ R52, R52, R47 ;  /* 0x0000002f34347221 */ /* 0x002fe20000010000 */
[----:B------:R-:W-:Y:S02]  /*1f60*/  MOV R48, 0x1f ;  /* 0x0000001f00307802 */ /* 0x000fe40000000f00 */
[----:B------:R-:W-:Y:S02]  /*1f70*/  MOV R47, 0xffffffff ;  /* 0xffffffff002f7802 */ /* 0x000fe40000000f00 */
[----:B------:R-:W-:Y:S02]  /*1f80*/  MOV R50, R51 ;  /* 0x0000003300327202 */ /* 0x000fe40000000f00 */
[----:B------:R-:W-:Y:S02]  /*1f90*/  MOV R44, 0x1fb0 ;  /* 0x00001fb0002c7802 */ /* 0x000fe40000000f00 */
[----:B------:R-:W-:Y:S05]  /*1fa0*/  CALL.REL.NOINC `($__internal_99_$__cuda_sm70_shflsync_down_p) ;  /* 0x0000036000007944 */ /* 0x000fea0003c00000 */
[----:B0-----:R-:W-:Y:S01]  /*1fb0*/  HFMA2.MMA R49, -RZ, RZ, 0, 4.76837158203125e-07 ;  /* 0x00000008ff317435 */ /* 0x001fe200000001ff */
[----:B-1----:R-:W-:-:S02]  /*1fc0*/  MOV R46, R47 ;  /* 0x0000002f002e7202 */ /* 0x002fc40000000f00 */
[----:B------:R-:W-:Y:S02]  /*1fd0*/  MOV R50, R52 ;  /* 0x0000003400327202 */ /* 0x000fe40000000f00 */
[----:B------:R-:W-:Y:S02]  /*1fe0*/  MOV R48, 0x1f ;  /* 0x0000001f00307802 */ /* 0x000fe40000000f00 */
[----:B------:R-:W-:Y:S02]  /*1ff0*/  MOV R47, 0xffffffff ;  /* 0xffffffff002f7802 */ /* 0x000fe40000000f00 */
[----:B------:R-:W-:Y:S02]  /*2000*/  MOV R44, 0x2020 ;  /* 0x00002020002c7802 */ /* 0x000fe40000000f00 */
[----:B------:R-:W-:Y:S05]  /*2010*/  CALL.REL.NOINC `($__internal_99_$__cuda_sm70_shflsync_down_p) ;  /* 0x000002f000007944 */ /* 0x000fea0003c00000 */
[----:B------:R-:W-:Y:S01]  /*2020*/  FADD.FTZ R51, R46, R51 ;  /* 0x000000332e337221 */ /* 0x000fe20000010000 */
[----:B0-----:R-:W-:Y:S01]  /*2030*/  HFMA2.MMA R49, -RZ, RZ, 0, 2.384185791015625e-07 ;  /* 0x00000004ff317435 */ /* 0x001fe200000001ff */
[----:B-1----:R-:W-:Y:S01]  /*2040*/  FADD.FTZ R52, R52, R47 ;  /* 0x0000002f34347221 */ /* 0x002fe20000010000 */
[----:B------:R-:W-:Y:S02]  /*2050*/  MOV R48, 0x1f ;  /* 0x0000001f00307802 */ /* 0x000fe40000000f00 */
[----:B------:R-:W-:-:S02]  /*2060*/  MOV R47, 0xffffffff ;  /* 0xffffffff002f7802 */ /* 0x000fc40000000f00 */
[----:B------:R-:W-:Y:S02]  /*2070*/  MOV R50, R51 ;  /* 0x0000003300327202 */ /* 0x000fe40000000f00 */
[----:B------:R-:W-:Y:S02]  /*2080*/  MOV R44, 0x20a0 ;  /* 0x000020a0002c7802 */ /* 0x000fe40000000f00 */
[----:B------:R-:W-:Y:S05]  /*2090*/  CALL.REL.NOINC `($__internal_99_$__cuda_sm70_shflsync_down_p) ;  /* 0x0000027000007944 */ /* 0x000fea0003c00000 */
[----:B0-----:R-:W-:Y:S01]  /*20a0*/  HFMA2.MMA R49, -RZ, RZ, 0, 2.384185791015625e-07 ;  /* 0x00000004ff317435 */ /* 0x001fe200000001ff */
[----:B-1----:R-:W-:Y:S02]  /*20b0*/  MOV R46, R47 ;  /* 0x0000002f002e7202 */ /* 0x002fe40000000f00 */
[----:B------:R-:W-:Y:S02]  /*20c0*/  MOV R50, R52 ;  /* 0x0000003400327202 */ /* 0x000fe40000000f00 */
[----:B------:R-:W-:Y:S02]  /*20d0*/  MOV R48, 0x1f ;  /* 0x0000001f00307802 */ /* 0x000fe40000000f00 */
[----:B------:R-:W-:Y:S02]  /*20e0*/  MOV R47, 0xffffffff ;  /* 0xffffffff002f7802 */ /* 0x000fe40000000f00 */
[----:B------:R-:W-:-:S02]  /*20f0*/  MOV R44, 0x2110 ;  /* 0x00002110002c7802 */ /* 0x000fc40000000f00 */
[----:B------:R-:W-:Y:S05]  /*2100*/  CALL.REL.NOINC `($__internal_99_$__cuda_sm70_shflsync_down_p) ;  /* 0x0000020000007944 */ /* 0x000fea0003c00000 */
[----:B------:R-:W-:Y:S01]  /*2110*/  FADD.FTZ R51, R46, R51 ;  /* 0x000000332e337221 */ /* 0x000fe20000010000 */
[----:B0-----:R-:W-:Y:S01]  /*2120*/  HFMA2.MMA R49, -RZ, RZ, 0, 1.1920928955078125e-07 ;  /* 0x00000002ff317435 */ /* 0x001fe200000001ff */
[----:B-1----:R-:W-:Y:S01]  /*2130*/  FADD.FTZ R54, R52, R47 ;  /* 0x0000002f34367221 */ /* 0x002fe20000010000 */
[----:B------:R-:W-:-:S02]  /*2140*/  MOV R48, 0x1f ;  /* 0x0000001f00307802 */ /* 0x000fc40000000f00 */
[----:B------:R-:W-:Y:S02]  /*2150*/  MOV R47, 0xffffffff ;  /* 0xffffffff002f7802 */ /* 0x000fe40000000f00 */
[----:B------:R-:W-:Y:S02]  /*2160*/  MOV R50, R51 ;  /* 0x0000003300327202 */ /* 0x000fe40000000f00 */
[----:B------:R-:W-:Y:S02]  /*2170*/  MOV R44, 0x2190 ;  /* 0x00002190002c7802 */ /* 0x000fe40000000f00 */
[----:B------:R-:W-:Y:S05]  /*2180*/  CALL.REL.NOINC `($__internal_99_$__cuda_sm70_shflsync_down_p) ;  /* 0x0000018000007944 */ /* 0x000fea0003c00000 */
[----:B0-----:R-:W-:Y:S01]  /*2190*/  HFMA2.MMA R49, -RZ, RZ, 0, 1.1920928955078125e-07 ;  /* 0x00000002ff317435 */ /* 0x001fe200000001ff */
[----:B-1----:R-:W-:Y:S02]  /*21a0*/  MOV R46, R47 ;  /* 0x0000002f002e7202 */ /* 0x002fe40000000f00 */
[----:B------:R-:W-:Y:S02]  /*21b0*/  MOV R50, R54 ;  /* 0x0000003600327202 */ /* 0x000fe40000000f00 */
[----:B------:R-:W-:Y:S02]  /*21c0*/  MOV R48, 0x1f ;  /* 0x0000001f00307802 */ /* 0x000fe40000000f00 */
[----:B------:R-:W-:-:S02]  /*21d0*/  MOV R47, 0xffffffff ;  /* 0xffffffff002f7802 */ /* 0x000fc40000000f00 */
[----:B------:R-:W-:Y:S02]  /*21e0*/  MOV R44, 0x2200 ;  /* 0x00002200002c7802 */ /* 0x000fe40000000f00 */
[----:B------:R-:W-:Y:S05]  /*21f0*/  CALL.REL.NOINC `($__internal_99_$__cuda_sm70_shflsync_down_p) ;  /* 0x0000011000007944 */ /* 0x000fea0003c00000 */
[----:B------:R-:W-:Y:S01]  /*2200*/  FADD.FTZ R52, R46, R51 ;  /* 0x000000332e347221 */ /* 0x000fe20000010000 */
[----:B0-----:R-:W-:Y:S01]  /*2210*/  HFMA2.MMA R49, -RZ, RZ, 0, 5.9604644775390625e-08 ;  /* 0x00000001ff317435 */ /* 0x001fe200000001ff */
[----:B-1----:R-:W-:Y:S01]  /*2220*/  FADD.FTZ R53, R54, R47 ;  /* 0x0000002f36357221 */ /* 0x002fe20000010000 */
[----:B------:R-:W-:Y:S02]  /*2230*/  MOV R48, 0x1f ;  /* 0x0000001f00307802 */ /* 0x000fe40000000f00 */
[----:B------:R-:W-:Y:S02]  /*2240*/  MOV R47, 0xffffffff ;  /* 0xffffffff002f7802 */ /* 0x000fe40000000f00 */
[----:B------:R-:W-:Y:S02]  /*2250*/  MOV R50, R52 ;  /* 0x0000003400327202 */ /* 0x000fe40000000f00 */
[----:B------:R-:W-:Y:S02]  /*2260*/  MOV R44, 0x2280 ;  /* 0x00002280002c7802 */ /* 0x000fe40000000f00 */
[----:B------:R-:W-:Y:S05]  /*2270*/  CALL.REL.NOINC `($__internal_99_$__cuda_sm70_shflsync_down_p) ;  /* 0x0000009000007944 */ /* 0x000fea0003c00000 */
[----:B0-----:R-:W-:Y:S01]  /*2280*/  HFMA2.MMA R49, -RZ, RZ, 0, 5.9604644775390625e-08 ;  /* 0x00000001ff317435 */ /* 0x001fe200000001ff */
[----:B-1----:R-:W-:-:S02]  /*2290*/  MOV R51, R47 ;  /* 0x0000002f00337202 */ /* 0x002fc40000000f00 */
[----:B------:R-:W-:Y:S02]  /*22a0*/  MOV R50, R53 ;  /* 0x0000003500327202 */ /* 0x000fe40000000f00 */
[----:B------:R-:W-:Y:S02]  /*22b0*/  MOV R48, 0x1f ;  /* 0x0000001f00307802 */ /* 0x000fe40000000f00 */
[----:B------:R-:W-:Y:S02]  /*22c0*/  MOV R47, 0xffffffff ;  /* 0xffffffff002f7802 */ /* 0x000fe40000000f00 */
[----:B------:R-:W-:Y:S02]  /*22d0*/  MOV R44, 0x22f0 ;  /* 0x000022f0002c7802 */ /* 0x000fe40000000f00 */
[----:B------:R-:W-:Y:S05]  /*22e0*/  CALL.REL.NOINC `($__internal_99_$__cuda_sm70_shflsync_down_p) ;  /* 0x0000002000007944 */ /* 0x000fea0003c00000 */
[----:B01----:R-:W-:Y:S01]  /*22f0*/  MOV R48, R47 ;  /* 0x0000002f00307202 */ /* 0x003fe20000000f00 */
[----:B------:R-:W-:Y:S05]  /*2300*/  BRA `(.L_x_1408) ;  /* 0xffffecc000007947 */ /* 0x000fea000383ffff */
        .weak           $__internal_99_$__cuda_sm70_shflsync_down_p
        .type           $__internal_99_$__cuda_sm70_shflsync_down_p,@function
        .size           $__internal_99_$__cuda_sm70_shflsync_down_p,(.L_x_1862 - $__internal_99_$__cuda_sm70_shflsync_down_p)
$__internal_99_$__cuda_sm70_shflsync_down_p:
[----:B------:R-:W-:Y:S01]  /*2310*/  HFMA2.MMA R45, -RZ, RZ, 0, 0 ;  /* 0x00000000ff2d7435 */ /* 0x000fe200000001ff */
[----:B------:R-:W-:Y:S04]  /*2320*/  WARPSYNC R47 ;  /* 0x0000002f00007348 */ /* 0x000fe80003800000 */
[----:B------:R0:W1:Y:S01]  /*2330*/  SHFL.DOWN PT, R47, R50, R49, R48 ;  /* 0x08000031322f7389 */ /* 0x00006200000e0030 */
[----:B------:R-:W-:Y:S05]  /*2340*/  RET.REL.NODEC R44 `(_ZN10layer_norm31ln_parallel_residual_bwd_kernelINS_13Kernel_traitsI6__halfffffjLj4096ELj1ELj1ELj8ELj16ENS_18Kernel_traits_baseILj4096ES2_ffffjLj256EEEEELb0ELb1ELb1EEEvNS_9BwdParamsE) ;  /* 0xffffdcb02c007950 */ /* 0x000fea0003c3ffff */
.L_x_1409:
        /* <DEDUP_REMOVED lines=11> */
.L_x_1862:


//--------------------- .text._ZN10layer_norm31ln_parallel_residual_bwd_kernelINS_13Kernel_traitsI6__halfffffjLj4096ELj1ELj1ELj8ELj16ENS_18Kernel_traits_baseILj4096ES2_ffffjLj256EEEEELb1ELb0ELb0EEEvNS_9BwdParamsE --------------------------
	.section	.text._ZN10layer_norm31ln_parallel_residual_bwd_kernelINS_13Kernel_traitsI6__halfffffjLj4096ELj1ELj1ELj8ELj16ENS_18Kernel_traits_baseILj4096ES2_ffffjLj256EEEEELb1ELb0ELb0EEEvNS_9BwdParamsE,"ax",@progbits
	.sectioninfo	@"SHI_REGISTERS=192"
	.align	128
        .global         _ZN10layer_norm31ln_parallel_residual_bwd_kernelINS_13Kernel_traitsI6__halfffffjLj4096ELj1ELj1ELj8ELj16ENS_18Kernel_traits_baseILj4096ES2_ffffjLj256EEEEELb1ELb0ELb0EEEvNS_9BwdParamsE
        .type           _ZN10layer_norm31ln_parallel_residual_bwd_kernelINS_13Kernel_traitsI6__halfffffjLj4096ELj1ELj1ELj8ELj16ENS_18Kernel_traits_baseILj4096ES2_ffffjLj256EEEEELb1ELb0ELb0EEEvNS_9BwdParamsE,@function
        .size           _ZN10layer_norm31ln_parallel_residual_bwd_kernelINS_13Kernel_traitsI6__halfffffjLj4096ELj1ELj1ELj8ELj16ENS_18Kernel_traits_baseILj4096ES2_ffffjLj256EEEEELb1ELb0ELb0EEEvNS_9BwdParamsE,(.L_x_1863 - _ZN10layer_norm31ln_parallel_residual_bwd_kernelINS_13Kernel_traitsI6__halfffffjLj4096ELj1ELj1ELj8ELj16ENS_18Kernel_traits_baseILj4096ES2_ffffjLj256EEEEELb1ELb0ELb0EEEvNS_9BwdParamsE)
        .other          _ZN10layer_norm31ln_parallel_residual_bwd_kernelINS_13Kernel_traitsI6__halfffffjLj4096ELj1ELj1ELj8ELj16ENS_18Kernel_traits_baseILj4096ES2_ffffjLj256EEEEELb1ELb0ELb0EEEvNS_9BwdParamsE,@"STO_CUDA_ENTRY STV_DEFAULT"
_ZN10layer_norm31ln_parallel_residual_bwd_kernelINS_13Kernel_traitsI6__halfffffjLj4096ELj1ELj1ELj8ELj16ENS_18Kernel_traits_baseILj4096ES2_ffffjLj256EEEEELb1ELb0ELb0EEEvNS_9BwdParamsE:
.text._ZN10layer_norm31ln_parallel_residual_bwd_kernelINS_13Kernel_traitsI6__halfffffjLj4096ELj1ELj1ELj8ELj16ENS_18Kernel_traits_baseILj4096ES2_ffffjLj256EEEEELb1ELb0ELb0EEEvNS_9BwdParamsE:
        /* <DEDUP_REMOVED lines=14> */
[----:B------:R-:W-:Y:S02]  /*00e0*/  @P4 IMAD.MOV.U32 R29, RZ, RZ, 0x8 ;  /* 0x00000008ff1d4424 */ /* 0x000fe400078e00ff */
[----:B------:R-:W-:Y:S01]  /*00f0*/  @P3 MOV R33, 0x8 ;  /* 0x0000000800213802 */ /* 0x000fe20000000f00 */
[----:B------:R-:W-:Y:S01]  /*0100*/  @P5 IMAD.WIDE.U32 R2, R22, R7, c[0x0][0x1b0] ;  /* 0x00006c0016025625 */ /* 0x000fe200078e0007 */
[----:B------:R-:W-:-:S03]  /*0110*/  @P2 MOV R23, 0x8 ;  /* 0x0000000800172802 */ /* 0x000fc60000000f00 */
[C---:B------:R-:W-:Y:S01]  /*0120*/  @P5 IMAD.WIDE.U32 R6, R22.reuse, R7, c[0x0][0x1b8] ;  /* 0x00006e0016065625 */ /* 0x040fe200078e0007 */
[----:B------:R-:W-:Y:S01]  /*0130*/  @P5 LOP3.LUT R22, R22, 0x100, RZ, 0xfc, !PT ;  /* 0x0000010016165812 */ /* 0x000fe200078efcff */
[----:B------:R-:W0:Y:S01]  /*0140*/  S2UR UR6, SR_CTAID.X ;  /* 0x00000000000679c3 */ /* 0x000e220000002500 */
[----:B------:R0:W5:Y:S03]  /*0150*/  @P5 LDG.E.64 R4, [R2.64] ;  /* 0x0000000402045981 */ /* 0x000166000c1e1b00 */
[CC--:B------:R-:W-:Y:S01]  /*0160*/  @P4 IMAD.WIDE.U32 R26, R22.reuse, R29.reuse, c[0x0][0x1b0] ;  /* 0x00006c00161a4625 */ /* 0x0c0fe200078e001d */
[----:B------:R1:W5:Y:S03]  /*0170*/  @P5 LDG.E.64 R8, [R6.64] ;  /* 0x0000000406085981 */ /* 0x000366000c1e1b00 */
[C---:B------:R-:W-:Y:S01]  /*0180*/  @P4 IMAD.WIDE.U32 R28, R22.reuse, R29, c[0x0][0x1b8] ;  /* 0x00006e00161c4625 */ /* 0x040fe200078e001d */
[----:B------:R-:W-:Y:S01]  /*0190*/  @P4 IADD3 R22, R22, 0x100, RZ ;  /* 0x0000010016164810 */ /* 0x000fe20007ffe0ff */
[----:B------:R1:W5:Y:S04]  /*01a0*/  @P4 LDG.E.64 R10, [R26.64] ;  /* 0x000000041a0a4981 */ /* 0x000368000c1e1b00 */
        /* <DEDUP_REMOVED lines=8> */
[----:B------:R1:W5:Y:S04]  /*0230*/  @P2 LDG.E.64 R20, [R18.64] ;  /* 0x0000000412142981 */ /* 0x000368000c1e1b00 */
[----:B------:R1:W5:Y:S01]  /*0240*/  @P2 LDG.E.64 R24, [R22.64] ;  /* 0x0000000416182981 */ /* 0x000362000c1e1b00 */
        /* <DEDUP_REMOVED lines=36> */
[----:B-----5:R-:W-:Y:S01]  /*0490*/  MOV R22, R10 ;  /* 0x0000000a00167202 */ /* 0x020fe20000000f00 */
[----:B------:R-:W-:Y:S01]  /*04a0*/  HFMA2.MMA R116, -RZ, RZ, 0, 5.9604644775390625e-08 ;  /* 0x00000001ff747435 */ /* 0x000fe200000001ff */
        /* <DEDUP_REMOVED lines=8> */
[----:B------:R-:W-:Y:S01]  /*0530*/  IMAD.MOV.U32 R101, RZ, RZ, RZ ;  /* 0x000000ffff657224 */ /* 0x000fe200078e00ff */
[----:B------:R-:W-:-:S02]  /*0540*/  MOV R35, R25 ;  /* 0x0000001900237202 */ /* 0x000fc40000000f00 */
[----:B------:R-:W-:Y:S02]  /*0550*/  MOV R19, R9 ;  /* 0x0000000900137202 */ /* 0x000fe40000000f00 */
[----:B------:R-:W-:Y:S02]  /*0560*/  MOV R23, R12 ;  /* 0x0000000c00177202 */ /* 0x000fe40000000f00 */
[----:B------:R-:W-:Y:S01]  /*0570*/  SHF.R.U64 R110, R12, 0x10, R13 ;  /* 0x000000100c6e7819 */ /* 0x000fe2000000120d */
[----:B------:R-:W-:Y:S01]  /*0580*/  HADD2.F32 R12, -RZ, R22.H0_H0 ;  /* 0x20000016ff0c7230 */ /* 0x000fe20000004100 */
[----:B------:R-:W-:Y:S01]  /*0590*/  MOV R27, R13 ;  /* 0x0000000d001b7202 */ /* 0x000fe20000000f00 */
[----:B------:R-:W-:Y:S01]  /*05a0*/  HADD2.F32 R22, -RZ, R30.H0_H0 ;  /* 0x2000001eff167230 */ /* 0x000fe20000004100 */
[----:B------:R-:W-:Y:S01]  /*05b0*/  MOV R29, R16 ;  /* 0x00000010001d7202 */ /* 0x000fe20000000f00 */
[----:B------:R-:W-:Y:S01]  /*05c0*/  HADD2.F32 R30, -RZ, R34.H0_H0 ;  /* 0x20000022ff1e7230 */ /* 0x000fe20000004100 */
[----:B------:R-:W-:Y:S01]  /*05d0*/  MOV R31, R17 ;  /* 0x00000011001f7202 */ /* 0x000fe20000000f00 */
[----:B------:R-:W-:Y:S01]  /*05e0*/  HADD2.F32 R34, -RZ, R35.H0_H0 ;  /* 0x20000023ff227230 */ /* 0x000fe20000004100 */
[----:B------:R-:W-:-:S02]  /*05f0*/  MOV R33, R24 ;  /* 0x0000001800217202 */ /* 0x000fc40000000f00 */
[----:B------:R-:W-:Y:S02]  /*0600*/  SHF.R.U32.HI R36, RZ, 0x10, R25 ;  /* 0x00000010ff247819 */ /* 0x000fe40000011619 */
        /* <DEDUP_REMOVED lines=26> */
[----:B------:R-:W-:Y:S01]  /*07b0*/  SHF.R.U64 R38, R24, 0x10, R25 ;  /* 0x0000001018267819 */ /* 0x000fe20000001219 */
[----:B------:R-:W-:Y:S01]  /*07c0*/  HADD2.F32 R24, -RZ, R29.H0_H0 ;  /* 0x2000001dff187230 */ /* 0x000fe20000004100 */
[----:B------:R-:W-:Y:S01]  /*07d0*/  PRMT R36, R116, 0x7610, R36 ;  /* 0x0000761074247816 */ /* 0x000fe20000000024 */
        /* <DEDUP_REMOVED lines=13> */
[----:B0-----:R-:W-:Y:S02]  /*08b0*/  HADD2.F32 R33, -RZ, R38.H0_H0 ;  /* 0x20000026ff217230 */ /* 0x001fe40000004100 */
.L_x_1429:
[----:B------:R-:W-:-:S05]  /*08c0*/  MOV R131, 0x4 ;  /* 0x0000000400837802 */ /* 0x000fca0000000f00 */
[----:B------:R-:W-:-:S04]  /*08d0*/  IMAD.WIDE R128, R2, R131, c[0x0][0x1a0] ;  /* 0x0000680002807625 */ /* 0x000fc800078e0283 */
[C---:B------:R-:W-:Y:S01]  /*08e0*/  IMAD.WIDE R130, R2.reuse, R131, c[0x0][0x1a8] ;  /* 0x00006a0002827625 */ /* 0x040fe200078e0283 */
[----:B------:R0:W5:Y:S04]  /*08f0*/  LDG.E R182, [R128.64] ;  /* 0x0000000480b67981 */ /* 0x000168000c1e1900 */
[----:B------:R0:W5:Y:S01]  /*0900*/  LDG.E R158, [R130.64] ;  /* 0x00000004829e7981 */ /* 0x000162000c1e1900 */
[----:B------:R-:W-:Y:S01]  /*0910*/  IMAD R132, R2, c[0x0][0x168], RZ ;  /* 0x00005a0002847a24 */ /* 0x000fe200078e02ff */
[----:B------:R-:W-:Y:S01]  /*0920*/  LOP3.LUT P0, RZ, R36, 0xff, RZ, 0xc0, !PT ;  /* 0x000000ff24ff7812 */ /* 0x000fe2000780c0ff */
[----:B------:R-:W-:Y:S01]  /*0930*/  BSSY B0, `(.L_x_1411) ;  /* 0x000004d000007945 */ /* 0x000fe20003800000 */
[----:B------:R-:W-:Y:S02]  /*0940*/  MOV R187, RZ ;  /* 0x000000ff00bb7202 */ /* 0x000fe40000000f00 */
[----:B------:R-:W-:-:S02]  /*0950*/  SHF.R.S32.HI R133, RZ, 0x1f, R132 ;  /* 0x0000001fff857819 */ /* 0x000fc40000011484 */
[----:B------:R-:W-:Y:S02]  /*0960*/  P2R R188, PR, RZ, 0x1 ;  /* 0x00000001ffbc7803 */ /* 0x000fe40000000000 */
[----:B------:R-:W-:Y:S02]  /*0970*/  LEA.HI R133, R133, R132, RZ, 0x2 ;  /* 0x0000008485857211 */ /* 0x000fe400078f10ff */
[----:B------:R-:W-:Y:S02]  /*0980*/  LOP3.LUT R132, R0, 0xff, RZ, 0xc0, !PT ;  /* 0x000000ff00847812 */ /* 0x000fe400078ec0ff */
[----:B------:R-:W-:Y:S02]  /*0990*/  MOV R184, RZ ;  /* 0x000000ff00b87202 */ /* 0x000fe40000000f00 */
[----:B------:R-:W-:Y:S02]  /*09a0*/  LEA.HI.SX32 R149, R133, R132, 0x1e ;  /* 0x0000008485957211 */ /* 0x000fe400078ff2ff */
[----:B------:R-:W-:-:S03]  /*09b0*/  SHF.R.U32.HI R180, RZ, 0x5, R0 ;  /* 0x00000005ffb47819 */ /* 0x000fc60000011600 */
[----:B------:R-:W-:Y:S01]  /*09c0*/  IMAD.MOV.U32 R186, RZ, RZ, R149 ;  /* 0x000000ffffba7224 */ /* 0x000fe200078e0095 */
[----:B------:R-:W-:Y:S05]  /*09d0*/  @!P5 BRA `(.L_x_1412) ;  /* 0x000004200000d947 */ /* 0x000fea0003800000 */
[----:B0-----:R-:W-:Y:S01]  /*09e0*/  LEA R128, P0, R149, c[0x0][0x188], 0x4 ;  /* 0x0000620095807a11 */ /* 0x001fe200078020ff */
[----:B------:R-:W-:-:S03]  /*09f0*/  HFMA2.MMA R136, -RZ, RZ, 0, 9.5367431640625e-07 ;  /* 0x00000010ff887435 */ /* 0x000fc600000001ff */
[----:B------:R-:W-:Y:S02]  /*0a00*/  LEA.HI.X R129, R149, c[0x0][0x18c], RZ, 0x4, P0 ;  /* 0x0000630095817a11 */ /* 0x000fe400000f24ff */
[----:B------:R-:W-:-:S04]  /*0a10*/  ISETP.NE.U32.AND P0, PT, RZ, c[0x0][0x250], PT ;  /* 0x00009400ff007a0c */ /* 0x000fc80003f05070 */
[----:B------:R-:W-:Y:S01]  /*0a20*/  ISETP.NE.AND.EX P0, PT, RZ, c[0x0][0x254], PT, P0 ;  /* 0x00009500ff007a0c */ /* 0x000fe20003f05300 */
[CC--:B------:R-:W-:Y:S01]  /*0a30*/  IMAD.WIDE.U32 R132, R149.reuse, R136.reuse, c[0x0][0x210] ;  /* 0x0000840095847625 */ /* 0x0c0fe200078e0088 */
[C---:B------:R-:W-:Y:S01]  /*0a40*/  SHF.L.U32 R156, R149.reuse, 0x2, RZ ;  /* 0x00000002959c7819 */ /* 0x040fe200000006ff */
[----:B------:R-:W2:Y:S01]  /*0a50*/  LDG.E.128 R128, [R128.64] ;  /* 0x0000000480807981 */ /* 0x000ea2000c1e1d00 */
[C---:B------:R-:W-:Y:S01]  /*0a60*/  SHF.L.U64.HI R38, R149.reuse, 0x2, RZ ;  /* 0x0000000295267819 */ /* 0x040fe200000102ff */
[----:B------:R-:W-:Y:S01]  /*0a70*/  IMAD.WIDE.U32 R136, R149, R136, c[0x0][0x208] ;  /* 0x0000820095887625 */ /* 0x000fe200078e0088 */
[----:B------:R-:W-:Y:S01]  /*0a80*/  IADD3 R140, P1, R156, c[0x0][0x190], RZ ;  /* 0x000064009c8c7a10 */ /* 0x000fe20007f3e0ff */
[----:B------:R-:W3:Y:S03]  /*0a90*/  LDG.E.128 R132, [R132.64] ;  /* 0x0000000484847981 */ /* 0x000ee6000c1e1d00 */
[----:B------:R-:W-:Y:S01]  /*0aa0*/  IADD3.X R141, R38, c[0x0][0x194], RZ, P1, !PT ;  /* 0x00006500268d7a10 */ /* 0x000fe20000ffe4ff */
[----:B------:R-:W4:Y:S02]  /*0ab0*/  LDG.E.128 R136, [R136.64] ;  /* 0x0000000488887981 */ /* 0x000f24000c1e1d00 */
[----:B------:R-:W-:-:S04]  /*0ac0*/  @P0 IADD3 R156, P1, R156, c[0x0][0x198], RZ ;  /* 0x000066009c9c0a10 */ /* 0x000fc80007f3e0ff */
[----:B------:R-:W-:Y:S02]  /*0ad0*/  @P0 IADD3.X R157, R38, c[0x0][0x19c], RZ, P1, !PT ;  /* 0x00006700269d0a10 */ /* 0x000fe40000ffe4ff */
[----:B------:R-:W-:Y:S01]  /*0ae0*/  ISETP.NE.U32.AND P1, PT, RZ, c[0x0][0x218], PT ;  /* 0x00008600ff007a0c */ /* 0x000fe20003f25070 */
[----:B------:R0:W5:Y:S03]  /*0af0*/  LDG.E R38, [R140.64] ;  /* 0x000000048c267981 */ /* 0x000166000c1e1900 */
[----:B------:R-:W-:Y:S01]  /*0b00*/  ISETP.NE.AND.EX P1, PT, RZ, c[0x0][0x21c], PT, P1 ;  /* 0x00008700ff007a0c */ /* 0x000fe20003f25310 */
[----:B------:R1:W5:-:S12]  /*0b10*/  @P0 LDG.E R37, [R156.64] ;  /* 0x000000049c250981 */ /* 0x000358000c1e1900 */
[----:B------:R-:W-:-:S04]  /*0b20*/  @P1 LEA R142, P0, R149, c[0x0][0x218], 0x4 ;  /* 0x00008600958e1a11 */ /* 0x000fc800078020ff */
[----:B------:R-:W-:-:S05]  /*0b30*/  @P1 LEA.HI.X R143, R149, c[0x0][0x21c], RZ, 0x4, P0 ;  /* 0x00008700958f1a11 */ /* 0x000fca00000f24ff */
[----:B------:R0:W5:Y:S01]  /*0b40*/  @P1 LDG.E.128 R104, [R142.64] ;  /* 0x000000048e681981 */ /* 0x000162000c1e1d00 */
[----:B------:R-:W-:-:S04]  /*0b50*/  ISETP.NE.AND P0, PT, R3, RZ, PT ;  /* 0x000000ff0300720c */ /* 0x000fc80003f05270 */
[----:B-----5:R-:W-:Y:S02]  /*0b60*/  FSEL R159, R182, RZ, !P0 ;  /* 0x000000ffb69f7208 */ /* 0x020fe40004000000 */
[----:B------:R-:W-:-:S03]  /*0b70*/  IADD3 R186, R149, 0x100, RZ ;  /* 0x0000010095ba7810 */ /* 0x000fc60007ffe0ff */
[--C-:B--2---:R-:W-:Y:S02]  /*0b80*/  FADD.FTZ R169, R128, -R159.reuse ;  /* 0x8000009f80a97221 */ /* 0x104fe40000010000 */
[--C-:B------:R-:W-:Y:S02]  /*0b90*/  FADD.FTZ R129, R129, -R159.reuse ;  /* 0x8000009f81817221 */ /* 0x100fe40000010000 */
[----:B---3--:R-:W-:Y:S02]  /*0ba0*/  FMUL.FTZ R128, R9, R133 ;  /* 0x0000008509807220 */ /* 0x008fe40000410000 */
[--C-:B------:R-:W-:Y:S02]  /*0bb0*/  FADD.FTZ R171, R130, -R159.reuse ;  /* 0x8000009f82ab7221 */ /* 0x100fe40000010000 */
[----:B------:R-:W-:Y:S02]  /*0bc0*/  FADD.FTZ R131, R131, -R159 ;  /* 0x8000009f83837221 */ /* 0x000fe40000010000 */
[----:B-1----:R-:W-:-:S02]  /*0bd0*/  FMUL.FTZ R157, R8, R132 ;  /* 0x00000084089d7220 */ /* 0x002fc40000410000 */
[C---:B------:R-:W-:Y:S02]  /*0be0*/  FMUL.FTZ R159, R158.reuse, R169 ;  /* 0x000000a99e9f7220 */ /* 0x040fe40000410000 */
[----:B------:R-:W-:Y:S02]  /*0bf0*/  FMUL.FTZ R156, R158, R129 ;  /* 0x000000819e9c7220 */ /* 0x000fe40000410000 */
[----:B----4-:R-:W-:Y:S02]  /*0c00*/  FFMA.FTZ R169, R5, R137, R128 ;  /* 0x0000008905a97223 */ /* 0x010fe40000010080 */
[----:B------:R-:W-:Y:S02]  /*0c10*/  FMUL.FTZ R129, R10, R134 ;  /* 0x000000860a817220 */ /* 0x000fe40000410000 */
[----:B------:R-:W-:Y:S02]  /*0c20*/  FMUL.FTZ R128, R11, R135 ;  /* 0x000000870b807220 */ /* 0x000fe40000410000 */
[----:B------:R-:W-:-:S02]  /*0c30*/  FFMA.FTZ R157, R4, R136, R157 ;  /* 0x00000088049d7223 */ /* 0x000fc4000001009d */
[----:B------:R-:W-:Y:S02]  /*0c40*/  FFMA.FTZ R166, R6, R138, R129 ;  /* 0x0000008a06a67223 */ /* 0x000fe40000010081 */
[----:B------:R-:W-:Y:S02]  /*0c50*/  FFMA.FTZ R179, R7, R139, R128 ;  /* 0x0000008b07b37223 */ /* 0x000fe40000010080 */
[----:B------:R-:W-:Y:S02]  /*0c60*/  FADD.FTZ R128, RZ, R157 ;  /* 0x0000009dff807221 */ /* 0x000fe40000010000 */
[----:B------:R-:W-:Y:S02]  /*0c70*/  FFMA.FTZ R129, R159, R157, RZ ;  /* 0x0000009d9f817223 */ /* 0x000fe400000100ff */
[C---:B------:R-:W-:Y:S02]  /*0c80*/  FMUL.FTZ R164, R158.reuse, R131 ;  /* 0x000000839ea47220 */ /* 0x040fe40000410000 */
        /* <DEDUP_REMOVED lines=23> */
.L_x_1412:
[----:B0-----:R-:W-:Y:S05]  /*0e00*/  BSYNC B0 ;  /* 0x0000000000007941 */ /* 0x001fea0003800000 */
.L_x_1411:
[----:B------:R-:W-:Y:S01]  /*0e10*/  BSSY B0, `(.L_x_1413) ;  /* 0x0000044000007945 */ /* 0x000fe20003800000 */
[----:B------:R-:W-:Y:S05]  /*0e20*/  @!P4 BRA `(.L_x_1414) ;  /* 0x000004200000c947 */ /* 0x000fea0003800000 */
[C---:B------:R-:W-:Y:S02]  /*0e30*/  LEA R128, P0, R186.reuse, c[0x0][0x188], 0x4 ;  /* 0x00006200ba807a11 */ /* 0x040fe400078020ff */
[----:B------:R-:W-:Y:S02]  /*0e40*/  MOV R137, 0x10 ;  /* 0x0000001000897802 */ /* 0x000fe40000000f00 */
[----:B------:R-:W-:-:S02]  /*0e50*/  LEA.HI.X R129, R186, c[0x0][0x18c], RZ, 0x4, P0 ;  /* 0x00006300ba817a11 */ /* 0x000fc400000f24ff */
[----:B------:R-:W-:Y:S01]  /*0e60*/  ISETP.NE.U32.AND P0, PT, RZ, c[0x0][0x250], PT ;  /* 0x00009400ff007a0c */ /* 0x000fe20003f05070 */
[----:B------:R-:W-:-:S03]  /*0e70*/  IMAD.WIDE.U32 R132, R186, R137, c[0x0][0x210] ;  /* 0x00008400ba847625 */ /* 0x000fc600078e0089 */
[----:B------:R-:W-:Y:S02]  /*0e80*/  ISETP.NE.AND.EX P0, PT, RZ, c[0x0][0x254], PT, P0 ;  /* 0x00009500ff007a0c */ /* 0x000fe40003f05300 */
[C---:B------:R-:W-:Y:S02]  /*0e90*/  SHF.L.U32 R154, R186.reuse, 0x2, RZ ;  /* 0x00000002ba9a7819 */ /* 0x040fe400000006ff */
[C---:B------:R-:W-:Y:S01]  /*0ea0*/  SHF.L.U64.HI R142, R186.reuse, 0x2, RZ ;  /* 0x00000002ba8e7819 */ /* 0x040fe200000102ff */
[----:B------:R-:W-:Y:S01]  /*0eb0*/  IMAD.WIDE.U32 R136, R186, R137, c[0x0][0x208] ;  /* 0x00008200ba887625 */ /* 0x000fe200078e0089 */
[----:B------:R-:W-:Y:S01]  /*0ec0*/  IADD3 R140, P1, R154, c[0x0][0x190], RZ ;  /* 0x000064009a8c7a10 */ /* 0x000fe20007f3e0ff */
[----:B------:R-:W2:Y:S03]  /*0ed0*/  LDG.E.128 R128, [R128.64] ;  /* 0x0000000480807981 */ /* 0x000ea6000c1e1d00 */
[----:B------:R-:W-:Y:S01]  /*0ee0*/  IADD3.X R141, R142, c[0x0][0x194], RZ, P1, !PT ;  /* 0x000065008e8d7a10 */ /* 0x000fe20000ffe4ff */
[----:B------:R-:W3:Y:S02]  /*0ef0*/  LDG.E.128 R132, [R132.64] ;  /* 0x0000000484847981 */ /* 0x000ee4000c1e1d00 */
[----:B------:R-:W-:-:S02]  /*0f00*/  @P0 IADD3 R154, P1, R154, c[0x0][0x198], RZ ;  /* 0x000066009a9a0a10 */ /* 0x000fc40007f3e0ff */
[----:B------:R-:W4:Y:S02]  /*0f10*/  LDG.E.128 R136, [R136.64] ;  /* 0x0000000488887981 */ /* 0x000f24000c1e1d00 */
        /* <DEDUP_REMOVED lines=11> */
[C---:B--2---:R-:W-:Y:S02]  /*0fd0*/  FADD.FTZ R167, -R152.reuse, R128 ;  /* 0x0000008098a77221 */ /* 0x044fe40000010100 */
[----:B------:R-:W-:Y:S02]  /*0fe0*/  FADD.FTZ R173, -R152, R129 ;  /* 0x0000008198ad7221 */ /* 0x000fe40000010100 */
[----:B---3--:R-:W-:Y:S02]  /*0ff0*/  FMUL.FTZ R128, R17, R133 ;  /* 0x0000008511807220 */ /* 0x008fe40000410000 */
[----:B------:R-:W-:Y:S02]  /*1000*/  FMUL.FTZ R129, R16, R132 ;  /* 0x0000008410817220 */ /* 0x000fe40000410000 */
[----:B-1----:R-:W-:Y:S02]  /*1010*/  FMUL.FTZ R155, R158, R167 ;  /* 0x000000a79e9b7220 */ /* 0x002fe40000410000 */
[----:B------:R-:W-:-:S02]  /*1020*/  FADD.FTZ R181, -R152, R130 ;  /* 0x0000008298b57221 */ /* 0x000fc40000010100 */
[----:B----4-:R-:W-:Y:S02]  /*1030*/  FFMA.FTZ R167, R13, R137, R128 ;  /* 0x000000890da77223 */ /* 0x010fe40000010080 */
[----:B------:R-:W-:Y:S02]  /*1040*/  FMUL.FTZ R128, R19, R135 ;  /* 0x0000008713807220 */ /* 0x000fe40000410000 */
[----:B------:R-:W-:Y:S02]  /*1050*/  FADD.FTZ R131, -R152, R131 ;  /* 0x0000008398837221 */ /* 0x000fe40000010100 */
[----:B------:R-:W-:Y:S02]  /*1060*/  FFMA.FTZ R154, R12, R136, R129 ;  /* 0x000000880c9a7223 */ /* 0x000fe40000010081 */
[C---:B------:R-:W-:Y:S02]  /*1070*/  FMUL.FTZ R152, R158.reuse, R173 ;  /* 0x000000ad9e987220 */ /* 0x040fe40000410000 */
[----:B------:R-:W-:-:S02]  /*1080*/  FMUL.FTZ R173, R158, R181 ;  /* 0x000000b59ead7220 */ /* 0x000fc40000410000 */
[----:B------:R-:W-:Y:S02]  /*1090*/  FMUL.FTZ R129, R18, R134 ;  /* 0x0000008612817220 */ /* 0x000fe40000410000 */
        /* <DEDUP_REMOVED lines=27> */
.L_x_1414:
[----:B0-----:R-:W-:Y:S05]  /*1250*/  BSYNC B0 ;  /* 0x0000000000007941 */ /* 0x001fea0003800000 */
.L_x_1413:
[----:B------:R-:W-:Y:S01]  /*1260*/  BSSY B0, `(.L_x_1415) ;  /* 0x0000044000007945 */ /* 0x000fe20003800000 */
[----:B------:R-:W-:Y:S05]  /*1270*/  @!P3 BRA `(.L_x_1416) ;  /* 0x000004200000b947 */ /* 0x000fea0003800000 */
[----:B------:R-:W-:Y:S01]  /*1280*/  LEA R128, P0, R186, c[0x0][0x188], 0x4 ;  /* 0x00006200ba807a11 */ /* 0x000fe200078020ff */
[----:B------:R-:W-:-:S03]  /*1290*/  IMAD.MOV.U32 R137, RZ, RZ, 0x10 ;  /* 0x00000010ff897424 */ /* 0x000fc600078e00ff */
[C---:B------:R-:W-:Y:S01]  /*12a0*/  LEA.HI.X R129, R186.reuse, c[0x0][0x18c], RZ, 0x4, P0 ;  /* 0x00006300ba817a11 */ /* 0x040fe200000f24ff */
[----:B------:R-:W-:Y:S01]  /*12b0*/  IMAD.WIDE.U32 R132, R186, R137, c[0x0][0x210] ;  /* 0x00008400ba847625 */ /* 0x000fe200078e0089 */
[----:B------:R-:W-:-:S04]  /*12c0*/  ISETP.NE.U32.AND P0, PT, RZ, c[0x0][0x250], PT ;  /* 0x00009400ff007a0c */ /* 0x000fc80003f05070 */
        /* <DEDUP_REMOVED lines=21> */
[----:B--2---:R-:W-:Y:S02]  /*1420*/  FADD.FTZ R153, -R165, R128 ;  /* 0x00000080a5997221 */ /* 0x004fe40000010100 */
[----:B---3--:R-:W-:Y:S02]  /*1430*/  FMUL.FTZ R128, R25, R133 ;  /* 0x0000008519807220 */ /* 0x008fe40000410000 */
[----:B-1----:R-:W-:Y:S02]  /*1440*/  FMUL.FTZ R151, R24, R132 ;  /* 0x0000008418977220 */ /* 0x002fe40000410000 */
[C---:B------:R-:W-:Y:S02]  /*1450*/  FADD.FTZ R129, -R165.reuse, R129 ;  /* 0x00000081a5817221 */ /* 0x040fe40000010100 */
[C---:B------:R-:W-:Y:S02]  /*1460*/  FADD.FTZ R175, -R165.reuse, R130 ;  /* 0x00000082a5af7221 */ /* 0x040fe40000010100 */
[----:B------:R-:W-:-:S02]  /*1470*/  FADD.FTZ R131, -R165, R131 ;  /* 0x00000083a5837221 */ /* 0x000fc40000010100 */
[----:B----4-:R-:W-:Y:S02]  /*1480*/  FFMA.FTZ R165, R21, R137, R128 ;  /* 0x0000008915a57223 */ /* 0x010fe40000010080 */
[----:B------:R-:W-:Y:S02]  /*1490*/  FMUL.FTZ R128, R27, R135 ;  /* 0x000000871b807220 */ /* 0x000fe40000410000 */
[----:B------:R-:W-:Y:S02]  /*14a0*/  FMUL.FTZ R153, R158, R153 ;  /* 0x000000999e997220 */ /* 0x000fe40000410000 */
[----:B------:R-:W-:Y:S02]  /*14b0*/  FFMA.FTZ R151, R20, R136, R151 ;  /* 0x0000008814977223 */ /* 0x000fe40000010097 */
[----:B------:R-:W-:Y:S02]  /*14c0*/  FMUL.FTZ R150, R158, R129 ;  /* 0x000000819e967220 */ /* 0x000fe40000410000 */
[----:B------:R-:W-:-:S02]  /*14d0*/  FMUL.FTZ R129, R26, R134 ;  /* 0x000000861a817220 */ /* 0x000fc40000410000 */
[----:B------:R-:W-:Y:S02]  /*14e0*/  FFMA.FTZ R183, R23, R139, R128 ;  /* 0x0000008b17b77223 */ /* 0x000fe40000010080 */
[----:B------:R-:W-:Y:S02]  /*14f0*/  FADD.FTZ R128, R187, R151 ;  /* 0x00000097bb807221 */ /* 0x000fe40000010000 */
[----:B------:R-:W-:Y:S02]  /*1500*/  FFMA.FTZ R184, R153, R151, R184 ;  /* 0x0000009799b87223 */ /* 0x000fe400000100b8 */
[----:B------:R-:W-:Y:S02]  /*1510*/  FFMA.FTZ R174, R22, R138, R129 ;  /* 0x0000008a16ae7223 */ /* 0x000fe40000010081 */
        /* <DEDUP_REMOVED lines=24> */
.L_x_1416:
[----:B0-----:R-:W-:Y:S05]  /*16a0*/  BSYNC B0 ;  /* 0x0000000000007941 */ /* 0x001fea0003800000 */
.L_x_1415:
[----:B------:R-:W-:Y:S01]  /*16b0*/  BSSY B0, `(.L_x_1417) ;  /* 0x0000043000007945 */ /* 0x000fe20003800000 */
[----:B------:R-:W-:Y:S05]  /*16c0*/  @!P2 BRA `(.L_x_1418) ;  /* 0x000004100000a947 */ /* 0x000fea0003800000 */
[----:B------:R-:W-:Y:S01]  /*16d0*/  ISETP.NE.U32.AND P0, PT, RZ, c[0x0][0x250], PT ;  /* 0x00009400ff007a0c */ /* 0x000fe20003f05070 */
[----:B------:R-:W-:Y:S01]  /*16e0*/  HFMA2.MMA R137, -RZ, RZ, 0, 9.5367431640625e-07 ;  /* 0x00000010ff897435 */ /* 0x000fe200000001ff */
[----:B------:R-:W-:Y:S02]  /*16f0*/  LEA R128, P1, R186, c[0x0][0x188], 0x4 ;  /* 0x00006200ba807a11 */ /* 0x000fe400078220ff */
[----:B------:R-:W-:-:S02]  /*1700*/  ISETP.NE.AND.EX P0, PT, RZ, c[0x0][0x254], PT, P0 ;  /* 0x00009500ff007a0c */ /* 0x000fc40003f05300 */
[C---:B------:R-:W-:Y:S02]  /*1710*/  SHF.L.U32 R142, R186.reuse, 0x2, RZ ;  /* 0x00000002ba8e7819 */ /* 0x040fe400000006ff */
[C---:B------:R-:W-:Y:S02]  /*1720*/  LEA.HI.X R129, R186.reuse, c[0x0][0x18c], RZ, 0x4, P1 ;  /* 0x00006300ba817a11 */ /* 0x040fe400008f24ff */
[----:B------:R-:W-:Y:S01]  /*1730*/  SHF.R.U32.HI R130, RZ, 0x1e, R186 ;  /* 0x0000001eff827819 */ /* 0x000fe200000116ba */
[----:B------:R-:W-:Y:S01]  /*1740*/  IMAD.WIDE.U32 R132, R186, R137, c[0x0][0x210] ;  /* 0x00008400ba847625 */ /* 0x000fe200078e0089 */
[----:B------:R-:W-:-:S04]  /*1750*/  IADD3 R160, P1, R142, c[0x0][0x190], RZ ;  /* 0x000064008ea07a10 */ /* 0x000fc80007f3e0ff */
[----:B------:R-:W-:Y:S01]  /*1760*/  IADD3.X R161, R130, c[0x0][0x194], RZ, P1, !PT ;  /* 0x0000650082a17a10 */ /* 0x000fe20000ffe4ff */
[----:B------:R-:W-:Y:S01]  /*1770*/  IMAD.WIDE.U32 R136, R186, R137, c[0x0][0x208] ;  /* 0x00008200ba887625 */ /* 0x000fe200078e0089 */
[----:B------:R-:W-:Y:S01]  /*1780*/  @P0 IADD3 R142, P1, R142, c[0x0][0x198], RZ ;  /* 0x000066008e8e0a10 */ /* 0x000fe20007f3e0ff */
[----:B------:R-:W2:Y:S03]  /*1790*/  LDG.E.128 R132, [R132.64] ;  /* 0x0000000484847981 */ /* 0x000ea6000c1e1d00 */
[----:B------:R-:W-:Y:S01]  /*17a0*/  @P0 IADD3.X R143, R130, c[0x0][0x19c], RZ, P1, !PT ;  /* 0x00006700828f0a10 */ /* 0x000fe20000ffe4ff */
[----:B------:R-:W3:Y:S01]  /*17b0*/  LDG.E.128 R136, [R136.64] ;  /* 0x0000000488887981 */ /* 0x000ee2000c1e1d00 */
[----:B------:R-:W-:-:S03]  /*17c0*/  ISETP.NE.U32.AND P1, PT, RZ, c[0x0][0x218], PT ;  /* 0x00008600ff007a0c */ /* 0x000fc60003f25070 */
[----:B------:R-:W4:Y:S01]  /*17d0*/  LDG.E.128 R128, [R128.64] ;  /* 0x0000000480807981 */ /* 0x000f22000c1e1d00 */
[----:B------:R-:W-:-:S03]  /*17e0*/  ISETP.NE.AND.EX P1, PT, RZ, c[0x0][0x21c], PT, P1 ;  /* 0x00008700ff007a0c */ /* 0x000fc60003f25310 */
[----:B------:R0:W5:Y:S04]  /*17f0*/  @P0 LDG.E R148, [R142.64] ;  /* 0x000000048e940981 */ /* 0x000168000c1e1900 */
[----:B------:R1:W5:Y:S06]  /*1800*/  LDG.E R147, [R160.64] ;  /* 0x00000004a0937981 */ /* 0x00036c000c1e1900 */
[----:B------:R-:W-:-:S04]  /*1810*/  @P1 LEA R140, P6, R186, c[0x0][0x218], 0x4 ;  /* 0x00008600ba8c1a11 */ /* 0x000fc800078c20ff */
[----:B------:R-:W-:-:S05]  /*1820*/  @P1 LEA.HI.X R141, R186, c[0x0][0x21c], RZ, 0x4, P6 ;  /* 0x00008700ba8d1a11 */ /* 0x000fca00030f24ff */
[----:B------:R0:W5:Y:S01]  /*1830*/  @P1 LDG.E.128 R116, [R140.64] ;  /* 0x000000048c741981 */ /* 0x000162000c1e1d00 */
[----:B------:R-:W-:-:S04]  /*1840*/  ISETP.NE.AND P0, PT, R3, RZ, PT ;  /* 0x000000ff0300720c */ /* 0x000fc80003f05270 */
[----:B-----5:R-:W-:-:S05]  /*1850*/  FSEL R182, R182, RZ, !P0 ;  /* 0x000000ffb6b67208 */ /* 0x020fca0004000000 */
[C---:B----4-:R-:W-:Y:S02]  /*1860*/  FADD.FTZ R163, -R182.reuse, R128 ;  /* 0x00000080b6a37221 */ /* 0x050fe40000010100 */
[----:B--2---:R-:W-:Y:S02]  /*1870*/  FMUL.FTZ R128, R33, R133 ;  /* 0x0000008521807220 */ /* 0x004fe40000410000 */
[----:B------:R-:W-:Y:S02]  /*1880*/  FADD.FTZ R177, -R182, R129 ;  /* 0x00000081b6b17221 */ /* 0x000fe40000010100 */
[----:B------:R-:W-:Y:S02]  /*1890*/  FMUL.FTZ R129, R32, R132 ;  /* 0x0000008420817220 */ /* 0x000fe40000410000 */
[----:B-1----:R-:W-:Y:S02]  /*18a0*/  FMUL.FTZ R161, R158, R163 ;  /* 0x000000a39ea17220 */ /* 0x002fe40000410000 */
[----:B------:R-:W-:-:S02]  /*18b0*/  FADD.FTZ R185, -R182, R130 ;  /* 0x00000082b6b97221 */ /* 0x000fc40000010100 */
[----:B---3--:R-:W-:Y:S02]  /*18c0*/  FFMA.FTZ R163, R29, R137, R128 ;  /* 0x000000891da37223 */ /* 0x008fe40000010080 */
[----:B------:R-:W-:Y:S02]  /*18d0*/  FMUL.FTZ R128, R35, R135 ;  /* 0x0000008723807220 */ /* 0x000fe40000410000 */
[----:B------:R-:W-:Y:S02]  /*18e0*/  FFMA.FTZ R160, R28, R136, R129 ;  /* 0x000000881ca07223 */ /* 0x000fe40000010081 */
[C---:B------:R-:W-:Y:S02]  /*18f0*/  FMUL.FTZ R162, R158.reuse, R177 ;  /* 0x000000b19ea27220 */ /* 0x040fe40000410000 */
[----:B------:R-:W-:Y:S02]  /*1900*/  FMUL.FTZ R177, R158, R185 ;  /* 0x000000b99eb17220 */ /* 0x000fe40000410000 */
[----:B------:R-:W-:-:S02]  /*1910*/  FMUL.FTZ R129, R34, R134 ;  /* 0x0000008622817220 */ /* 0x000fc40000410000 */
[----:B------:R-:W-:Y:S02]  /*1920*/  FFMA.FTZ R185, R31, R139, R128 ;  /* 0x0000008b1fb97223 */ /* 0x000fe40000010080 */
[----:B------:R-:W-:Y:S02]  /*1930*/  FADD.FTZ R128, R187, R160 ;  /* 0x000000a0bb807221 */ /* 0x000fe40000010000 */
[----:B------:R-:W-:Y:S02]  /*1940*/  FFMA.FTZ R184, R161, R160, R184 ;  /* 0x000000a0a1b87223 */ /* 0x000fe400000100b8 */
[----:B------:R-:W-:Y:S02]  /*1950*/  FFMA.FTZ R178, R30, R138, R129 ;  /* 0x0000008a1eb27223 */ /* 0x000fe40000010081 */
[----:B------:R-:W-:Y:S02]  /*1960*/  FADD.FTZ R131, -R182, R131 ;  /* 0x00000083b6837221 */ /* 0x000fe40000010100 */
        /* <DEDUP_REMOVED lines=23> */
.L_x_1418:
[----:B0-----:R-:W-:Y:S05]  /*1ae0*/  BSYNC B0 ;  /* 0x0000000000007941 */ /* 0x001fea0003800000 */
.L_x_1417:
[----:B------:R-:W-:Y:S02]  /*1af0*/  ISETP.NE.AND P1, PT, R188, RZ, PT ;  /* 0x000000ffbc00720c */ /* 0x000fe40003f25270 */
[----:B-----5:R-:W-:Y:S02]  /*1b00*/  LOP3.LUT R182, R180, 0x7fffff8, RZ, 0xc0, !PT ;  /* 0x07fffff8b4b67812 */ /* 0x020fe400078ec0ff */
[----:B------:R-:W-:-:S09]  /*1b10*/  LOP3.LUT P0, RZ, R0, 0x1f, RZ, 0xc0, !PT ;  /* 0x0000001f00ff7812 */ /* 0x000fd2000780c0ff */
[----:B------:R-:W-:Y:S01]  /*1b20*/  @!P1 IADD3 R182, R182, 0x8, RZ ;  /* 0x00000008b6b69810 */ /* 0x000fe20007ffe0ff */
[----:B------:R-:W-:Y:S05]  /*1b30*/  BRA.DIV ~URZ, `(.L_x_1419) ;  /* 0x000016f27f007947 */ /* 0x000fea000b800000 */
[----:B------:R0:W1:Y:S02]  /*1b40*/  SHFL.DOWN PT, R130, R187, 0x10, 0x1f ;  /* 0x0a001f00bb827f89 */ /* 0x00006400000e0000 */
.L_x_1436:
        /* <DEDUP_REMOVED lines=18> */
.L_x_1437:
        /* <DEDUP_REMOVED lines=35> */
[----:B------:R-:W-:Y:S01]  /*1ea0*/  LOP3.LUT P1, RZ, R37, 0xff, RZ, 0xc0, !PT ;  /* 0x000000ff25ff7812 */ /* 0x000fe2000782c0ff */
[-CC-:B------:R-:W-:Y:S01]  /*1eb0*/  FFMA.FTZ R130, R164, R138.reuse, R139.reuse ;  /* 0x0000008aa4827223 */ /* 0x180fe2000001008b */
[----:B------:R-:W-:Y:S01]  /*1ec0*/  ISETP.NE.AND.EX P6, PT, RZ, c[0x0][0x21c], PT, P6 ;  /* 0x00008700ff007a0c */ /* 0x000fe20003fc5360 */
[----:B------:R-:W-:Y:S01]  /*1ed0*/  FADD.FTZ R129, R157, -R128 ;  /* 0x800000809d817221 */ /* 0x000fe20000010000 */
[----:B------:R-:W-:Y:S01]  /*1ee0*/  ISETP.NE.U32.AND P0, PT, RZ, c[0x0][0x250], PT ;  /* 0x00009400ff007a0c */ /* 0x000fe20003f05070 */
[----:B------:R-:W-:Y:S02]  /*1ef0*/  FFMA.FTZ R128, R156, R138, R139 ;  /* 0x0000008a9c807223 */ /* 0x000fe4000001008b */
[----:B------:R-:W-:Y:S01]  /*1f00*/  FMUL.FTZ R131, R158, R129 ;  /* 0x000000819e837220 */ /* 0x000fe20000410000 */
[----:B------:R-:W-:Y:S01]  /*1f10*/  ISETP.NE.AND.EX P0, PT, RZ, c[0x0][0x254], PT, P0 ;  /* 0x00009500ff007a0c */ /* 0x000fe20003f05300 */
[----:B------:R-:W-:-:S02]  /*1f20*/  FADD.FTZ R129, R169, -R128 ;  /* 0x80000080a9817221 */ /* 0x000fc40000010000 */
[----:B------:R-:W-:Y:S02]  /*1f30*/  FFMA.FTZ R133, R171, R138, R139 ;  /* 0x0000008aab857223 */ /* 0x000fe4000001008b */
[----:B------:R-:W-:Y:S02]  /*1f40*/  FMUL.FTZ R132, R158, R129 ;  /* 0x000000819e847220 */ /* 0x000fe40000410000 */
[----:B------:R-:W-:Y:S02]  /*1f50*/  @P6 FADD.FTZ R131, R104, R131 ;  /* 0x0000008368836221 */ /* 0x000fe40000010000 */
[----:B------:R-:W-:Y:S02]  /*1f60*/  FADD.FTZ R135, R179, -R130 ;  /* 0x80000082b3877221 */ /* 0x000fe40000010000 */
[----:B------:R-:W-:Y:S02]  /*1f70*/  FADD.FTZ R133, R166, -R133 ;  /* 0x80000085a6857221 */ /* 0x000fe40000010000 */
[----:B------:R-:W-:-:S02]  /*1f80*/  FMUL.FTZ R136, R131, c[0x0][0x1e8] ;  /* 0x00007a0083887a20 */ /* 0x000fc40000410000 */
[----:B------:R-:W-:Y:S02]  /*1f90*/  @P6 FADD.FTZ R132, R105, R132 ;  /* 0x0000008469846221 */ /* 0x000fe40000010000 */
[----:B------:R-:W-:Y:S01]  /*1fa0*/  FMUL.FTZ R134, R158, R135 ;  /* 0x000000879e867220 */ /* 0x000fe20000410000 */
[----:B------:R-:W-:Y:S01]  /*1fb0*/  SEL R129, R136, RZ, P1 ;  /* 0x000000ff88817207 */ /* 0x000fe20000800000 */
[----:B------:R-:W-:Y:S01]  /*1fc0*/  FMUL.FTZ R133, R158, R133 ;  /* 0x000000859e857220 */ /* 0x000fe20000410000 */
[----:B------:R-:W-:Y:S01]  /*1fd0*/  LOP3.LUT P1, RZ, R37, 0xff00, RZ, 0xc0, !PT ;  /* 0x0000ff0025ff7812 */ /* 0x000fe2000782c0ff */
[----:B------:R-:W-:Y:S01]  /*1fe0*/  FMUL.FTZ R137, R132, c[0x0][0x1e8] ;  /* 0x00007a0084897a20 */ /* 0x000fe20000410000 */
[----:B------:R-:W-:Y:S01]  /*1ff0*/  SEL R120, R129, R120, P0 ;  /* 0x0000007881787207 */ /* 0x000fe20000000000 */
[----:B------:R-:W-:Y:S02]  /*2000*/  @P6 FADD.FTZ R134, R107, R134 ;  /* 0x000000866b866221 */ /* 0x000fe40000010000 */
[----:B------:R-:W-:Y:S01]  /*2010*/  @P6 FADD.FTZ R133, R106, R133 ;  /* 0x000000856a856221 */ /* 0x000fe20000010000 */
[----:B------:R-:W-:Y:S01]  /*2020*/  SEL R128, R137, RZ, P1 ;  /* 0x000000ff89807207 */ /* 0x000fe20000800000 */
[----:B------:R-:W-:Y:S01]  /*2030*/  FMUL.FTZ R141, R134, c[0x0][0x1e8] ;  /* 0x00007a00868d7a20 */ /* 0x000fe20000410000 */
[----:B------:R-:W-:Y:S01]  /*2040*/  LOP3.LUT P1, RZ, R37, 0xff000000, RZ, 0xc0, !PT ;  /* 0xff00000025ff7812 */ /* 0x000fe2000782c0ff */
[----:B------:R-:W-:Y:S01]  /*2050*/  FMUL.FTZ R140, R133, c[0x0][0x1e8] ;  /* 0x00007a00858c7a20 */ /* 0x000fe20000410000 */
[----:B------:R-:W-:-:S02]  /*2060*/  LOP3.LUT P6, RZ, R37, 0xff0000, RZ, 0xc0, !PT ;  /* 0x00ff000025ff7812 */ /* 0x000fc400078cc0ff */
[----:B------:R-:W-:Y:S02]  /*2070*/  SEL R130, R141, RZ, P1 ;  /* 0x000000ff8d827207 */ /* 0x000fe40000800000 */
[----:B------:R-:W-:Y:S02]  /*2080*/  SEL R135, R140, RZ, P6 ;  /* 0x000000ff8c877207 */ /* 0x000fe40003000000 */
[----:B------:R-:W-:Y:S02]  /*2090*/  LOP3.LUT P1, RZ, R38, 0xff, RZ, 0xc0, !PT ;  /* 0x000000ff26ff7812 */ /* 0x000fe4000782c0ff */
[----:B------:R-:W-:Y:S02]  /*20a0*/  SEL R121, R128, R121, P0 ;  /* 0x0000007980797207 */ /* 0x000fe40000000000 */
[----:B------:R-:W-:Y:S02]  /*20b0*/  ISETP.NE.U32.AND P6, PT, RZ, c[0x0][0x250], PT ;  /* 0x00009400ff007a0c */ /* 0x000fe40003fc5070 */
[----:B------:R-:W-:-:S02]  /*20c0*/  SEL R122, R135, R122, P0 ;  /* 0x0000007a877a7207 */ /* 0x000fc40000000000 */
[----:B------:R-:W-:Y:S02]  /*20d0*/  SEL R123, R130, R123, P0 ;  /* 0x0000007b827b7207 */ /* 0x000fe40000000000 */
[----:B------:R-:W-:Y:S02]  /*20e0*/  SEL R128, R136, RZ, P1 ;  /* 0x000000ff88807207 */ /* 0x000fe40000800000 */
[----:B------:R-:W-:Y:S02]  /*20f0*/  ISETP.NE.U32.AND P0, PT, RZ, c[0x0][0x258], PT ;  /* 0x00009600ff007a0c */ /* 0x000fe40003f05070 */
[----:B------:R-:W-:Y:S02]  /*2100*/  LOP3.LUT P1, RZ, R38, 0xff00, RZ, 0xc0, !PT ;  /* 0x0000ff0026ff7812 */ /* 0x000fe4000782c0ff */
[----:B------:R-:W-:Y:S02]  /*2110*/  ISETP.NE.AND.EX P6, PT, RZ, c[0x0][0x254], PT, P6 ;  /* 0x00009500ff007a0c */ /* 0x000fe40003fc5360 */
[----:B------:R-:W-:-:S02]  /*2120*/  ISETP.NE.AND.EX P0, PT, RZ, c[0x0][0x25c], PT, P0 ;  /* 0x00009700ff007a0c */ /* 0x000fc40003f05300 */
[----:B------:R-:W-:Y:S02]  /*2130*/  SEL R129, R137, RZ, P1 ;  /* 0x000000ff89817207 */ /* 0x000fe40000800000 */
[----:B------:R-:W-:Y:S02]  /*2140*/  LOP3.LUT P1, RZ, R38, 0xff0000, RZ, 0xc0, !PT ;  /* 0x00ff000026ff7812 */ /* 0x000fe4000782c0ff */
[----:B------:R-:W-:Y:S02]  /*2150*/  SEL R124, R131, R124, P0 ;  /* 0x0000007c837c7207 */ /* 0x000fe40000000000 */
[----:B------:R-:W-:Y:S01]  /*2160*/  SEL R130, R140, RZ, P1 ;  /* 0x000000ff8c827207 */ /* 0x000fe20000800000 */
[----:B------:R-:W-:Y:S01]  /*2170*/  IMAD.MOV.U32 R140, RZ, RZ, 0x10 ;  /* 0x00000010ff8c7424 */ /* 0x000fe200078e00ff */
[----:B------:R-:W-:Y:S02]  /*2180*/  LOP3.LUT P1, RZ, R38, 0xff000000, RZ, 0xc0, !PT ;  /* 0xff00000026ff7812 */ /* 0x000fe4000782c0ff */
[----:B------:R-:W-:Y:S01]  /*2190*/  SEL R125, R132, R125, P0 ;  /* 0x0000007d847d7207 */ /* 0x000fe20000000000 */
[----:B------:R-:W-:Y:S01]  /*21a0*/  @P0 IMAD.WIDE.U32 R136, R149, R140, c[0x0][0x258] ;  /* 0x0000960095880625 */ /* 0x000fe200078e008c */
[----:B------:R-:W-:-:S02]  /*21b0*/  SEL R131, R141, RZ, P1 ;  /* 0x000000ff8d837207 */ /* 0x000fc40000800000 */
[----:B------:R-:W-:Y:S02]  /*21c0*/  @P6 LEA R132, P1, R149, c[0x0][0x250], 0x4 ;  /* 0x0000940095846a11 */ /* 0x000fe400078220ff */
[----:B------:R-:W-:Y:S02]  /*21d0*/  SEL R126, R133, R126, P0 ;  /* 0x0000007e857e7207 */ /* 0x000fe40000000000 */
[----:B------:R-:W-:Y:S01]  /*21e0*/  SEL R127, R134, R127, P0 ;  /* 0x0000007f867f7207 */ /* 0x000fe20000000000 */
[C---:B------:R-:W-:Y:S01]  /*21f0*/  IMAD.WIDE.U32 R134, R149.reuse, R140, c[0x0][0x248] ;  /* 0x0000920095867625 */ /* 0x040fe200078e008c */
[C---:B------:R-:W-:Y:S02]  /*2200*/  @P6 LEA.HI.X R133, R149.reuse, c[0x0][0x254], RZ, 0x4, P1 ;  /* 0x0000950095856a11 */ /* 0x040fe400008f24ff */
[----:B------:R-:W-:Y:S01]  /*2210*/  IADD3 R149, R149, 0x100, RZ ;  /* 0x0000010095957810 */ /* 0x000fe20007ffe0ff */
[----:B------:R0:W-:Y:S04]  /*2220*/  @P0 STG.E.128 [R136.64], R124 ;  /* 0x0000007c88000986 */ /* 0x0001e8000c101d04 */
[----:B------:R0:W-:Y:S04]  /*2230*/  STG.E.128 [R134.64], R128 ;  /* 0x0000008086007986 */ /* 0x0001e8000c101d04 */
[----:B------:R0:W-:Y:S02]  /*2240*/  @P6 STG.E.128 [R132.64], R120 ;  /* 0x0000007884006986 */ /* 0x0001e4000c101d04 */
.L_x_1422:
[----:B------:R-:W-:Y:S05]  /*2250*/  BSYNC B0 ;  /* 0x0000000000007941 */ /* 0x000fea0003800000 */
.L_x_1421:
[----:B------:R-:W-:Y:S01]  /*2260*/  BSSY B0, `(.L_x_1423) ;  /* 0x000003f000007945 */ /* 0x000fe20003800000 */
[----:B------:R-:W-:Y:S05]  /*2270*/  @!P4 BRA `(.L_x_1424) ;  /* 0x000003d00000c947 */ /* 0x000fea0003800000 */
[----:B------:R-:W-:Y:S01]  /*2280*/  ISETP.NE.U32.AND P6, PT, RZ, c[0x0][0x218], PT ;  /* 0x00008600ff007a0c */ /* 0x000fe20003fc5070 */
[-CC-:B0-----:R-:W-:Y:S01]  /*2290*/  FFMA.FTZ R129, R155, R138.reuse, R139.reuse ;  /* 0x0000008a9b817223 */ /* 0x181fe2000001008b */
[----:B------:R-:W-:Y:S01]  /*22a0*/  LOP3.LUT P1, RZ, R39, 0xff, RZ, 0xc0, !PT ;  /* 0x000000ff27ff7812 */ /* 0x000fe2000782c0ff */
[-C--:B------:R-:W-:Y:S01]  /*22b0*/  FFMA.FTZ R128, R152, R138.reuse, R139 ;  /* 0x0000008a98807223 */ /* 0x080fe2000001008b */
[----:B------:R-:W-:Y:S01]  /*22c0*/  ISETP.NE.AND.EX P6, PT, RZ, c[0x0][0x21c], PT, P6 ;  /* 0x00008700ff007a0c */ /* 0x000fe20003fc5360 */
[----:B------:R-:W-:Y:S01]  /*22d0*/  FADD.FTZ R129, R154, -R129 ;  /* 0x800000819a817221 */ /* 0x000fe20000010000 */
[----:B------:R-:W-:Y:S01]  /*22e0*/  ISETP.NE.U32.AND P0, PT, RZ, c[0x0][0x250], PT ;  /* 0x00009400ff007a0c */ /* 0x000fe20003f05070 */
[----:B------:R-:W-:-:S02]  /*22f0*/  FFMA.FTZ R130, R168, R138, R139 ;  /* 0x0000008aa8827223 */ /* 0x000fc4000001008b */
[C---:B------:R-:W-:Y:S01]  /*2300*/  FMUL.FTZ R131, R158.reuse, R129 ;  /* 0x000000819e837220 */ /* 0x040fe20000410000 */
[----:B------:R-:W-:Y:S01]  /*2310*/  ISETP.NE.AND.EX P0, PT, RZ, c[0x0][0x254], PT, P0 ;  /* 0x00009500ff007a0c */ /* 0x000fe20003f05300 */
[----:B------:R-:W-:Y:S02]  /*2320*/  FADD.FTZ R129, R167, -R128 ;  /* 0x80000080a7817221 */ /* 0x000fe40000010000 */
[----:B------:R-:W-:Y:S02]  /*2330*/  FFMA.FTZ R133, R173, R138, R139 ;  /* 0x0000008aad857223 */ /* 0x000fe4000001008b */
[----:B------:R-:W-:Y:S02]  /*2340*/  FMUL.FTZ R132, R158, R129 ;  /* 0x000000819e847220 */ /* 0x000fe40000410000 */
[----:B------:R-:W-:Y:S02]  /*2350*/  @P6 FADD.FTZ R131, R108, R131 ;  /* 0x000000836c836221 */ /* 0x000fe40000010000 */
[----:B------:R-:W-:-:S02]  /*2360*/  FADD.FTZ R135, R181, -R130 ;  /* 0x80000082b5877221 */ /* 0x000fc40000010000 */
[----:B------:R-:W-:Y:S02]  /*2370*/  FADD.FTZ R133, R170, -R133 ;  /* 0x80000085aa857221 */ /* 0x000fe40000010000 */
[----:B------:R-:W-:Y:S02]  /*2380*/  FMUL.FTZ R136, R131, c[0x0][0x1e8] ;  /* 0x00007a0083887a20 */ /* 0x000fe40000410000 */
[----:B------:R-:W-:Y:S02]  /*2390*/  @P6 FADD.FTZ R132, R109, R132 ;  /* 0x000000846d846221 */ /* 0x000fe40000010000 */
[----:B------:R-:W-:Y:S01]  /*23a0*/  FMUL.FTZ R134, R158, R135 ;  /* 0x000000879e867220 */ /* 0x000fe20000410000 */
[----:B------:R-:W-:Y:S01]  /*23b0*/  SEL R129, R136, RZ, P1 ;  /* 0x000000ff88817207 */ /* 0x000fe20000800000 */
[----:B------:R-:W-:Y:S01]  /*23c0*/  FMUL.FTZ R133, R158, R133 ;  /* 0x000000859e857220 */ /* 0x000fe20000410000 */
[----:B------:R-:W-:Y:S01]  /*23d0*/  LOP3.LUT P1, RZ, R39, 0xff00, RZ, 0xc0, !PT ;  /* 0x0000ff0027ff7812 */ /* 0x000fe2000782c0ff */
[----:B------:R-:W-:Y:S01]  /*23e0*/  FMUL.FTZ R137, R132, c[0x0][0x1e8] ;  /* 0x00007a0084897a20 */ /* 0x000fe20000410000 */
[----:B------:R-:W-:Y:S01]  /*23f0*/  SEL R120, R129, R120, P0 ;  /* 0x0000007881787207 */ /* 0x000fe20000000000 */
[----:B------:R-:W-:-:S02]  /*2400*/  @P6 FADD.FTZ R134, R111, R134 ;  /* 0x000000866f866221 */ /* 0x000fc40000010000 */
[----:B------:R-:W-:Y:S01]  /*2410*/  @P6 FADD.FTZ R133, R110, R133 ;  /* 0x000000856e856221 */ /* 0x000fe20000010000 */
[----:B------:R-:W-:Y:S01]  /*2420*/  SEL R128, R137, RZ, P1 ;  /* 0x000000ff89807207 */ /* 0x000fe20000800000 */
[----:B------:R-:W-:Y:S01]  /*2430*/  FMUL.FTZ R141, R134, c[0x0][0x1e8] ;  /* 0x00007a00868d7a20 */ /* 0x000fe20000410000 */
[----:B------:R-:W-:Y:S01]  /*2440*/  LOP3.LUT P1, RZ, R39, 0xff000000, RZ, 0xc0, !PT ;  /* 0xff00000027ff7812 */ /* 0x000fe2000782c0ff */
[----:B------:R-:W-:Y:S01]  /*2450*/  FMUL.FTZ R140, R133, c[0x0][0x1e8] ;  /* 0x00007a00858c7a20 */ /* 0x000fe20000410000 */
[----:B------:R-:W-:Y:S02]  /*2460*/  LOP3.LUT P6, RZ, R39, 0xff0000, RZ, 0xc0, !PT ;  /* 0x00ff000027ff7812 */ /* 0x000fe400078cc0ff */
[----:B------:R-:W-:Y:S02]  /*2470*/  SEL R130, R141, RZ, P1 ;  /* 0x000000ff8d827207 */ /* 0x000fe40000800000 */
[----:B------:R-:W-:Y:S02]  /*2480*/  SEL R135, R140, RZ, P6 ;  /* 0x000000ff8c877207 */ /* 0x000fe40003000000 */
[----:B------:R-:W-:-:S02]  /*2490*/  LOP3.LUT P1, RZ, R144, 0xff, RZ, 0xc0, !PT ;  /* 0x000000ff90ff7812 */ /* 0x000fc4000782c0ff */
[----:B------:R-:W-:Y:S02]  /*24a0*/  SEL R121, R128, R121, P0 ;  /* 0x0000007980797207 */ /* 0x000fe40000000000 */
[----:B------:R-:W-:Y:S02]  /*24b0*/  ISETP.NE.U32.AND P6, PT, RZ, c[0x0][0x250], PT ;  /* 0x00009400ff007a0c */ /* 0x000fe40003fc5070 */
[----:B------:R-:W-:Y:S02]  /*24c0*/  SEL R122, R135, R122, P0 ;  /* 0x0000007a877a7207 */ /* 0x000fe40000000000 */
[----:B------:R-:W-:Y:S02]  /*24d0*/  SEL R123, R130, R123, P0 ;  /* 0x0000007b827b7207 */ /* 0x000fe40000000000 */
[----:B------:R-:W-:Y:S02]  /*24e0*/  SEL R128, R136, RZ, P1 ;  /* 0x000000ff88807207 */ /* 0x000fe40000800000 */
[----:B------:R-:W-:-:S02]  /*24f0*/  ISETP.NE.U32.AND P0, PT, RZ, c[0x0][0x258], PT ;  /* 0x00009600ff007a0c */ /* 0x000fc40003f05070 */
[C---:B------:R-:W-:Y:S02]  /*2500*/  LOP3.LUT P1, RZ, R144.reuse, 0xff00, RZ, 0xc0, !PT ;  /* 0x0000ff0090ff7812 */ /* 0x040fe4000782c0ff */
[----:B------:R-:W-:Y:S02]  /*2510*/  ISETP.NE.AND.EX P6, PT, RZ, c[0x0][0x254], PT, P6 ;  /* 0x00009500ff007a0c */ /* 0x000fe40003fc5360 */
[----:B------:R-:W-:Y:S02]  /*2520*/  ISETP.NE.AND.EX P0, PT, RZ, c[0x0][0x25c], PT, P0 ;  /* 0x00009700ff007a0c */ /* 0x000fe40003f05300 */
[----:B------:R-:W-:Y:S02]  /*2530*/  SEL R129, R137, RZ, P1 ;  /* 0x000000ff89817207 */ /* 0x000fe40000800000 */
[----:B------:R-:W-:Y:S02]  /*2540*/  LOP3.LUT P1, RZ, R144, 0xff0000, RZ, 0xc0, !PT ;  /* 0x00ff000090ff7812 */ /* 0x000fe4000782c0ff */
[----:B------:R-:W-:-:S02]  /*2550*/  MOV R136, 0x10 ;  /* 0x0000001000887802 */ /* 0x000fc40000000f00 */
[----:B------:R-:W-:Y:S02]  /*2560*/  SEL R130, R140, RZ, P1 ;  /* 0x000000ff8c827207 */ /* 0x000fe40000800000 */
[----:B------:R-:W-:Y:S02]  /*2570*/  LOP3.LUT P1, RZ, R144, 0xff000000, RZ, 0xc0, !PT ;  /* 0xff00000090ff7812 */ /* 0x000fe4000782c0ff */
[----:B------:R-:W-:Y:S02]  /*2580*/  SEL R124, R131, R124, P0 ;  /* 0x0000007c837c7207 */ /* 0x000fe40000000000 */
[----:B------:R-:W-:Y:S02]  /*2590*/  SEL R125, R132, R125, P0 ;  /* 0x0000007d847d7207 */ /* 0x000fe40000000000 */
[----:B------:R-:W-:Y:S02]  /*25a0*/  SEL R131, R141, RZ, P1 ;  /* 0x000000ff8d837207 */ /* 0x000fe40000800000 */
[----:B------:R-:W-:-:S02]  /*25b0*/  @P6 LEA R132, P1, R149, c[0x0][0x250], 0x4 ;  /* 0x0000940095846a11 */ /* 0x000fc400078220ff */
[----:B------:R-:W-:Y:S01]  /*25c0*/  SEL R127, R134, R127, P0 ;  /* 0x0000007f867f7207 */ /* 0x000fe20000000000 */
[----:B------:R-:W-:Y:S01]  /*25d0*/  @P0 IMAD.WIDE.U32 R134, R149, R136, c[0x0][0x258] ;  /* 0x0000960095860625 */ /* 0x000fe200078e0088 */
[----:B------:R-:W-:Y:S02]  /*25e0*/  SEL R126, R133, R126, P0 ;  /* 0x0000007e857e7207 */ /* 0x000fe40000000000 */
[C---:B------:R-:W-:Y:S01]  /*25f0*/  @P6 LEA.HI.X R133, R149.reuse, c[0x0][0x254], RZ, 0x4, P1 ;  /* 0x0000950095856a11 */ /* 0x040fe200008f24ff */
[C---:B------:R-:W-:Y:S01]  /*2600*/  IMAD.WIDE.U32 R136, R149.reuse, R136, c[0x0][0x248] ;  /* 0x0000920095887625 */ /* 0x040fe200078e0088 */
[----:B------:R-:W-:Y:S01]  /*2610*/  IADD3 R149, R149, 0x100, RZ ;  /* 0x0000010095957810 */ /* 0x000fe20007ffe0ff */
[----:B------:R0:W-:Y:S04]  /*2620*/  @P0 STG.E.128 [R134.64], R124 ;  /* 0x0000007c86000986 */ /* 0x0001e8000c101d04 */
[----:B------:R0:W-:Y:S04]  /*2630*/  STG.E.128 [R136.64], R128 ;  /* 0x0000008088007986 */ /* 0x0001e8000c101d04 */
[----:B------:R0:W-:Y:S02]  /*2640*/  @P6 STG.E.128 [R132.64], R120 ;  /* 0x0000007884006986 */ /* 0x0001e4000c101d04 */
.L_x_1424:
[----:B------:R-:W-:Y:S05]  /*2650*/  BSYNC B0 ;  /* 0x0000000000007941 */ /* 0x000fea0003800000 */
.L_x_1423:
[----:B------:R-:W-:Y:S01]  /*2660*/  BSSY B0, `(.L_x_1425) ;  /* 0x000003f000007945 */ /* 0x000fe20003800000 */
[----:B------:R-:W-:Y:S05]  /*2670*/  @!P3 BRA `(.L_x_1426) ;  /* 0x000003d00000b947 */ /* 0x000fea0003800000 */
[----:B------:R-:W-:Y:S01]  /*2680*/  ISETP.NE.U32.AND P6, PT, RZ, c[0x0][0x218], PT ;  /* 0x00008600ff007a0c */ /* 0x000fe20003fc5070 */
[-CC-:B0-----:R-:W-:Y:S01]  /*2690*/  FFMA.FTZ R128, R153, R138.reuse, R139.reuse ;  /* 0x0000008a99807223 */ /* 0x181fe2000001008b */
[----:B------:R-:W-:Y:S01]  /*26a0*/  LOP3.LUT P1, RZ, R145, 0xff, RZ, 0xc0, !PT ;  /* 0x000000ff91ff7812 */ /* 0x000fe2000782c0ff */
[-CC-:B------:R-:W-:Y:S01]  /*26b0*/  FFMA.FTZ R130, R172, R138.reuse, R139.reuse ;  /* 0x0000008aac827223 */ /* 0x180fe2000001008b */
        /* <DEDUP_REMOVED lines=34> */
[----:B------:R-:W-:Y:S01]  /*28e0*/  SEL R128, R136, RZ, P1 ;  /* 0x000000ff88807207 */ /* 0x000fe20000800000 */
[----:B------:R-:W-:Y:S01]  /*28f0*/  HFMA2.MMA R136, -RZ, RZ, 0, 9.5367431640625e-07 ;  /* 0x00000010ff887435 */ /* 0x000fe200000001ff */
[----:B------:R-:W-:-:S02]  /*2900*/  ISETP.NE.U32.AND P0, PT, RZ, c[0x0][0x258], PT ;  /* 0x00009600ff007a0c */ /* 0x000fc40003f05070 */
[C---:B------:R-:W-:Y:S02]  /*2910*/  LOP3.LUT P1, RZ, R146.reuse, 0xff00, RZ, 0xc0, !PT ;  /* 0x0000ff0092ff7812 */ /* 0x040fe4000782c0ff */
[----:B------:R-:W-:Y:S02]  /*2920*/  ISETP.NE.AND.EX P6, PT, RZ, c[0x0][0x254], PT, P6 ;  /* 0x00009500ff007a0c */ /* 0x000fe40003fc5360 */
[----:B------:R-:W-:Y:S02]  /*2930*/  ISETP.NE.AND.EX P0, PT, RZ, c[0x0][0x25c], PT, P0 ;  /* 0x00009700ff007a0c */ /* 0x000fe40003f05300 */
[----:B------:R-:W-:Y:S02]  /*2940*/  SEL R129, R137, RZ, P1 ;  /* 0x000000ff89817207 */ /* 0x000fe40000800000 */
[----:B------:R-:W-:Y:S02]  /*2950*/  LOP3.LUT P1, RZ, R146, 0xff0000, RZ, 0xc0, !PT ;  /* 0x00ff000092ff7812 */ /* 0x000fe4000782c0ff */
[----:B------:R-:W-:-:S02]  /*2960*/  SEL R124, R131, R124, P0 ;  /* 0x0000007c837c7207 */ /* 0x000fc40000000000 */
[----:B------:R-:W-:Y:S02]  /*2970*/  SEL R130, R140, RZ, P1 ;  /* 0x000000ff8c827207 */ /* 0x000fe40000800000 */
[----:B------:R-:W-:Y:S02]  /*2980*/  LOP3.LUT P1, RZ, R146, 0xff000000, RZ, 0xc0, !PT ;  /* 0xff00000092ff7812 */ /* 0x000fe4000782c0ff */
[----:B------:R-:W-:Y:S02]  /*2990*/  SEL R125, R132, R125, P0 ;  /* 0x0000007d847d7207 */ /* 0x000fe40000000000 */
[----:B------:R-:W-:Y:S02]  /*29a0*/  SEL R131, R141, RZ, P1 ;  /* 0x000000ff8d837207 */ /* 0x000fe40000800000 */
[C---:B------:R-:W-:Y:S02]  /*29b0*/  @P6 LEA R132, P1, R149.reuse, c[0x0][0x250], 0x4 ;  /* 0x0000940095846a11 */ /* 0x040fe400078220ff */
[----:B------:R-:W-:Y:S01]  /*29c0*/  SEL R127, R134, R127, P0 ;  /* 0x0000007f867f7207 */ /* 0x000fe20000000000 */
[----:B------:R-:W-:Y:S01]  /*29d0*/  @P0 IMAD.WIDE.U32 R134, R149, R136, c[0x0][0x258] ;  /* 0x0000960095860625 */ /* 0x000fe200078e0088 */
[----:B------:R-:W-:-:S02]  /*29e0*/  SEL R126, R133, R126, P0 ;  /* 0x0000007e857e7207 */ /* 0x000fc40000000000 */
[C---:B------:R-:W-:Y:S01]  /*29f0*/  @P6 LEA.HI.X R133, R149.reuse, c[0x0][0x254], RZ, 0x4, P1 ;  /* 0x0000950095856a11 */ /* 0x040fe200008f24ff */
[C---:B------:R-:W-:Y:S01]  /*2a00*/  IMAD.WIDE.U32 R136, R149.reuse, R136, c[0x0][0x248] ;  /* 0x0000920095887625 */ /* 0x040fe200078e0088 */
[----:B------:R-:W-:Y:S01]  /*2a10*/  IADD3 R149, R149, 0x100, RZ ;  /* 0x0000010095957810 */ /* 0x000fe20007ffe0ff */
[----:B------:R0:W-:Y:S04]  /*2a20*/  @P0 STG.E.128 [R134.64], R124 ;  /* 0x0000007c86000986 */ /* 0x0001e8000c101d04 */
[----:B------:R0:W-:Y:S04]  /*2a30*/  STG.E.128 [R136.64], R128 ;  /* 0x0000008088007986 */ /* 0x0001e8000c101d04 */
[----:B------:R0:W-:Y:S02]  /*2a40*/  @P6 STG.E.128 [R132.64], R120 ;  /* 0x0000007884006986 */ /* 0x0001e4000c101d04 */
.L_x_1426:
[----:B------:R-:W-:Y:S05]  /*2a50*/  BSYNC B0 ;  /* 0x0000000000007941 */ /* 0x000fea0003800000 */
.L_x_1425:
[----:B------:R-:W-:Y:S01]  /*2a60*/  BSSY B0, `(.L_x_1427) ;  /* 0x000003e000007945 */ /* 0x000fe20003800000 */
[----:B------:R-:W-:Y:S05]  /*2a70*/  @!P2 BRA `(.L_x_1428) ;  /* 0x000003c00000a947 */ /* 0x000fea0003800000 */
[----:B------:R-:W-:Y:S01]  /*2a80*/  ISETP.NE.U32.AND P0, PT, RZ, c[0x0][0x218], PT ;  /* 0x00008600ff007a0c */ /* 0x000fe20003f05070 */
[-CC-:B0-----:R-:W-:Y:S01]  /*2a90*/  FFMA.FTZ R129, R161, R138.reuse, R139.reuse ;  /* 0x0000008aa1817223 */ /* 0x181fe2000001008b */
[----:B------:R-:W-:Y:S01]  /*2aa0*/  LOP3.LUT P6, RZ, R148, 0xff, RZ, 0xc0, !PT ;  /* 0x000000ff94ff7812 */ /* 0x000fe200078cc0ff */
[-CC-:B------:R-:W-:Y:S01]  /*2ab0*/  FFMA.FTZ R128, R162, R138.reuse, R139.reuse ;  /* 0x0000008aa2807223 */ /* 0x180fe2000001008b */
[----:B------:R-:W-:Y:S01]  /*2ac0*/  ISETP.NE.AND.EX P1, PT, RZ, c[0x0][0x21c], PT, P0 ;  /* 0x00008700ff007a0c */ /* 0x000fe20003f25300 */
[----:B------:R-:W-:Y:S01]  /*2ad0*/  FFMA.FTZ R131, R177, R138, R139 ;  /* 0x0000008ab1837223 */ /* 0x000fe2000001008b */
[----:B------:R-:W-:Y:S01]  /*2ae0*/  ISETP.NE.U32.AND P0, PT, RZ, c[0x0][0x250], PT ;  /* 0x00009400ff007a0c */ /* 0x000fe20003f05070 */
[----:B------:R-:W-:-:S02]  /*2af0*/  FADD.FTZ R129, R160, -R129 ;  /* 0x80000081a0817221 */ /* 0x000fc40000010000 */
[----:B------:R-:W-:Y:S01]  /*2b00*/  FFMA.FTZ R138, R176, R138, R139 ;  /* 0x0000008ab08a7223 */ /* 0x000fe2000001008b */
[----:B------:R-:W-:Y:S01]  /*2b10*/  ISETP.NE.AND.EX P0, PT, RZ, c[0x0][0x254], PT, P0 ;  /* 0x00009500ff007a0c */ /* 0x000fe20003f05300 */
[----:B------:R-:W-:Y:S02]  /*2b20*/  FADD.FTZ R133, R163, -R128 ;  /* 0x80000080a3857221 */ /* 0x000fe40000010000 */
[----:B------:R-:W-:Y:S02]  /*2b30*/  FADD.FTZ R135, R178, -R131 ;  /* 0x80000083b2877221 */ /* 0x000fe40000010000 */
[C---:B------:R-:W-:Y:S02]  /*2b40*/  FMUL.FTZ R131, R158.reuse, R129 ;  /* 0x000000819e837220 */ /* 0x040fe40000410000 */
[----:B------:R-:W-:Y:S02]  /*2b50*/  FADD.FTZ R137, R185, -R138 ;  /* 0x8000008ab9897221 */ /* 0x000fe40000010000 */
[----:B------:R-:W-:-:S02]  /*2b60*/  FMUL.FTZ R132, R158, R133 ;  /* 0x000000859e847220 */ /* 0x000fc40000410000 */
[----:B------:R-:W-:Y:S02]  /*2b70*/  FMUL.FTZ R135, R158, R135 ;  /* 0x000000879e877220 */ /* 0x000fe40000410000 */
[----:B------:R-:W-:Y:S02]  /*2b80*/  @P1 FADD.FTZ R131, R116, R131 ;  /* 0x0000008374831221 */ /* 0x000fe40000010000 */
[----:B------:R-:W-:Y:S02]  /*2b90*/  FMUL.FTZ R158, R158, R137 ;  /* 0x000000899e9e7220 */ /* 0x000fe40000410000 */
[----:B------:R-:W-:Y:S02]  /*2ba0*/  @P1 FADD.FTZ R132, R117, R132 ;  /* 0x0000008475841221 */ /* 0x000fe40000010000 */
[----:B------:R-:W-:Y:S02]  /*2bb0*/  FMUL.FTZ R134, R131, c[0x0][0x1e8] ;  /* 0x00007a0083867a20 */ /* 0x000fe40000410000 */
[----:B------:R-:W-:-:S02]  /*2bc0*/  @P1 FADD.FTZ R135, R118, R135 ;  /* 0x0000008776871221 */ /* 0x000fc40000010000 */
[----:B------:R-:W-:Y:S01]  /*2bd0*/  @P1 FADD.FTZ R158, R119, R158 ;  /* 0x0000009e779e1221 */ /* 0x000fe20000010000 */
[----:B------:R-:W-:Y:S01]  /*2be0*/  LOP3.LUT P1, RZ, R148, 0xff00, RZ, 0xc0, !PT ;  /* 0x0000ff0094ff7812 */ /* 0x000fe2000782c0ff */
[----:B------:R-:W-:Y:S01]  /*2bf0*/  FMUL.FTZ R136, R132, c[0x0][0x1e8] ;  /* 0x00007a0084887a20 */ /* 0x000fe20000410000 */
[----:B------:R-:W-:Y:S01]  /*2c00*/  SEL R129, R134, RZ, P6 ;  /* 0x000000ff86817207 */ /* 0x000fe20003000000 */
[----:B------:R-:W-:Y:S01]  /*2c10*/  FMUL.FTZ R137, R135, c[0x0][0x1e8] ;  /* 0x00007a0087897a20 */ /* 0x000fe20000410000 */
[----:B------:R-:W-:Y:S01]  /*2c20*/  LOP3.LUT P6, RZ, R148, 0xff0000, RZ, 0xc0, !PT ;  /* 0x00ff000094ff7812 */ /* 0x000fe200078cc0ff */
[----:B------:R-:W-:Y:S01]  /*2c30*/  FMUL.FTZ R138, R158, c[0x0][0x1e8] ;  /* 0x00007a009e8a7a20 */ /* 0x000fe20000410000 */
[----:B------:R-:W-:Y:S02]  /*2c40*/  SEL R128, R136, RZ, P1 ;  /* 0x000000ff88807207 */ /* 0x000fe40000800000 */
[----:B------:R-:W-:Y:S02]  /*2c50*/  LOP3.LUT P1, RZ, R148, 0xff000000, RZ, 0xc0, !PT ;  /* 0xff00000094ff7812 */ /* 0x000fe4000782c0ff */
[----:B------:R-:W-:-:S02]  /*2c60*/  SEL R133, R137, RZ, P6 ;  /* 0x000000ff89857207 */ /* 0x000fc40003000000 */
[----:B------:R-:W-:Y:S02]  /*2c70*/  SEL R130, R138, RZ, P1 ;  /* 0x000000ff8a827207 */ /* 0x000fe40000800000 */
[----:B------:R-:W-:Y:S02]  /*2c80*/  LOP3.LUT P6, RZ, R147, 0xff, RZ, 0xc0, !PT ;  /* 0x000000ff93ff7812 */ /* 0x000fe400078cc0ff */
[----:B------:R-:W-:Y:S02]  /*2c90*/  SEL R121, R128, R121, P0 ;  /* 0x0000007980797207 */ /* 0x000fe40000000000 */
[----:B------:R-:W-:Y:S02]  /*2ca0*/  ISETP.NE.U32.AND P1, PT, RZ, c[0x0][0x250], PT ;  /* 0x00009400ff007a0c */ /* 0x000fe40003f25070 */
[----:B------:R-:W-:Y:S02]  /*2cb0*/  SEL R120, R129, R120, P0 ;  /* 0x0000007881787207 */ /* 0x000fe40000000000 */
        /* <DEDUP_REMOVED lines=9> */
[----:B------:R-:W-:Y:S02]  /*2d50*/  MOV R134, 0x10 ;  /* 0x0000001000867802 */ /* 0x000fe40000000f00 */
[----:B------:R-:W-:Y:S02]  /*2d60*/  SEL R130, R137, RZ, P6 ;  /* 0x000000ff89827207 */ /* 0x000fe40003000000 */
[----:B------:R-:W-:Y:S02]  /*2d70*/  LOP3.LUT P6, RZ, R147, 0xff000000, RZ, 0xc0, !PT ;  /* 0xff00000093ff7812 */ /* 0x000fe400078cc0ff */
[----:B------:R-:W-:Y:S01]  /*2d80*/  SEL R124, R131, R124, P0 ;  /* 0x0000007c837c7207 */ /* 0x000fe20000000000 */
[----:B------:R-:W-:Y:S01]  /*2d90*/  @P0 IMAD.WIDE.U32 R136, R149, R134, c[0x0][0x258] ;  /* 0x0000960095880625 */ /* 0x000fe200078e0086 */
[----:B------:R-:W-:-:S02]  /*2da0*/  SEL R125, R132, R125, P0 ;  /* 0x0000007d847d7207 */ /* 0x000fc40000000000 */
[----:B------:R-:W-:Y:S02]  /*2db0*/  SEL R131, R138, RZ, P6 ;  /* 0x000000ff8a837207 */ /* 0x000fe40003000000 */
[----:B------:R-:W-:Y:S02]  /*2dc0*/  @P1 LEA R132, P6, R149, c[0x0][0x250], 0x4 ;  /* 0x0000940095841a11 */ /* 0x000fe400078c20ff */
[----:B------:R-:W-:Y:S01]  /*2dd0*/  SEL R126, R135, R126, P0 ;  /* 0x0000007e877e7207 */ /* 0x000fe20000000000 */
[C---:B------:R-:W-:Y:S01]  /*2de0*/  IMAD.WIDE.U32 R134, R149.reuse, R134, c[0x0][0x248] ;  /* 0x0000920095867625 */ /* 0x040fe200078e0086 */
[----:B------:R-:W-:Y:S02]  /*2df0*/  SEL R127, R158, R127, P0 ;  /* 0x0000007f9e7f7207 */ /* 0x000fe40000000000 */
[----:B------:R-:W-:-:S03]  /*2e00*/  @P1 LEA.HI.X R133, R149, c[0x0][0x254], RZ, 0x4, P6 ;  /* 0x0000950095851a11 */ /* 0x000fc600030f24ff */
[----:B------:R0:W-:Y:S04]  /*2e10*/  @P0 STG.E.128 [R136.64], R124 ;  /* 0x0000007c88000986 */ /* 0x0001e8000c101d04 */
[----:B------:R0:W-:Y:S04]  /*2e20*/  STG.E.128 [R134.64], R128 ;  /* 0x0000008086007986 */ /* 0x0001e8000c101d04 */
[----:B------:R0:W-:Y:S02]  /*2e30*/  @P1 STG.E.128 [R132.64], R120 ;  /* 0x0000007884001986 */ /* 0x0001e4000c101d04 */
.L_x_1428:
[----:B------:R-:W-:Y:S05]  /*2e40*/  BSYNC B0 ;  /* 0x0000000000007941 */ /* 0x000fea0003800000 */
.L_x_1427:
[----:B------:R-:W-:Y:S02]  /*2e50*/  IADD3 R2, R2, c[0x0][0x160], RZ ;  /* 0x0000580002027a10 */ /* 0x000fe40007ffe0ff */
[----:B------:R-:W-:-:S02]  /*2e60*/  LOP3.LUT P1, RZ, R36, 0xff, RZ, 0xc0, !PT ;  /* 0x000000ff24ff7812 */ /* 0x000fc4000782c0ff */
[----:B------:R-:W-:Y:S02]  /*2e70*/  ISETP.GE.AND P0, PT, R2, c[0x0][0x164], PT ;  /* 0x0000590002007a0c */ /* 0x000fe40003f06270 */
[----:B------:R-:W-:-:S11]  /*2e80*/  SEL R36, RZ, 0x1, P1 ;  /* 0x00000001ff247807 */ /* 0x000fd60000800000 */
[----:B0-----:R-:W-:Y:S01]  /*2e90*/  @P0 CALL.REL.NOINC `(.L_x_1410) ;  /* 0x0000001000000944 */ /* 0x001fe20003c00000 */
[----:B------:R-:W-:Y:S05]  /*2ea0*/  BRA `(.L_x_1429) ;  /* 0xffffda1000007947 */ /* 0x000fea000383ffff */
.L_x_1410:
        /* <DEDUP_REMOVED lines=18> */
.L_x_1431:
[----:B------:R-:W-:Y:S05]  /*2fd0*/  BSYNC B0 ;  /* 0x0000000000007941 */ /* 0x000fea0003800000 */
.L_x_1430:
[----:B------:R-:W-:Y:S01]  /*2fe0*/  BSSY B0, `(.L_x_1432) ;  /* 0x000000c000007945 */ /* 0x000fe20003800000 */
[----:B------:R-:W-:Y:S05]  /*2ff0*/  @!P4 BRA `(.L_x_1433) ;  /* 0x000000a00000c947 */ /* 0x000fea0003800000 */
[----:B0----5:R-:W-:-:S04]  /*3000*/  IMAD.MOV.U32 R9, RZ, RZ, 0x10 ;  /* 0x00000010ff097424 */ /* 0x021fc800078e00ff */
        /* <DEDUP_REMOVED lines=9> */
.L_x_1433:
[----:B------:R-:W-:Y:S05]  /*30a0*/  BSYNC B0 ;  /* 0x0000000000007941 */ /* 0x000fea0003800000 */
.L_x_1432:
[----:B------:R-:W-:Y:S01]  /*30b0*/  BSSY B0, `(.L_x_1434) ;  /* 0x000000c000007945 */ /* 0x000fe20003800000 */
[----:B------:R-:W-:Y:S05]  /*30c0*/  @!P3 BRA `(.L_x_1435) ;  /* 0x000000a00000b947 */ /* 0x000fea0003800000 */
[----:B0----5:R-:W-:-:S05]  /*30d0*/  MOV R9, 0x10 ;  /* 0x0000001000097802 */ /* 0x021fca0000000f00 */
        /* <DEDUP_REMOVED lines=9> */
.L_x_1435:
[----:B------:R-:W-:Y:S05]  /*3170*/  BSYNC B0 ;  /* 0x0000000000007941 */ /* 0x000fea0003800000 */
.L_x_1434:
[----:B------:R-:W-:Y:S05]  /*3180*/  @!P2 EXIT ;  /* 0x000000000000a94d */ /* 0x000fea0003800000 */
[----:B0----5:R-:W-:-:S10]  /*3190*/  HFMA2.MMA R9, -RZ, RZ, 0, 9.5367431640625e-07 ;  /* 0x00000010ff097435 */ /* 0x021fd400000001ff */
        /* <DEDUP_REMOVED lines=9> */
.L_x_1419:
[----:B------:R-:W-:Y:S01]  /*3230*/  HFMA2.MMA R136, -RZ, RZ, 0, 9.5367431640625e-07 ;  /* 0x00000010ff887435 */ /* 0x000fe200000001ff */
[----:B------:R-:W-:Y:S01]  /*3240*/  MOV R131, R187 ;  /* 0x000000bb00837202 */ /* 0x000fe20000000f00 */
[----:B------:R-:W-:Y:S01]  /*3250*/  IMAD.MOV.U32 R133, RZ, RZ, 0x1f ;  /* 0x0000001fff857424 */ /* 0x000fe200078e00ff */
[----:B------:R-:W-:-:S02]  /*3260*/  MOV R138, 0xffffffff ;  /* 0xffffffff008a7802 */ /* 0x000fc40000000f00 */
[----:B------:R-:W-:Y:S02]  /*3270*/  MOV R128, 0x3290 ;  /* 0x0000329000807802 */ /* 0x000fe40000000f00 */
[----:B------:R-:W-:Y:S05]  /*3280*/  CALL.REL.NOINC `($__internal_100_$__cuda_sm70_shflsync_down_p) ;  /* 0x0000046000007944 */ /* 0x000fea0003c00000 */
[----:B-1----:R-:W-:Y:S01]  /*3290*/  MOV R130, R131 ;  /* 0x0000008300827202 */ /* 0x002fe20000000f00 */
[----:B0-----:R-:W-:Y:S05]  /*32a0*/  BRA `(.L_x_1436) ;  /* 0xffffe8a000007947 */ /* 0x001fea000383ffff */
.L_x_1420:
[----:B------:R-:W-:Y:S01]  /*32b0*/  HFMA2.MMA R136, -RZ, RZ, 0, 9.5367431640625e-07 ;  /* 0x00000010ff887435 */ /* 0x000fe200000001ff */
[----:B------:R-:W-:Y:S01]  /*32c0*/  MOV R131, R184 ;  /* 0x000000b800837202 */ /* 0x000fe20000000f00 */
[----:B------:R-:W-:Y:S01]  /*32d0*/  IMAD.MOV.U32 R133, RZ, RZ, 0x1f ;  /* 0x0000001fff857424 */ /* 0x000fe200078e00ff */
[----:B------:R-:W-:Y:S02]  /*32e0*/  MOV R138, 0xffffffff ;  /* 0xffffffff008a7802 */ /* 0x000fe40000000f00 */
[----:B------:R-:W-:Y:S02]  /*32f0*/  MOV R128, 0x3310 ;  /* 0x0000331000807802 */ /* 0x000fe40000000f00 */
[----:B01----:R-:W-:Y:S05]  /*3300*/  CALL.REL.NOINC `($__internal_100_$__cuda_sm70_shflsync_down_p) ;  /* 0x000003e000007944 */ /* 0x003fea0003c00000 */
[----:B------:R-:W-:Y:S01]  /*3310*/  FADD.FTZ R187, R130, R187 ;  /* 0x000000bb82bb7221 */ /* 0x000fe20000010000 */
[----:B0-----:R-:W-:Y:S01]  /*3320*/  HFMA2.MMA R136, -RZ, RZ, 0, 4.76837158203125e-07 ;  /* 0x00000008ff887435 */ /* 0x001fe200000001ff */
[----:B-1----:R-:W-:Y:S01]  /*3330*/  FADD.FTZ R184, R184, R131 ;  /* 0x00000083b8b87221 */ /* 0x002fe20000010000 */
[----:B------:R-:W-:Y:S01]  /*3340*/  MOV R133, 0x1f ;  /* 0x0000001f00857802 */ /* 0x000fe20000000f00 */
[----:B------:R-:W-:Y:S01]  /*3350*/  IMAD.MOV.U32 R131, RZ, RZ, R187 ;  /* 0x000000ffff837224 */ /* 0x000fe200078e00bb */
[----:B------:R-:W-:-:S02]  /*3360*/  MOV R138, 0xffffffff ;  /* 0xffffffff008a7802 */ /* 0x000fc40000000f00 */
[----:B------:R-:W-:Y:S02]  /*3370*/  MOV R128, 0x3390 ;  /* 0x0000339000807802 */ /* 0x000fe40000000f00 */
[----:B------:R-:W-:Y:S05]  /*3380*/  CALL.REL.NOINC `($__internal_100_$__cuda_sm70_shflsync_down_p) ;  /* 0x0000036000007944 */ /* 0x000fea0003c00000 */
[----:B0-----:R-:W-:Y:S01]  /*3390*/  HFMA2.MMA R136, -RZ, RZ, 0, 4.76837158203125e-07 ;  /* 0x00000008ff887435 */ /* 0x001fe200000001ff */
[----:B-1----:R-:W-:Y:S01]  /*33a0*/  MOV R130, R131 ;  /* 0x0000008300827202 */ /* 0x002fe20000000f00 */
[----:B------:R-:W-:Y:S01]  /*33b0*/  IMAD.MOV.U32 R138, RZ, RZ, -0x1 ;  /* 0xffffffffff8a7424 */ /* 0x000fe200078e00ff */
[----:B------:R-:W-:Y:S02]  /*33c0*/  MOV R131, R184 ;  /* 0x000000b800837202 */ /* 0x000fe40000000f00 */
[----:B------:R-:W-:Y:S02]  /*33d0*/  MOV R133, 0x1f ;  /* 0x0000001f00857802 */ /* 0x000fe40000000f00 */
[----:B------:R-:W-:Y:S02]  /*33e0*/  MOV R128, 0x3400 ;  /* 0x0000340000807802 */ /* 0x000fe40000000f00 */
[----:B------:R-:W-:Y:S05]  /*33f0*/  CALL.REL.NOINC `($__internal_100_$__cuda_sm70_shflsync_down_p) ;  /* 0x000002f000007944 */ /* 0x000fea0003c00000 */
[----:B------:R-:W-:Y:S01]  /*3400*/  FADD.FTZ R187, R130, R187 ;  /* 0x000000bb82bb7221 */ /* 0x000fe20000010000 */
[----:B0-----:R-:W-:Y:S01]  /*3410*/  HFMA2.MMA R136, -RZ, RZ, 0, 2.384185791015625e-07 ;  /* 0x00000004ff887435 */ /* 0x001fe200000001ff */
[----:B-1----:R-:W-:Y:S01]  /*3420*/  FADD.FTZ R184, R184, R131 ;  /* 0x00000083b8b87221 */ /* 0x002fe20000010000 */
[----:B------:R-:W-:-:S02]  /*3430*/  MOV R133, 0x1f ;  /* 0x0000001f00857802 */ /* 0x000fc40000000f00 */
[----:B------:R-:W-:Y:S02]  /*3440*/  MOV R138, 0xffffffff ;  /* 0xffffffff008a7802 */ /* 0x000fe40000000f00 */
[----:B------:R-:W-:Y:S02]  /*3450*/  MOV R131, R187 ;  /* 0x000000bb00837202 */ /* 0x000fe40000000f00 */
[----:B------:R-:W-:Y:S02]  /*3460*/  MOV R128, 0x3480 ;  /* 0x0000348000807802 */ /* 0x000fe40000000f00 */
[----:B------:R-:W-:Y:S05]  /*3470*/  CALL.REL.NOINC `($__internal_100_$__cuda_sm70_shflsync_down_p) ;  /* 0x0000027000007944 */ /* 0x000fea0003c00000 */
[----:B0-----:R-:W-:Y:S01]  /*3480*/  HFMA2.MMA R136, -RZ, RZ, 0, 2.384185791015625e-07 ;  /* 0x00000004ff887435 */ /* 0x001fe200000001ff */
[----:B-1----:R-:W-:Y:S01]  /*3490*/  IMAD.MOV.U32 R130, RZ, RZ, R131 ;  /* 0x000000ffff827224 */ /* 0x002fe200078e0083 */
[----:B------:R-:W-:Y:S02]  /*34a0*/  MOV R131, R184 ;  /* 0x000000b800837202 */ /* 0x000fe40000000f00 */
[----:B------:R-:W-:Y:S02]  /*34b0*/  MOV R133, 0x1f ;  /* 0x0000001f00857802 */ /* 0x000fe40000000f00 */
[----:B------:R-:W-:-:S02]  /*34c0*/  MOV R138, 0xffffffff ;  /* 0xffffffff008a7802 */ /* 0x000fc40000000f00 */
[----:B------:R-:W-:Y:S02]  /*34d0*/  MOV R128, 0x34f0 ;  /* 0x000034f000807802 */ /* 0x000fe40000000f00 */
[----:B------:R-:W-:Y:S05]  /*34e0*/  CALL.REL.NOINC `($__internal_100_$__cuda_sm70_shflsync_down_p) ;  /* 0x0000020000007944 */ /* 0x000fea0003c00000 */
[----:B------:R-:W-:Y:S01]  /*34f0*/  FADD.FTZ R187, R130, R187 ;  /* 0x000000bb82bb7221 */ /* 0x000fe20000010000 */
[----:B0-----:R-:W-:Y:S01]  /*3500*/  HFMA2.MMA R133, -RZ, RZ, 0, 1.847743988037109375e-06 ;  /* 0x0000001fff857435 */ /* 0x001fe200000001ff */
[----:B-1----:R-:W-:Y:S01]  /*3510*/  FADD.FTZ R134, R184, R131 ;  /* 0x00000083b8867221 */ /* 0x002fe20000010000 */
[----:B------:R-:W-:Y:S01]  /*3520*/  MOV R138, 0xffffffff ;  /* 0xffffffff008a7802 */ /* 0x000fe20000000f00 */
[----:B------:R-:W-:Y:S01]  /*3530*/  IMAD.MOV.U32 R136, RZ, RZ, 0x2 ;  /* 0x00000002ff887424 */ /* 0x000fe200078e00ff */
[----:B------:R-:W-:Y:S02]  /*3540*/  MOV R131, R187 ;  /* 0x000000bb00837202 */ /* 0x000fe40000000f00 */
[----:B------:R-:W-:Y:S02]  /*3550*/  MOV R128, 0x3570 ;  /* 0x0000357000807802 */ /* 0x000fe40000000f00 */
[----:B------:R-:W-:Y:S05]  /*3560*/  CALL.REL.NOINC `($__internal_100_$__cuda_sm70_shflsync_down_p) ;  /* 0x0000018000007944 */ /* 0x000fea0003c00000 */
[----:B0-----:R-:W-:Y:S01]  /*3570*/  HFMA2.MMA R136, -RZ, RZ, 0, 1.1920928955078125e-07 ;  /* 0x00000002ff887435 */ /* 0x001fe200000001ff */
[----:B-1----:R-:W-:Y:S01]  /*3580*/  MOV R130, R131 ;  /* 0x0000008300827202 */ /* 0x002fe20000000f00 */
[----:B------:R-:W-:Y:S01]  /*3590*/  IMAD.MOV.U32 R131, RZ, RZ, R134 ;  /* 0x000000ffff837224 */ /* 0x000fe200078e0086 */
[----:B------:R-:W-:-:S02]  /*35a0*/  MOV R133, 0x1f ;  /* 0x0000001f00857802 */ /* 0x000fc40000000f00 */
[----:B------:R-:W-:Y:S02]  /*35b0*/  MOV R138, 0xffffffff ;  /* 0xffffffff008a7802 */ /* 0x000fe40000000f00 */
[----:B------:R-:W-:Y:S02]  /*35c0*/  MOV R128, 0x35e0 ;  /* 0x000035e000807802 */ /* 0x000fe40000000f00 */
[----:B------:R-:W-:Y:S05]  /*35d0*/  CALL.REL.NOINC `($__internal_100_$__cuda_sm70_shflsync_down_p) ;  /* 0x0000011000007944 */ /* 0x000fea0003c00000 */
[----:B------:R-:W-:Y:S01]  /*35e0*/  FADD.FTZ R132, R130, R187 ;  /* 0x000000bb82847221 */ /* 0x000fe20000010000 */
[----:B0-----:R-:W-:Y:S01]  /*35f0*/  HFMA2.MMA R136, -RZ, RZ, 0, 5.9604644775390625e-08 ;  /* 0x00000001ff887435 */ /* 0x001fe200000001ff */
[----:B-1----:R-:W-:Y:S01]  /*3600*/  FADD.FTZ R134, R134, R131 ;  /* 0x0000008386867221 */ /* 0x002fe20000010000 */
[----:B------:R-:W-:Y:S01]  /*3610*/  MOV R138, 0xffffffff ;  /* 0xffffffff008a7802 */ /* 0x000fe20000000f00 */
[----:B------:R-:W-:Y:S01]  /*3620*/  IMAD.MOV.U32 R133, RZ, RZ, 0x1f ;  /* 0x0000001fff857424 */ /* 0x000fe200078e00ff */
[----:B------:R-:W-:Y:S02]  /*3630*/  MOV R131, R132 ;  /* 0x0000008400837202 */ /* 0x000fe40000000f00 */
[----:B------:R-:W-:Y:S02]  /*3640*/  MOV R128, 0x3660 ;  /* 0x0000366000807802 */ /* 0x000fe40000000f00 */
[----:B------:R-:W-:Y:S05]  /*3650*/  CALL.REL.NOINC `($__internal_100_$__cuda_sm70_shflsync_down_p) ;  /* 0x0000009000007944 */ /* 0x000fea0003c00000 */
[----:B0-----:R-:W-:Y:S01]  /*3660*/  HFMA2.MMA R133, -RZ, RZ, 0, 1.847743988037109375e-06 ;  /* 0x0000001fff857435 */ /* 0x001fe200000001ff */
[----:B-1----:R-:W-:Y:S01]  /*3670*/  MOV R135, R131 ;  /* 0x0000008300877202 */ /* 0x002fe20000000f00 */
[----:B------:R-:W-:Y:S01]  /*3680*/  IMAD.MOV.U32 R136, RZ, RZ, 0x1 ;  /* 0x00000001ff887424 */ /* 0x000fe200078e00ff */
[----:B------:R-:W-:-:S02]  /*3690*/  MOV R131, R134 ;  /* 0x0000008600837202 */ /* 0x000fc40000000f00 */
[----:B------:R-:W-:Y:S02]  /*36a0*/  MOV R138, 0xffffffff ;  /* 0xffffffff008a7802 */ /* 0x000fe40000000f00 */
[----:B------:R-:W-:Y:S02]  /*36b0*/  MOV R128, 0x36d0 ;  /* 0x000036d000807802 */ /* 0x000fe40000000f00 */
[----:B------:R-:W-:Y:S05]  /*36c0*/  CALL.REL.NOINC `($__internal_100_$__cuda_sm70_shflsync_down_p) ;  /* 0x0000002000007944 */ /* 0x000fea0003c00000 */
[----:B-1----:R-:W-:Y:S01]  /*36d0*/  MOV R187, R131 ;  /* 0x0000008300bb7202 */ /* 0x002fe20000000f00 */
[----:B0-----:R-:W-:Y:S05]  /*36e0*/  BRA `(.L_x_1437) ;  /* 0xffffe58000007947 */ /* 0x001fea000383ffff */
        .weak           $__internal_100_$__cuda_sm70_shflsync_down_p
        .type           $__internal_100_$__cuda_sm70_shflsync_down_p,@function
        .size           $__internal_100_$__cuda_sm70_shflsync_down_p,(.L_x_1863 - $__internal_100_$__cuda_sm70_shflsync_down_p)
$__internal_100_$__cuda_sm70_shflsync_down_p:
[----:B------:R-:W-:Y:S01]  /*36f0*/  HFMA2.MMA R129, -RZ, RZ, 0, 0 ;  /* 0x00000000ff817435 */ /* 0x000fe200000001ff */
[----:B------:R-:W-:Y:S04]  /*3700*/  WARPSYNC R138 ;  /* 0x0000008a00007348 */ /* 0x000fe80003800000 */
[----:B------:R0:W1:Y:S01]  /*3710*/  SHFL.DOWN PT, R131, R131, R136, R133 ;  /* 0x0800008883837389 */ /* 0x00006200000e0085 */
[----:B------:R-:W-:Y:S05]  /*3720*/  RET.REL.NODEC R128 `(_ZN10layer_norm31ln_parallel_residual_bwd_kernelINS_13Kernel_traitsI6__halfffffjLj4096ELj1ELj1ELj8ELj16ENS_18Kernel_traits_baseILj4096ES2_ffffjLj256EEEEELb1ELb0ELb0EEEvNS_9BwdParamsE) ;  /* 0xffffc8d080007950 */ /* 0x000fea0003c3ffff */
.L_x_1438:
        /* <DEDUP_REMOVED lines=13> */
.L_x_1863:


//--------------------- .text._ZN10layer_norm31ln_parallel_residual_bwd_kernelINS_13Kernel_traitsI6__halfffffjLj4096ELj1ELj1ELj8ELj16ENS_18Kernel_traits_baseILj4096ES2_ffffjLj256EEEEELb1ELb0ELb1EEEvNS_9BwdParamsE --------------------------
	.section	.text._ZN10layer_norm31ln_parallel_residual_bwd_kernelINS_13Kernel_traitsI6__halfffffjLj4096ELj1ELj1ELj8ELj16ENS_18Kernel_traits_baseILj4096ES2_ffffjLj256EEEEELb1ELb0ELb1EEEvNS_9BwdParamsE,"ax",@progbits
	.sectioninfo	@"SHI_REGISTERS=205"
	.align	128
        .global         _ZN10layer_norm31ln_parallel_residual_bwd_kernelINS_13Kernel_traitsI6__halfffffjLj4096ELj1ELj1ELj8ELj16ENS_18Kernel_traits_baseILj4096ES2_ffffjLj256EEEEELb1ELb0ELb1EEEvNS_9BwdParamsE
        .type           _ZN10layer_norm31ln_parallel_residual_bwd_kernelINS_13Kernel_traitsI6__halfffffjLj4096ELj1ELj1ELj8ELj16ENS_18Kernel_traits_baseILj4096ES2_ffffjLj256EEEEELb1ELb0ELb1EEEvNS_9BwdParamsE,@function
        .size           _ZN10layer_norm31ln_parallel_residual_bwd_kernelINS_13Kernel_traitsI6__halfffffjLj4096ELj1ELj1ELj8ELj16ENS_18Kernel_traits_baseILj4096ES2_ffffjLj256EEEEELb1ELb0ELb1EEEvNS_9BwdParamsE,(.L_x_1864 - _ZN10layer_norm31ln_parallel_residual_bwd_kernelINS_13Kernel_traitsI6__halfffffjLj4096ELj1ELj1ELj8ELj16ENS_18Kernel_traits_baseILj4096ES2_ffffjLj256EEEEELb1ELb0ELb1EEEvNS_9BwdParamsE)
        .other          _ZN10layer_norm31ln_parallel_residual_bwd_kernelINS_13Kernel_traitsI6__halfffffjLj4096ELj1ELj1ELj8ELj16ENS_18Kernel_traits_baseILj4096ES2_ffffjLj256EEEEELb1ELb0ELb1EEEvNS_9BwdParamsE,@"STO_CUDA_ENTRY STV_DEFAULT"
_ZN10layer_norm31ln_parallel_residual_bwd_kernelINS_13Kernel_traitsI6__halfffffjLj4096ELj1ELj1ELj8ELj16ENS_18Kernel_traits_baseILj4096ES2_ffffjLj256EEEEELb1ELb0ELb1EEEvNS_9BwdParamsE:
.text._ZN10layer_norm31ln_parallel_residual_bwd_kernelINS_13Kernel_traitsI6__halfffffjLj4096ELj1ELj1ELj8ELj16ENS_18Kernel_traits_baseILj4096ES2_ffffjLj256EEEEELb1ELb0ELb1EEEvNS_9BwdParamsE:
        /* <DEDUP_REMOVED lines=40> */
.L_x_1439:
[----:B------:R-:W-:-:S04]  /*0280*/  SHF.L.U32 R0, R121, 0x3, RZ ;  /* 0x0000000379007819 */ /* 0x000fc800000006ff */
[----:B------:R-:W-:-:S04]  /*0290*/  LOP3.LUT R0, R0, 0x7f8, RZ, 0xc0, !PT ;  /* 0x000007f800007812 */ /* 0x000fc800078ec0ff */
[----:B------:R-:W-:-:S04]  /*02a0*/  IADD3 R2, P0, R0, c[0x0][0x1b0], RZ ;  /* 0x00006c0000027a10 */ /* 0x000fc80007f1e0ff */
[----:B------:R-:W-:Y:S02]  /*02b0*/  IADD3.X R3, RZ, c[0x0][0x1b4], RZ, P0, !PT ;  /* 0x00006d00ff037a10 */ /* 0x000fe400007fe4ff */
[----:B------:R-:W-:-:S03]  /*02c0*/  IADD3 R4, P0, R0, c[0x0][0x1b8], RZ ;  /* 0x00006e0000047a10 */ /* 0x000fc60007f1e0ff */
[----:B------:R0:W2:Y:S01]  /*02d0*/  LDG.E.64 R6, [R2.64] ;  /* 0x0000000402067981 */ /* 0x0000a2000c1e1b00 */
[----:B------:R-:W-:-:S03]  /*02e0*/  IADD3.X R5, RZ, c[0x0][0x1bc], RZ, P0, !PT ;  /* 0x00006f00ff057a10 */ /* 0x000fc600007fe4ff */
[----:B------:R0:W3:Y:S04]  /*02f0*/  LDG.E.64 R10, [R2.64+0x800] ;  /* 0x00080004020a7981 */ /* 0x0000e8000c1e1b00 */
[----:B------:R0:W4:Y:S04]  /*0300*/  LDG.E.64 R14, [R2.64+0x1000] ;  /* 0x00100004020e7981 */ /* 0x000128000c1e1b00 */
[----:B------:R0:W5:Y:S04]  /*0310*/  LDG.E.64 R18, [R2.64+0x1800] ;  /* 0x0018000402127981 */ /* 0x000168000c1e1b00 */
[----:B------:R1:W5:Y:S04]  /*0320*/  LDG.E.64 R8, [R4.64] ;  /* 0x0000000404087981 */ /* 0x000368000c1e1b00 */
[----:B------:R1:W5:Y:S04]  /*0330*/  LDG.E.64 R12, [R4.64+0x800] ;  /* 0x00080004040c7981 */ /* 0x000368000c1e1b00 */
[----:B------:R1:W5:Y:S04]  /*0340*/  LDG.E.64 R16, [R4.64+0x1000] ;  /* 0x0010000404107981 */ /* 0x000368000c1e1b00 */
[----:B------:R1:W5:Y:S01]  /*0350*/  LDG.E.64 R20, [R4.64+0x1800] ;  /* 0x0018000404147981 */ /* 0x000362000c1e1b00 */
        /* <DEDUP_REMOVED lines=23> */
[----:B-1----:R-:W-:Y:S01]  /*04d0*/  CS2R R4, SRZ ;  /* 0x0000000000047805 */ /* 0x002fe2000001ff00 */
[----:B0-----:R-:W-:Y:S01]  /*04e0*/  CS2R R2, SRZ ;  /* 0x0000000000027805 */ /* 0x001fe2000001ff00 */
        /* <DEDUP_REMOVED lines=58> */
.L_x_1445:
[C---:B------:R-:W-:Y:S01]  /*0890*/  IMAD R72, R138.reuse, c[0x0][0x168], RZ ;  /* 0x00005a008a487a24 */ /* 0x040fe200078e02ff */
[----:B------:R-:W-:Y:S02]  /*08a0*/  LOP3.LUT R198, R121, 0xff, RZ, 0xc0, !PT ;  /* 0x000000ff79c67812 */ /* 0x000fe400078ec0ff */
[----:B------:R-:W-:Y:S02]  /*08b0*/  MOV R183, 0x4 ;  /* 0x0000000400b77802 */ /* 0x000fe40000000f00 */
[----:B------:R-:W-:Y:S02]  /*08c0*/  SHF.R.S32.HI R73, RZ, 0x1f, R72 ;  /* 0x0000001fff497819 */ /* 0x000fe40000011448 */
[----:B------:R-:W-:Y:S01]  /*08d0*/  MOV R186, 0x10 ;  /* 0x0000001000ba7802 */ /* 0x000fe20000000f00 */
[----:B------:R-:W-:Y:S01]  /*08e0*/  IMAD.WIDE R86, R138, R183, c[0x0][0x1a0] ;  /* 0x000068008a567625 */ /* 0x000fe200078e02b7 */
[----:B------:R-:W-:-:S04]  /*08f0*/  LEA.HI R73, R73, R72, RZ, 0x2 ;  /* 0x0000004849497211 */ /* 0x000fc800078f10ff */
[----:B------:R-:W-:Y:S01]  /*0900*/  LEA.HI.SX32 R198, R73, R198, 0x1e ;  /* 0x000000c649c67211 */ /* 0x000fe200078ff2ff */
[----:B------:R0:W2:Y:S01]  /*0910*/  LDG.E R202, [R86.64] ;  /* 0x0000000456ca7981 */ /* 0x0000a2000c1e1900 */
[----:B------:R-:W-:Y:S02]  /*0920*/  IMAD.WIDE R200, R138, R183, c[0x0][0x1a8] ;  /* 0x00006a008ac87625 */ /* 0x000fe400078e02b7 */
[C---:B------:R-:W-:Y:S02]  /*0930*/  IADD3 R199, R198.reuse, 0x100, RZ ;  /* 0x00000100c6c77810 */ /* 0x040fe40007ffe0ff */
[C---:B------:R-:W-:Y:S01]  /*0940*/  IADD3 R196, R198.reuse, 0x200, RZ ;  /* 0x00000200c6c47810 */ /* 0x040fe20007ffe0ff */
[CC--:B------:R-:W-:Y:S01]  /*0950*/  IMAD.WIDE.U32 R72, R198.reuse, R186.reuse, c[0x0][0x188] ;  /* 0x00006200c6487625 */ /* 0x0c0fe200078e00ba */
[----:B------:R-:W-:Y:S01]  /*0960*/  IADD3 R189, R198, 0x300, RZ ;  /* 0x00000300c6bd7810 */ /* 0x000fe20007ffe0ff */
[----:B------:R1:W3:Y:S02]  /*0970*/  LDG.E R200, [R200.64] ;  /* 0x00000004c8c87981 */ /* 0x0002e4000c1e1900 */
[----:B------:R-:W-:-:S02]  /*0980*/  IMAD.WIDE.U32 R84, R199, R186, c[0x0][0x188] ;  /* 0x00006200c7547625 */ /* 0x000fc400078e00ba */
[----:B------:R-:W4:Y:S02]  /*0990*/  LDG.E.128 R72, [R72.64] ;  /* 0x0000000448487981 */ /* 0x000f24000c1e1d00 */
[CC--:B------:R-:W-:Y:S02]  /*09a0*/  IMAD.WIDE.U32 R96, R196.reuse, R186.reuse, c[0x0][0x188] ;  /* 0x00006200c4607625 */ /* 0x0c0fe400078e00ba */
[----:B0-----:R-:W3:Y:S02]  /*09b0*/  LDG.E.128 R84, [R84.64] ;  /* 0x0000000454547981 */ /* 0x001ee4000c1e1d00 */
[-C--:B------:R-:W-:Y:S02]  /*09c0*/  IMAD.WIDE.U32 R92, R199, R186.reuse, c[0x0][0x210] ;  /* 0x00008400c75c7625 */ /* 0x080fe400078e00ba */
[----:B------:R-:W4:Y:S02]  /*09d0*/  LDG.E.128 R96, [R96.64] ;  /* 0x0000000460607981 */ /* 0x000f24000c1e1d00 */
[----:B------:R-:W-:-:S02]  /*09e0*/  IMAD.WIDE.U32 R104, R196, R186, c[0x0][0x210] ;  /* 0x00008400c4687625 */ /* 0x000fc400078e00ba */
[----:B------:R-:W4:Y:S02]  /*09f0*/  LDG.E.128 R92, [R92.64] ;  /* 0x000000045c5c7981 */ /* 0x000f24000c1e1d00 */
[-C--:B------:R-:W-:Y:S02]  /*0a00*/  IMAD.WIDE.U32 R100, R196, R186.reuse, c[0x0][0x208] ;  /* 0x00008200c4647625 */ /* 0x080fe400078e00ba */
[----:B------:R-:W4:Y:S02]  /*0a10*/  LDG.E.128 R104, [R104.64] ;  /* 0x0000000468687981 */ /* 0x000f24000c1e1d00 */
        /* <DEDUP_REMOVED lines=10> */
[----:B------:R-:W-:Y:S02]  /*0ac0*/  IMAD.WIDE.U32 R116, R189, R186, c[0x0][0x208] ;  /* 0x00008200bd747625 */ /* 0x000fe400078e00ba */
[----:B------:R-:W4:Y:S04]  /*0ad0*/  LDG.E.128 R76, [R76.64] ;  /* 0x000000044c4c7981 */ /* 0x000f28000c1e1d00 */
[----:B------:R-:W4:Y:S01]  /*0ae0*/  LDG.E.128 R116, [R116.64] ;  /* 0x0000000474747981 */ /* 0x000f22000c1e1d00 */
[----:B------:R-:W-:-:S04]  /*0af0*/  ISETP.NE.U32.AND P0, PT, RZ, c[0x0][0x250], PT ;  /* 0x00009400ff007a0c */ /* 0x000fc80003f05070 */
[----:B------:R-:W-:Y:S02]  /*0b00*/  ISETP.NE.AND.EX P0, PT, RZ, c[0x0][0x254], PT, P0 ;  /* 0x00009500ff007a0c */ /* 0x000fe40003f05300 */
[----:B------:R-:W-:-:S04]  /*0b10*/  ISETP.NE.U32.AND P1, PT, RZ, c[0x0][0x218], PT ;  /* 0x00008600ff007a0c */ /* 0x000fc80003f25070 */
[----:B------:R-:W-:Y:S01]  /*0b20*/  ISETP.NE.AND.EX P1, PT, RZ, c[0x0][0x21c], PT, P1 ;  /* 0x00008700ff007a0c */ /* 0x000fe20003f25310 */
[----:B------:R-:W-:-:S04]  /*0b30*/  IMAD.WIDE.U32 R180, R198, R183, c[0x0][0x190] ;  /* 0x00006400c6b47625 */ /* 0x000fc800078e00b7 */
[CC--:B------:R-:W-:Y:S01]  /*0b40*/  IMAD.WIDE.U32 R174, R199.reuse, R183.reuse, c[0x0][0x190] ;  /* 0x00006400c7ae7625 */ /* 0x0c0fe200078e00b7 */
[----:B-1----:R0:W5:Y:S03]  /*0b50*/  LDG.E R201, [R180.64] ;  /* 0x00000004b4c97981 */ /* 0x002166000c1e1900 */
[-C--:B------:R-:W-:Y:S01]  /*0b60*/  @P0 IMAD.WIDE.U32 R178, R198, R183.reuse, c[0x0][0x198] ;  /* 0x00006600c6b20625 */ /* 0x080fe200078e00b7 */
[----:B------:R-:W-:Y:S01]  /*0b70*/  ULDC.U8 UR6, c[0x0][0x1f0] ;  /* 0x00007c0000067ab9 */ /* 0x000fe20000000000 */
[----:B------:R1:W5:Y:S02]  /*0b80*/  LDG.E R174, [R174.64] ;  /* 0x00000004aeae7981 */ /* 0x000364000c1e1900 */
[-C--:B------:R-:W-:Y:S02]  /*0b90*/  @P0 IMAD.WIDE.U32 R168, R199, R183.reuse, c[0x0][0x198] ;  /* 0x00006600c7a80625 */ /* 0x080fe400078e00b7 */
[----:B------:R0:W5:Y:S02]  /*0ba0*/  @P0 LDG.E R191, [R178.64] ;  /* 0x00000004b2bf0981 */ /* 0x000164000c1e1900 */
[----:B------:R-:W-:-:S02]  /*0bb0*/  @P0 IMAD.WIDE.U32 R170, R196, R183, c[0x0][0x198] ;  /* 0x00006600c4aa0625 */ /* 0x000fc400078e00b7 */
[----:B------:R0:W5:Y:S02]  /*0bc0*/  @P0 LDG.E R193, [R168.64] ;  /* 0x00000004a8c10981 */ /* 0x000164000c1e1900 */
[CC--:B------:R-:W-:Y:S02]  /*0bd0*/  @P0 IMAD.WIDE.U32 R172, R189.reuse, R183.reuse, c[0x0][0x198] ;  /* 0x00006600bdac0625 */ /* 0x0c0fe400078e00b7 */
[----:B------:R1:W5:Y:S02]  /*0be0*/  @P0 LDG.E R194, [R170.64] ;  /* 0x00000004aac20981 */ /* 0x000364000c1e1900 */
[-C--:B------:R-:W-:Y:S02]  /*0bf0*/  IMAD.WIDE.U32 R176, R196, R183.reuse, c[0x0][0x190] ;  /* 0x00006400c4b07625 */ /* 0x080fe400078e00b7 */
[----:B------:R1:W5:Y:S02]  /*0c00*/  @P0 LDG.E R195, [R172.64] ;  /* 0x00000004acc30981 */ /* 0x000364000c1e1900 */
[----:B0-----:R-:W-:-:S02]  /*0c10*/  IMAD.WIDE.U32 R178, R189, R183, c[0x0][0x190] ;  /* 0x00006400bdb27625 */ /* 0x001fc400078e00b7 */
[----:B------:R0:W5:Y:S02]  /*0c20*/  LDG.E R176, [R176.64] ;  /* 0x00000004b0b07981 */ /* 0x000164000c1e1900 */
[-C--:B------:R-:W-:Y:S02]  /*0c30*/  @P1 IMAD.WIDE.U32 R180, R198, R186.reuse, c[0x0][0x218] ;  /* 0x00008600c6b41625 */ /* 0x080fe400078e00ba */
[----:B------:R0:W5:Y:S02]  /*0c40*/  LDG.E R178, [R178.64] ;  /* 0x00000004b2b27981 */ /* 0x000164000c1e1900 */
[-C--:B------:R-:W-:Y:S02]  /*0c50*/  @P1 IMAD.WIDE.U32 R182, R199, R186.reuse, c[0x0][0x218] ;  /* 0x00008600c7b61625 */ /* 0x080fe400078e00ba */
[----:B------:R0:W5:Y:S02]  /*0c60*/  @P1 LDG.E.128 R48, [R180.64] ;  /* 0x00000004b4301981 */ /* 0x000164000c1e1d00 */
[----:B------:R-:W-:-:S02]  /*0c70*/  @P1 IMAD.WIDE.U32 R184, R196, R186, c[0x0][0x218] ;  /* 0x00008600c4b81625 */ /* 0x000fc400078e00ba */
[----:B------:R0:W5:Y:S02]  /*0c80*/  @P1 LDG.E.128 R52, [R182.64] ;  /* 0x00000004b6341981 */ /* 0x000164000c1e1d00 */
[----:B------:R-:W-:Y:S02]  /*0c90*/  @P1 IMAD.WIDE.U32 R186, R189, R186, c[0x0][0x218] ;  /* 0x00008600bdba1625 */ /* 0x000fe400078e00ba */
[----:B------:R0:W5:Y:S04]  /*0ca0*/  @P1 LDG.E.128 R56, [R184.64] ;  /* 0x00000004b8381981 */ /* 0x000168000c1e1d00 */
[----:B------:R0:W5:Y:S01]  /*0cb0*/  @P1 LDG.E.128 R60, [R186.64] ;  /* 0x00000004ba3c1981 */ /* 0x000162000c1e1d00 */
[----:B------:R-:W-:Y:S02]  /*0cc0*/  ISETP.NE.AND P1, PT, RZ, UR6, PT ;  /* 0x00000006ff007c0c */ /* 0x000fe4000bf25270 */
[----:B------:R-:W-:-:S02]  /*0cd0*/  LOP3.LUT P2, RZ, R140, 0xff, RZ, 0xc0, !PT ;  /* 0x000000ff8cff7812 */ /* 0x000fc4000784c0ff */
[----:B------:R-:W-:-:S04]  /*0ce0*/  IADD3 R138, R138, c[0x0][0x160], RZ ;  /* 0x000058008a8a7a10 */ /* 0x000fc80007ffe0ff */
[----:B------:R-:W-:Y:S02]  /*0cf0*/  ISETP.GE.AND P5, PT, R138, c[0x0][0x164], PT ;  /* 0x000059008a007a0c */ /* 0x000fe40003fa6270 */
[----:B--2---:R-:W-:-:S05]  /*0d00*/  FSEL R202, R202, RZ, !P1 ;  /* 0x000000ffcaca7208 */ /* 0x004fca0004800000 */
[C---:B---3--:R-:W-:Y:S02]  /*0d10*/  FADD.FTZ R85, -R202.reuse, R85 ;  /* 0x00000055ca557221 */ /* 0x048fe40000010100 */
[----:B0-----:R-:W-:Y:S02]  /*0d20*/  FADD.FTZ R181, -R202, R86 ;  /* 0x00000056cab57221 */ /* 0x001fe40000010100 */
[C---:B------:R-:W-:Y:S02]  /*0d30*/  FMUL.FTZ R182, R200.reuse, R85 ;  /* 0x00000055c8b67220 */ /* 0x040fe40000410000 */
[----:B------:R-:W-:Y:S02]  /*0d40*/  FMUL.FTZ R181, R200, R181 ;  /* 0x000000b5c8b57220 */ /* 0x000fe40000410000 */
[----:B----4-:R-:W-:Y:S02]  /*0d50*/  FADD.FTZ R97, -R202, R97 ;  /* 0x00000061ca617221 */ /* 0x010fe40000010100 */
[----:B------:R-:W-:-:S02]  /*0d60*/  FADD.FTZ R169, R72, -R202 ;  /* 0x800000ca48a97221 */ /* 0x000fc40000010000 */
[----:B------:R-:W-:Y:S02]  /*0d70*/  FMUL.FTZ R179, R162, R93 ;  /* 0x0000005da2b37220 */ /* 0x000fe40000410000 */
[----:B------:R-:W-:Y:S02]  /*0d80*/  FMUL.FTZ R72, R159, R94 ;  /* 0x0000005e9f487220 */ /* 0x000fe40000410000 */
[C---:B------:R-:W-:Y:S02]  /*0d90*/  FADD.FTZ R44, R93.reuse, R44 ;  /* 0x0000002c5d2c7221 */ /* 0x040fe40000010000 */
[----:B------:R-:W-:Y:S02]  /*0da0*/  FFMA.FTZ R25, R93, R182, R25 ;  /* 0x000000b65d197223 */ /* 0x000fe40000010019 */
[C---:B------:R-:W-:Y:S02]  /*0db0*/  FADD.FTZ R41, R94.reuse, R41 ;  /* 0x000000295e297221 */ /* 0x040fe40000010000 */
[----:B------:R-:W-:-:S02]  /*0dc0*/  FFMA.FTZ R28, R94, R181, R28 ;  /* 0x000000b55e1c7223 */ /* 0x000fc4000001001c */
[----:B------:R-:W-:Y:S02]  /*0dd0*/  FMUL.FTZ R93, R166, R105 ;  /* 0x00000069a65d7220 */ /* 0x000fe40000410000 */
[----:B------:R-:W-:Y:S02]  /*0de0*/  FMUL.FTZ R94, R200, R97 ;  /* 0x00000061c85e7220 */ /* 0x000fe40000410000 */
[----:B------:R-:W-:Y:S02]  /*0df0*/  FADD.FTZ R73, R73, -R202 ;  /* 0x800000ca49497221 */ /* 0x000fe40000010000 */
[----:B------:R-:W-:Y:S02]  /*0e00*/  FADD.FTZ R87, -R202, R87 ;  /* 0x00000057ca577221 */ /* 0x000fe40000010100 */
[----:B------:R-:W-:Y:S02]  /*0e10*/  FMUL.FTZ R168, R200, R169 ;  /* 0x000000a9c8a87220 */ /* 0x000fe40000410000 */
[----:B------:R-:W-:-:S02]  /*0e20*/  FADD.FTZ R17, R101, R17 ;  /* 0x0000001165117221 */ /* 0x000fc40000010000 */
[----:B------:R-:W-:Y:S02]  /*0e30*/  FFMA.FTZ R5, R101, R94, R5 ;  /* 0x0000005e65057223 */ /* 0x000fe40000010005 */
[----:B------:R-:W-:Y:S02]  /*0e40*/  FFMA.FTZ R93, R150, R101, R93 ;  /* 0x00000065965d7223 */ /* 0x000fe4000001005d */
[C---:B------:R-:W-:Y:S02]  /*0e50*/  FMUL.FTZ R169, R200.reuse, R73 ;  /* 0x00000049c8a97220 */ /* 0x040fe40000410000 */
[----:B------:R-:W-:Y:S02]  /*0e60*/  FMUL.FTZ R186, R200, R87 ;  /* 0x00000057c8ba7220 */ /* 0x000fe40000410000 */
[----:B------:R-:W-:Y:S02]  /*0e70*/  FADD.FTZ R101, -R202, R108 ;  /* 0x0000006cca657221 */ /* 0x000fe40000010100 */
[----:B------:R-:W-:-:S02]  /*0e80*/  FMUL.FTZ R73, R164, R95 ;  /* 0x0000005fa4497220 */ /* 0x000fc40000410000 */
[----:B-1----:R-:W-:Y:S02]  /*0e90*/  FMUL.FTZ R171, R153, R80 ;  /* 0x0000005099ab7220 */ /* 0x002fe40000410000 */
[----:B------:R-:W-:Y:S02]  /*0ea0*/  FADD.FTZ R173, R74, -R202 ;  /* 0x800000ca4aad7221 */ /* 0x000fe40000010000 */
[C---:B------:R-:W-:Y:S02]  /*0eb0*/  FADD.FTZ R16, R90.reuse, R16 ;  /* 0x000000105a107221 */ /* 0x040fe40000010000 */
[----:B------:R-:W-:Y:S02]  /*0ec0*/  FFMA.FTZ R4, R90, R181, R4 ;  /* 0x000000b55a047223 */ /* 0x000fe40000010004 */
[----:B------:R-:W-:Y:S02]  /*0ed0*/  FADD.FTZ R75, R75, -R202 ;  /* 0x800000ca4b4b7221 */ /* 0x000fe40000010000 */
[----:B------:R-:W-:-:S02]  /*0ee0*/  FFMA.FTZ R90, R143, R90, R72 ;  /* 0x0000005a8f5a7223 */ /* 0x000fc40000010048 */
[C---:B------:R-:W-:Y:S02]  /*0ef0*/  FADD.FTZ R15, R91.reuse, R15 ;  /* 0x0000000f5b0f7221 */ /* 0x040fe40000010000 */
[----:B------:R-:W-:Y:S02]  /*0f00*/  FFMA.FTZ R3, R91, R186, R3 ;  /* 0x000000ba5b037223 */ /* 0x000fe40000010003 */
[----:B------:R-:W-:Y:S02]  /*0f10*/  FMUL.FTZ R101, R200, R101 ;  /* 0x00000065c8657220 */ /* 0x000fe40000410000 */
[----:B------:R-:W-:Y:S02]  /*0f20*/  FFMA.FTZ R91, R148, R91, R73 ;  /* 0x0000005b945b7223 */ /* 0x000fe40000010049 */
[----:B------:R-:W-:Y:S02]  /*0f30*/  FMUL.FTZ R72, R165, R112 ;  /* 0x00000070a5487220 */ /* 0x000fe40000410000 */
[----:B------:R-:W-:-:S02]  /*0f40*/  FMUL.FTZ R170, R158, R81 ;  /* 0x000000519eaa7220 */ /* 0x000fc40000410000 */
[----:B------:R-:W-:Y:S02]  /*0f50*/  FFMA.FTZ R171, R137, R76, R171 ;  /* 0x0000004c89ab7223 */ /* 0x000fe400000100ab */
[----:B------:R-:W-:Y:S02]  /*0f60*/  FADD.FTZ R73, -R202, R98 ;  /* 0x00000062ca497221 */ /* 0x000fe40000010100 */
[C---:B------:R-:W-:Y:S02]  /*0f70*/  FMUL.FTZ R172, R200.reuse, R173 ;  /* 0x000000adc8ac7220 */ /* 0x040fe40000410000 */
[----:B------:R-:W-:Y:S02]  /*0f80*/  FMUL.FTZ R173, R200, R75 ;  /* 0x0000004bc8ad7220 */ /* 0x000fe40000410000 */
[C---:B------:R-:W-:Y:S02]  /*0f90*/  FADD.FTZ R22, R116.reuse, R22 ;  /* 0x0000001674167221 */ /* 0x040fe40000010000 */
[----:B------:R-:W-:-:S02]  /*0fa0*/  FFMA.FTZ R10, R116, R101, R10 ;  /* 0x00000065740a7223 */ /* 0x000fc4000001000a */
[----:B------:R-:W-:Y:S02]  /*0fb0*/  FADD.FTZ R75, -R202, R99 ;  /* 0x00000063ca4b7221 */ /* 0x000fe40000010100 */
[----:B------:R-:W-:Y:S02]  /*0fc0*/  FFMA.FTZ R116, R149, R116, R72 ;  /* 0x0000007495747223 */ /* 0x000fe40000010048 */
[----:B------:R-:W-:Y:S02]  /*0fd0*/  FFMA.FTZ R170, R142, R77, R170 ;  /* 0x0000004d8eaa7223 */ /* 0x000fe400000100aa */
[----:B------:R-:W-:Y:S02]  /*0fe0*/  FMUL.FTZ R175, R155, R82 ;  /* 0x000000529baf7220 */ /* 0x000fe40000410000 */
[----:B------:R-:W-:Y:S02]  /*0ff0*/  FMUL.FTZ R99, R200, R73 ;  /* 0x00000049c8637220 */ /* 0x000fe40000410000 */
[----:B------:R-:W-:-:S02]  /*1000*/  FFMA.FTZ R72, R168, R171, RZ ;  /* 0x000000aba8487223 */ /* 0x000fc400000100ff */
[----:B------:R-:W-:Y:S02]  /*1010*/  FADD.FTZ R73, RZ, R171 ;  /* 0x000000abff497221 */ /* 0x000fe40000010000 */
[----:B------:R-:W-:Y:S02]  /*1020*/  FMUL.FTZ R180, R160, R83 ;  /* 0x00000053a0b47220 */ /* 0x000fe40000410000 */
[----:B------:R-:W-:Y:S02]  /*1030*/  FFMA.FTZ R175, R139, R78, R175 ;  /* 0x0000004e8baf7223 */ /* 0x000fe400000100af */
[----:B------:R-:W-:Y:S02]  /*1040*/  FFMA.FTZ R72, R169, R170, R72 ;  /* 0x000000aaa9487223 */ /* 0x000fe40000010048 */
[----:B------:R-:W-:Y:S02]  /*1050*/  FADD.FTZ R74, R170, R73 ;  /* 0x00000049aa4a7221 */ /* 0x000fe40000010000 */
[----:B------:R-:W-:-:S02]  /*1060*/  FFMA.FTZ R180, R144, R79, R180 ;  /* 0x0000004f90b47223 */ /* 0x000fc400000100b4 */
[----:B------:R-:W-:Y:S02]  /*1070*/  FADD.FTZ R177, -R202, R84 ;  /* 0x00000054cab17221 */ /* 0x000fe40000010100 */
[----:B------:R-:W-:Y:S02]  /*1080*/  FMUL.FTZ R184, R157, R92 ;  /* 0x0000005c9db87220 */ /* 0x000fe40000410000 */
[----:B------:R-:W-:Y:S02]  /*1090*/  FFMA.FTZ R72, R172, R175, R72 ;  /* 0x000000afac487223 */ /* 0x000fe40000010048 */
[----:B------:R-:W-:Y:S02]  /*10a0*/  FADD.FTZ R73, R175, R74 ;  /* 0x0000004aaf497221 */ /* 0x000fe40000010000 */
[----:B------:R-:W-:Y:S02]  /*10b0*/  FMUL.FTZ R177, R200, R177 ;  /* 0x000000b1c8b17220 */ /* 0x000fe40000410000 */
[----:B------:R-:W-:-:S02]  /*10c0*/  FFMA.FTZ R184, R141, R88, R184 ;  /* 0x000000588db87223 */ /* 0x000fc400000100b8 */
[----:B------:R-:W-:Y:S02]  /*10d0*/  FFMA.FTZ R72, R173, R180, R72 ;  /* 0x000000b4ad487223 */ /* 0x000fe40000010048 */
[----:B------:R-:W-:Y:S02]  /*10e0*/  FADD.FTZ R73, R180, R73 ;  /* 0x00000049b4497221 */ /* 0x000fe40000010000 */
[----:B------:R-:W-:Y:S02]  /*10f0*/  FFMA.FTZ R179, R146, R89, R179 ;  /* 0x0000005992b37223 */ /* 0x000fe400000100b3 */
[----:B------:R-:W-:Y:S02]  /*1100*/  FFMA.FTZ R72, R177, R184, R72 ;  /* 0x000000b8b1487223 */ /* 0x000fe40000010048 */
[----:B------:R-:W-:Y:S02]  /*1110*/  FADD.FTZ R74, R184, R73 ;  /* 0x00000049b84a7221 */ /* 0x000fe40000010000 */
[----:B------:R-:W-:-:S02]  /*1120*/  FFMA.FTZ R72, R182, R179, R72 ;  /* 0x000000b3b6487223 */ /* 0x000fc40000010048 */
[----:B------:R-:W-:Y:S02]  /*1130*/  FADD.FTZ R73, R179, R74 ;  /* 0x0000004ab3497221 */ /* 0x000fe40000010000 */
[C---:B------:R-:W-:Y:S02]  /*1140*/  FADD.FTZ R43, R92.reuse, R43 ;  /* 0x0000002b5c2b7221 */ /* 0x040fe40000010000 */
[----:B------:R-:W-:Y:S02]  /*1150*/  FFMA.FTZ R26, R92, R177, R26 ;  /* 0x000000b15c1a7223 */ /* 0x000fe4000001001a */
[C---:B------:R-:W-:Y:S02]  /*1160*/  FADD.FTZ R42, R95.reuse, R42 ;  /* 0x0000002a5f2a7221 */ /* 0x040fe40000010000 */
[----:B------:R-:W-:Y:S02]  /*1170*/  FFMA.FTZ R27, R95, R186, R27 ;  /* 0x000000ba5f1b7223 */ /* 0x000fe4000001001b */
[----:B------:R-:W-:-:S02]  /*1180*/  FADD.FTZ R95, -R202, R96 ;  /* 0x00000060ca5f7221 */ /* 0x000fc40000010100 */
[----:B------:R-:W-:Y:S02]  /*1190*/  FMUL.FTZ R92, R161, R104 ;  /* 0x00000068a15c7220 */ /* 0x000fe40000410000 */
[----:B------:R-:W-:Y:S02]  /*11a0*/  FFMA.FTZ R72, R181, R90, R72 ;  /* 0x0000005ab5487223 */ /* 0x000fe40000010048 */
[----:B------:R-:W-:Y:S02]  /*11b0*/  FADD.FTZ R74, R90, R73 ;  /* 0x000000495a4a7221 */ /* 0x000fe40000010000 */
[----:B------:R-:W-:Y:S02]  /*11c0*/  FMUL.FTZ R95, R200, R95 ;  /* 0x0000005fc85f7220 */ /* 0x000fe40000410000 */
[----:B------:R-:W-:Y:S02]  /*11d0*/  FFMA.FTZ R92, R145, R100, R92 ;  /* 0x00000064915c7223 */ /* 0x000fe4000001005c */
[----:B------:R-:W-:-:S02]  /*11e0*/  FFMA.FTZ R72, R186, R91, R72 ;  /* 0x0000005bba487223 */ /* 0x000fc40000010048 */
[----:B------:R-:W-:Y:S02]  /*11f0*/  FADD.FTZ R73, R91, R74 ;  /* 0x0000004a5b497221 */ /* 0x000fe40000010000 */
[----:B------:R-:W-:Y:S02]  /*1200*/  FMUL.FTZ R96, R163, R106 ;  /* 0x0000006aa3607220 */ /* 0x000fe40000410000 */
[----:B------:R-:W-:Y:S02]  /*1210*/  FFMA.FTZ R72, R95, R92, R72 ;  /* 0x0000005c5f487223 */ /* 0x000fe40000010048 */
[----:B------:R-:W-:Y:S02]  /*1220*/  FMUL.FTZ R97, R188, R107 ;  /* 0x0000006bbc617220 */ /* 0x000fe40000410000 */
[----:B------:R-:W-:Y:S02]  /*1230*/  FMUL.FTZ R98, R200, R75 ;  /* 0x0000004bc8627220 */ /* 0x000fe40000410000 */
[----:B------:R-:W-:-:S02]  /*1240*/  FADD.FTZ R109, -R202, R109 ;  /* 0x0000006dca6d7221 */ /* 0x000fc40000010100 */
[----:B------:R-:W-:Y:S02]  /*1250*/  FADD.FTZ R74, R92, R73 ;  /* 0x000000495c4a7221 */ /* 0x000fe40000010000 */
[C---:B------:R-:W-:Y:S02]  /*1260*/  FADD.FTZ R18, R100.reuse, R18 ;  /* 0x0000001264127221 */ /* 0x040fe40000010000 */
[----:B------:R-:W-:Y:S02]  /*1270*/  FFMA.FTZ R6, R100, R95, R6 ;  /* 0x0000005f64067223 */ /* 0x000fe40000010006 */
[----:B------:R-:W-:Y:S02]  /*1280*/  FFMA.FTZ R96, R147, R102, R96 ;  /* 0x0000006693607223 */ /* 0x000fe40000010060 */
[----:B------:R-:W-:Y:S02]  /*1290*/  FFMA.FTZ R72, R94, R93, R72 ;  /* 0x0000005d5e487223 */ /* 0x000fe40000010048 */
[----:B------:R-:W-:-:S02]  /*12a0*/  FADD.FTZ R19, R103, R19 ;  /* 0x0000001367137221 */ /* 0x000fc40000010000 */
[----:B------:R-:W-:Y:S02]  /*12b0*/  FFMA.FTZ R7, R103, R98, R7 ;  /* 0x0000006267077223 */ /* 0x000fe40000010007 */
[----:B------:R-:W-:Y:S02]  /*12c0*/  FFMA.FTZ R97, R152, R103, R97 ;  /* 0x0000006798617223 */ /* 0x000fe40000010061 */
[----:B------:R-:W-:Y:S02]  /*12d0*/  FMUL.FTZ R100, R200, R109 ;  /* 0x0000006dc8647220 */ /* 0x000fe40000410000 */
[----:B------:R-:W-:Y:S02]  /*12e0*/  FADD.FTZ R73, R93, R74 ;  /* 0x0000004a5d497221 */ /* 0x000fe40000010000 */
[----:B------:R-:W-:Y:S02]  /*12f0*/  FADD.FTZ R103, -R202, R110 ;  /* 0x0000006eca677221 */ /* 0x000fe40000010100 */
[----:B------:R-:W-:-:S02]  /*1300*/  FMUL.FTZ R75, R190, R113 ;  /* 0x00000071be4b7220 */ /* 0x000fc40000410000 */
[----:B------:R-:W-:Y:S02]  /*1310*/  FFMA.FTZ R72, R99, R96, R72 ;  /* 0x0000006063487223 */ /* 0x000fe40000010048 */
[C---:B------:R-:W-:Y:S02]  /*1320*/  FADD.FTZ R21, R117.reuse, R21 ;  /* 0x0000001575157221 */ /* 0x040fe40000010000 */
[----:B------:R-:W-:Y:S02]  /*1330*/  FFMA.FTZ R9, R117, R100, R9 ;  /* 0x0000006475097223 */ /* 0x000fe40000010009 */
[----:B------:R-:W-:Y:S02]  /*1340*/  FADD.FTZ R74, R96, R73 ;  /* 0x00000049604a7221 */ /* 0x000fe40000010000 */
[----:B------:R-:W-:Y:S02]  /*1350*/  FFMA.FTZ R117, R154, R117, R75 ;  /* 0x000000759a757223 */ /* 0x000fe4000001004b */
[----:B------:R-:W-:-:S02]  /*1360*/  FMUL.FTZ R103, R200, R103 ;  /* 0x00000067c8677220 */ /* 0x000fc40000410000 */
[----:B------:R-:W-:Y:S02]  /*1370*/  FADD.FTZ R111, -R202, R111 ;  /* 0x0000006fca6f7221 */ /* 0x000fe40000010100 */
[----:B------:R-:W-:Y:S02]  /*1380*/  FMUL.FTZ R75, R167, R114 ;  /* 0x00000072a74b7220 */ /* 0x000fe40000410000 */
[----:B------:R-:W-:Y:S02]  /*1390*/  FFMA.FTZ R72, R98, R97, R72 ;  /* 0x0000006162487223 */ /* 0x000fe40000010048 */
[----:B------:R-:W-:Y:S02]  /*13a0*/  FADD.FTZ R73, R97, R74 ;  /* 0x0000004a61497221 */ /* 0x000fe40000010000 */
[C---:B------:R-:W-:Y:S02]  /*13b0*/  FADD.FTZ R20, R102.reuse, R20 ;  /* 0x0000001466147221 */ /* 0x040fe40000010000 */
[----:B------:R-:W-:-:S02]  /*13c0*/  FFMA.FTZ R8, R102, R99, R8 ;  /* 0x0000006366087223 */ /* 0x000fc40000010008 */
        /* <DEDUP_REMOVED lines=9> */
[----:B------:R-:W-:Y:S01]  /*1460*/  FFMA.FTZ R119, R156, R119, R75 ;  /* 0x000000779c777223 */ /* 0x000fe2000001004b */
[----:B------:R-:W-:Y:S01]  /*1470*/  SHF.R.U32.HI R75, RZ, 0x5, R121 ;  /* 0x00000005ff4b7819 */ /* 0x000fe20000011679 */
[----:B------:R-:W-:Y:S02]  /*1480*/  FFMA.FTZ R74, R100, R117, R74 ;  /* 0x00000075644a7223 */ /* 0x000fe4000001004a */
[----:B------:R-:W-:-:S02]  /*1490*/  FADD.FTZ R73, R72, R117 ;  /* 0x0000007548497221 */ /* 0x000fc40000010000 */
[C---:B------:R-:W-:Y:S02]  /*14a0*/  FADD.FTZ R39, R104.reuse, R39 ;  /* 0x0000002768277221 */ /* 0x040fe40000010000 */
[----:B------:R-:W-:Y:S01]  /*14b0*/  FFMA.FTZ R30, R104, R95, R30 ;  /* 0x0000005f681e7223 */ /* 0x000fe2000001001e */
[----:B------:R-:W-:Y:S01]  /*14c0*/  LOP3.LUT R104, R75, 0x7fffff8, RZ, 0xc0, !PT ;  /* 0x07fffff84b687812 */ /* 0x000fe200078ec0ff */
[----:B------:R-:W-:Y:S02]  /*14d0*/  FFMA.FTZ R74, R103, R118, R74 ;  /* 0x00000076674a7223 */ /* 0x000fe4000001004a */
[----:B------:R-:W-:Y:S01]  /*14e0*/  FADD.FTZ R72, R73, R118 ;  /* 0x0000007649487221 */ /* 0x000fe20000010000 */
[----:B------:R-:W-:Y:S01]  /*14f0*/  LOP3.LUT P1, RZ, R121, 0x1f, RZ, 0xc0, !PT ;  /* 0x0000001f79ff7812 */ /* 0x000fe2000782c0ff */
[C---:B------:R-:W-:Y:S01]  /*1500*/  FADD.FTZ R126, R79.reuse, R126 ;  /* 0x0000007e4f7e7221 */ /* 0x040fe20000010000 */
[----:B------:R-:W-:Y:S01]  /*1510*/  @!P2 IADD3 R104, R104, 0x8, RZ ;  /* 0x000000086868a810 */ /* 0x000fe20007ffe0ff */
[----:B------:R-:W-:-:S02]  /*1520*/  FFMA.FTZ R128, R79, R173, R128 ;  /* 0x000000ad4f807223 */ /* 0x000fc40000010080 */
[C---:B------:R-:W-:Y:S02]  /*1530*/  FADD.FTZ R130, R81.reuse, R130 ;  /* 0x0000008251827221 */ /* 0x040fe40000010000 */
[-C--:B------:R-:W-:Y:S02]  /*1540*/  FFMA.FTZ R132, R81, R169.reuse, R132 ;  /* 0x000000a951847223 */ /* 0x080fe40000010084 */
        /* <DEDUP_REMOVED lines=34> */
.L_x_1446:
        /* <DEDUP_REMOVED lines=18> */
.L_x_1447:
[----:B------:R-:W-:Y:S01]  /*1890*/  @!P1 LOP3.LUT R75, R75, 0x7, RZ, 0xc0, !PT ;  /* 0x000000074b4b9812 */ /* 0x000fe200078ec0ff */
[----:B--2---:R-:W-:Y:S01]  /*18a0*/  FADD.FTZ R88, R88, R79 ;  /* 0x0000004f58587221 */ /* 0x004fe20000010000 */
[----:B------:R-:W-:Y:S01]  /*18b0*/  ULDC.U8 UR6, c[0x0][0x1f0] ;  /* 0x00007c0000067ab9 */ /* 0x000fe20000000000 */
[----:B-1----:R-:W-:Y:S01]  /*18c0*/  FADD.FTZ R89, R72, R81 ;  /* 0x0000005148597221 */ /* 0x002fe20000010000 */
        /* <DEDUP_REMOVED lines=33> */
[----:B------:R-:W-:-:S05]  /*1ae0*/  FSEL R79, R86, RZ, !P2 ;  /* 0x000000ff564f7208 */ /* 0x000fca0005000000 */
        /* <DEDUP_REMOVED lines=17> */
[----:B------:R-:W-:Y:S01]  /*1c00*/  HFMA2.MMA R77, -RZ, RZ, 0, 9.5367431640625e-07 ;  /* 0x00000010ff4d7435 */ /* 0x000fe200000001ff */
[----:B------:R-:W-:Y:S02]  /*1c10*/  SEL R75, R80, R67, P3 ;  /* 0x00000043504b7207 */ /* 0x000fe40001800000 */
[----:B------:R-:W-:-:S02]  /*1c20*/  SEL R74, R175, R66, P3 ;  /* 0x00000042af4a7207 */ /* 0x000fc40001800000 */
[----:B------:R-:W-:Y:S02]  /*1c30*/  SEL R73, R78, R65, P3 ;  /* 0x000000414e497207 */ /* 0x000fe40001800000 */
[----:B------:R-:W-:-:S03]  /*1c40*/  SEL R72, R171, R64, P3 ;  /* 0x00000040ab487207 */ /* 0x000fc60001800000 */
[----:B------:R-:W-:-:S05]  /*1c50*/  IMAD.WIDE.U32 R76, R198, R77, c[0x0][0x258] ;  /* 0x00009600c64c7625 */ /* 0x000fca00078e004d */
[----:B------:R0:W-:Y:S02]  /*1c60*/  STG.E.128 [R76.64], R72 ;  /* 0x000000484c007986 */ /* 0x0001e4000c101d04 */
.L_x_1443:
[----:B------:R-:W-:Y:S01]  /*1c70*/  FMUL.FTZ R171, R171, c[0x0][0x1e8] ;  /* 0x00007a00abab7a20 */ /* 0x000fe20000410000 */
[C---:B------:R-:W-:Y:S01]  /*1c80*/  LOP3.LUT P2, RZ, R201.reuse, 0xff, RZ, 0xc0, !PT ;  /* 0x000000ffc9ff7812 */ /* 0x040fe2000784c0ff */
[----:B------:R-:W-:Y:S01]  /*1c90*/  FMUL.FTZ R78, R78, c[0x0][0x1e8] ;  /* 0x00007a004e4e7a20 */ /* 0x000fe20000410000 */
[----:B------:R-:W-:Y:S01]  /*1ca0*/  LOP3.LUT P6, RZ, R201, 0xff00, RZ, 0xc0, !PT ;  /* 0x0000ff00c9ff7812 */ /* 0x000fe200078cc0ff */
[-CC-:B------:R-:W-:Y:S01]  /*1cb0*/  FFMA.FTZ R182, R182, R108.reuse, R79.reuse ;  /* 0x0000006cb6b67223 */ /* 0x180fe2000001004f */
[----:B------:R-:W-:Y:S01]  /*1cc0*/  MOV R172, 0x10 ;  /* 0x0000001000ac7802 */ /* 0x000fe20000000f00 */
[-CC-:B------:R-:W-:Y:S01]  /*1cd0*/  FFMA.FTZ R104, R100, R108.reuse, R79.reuse ;  /* 0x0000006c64687223 */ /* 0x180fe2000001004f */
[----:B------:R-:W-:Y:S01]  /*1ce0*/  SEL R100, R171, RZ, P2 ;  /* 0x000000ffab647207 */ /* 0x000fe20001000000 */
[----:B------:R-:W-:Y:S01]  /*1cf0*/  FMUL.FTZ R175, R175, c[0x0][0x1e8] ;  /* 0x00007a00afaf7a20 */ /* 0x000fe20000410000 */
[----:B------:R-:W-:Y:S01]  /*1d00*/  LOP3.LUT P2, RZ, R201, 0xff0000, RZ, 0xc0, !PT ;  /* 0x00ff0000c9ff7812 */ /* 0x000fe2000784c0ff */
[----:B------:R-:W-:-:S02]  /*1d10*/  FFMA.FTZ R177, R177, R108, R79 ;  /* 0x0000006cb1b17223 */ /* 0x000fc4000001004f */
[-CC-:B------:R-:W-:Y:S02]  /*1d20*/  FFMA.FTZ R181, R181, R108.reuse, R79.reuse ;  /* 0x0000006cb5b57223 */ /* 0x180fe4000001004f */
[-CC-:B------:R-:W-:Y:S02]  /*1d30*/  FFMA.FTZ R186, R186, R108.reuse, R79.reuse ;  /* 0x0000006cbaba7223 */ /* 0x180fe4000001004f */
[-CC-:B------:R-:W-:Y:S02]  /*1d40*/  FFMA.FTZ R95, R95, R108.reuse, R79.reuse ;  /* 0x0000006c5f5f7223 */ /* 0x180fe4000001004f */
[-CC-:B0-----:R-:W-:Y:S02]  /*1d50*/  FFMA.FTZ R74, R94, R108.reuse, R79.reuse ;  /* 0x0000006c5e4a7223 */ /* 0x181fe4000001004f */
[-CC-:B------:R-:W-:Y:S02]  /*1d60*/  FFMA.FTZ R99, R99, R108.reuse, R79.reuse ;  /* 0x0000006c63637223 */ /* 0x180fe4000001004f */
[----:B------:R-:W-:-:S02]  /*1d70*/  FFMA.FTZ R98, R98, R108, R79 ;  /* 0x0000006c62627223 */ /* 0x000fc4000001004f */
[-CC-:B------:R-:W-:Y:S01]  /*1d80*/  FFMA.FTZ R85, R101, R108.reuse, R79.reuse ;  /* 0x0000006c65557223 */ /* 0x180fe2000001004f */
[----:B------:R-:W-:Y:S01]  /*1d90*/  SEL R101, R78, RZ, P6 ;  /* 0x000000ff4e657207 */ /* 0x000fe20003000000 */
[-CC-:B------:R-:W-:Y:S01]  /*1da0*/  FFMA.FTZ R87, R103, R108.reuse, R79.reuse ;  /* 0x0000006c67577223 */ /* 0x180fe2000001004f */
[----:B------:R-:W-:Y:S01]  /*1db0*/  LOP3.LUT P6, RZ, R201, 0xff000000, RZ, 0xc0, !PT ;  /* 0xff000000c9ff7812 */ /* 0x000fe200078cc0ff */
[----:B------:R-:W-:Y:S02]  /*1dc0*/  FADD.FTZ R179, R179, -R182 ;  /* 0x800000b6b3b37221 */ /* 0x000fe40000010000 */
[----:B------:R-:W-:Y:S01]  /*1dd0*/  FFMA.FTZ R108, R102, R108, R79 ;  /* 0x0000006c666c7223 */ /* 0x000fe2000001004f */
[----:B------:R-:W-:Y:S01]  /*1de0*/  SEL R102, R175, RZ, P2 ;  /* 0x000000ffaf667207 */ /* 0x000fe20001000000 */
[----:B------:R-:W-:Y:S01]  /*1df0*/  FMUL.FTZ R80, R80, c[0x0][0x1e8] ;  /* 0x00007a0050507a20 */ /* 0x000fe20000410000 */
[----:B------:R-:W-:Y:S01]  /*1e00*/  LOP3.LUT P2, RZ, R191, 0xff0000, RZ, 0xc0, !PT ;  /* 0x00ff0000bfff7812 */ /* 0x000fe2000784c0ff */
[----:B------:R-:W-:-:S02]  /*1e10*/  FADD.FTZ R177, R184, -R177 ;  /* 0x800000b1b8b17221 */ /* 0x000fc40000010000 */
[----:B------:R-:W-:Y:S01]  /*1e20*/  FMUL.FTZ R82, R200, R179 ;  /* 0x000000b3c8527220 */ /* 0x000fe20000410000 */
[----:B------:R-:W-:Y:S01]  /*1e30*/  SEL R103, R80, RZ, P6 ;  /* 0x000000ff50677207 */ /* 0x000fe20003000000 */
[----:B------:R-:W-:Y:S01]  /*1e40*/  FADD.FTZ R91, R91, -R186 ;  /* 0x800000ba5b5b7221 */ /* 0x000fe20000010000 */
[----:B------:R-:W-:Y:S01]  /*1e50*/  LOP3.LUT P6, RZ, R191, 0xff000000, RZ, 0xc0, !PT ;  /* 0xff000000bfff7812 */ /* 0x000fe200078cc0ff */
[----:B------:R-:W-:Y:S01]  /*1e60*/  FADD.FTZ R181, R90, -R181 ;  /* 0x800000b55ab57221 */ /* 0x000fe20000010000 */
[----:B------:R-:W-:Y:S01]  /*1e70*/  SEL R175, R175, RZ, P2 ;  /* 0x000000ffafaf7207 */ /* 0x000fe20001000000 */
[----:B------:R-:W-:Y:S01]  /*1e80*/  FMUL.FTZ R177, R200, R177 ;  /* 0x000000b1c8b17220 */ /* 0x000fe20000410000 */
[----:B------:R-:W-:Y:S01]  /*1e90*/  LOP3.LUT P2, RZ, R191, 0xff, RZ, 0xc0, !PT ;  /* 0x000000ffbfff7812 */ /* 0x000fe2000784c0ff */
[----:B------:R-:W-:Y:S01]  /*1ea0*/  @P4 FADD.FTZ R82, R53, R82 ;  /* 0x0000005235524221 */ /* 0x000fe20000010000 */
[----:B------:R-:W-:Y:S01]  /*1eb0*/  SEL R88, R80, RZ, P6 ;  /* 0x000000ff50587207 */ /* 0x000fe20003000000 */
[----:B------:R-:W-:Y:S01]  /*1ec0*/  FMUL.FTZ R90, R200, R91 ;  /* 0x0000005bc85a7220 */ /* 0x000fe20000410000 */
[----:B------:R-:W-:Y:S01]  /*1ed0*/  LOP3.LUT P6, RZ, R191, 0xff00, RZ, 0xc0, !PT ;  /* 0x0000ff00bfff7812 */ /* 0x000fe200078cc0ff */
[----:B------:R-:W-:Y:S01]  /*1ee0*/  @P4 FADD.FTZ R177, R52, R177 ;  /* 0x000000b134b14221 */ /* 0x000fe20000010000 */
[----:B------:R-:W-:Y:S01]  /*1ef0*/  SEL R171, R171, RZ, P2 ;  /* 0x000000ffabab7207 */ /* 0x000fe20001000000 */
[----:B------:R-:W-:Y:S01]  /*1f00*/  FMUL.FTZ R77, R82, c[0x0][0x1e8] ;  /* 0x00007a00524d7a20 */ /* 0x000fe20000410000 */
[----:B------:R-:W-:Y:S01]  /*1f10*/  LOP3.LUT P2, RZ, R174, 0xff00, RZ, 0xc0, !PT ;  /* 0x0000ff00aeff7812 */ /* 0x000fe2000784c0ff */
[----:B------:R-:W-:Y:S01]  /*1f20*/  FMUL.FTZ R181, R200, R181 ;  /* 0x000000b5c8b57220 */ /* 0x000fe20000410000 */
[----:B------:R-:W-:Y:S01]  /*1f30*/  SEL R94, R78, RZ, P6 ;  /* 0x000000ff4e5e7207 */ /* 0x000fe20003000000 */
[----:B------:R-:W-:Y:S01]  /*1f40*/  @P4 FADD.FTZ R90, R55, R90 ;  /* 0x0000005a375a4221 */ /* 0x000fe20000010000 */
[----:B------:R-:W-:Y:S01]  /*1f50*/  LOP3.LUT P6, RZ, R174, 0xff, RZ, 0xc0, !PT ;  /* 0x000000ffaeff7812 */ /* 0x000fe200078cc0ff */
[----:B------:R-:W-:Y:S01]  /*1f60*/  FMUL.FTZ R76, R177, c[0x0][0x1e8] ;  /* 0x00007a00b14c7a20 */ /* 0x000fe20000410000 */
[----:B------:R-:W-:Y:S01]  /*1f70*/  SEL R73, R77, RZ, P2 ;  /* 0x000000ff4d497207 */ /* 0x000fe20001000000 */
[----:B------:R-:W-:Y:S01]  /*1f80*/  @P4 FADD.FTZ R181, R54, R181 ;  /* 0x000000b536b54221 */ /* 0x000fe20000010000 */
[----:B------:R-:W-:Y:S01]  /*1f90*/  LOP3.LUT P2, RZ, R174, 0xff000000, RZ, 0xc0, !PT ;  /* 0xff000000aeff7812 */ /* 0x000fe2000784c0ff */
[----:B------:R-:W-:Y:S01]  /*1fa0*/  FMUL.FTZ R79, R90, c[0x0][0x1e8] ;  /* 0x00007a005a4f7a20 */ /* 0x000fe20000410000 */
[----:B------:R-:W-:Y:S01]  /*1fb0*/  SEL R72, R76, RZ, P6 ;  /* 0x000000ff4c487207 */ /* 0x000fe20003000000 */
[----:B------:R-:W-:Y:S01]  /*1fc0*/  FADD.FTZ R95, R92, -R95 ;  /* 0x8000005f5c5f7221 */ /* 0x000fe20000010000 */
[----:B------:R-:W-:Y:S01]  /*1fd0*/  LOP3.LUT P6, RZ, R174, 0xff0000, RZ, 0xc0, !PT ;  /* 0x00ff0000aeff7812 */ /* 0x000fe200078cc0ff */
[----:B------:R-:W-:Y:S01]  /*1fe0*/  FMUL.FTZ R78, R181, c[0x0][0x1e8] ;  /* 0x00007a00b54e7a20 */ /* 0x000fe20000410000 */
[----:B------:R-:W-:Y:S01]  /*1ff0*/  SEL R75, R79, RZ, P2 ;  /* 0x000000ff4f4b7207 */ /* 0x000fe20001000000 */
[----:B------:R-:W-:Y:S01]  /*2000*/  FMUL.FTZ R95, R200, R95 ;  /* 0x0000005fc85f7220 */ /* 0x000fe20000410000 */
[----:B------:R-:W-:Y:S01]  /*2010*/  LOP3.LUT P2, RZ, R193, 0xff000000, RZ, 0xc0, !PT ;  /* 0xff000000c1ff7812 */ /* 0x000fe2000784c0ff */
[----:B------:R-:W-:Y:S01]  /*2020*/  FADD.FTZ R93, R93, -R74 ;  /* 0x8000004a5d5d7221 */ /* 0x000fe20000010000 */
[----:B------:R-:W-:Y:S01]  /*2030*/  SEL R74, R78, RZ, P6 ;  /* 0x000000ff4e4a7207 */ /* 0x000fe20003000000 */
[----:B------:R-:W-:Y:S01]  /*2040*/  FADD.FTZ R99, R96, -R99 ;  /* 0x8000006360637221 */ /* 0x000fe20000010000 */
[----:B------:R-:W-:Y:S01]  /*2050*/  LOP3.LUT P6, RZ, R193, 0xff0000, RZ, 0xc0, !PT ;  /* 0x00ff0000c1ff7812 */ /* 0x000fe200078cc0ff */
[----:B------:R-:W-:Y:S01]  /*2060*/  @P4 FADD.FTZ R95, R56, R95 ;  /* 0x0000005f385f4221 */ /* 0x000fe20000010000 */
[----:B------:R-:W-:Y:S01]  /*2070*/  SEL R106, R79, RZ, P2 ;  /* 0x000000ff4f6a7207 */ /* 0x000fe20001000000 */
[----:B------:R-:W-:Y:S01]  /*2080*/  FMUL.FTZ R99, R200, R99 ;  /* 0x00000063c8637220 */ /* 0x000fe20000410000 */
[----:B------:R-:W-:Y:S01]  /*2090*/  LOP3.LUT P2, RZ, R193, 0xff00, RZ, 0xc0, !PT ;  /* 0x0000ff00c1ff7812 */ /* 0x000fe2000784c0ff */
[----:B------:R-:W-:Y:S01]  /*20a0*/  FADD.FTZ R81, R97, -R98 ;  /* 0x8000006261517221 */ /* 0x000fe20000010000 */
[----:B------:R-:W-:Y:S01]  /*20b0*/  SEL R97, R78, RZ, P6 ;  /* 0x000000ff4e617207 */ /* 0x000fe20003000000 */
[----:B------:R-:W-:Y:S01]  /*20c0*/  FMUL.FTZ R83, R95, c[0x0][0x1e8] ;  /* 0x00007a005f537a20 */ /* 0x000fe20000410000 */
[----:B------:R-:W-:Y:S01]  /*20d0*/  LOP3.LUT P6, RZ, R193, 0xff, RZ, 0xc0, !PT ;  /* 0x000000ffc1ff7812 */ /* 0x000fe200078cc0ff */
[----:B------:R-:W-:Y:S01]  /*20e0*/  FMUL.FTZ R86, R200, R93 ;  /* 0x0000005dc8567220 */ /* 0x000fe20000410000 */
[----:B------:R-:W-:Y:S01]  /*20f0*/  SEL R112, R77, RZ, P2 ;  /* 0x000000ff4d707207 */ /* 0x000fe20001000000 */
[----:B------:R-:W-:Y:S01]  /*2100*/  @P4 FADD.FTZ R99, R58, R99 ;  /* 0x000000633a634221 */ /* 0x000fe20000010000 */
[----:B------:R-:W-:Y:S01]  /*2110*/  LOP3.LUT P2, RZ, R176, 0xff, RZ, 0xc0, !PT ;  /* 0x000000ffb0ff7812 */ /* 0x000fe2000784c0ff */
[----:B------:R-:W-:Y:S01]  /*2120*/  @P4 FADD.FTZ R86, R57, R86 ;  /* 0x0000005639564221 */ /* 0x000fe20000010000 */
[----:B------:R-:W-:Y:S01]  /*2130*/  SEL R107, R76, RZ, P6 ;  /* 0x000000ff4c6b7207 */ /* 0x000fe20003000000 */
[----:B------:R-:W-:Y:S01]  /*2140*/  FMUL.FTZ R80, R99, c[0x0][0x1e8] ;  /* 0x00007a0063507a20 */ /* 0x000fe20000410000 */
[----:B------:R-:W-:Y:S01]  /*2150*/  SEL R76, R83, RZ, P2 ;  /* 0x000000ff534c7207 */ /* 0x000fe20001000000 */
[----:B------:R-:W-:Y:S01]  /*2160*/  FMUL.FTZ R92, R200, R81 ;  /* 0x00000051c85c7220 */ /* 0x000fe20000410000 */
[C---:B------:R-:W-:Y:S01]  /*2170*/  LOP3.LUT P2, RZ, R176.reuse, 0xff0000, RZ, 0xc0, !PT ;  /* 0x00ff0000b0ff7812 */ /* 0x040fe2000784c0ff */
[----:B------:R-:W-:Y:S01]  /*2180*/  FADD.FTZ R117, R117, -R104 ;  /* 0x8000006875757221 */ /* 0x000fe20000010000 */
[----:B------:R-:W-:Y:S01]  /*2190*/  LOP3.LUT P6, RZ, R176, 0xff00, RZ, 0xc0, !PT ;  /* 0x0000ff00b0ff7812 */ /* 0x000fe200078cc0ff */
[----:B------:R-:W-:Y:S01]  /*21a0*/  FMUL.FTZ R81, R86, c[0x0][0x1e8] ;  /* 0x00007a0056517a20 */ /* 0x000fe20000410000 */
[----:B------:R-:W-:Y:S01]  /*21b0*/  SEL R78, R80, RZ, P2 ;  /* 0x000000ff504e7207 */ /* 0x000fe20001000000 */
[----:B------:R-:W-:Y:S01]  /*21c0*/  @P4 FADD.FTZ R92, R59, R92 ;  /* 0x0000005c3b5c4221 */ /* 0x000fe20000010000 */
[----:B------:R-:W-:Y:S01]  /*21d0*/  LOP3.LUT P2, RZ, R194, 0xff0000, RZ, 0xc0, !PT ;  /* 0x00ff0000c2ff7812 */ /* 0x000fe2000784c0ff */
[----:B------:R-:W-:Y:S01]  /*21e0*/  FMUL.FTZ R98, R200, R117 ;  /* 0x00000075c8627220 */ /* 0x000fe20000410000 */
[----:B------:R-:W-:Y:S01]  /*21f0*/  SEL R77, R81, RZ, P6 ;  /* 0x000000ff514d7207 */ /* 0x000fe20003000000 */
[----:B------:R-:W-:Y:S01]  /*2200*/  FMUL.FTZ R84, R92, c[0x0][0x1e8] ;  /* 0x00007a005c547a20 */ /* 0x000fe20000410000 */
[----:B------:R-:W-:Y:S01]  /*2210*/  LOP3.LUT P6, RZ, R176, 0xff000000, RZ, 0xc0, !PT ;  /* 0xff000000b0ff7812 */ /* 0x000fe200078cc0ff */
[----:B------:R-:W-:Y:S01]  /*2220*/  FADD.FTZ R85, R116, -R85 ;  /* 0x8000005574557221 */ /* 0x000fe20000010000 */
[----:B------:R-:W-:Y:S01]  /*2230*/  SEL R113, R80, RZ, P2 ;  /* 0x000000ff50717207 */ /* 0x000fe20001000000 */
[----:B------:R-:W-:Y:S01]  /*2240*/  @P4 FADD.FTZ R98, R61, R98 ;  /* 0x000000623d624221 */ /* 0x000fe20000010000 */
[----:B------:R-:W-:Y:S01]  /*2250*/  LOP3.LUT P2, RZ, R194, 0xff, RZ, 0xc0, !PT ;  /* 0x000000ffc2ff7812 */ /* 0x000fe2000784c0ff */
[----:B------:R-:W-:Y:S01]  /*2260*/  FADD.FTZ R87, R118, -R87 ;  /* 0x8000005776577221 */ /* 0x000fe20000010000 */
[----:B------:R-:W-:Y:S01]  /*2270*/  SEL R79, R84, RZ, P6 ;  /* 0x000000ff544f7207 */ /* 0x000fe20003000000 */
[----:B------:R-:W-:Y:S01]  /*2280*/  FMUL.FTZ R85, R200, R85 ;  /* 0x00000055c8557220 */ /* 0x000fe20000410000 */
[----:B------:R-:W-:Y:S01]  /*2290*/  LOP3.LUT P6, RZ, R194, 0xff000000, RZ, 0xc0, !PT ;  /* 0xff000000c2ff7812 */ /* 0x000fe200078cc0ff */
[----:B------:R-:W-:Y:S01]  /*22a0*/  FMUL.FTZ R118, R98, c[0x0][0x1e8] ;  /* 0x00007a0062767a20 */ /* 0x000fe20000410000 */
[----:B------:R-:W-:Y:S01]  /*22b0*/  SEL R115, R83, RZ, P2 ;  /* 0x000000ff53737207 */ /* 0x000fe20001000000 */
[----:B------:R-:W-:Y:S01]  /*22c0*/  FMUL.FTZ R87, R200, R87 ;  /* 0x00000057c8577220 */ /* 0x000fe20000410000 */
[----:B------:R-:W-:Y:S01]  /*22d0*/  LOP3.LUT P2, RZ, R195, 0xff00, RZ, 0xc0, !PT ;  /* 0x0000ff00c3ff7812 */ /* 0x000fe2000784c0ff */
[----:B------:R-:W-:Y:S01]  /*22e0*/  @P4 FADD.FTZ R85, R60, R85 ;  /* 0x000000553c554221 */ /* 0x000fe20000010000 */
[----:B------:R-:W-:Y:S01]  /*22f0*/  SEL R114, R84, RZ, P6 ;  /* 0x000000ff54727207 */ /* 0x000fe20003000000 */
[----:B------:R-:W-:Y:S01]  /*2300*/  FADD.FTZ R119, R119, -R108 ;  /* 0x8000006c77777221 */ /* 0x000fe20000010000 */
[----:B------:R-:W-:Y:S01]  /*2310*/  LOP3.LUT P6, RZ, R194, 0xff00, RZ, 0xc0, !PT ;  /* 0x0000ff00c2ff7812 */ /* 0x000fe200078cc0ff */
[----:B------:R-:W-:Y:S01]  /*2320*/  @P4 FADD.FTZ R87, R62, R87 ;  /* 0x000000573e574221 */ /* 0x000fe20000010000 */
[----:B------:R-:W-:Y:S01]  /*2330*/  SEL R168, R118, RZ, P2 ;  /* 0x000000ff76a87207 */ /* 0x000fe20001000000 */
[----:B------:R-:W-:Y:S01]  /*2340*/  FMUL.FTZ R200, R200, R119 ;  /* 0x00000077c8c87220 */ /* 0x000fe20000410000 */
[----:B------:R-:W-:Y:S01]  /*2350*/  ISETP.NE.U32.AND P2, PT, RZ, c[0x0][0x250], PT ;  /* 0x00009400ff007a0c */ /* 0x000fe20003f45070 */
[----:B------:R-:W-:Y:S01]  /*2360*/  FMUL.FTZ R96, R85, c[0x0][0x1e8] ;  /* 0x00007a0055607a20 */ /* 0x000fe20000410000 */
[-C--:B------:R-:W-:Y:S01]  /*2370*/  @P1 SEL R80, R177, R64.reuse, P3 ;  /* 0x00000040b1501207 */ /* 0x080fe20001800000 */
[----:B------:R-:W-:Y:S01]  /*2380*/  FMUL.FTZ R119, R87, c[0x0][0x1e8] ;  /* 0x00007a0057777a20 */ /* 0x000fe20000410000 */
[-C--:B------:R-:W-:Y:S01]  /*2390*/  @P1 SEL R84, R95, R64.reuse, P3 ;  /* 0x000000405f541207 */ /* 0x080fe20001800000 */
[----:B------:R-:W-:Y:S01]  /*23a0*/  @P4 FADD.FTZ R200, R63, R200 ;  /* 0x000000c83fc84221 */ /* 0x000fe20000010000 */
[----:B------:R-:W-:Y:S01]  /*23b0*/  SEL R64, R85, R64, P3 ;  /* 0x0000004055407207 */ /* 0x000fe20001800000 */
[----:B------:R-:W-:Y:S01]  /*23c0*/  @P0 IMAD.WIDE.U32 R110, R198, R172, c[0x0][0x250] ;  /* 0x00009400c66e0625 */ /* 0x000fe200078e00ac */
[----:B------:R-:W-:-:S02]  /*23d0*/  SEL R116, R81, RZ, P6 ;  /* 0x000000ff51747207 */ /* 0x000fc40003000000 */
[----:B------:R-:W-:Y:S01]  /*23e0*/  LOP3.LUT P6, RZ, R195, 0xff, RZ, 0xc0, !PT ;  /* 0x000000ffc3ff7812 */ /* 0x000fe200078cc0ff */
[CC--:B------:R-:W-:Y:S01]  /*23f0*/  @P1 IMAD.WIDE.U32 R104, R199.reuse, R172.reuse, c[0x0][0x258] ;  /* 0x00009600c7681625 */ /* 0x0c0fe200078e00ac */
[-C--:B------:R-:W-:Y:S02]  /*2400*/  @P1 SEL R81, R82, R65.reuse, P3 ;  /* 0x0000004152511207 */ /* 0x080fe40001800000 */
[----:B------:R-:W-:Y:S01]  /*2410*/  @P1 SEL R85, R86, R65, P3 ;  /* 0x0000004156551207 */ /* 0x000fe20001800000 */
[----:B------:R-:W-:Y:S01]  /*2420*/  @P0 IMAD.WIDE.U32 R108, R199, R172, c[0x0][0x250] ;  /* 0x00009400c76c0625 */ /* 0x000fe200078e00ac */
[----:B------:R-:W-:Y:S02]  /*2430*/  ISETP.NE.AND.EX P2, PT, RZ, c[0x0][0x254], PT, P2 ;  /* 0x00009500ff007a0c */ /* 0x000fe40003f45320 */
[-C--:B------:R-:W-:Y:S02]  /*2440*/  @P1 SEL R82, R181, R66.reuse, P3 ;  /* 0x00000042b5521207 */ /* 0x080fe40001800000 */
[----:B------:R-:W-:-:S02]  /*2450*/  @P1 SEL R86, R99, R66, P3 ;  /* 0x0000004263561207 */ /* 0x000fc40001800000 */
[----:B------:R-:W-:Y:S02]  /*2460*/  SEL R66, R87, R66, P3 ;  /* 0x0000004257427207 */ /* 0x000fe40001800000 */
[-C--:B------:R-:W-:Y:S01]  /*2470*/  @P1 SEL R87, R92, R67.reuse, P3 ;  /* 0x000000435c571207 */ /* 0x080fe20001800000 */
[----:B------:R-:W-:Y:S01]  /*2480*/  IMAD.WIDE.U32 R92, R198, R172, c[0x0][0x248] ;  /* 0x00009200c65c7625 */ /* 0x000fe200078e00ac */
[----:B------:R-:W-:Y:S02]  /*2490*/  SEL R117, R96, RZ, P6 ;  /* 0x000000ff60757207 */ /* 0x000fe40003000000 */
[----:B------:R-:W-:Y:S02]  /*24a0*/  @P1 SEL R83, R90, R67, P3 ;  /* 0x000000435a531207 */ /* 0x000fe40001800000 */
[----:B------:R-:W-:Y:S01]  /*24b0*/  SEL R91, R88, R71, P2 ;  /* 0x00000047585b7207 */ /* 0x000fe20001000000 */
[----:B------:R0:W-:Y:S01]  /*24c0*/  STG.E.128 [R92.64], R100 ;  /* 0x000000645c007986 */ /* 0x0001e2000c101d04 */
[----:B------:R-:W-:-:S02]  /*24d0*/  LOP3.LUT P6, RZ, R195, 0xff0000, RZ, 0xc0, !PT ;  /* 0x00ff0000c3ff7812 */ /* 0x000fc400078cc0ff */
[----:B------:R-:W-:Y:S02]  /*24e0*/  IADD3 R99, R198, 0x100, RZ ;  /* 0x00000100c6637810 */ /* 0x000fe40007ffe0ff */
[----:B------:R-:W-:Y:S02]  /*24f0*/  SEL R90, R175, R70, P2 ;  /* 0x00000046af5a7207 */ /* 0x000fe40001000000 */
[----:B------:R-:W-:Y:S02]  /*2500*/  SEL R89, R94, R69, P2 ;  /* 0x000000455e597207 */ /* 0x000fe40001000000 */
[----:B------:R-:W-:Y:S02]  /*2510*/  SEL R88, R171, R68, P2 ;  /* 0x00000044ab587207 */ /* 0x000fe40001000000 */
[C---:B------:R-:W-:Y:S01]  /*2520*/  SEL R67, R200.reuse, R67, P3 ;  /* 0x00000043c8437207 */ /* 0x040fe20001800000 */
[----:B------:R-:W-:Y:S01]  /*2530*/  FMUL.FTZ R200, R200, c[0x0][0x1e8] ;  /* 0x00007a00c8c87a20 */ /* 0x000fe20000410000 */
[----:B------:R-:W-:Y:S01]  /*2540*/  SEL R65, R98, R65, P3 ;  /* 0x0000004162417207 */ /* 0x000fe20001800000 */
[----:B------:R-:W-:Y:S01]  /*2550*/  IMAD.WIDE.U32 R98, R172, R99, c[0x0][0x248] ;  /* 0x00009200ac627625 */ /* 0x000fe200078e0063 */
[----:B------:R-:W-:Y:S01]  /*2560*/  SEL R169, R119, RZ, P6 ;  /* 0x000000ff77a97207 */ /* 0x000fe20003000000 */
[----:B------:R-:W-:Y:S01]  /*2570*/  @P0 STG.E.128 [R110.64], R88 ;  /* 0x000000586e000986 */ /* 0x000fe2000c101d04 */
[----:B------:R-:W-:-:S02]  /*2580*/  LOP3.LUT P6, RZ, R178, 0xff, RZ, 0xc0, !PT ;  /* 0x000000ffb2ff7812 */ /* 0x000fc400078cc0ff */
[----:B------:R-:W-:Y:S01]  /*2590*/  LOP3.LUT P3, RZ, R195, 0xff000000, RZ, 0xc0, !PT ;  /* 0xff000000c3ff7812 */ /* 0x000fe2000786c0ff */
[----:B------:R1:W-:Y:S01]  /*25a0*/  @P1 STG.E.128 [R104.64], R80 ;  /* 0x0000005068001986 */ /* 0x0003e2000c101d04 */
[----:B------:R-:W-:Y:S02]  /*25b0*/  SEL R94, R97, R70, P2 ;  /* 0x00000046615e7207 */ /* 0x000fe40001000000 */
[----:B------:R-:W-:Y:S01]  /*25c0*/  IADD3 R97, R198, 0x200, RZ ;  /* 0x00000200c6617810 */ /* 0x000fe20007ffe0ff */
[----:B------:R2:W-:Y:S01]  /*25d0*/  STG.E.128 [R98.64], R72 ;  /* 0x0000004862007986 */ /* 0x0005e2000c101d04 */
[----:B------:R-:W-:Y:S02]  /*25e0*/  SEL R95, R106, R71, P2 ;  /* 0x000000476a5f7207 */ /* 0x000fe40001000000 */
[----:B0-----:R-:W-:Y:S02]  /*25f0*/  SEL R93, R112, R69, P2 ;  /* 0x00000045705d7207 */ /* 0x001fe40001000000 */
[----:B------:R-:W-:Y:S01]  /*2600*/  SEL R92, R107, R68, P2 ;  /* 0x000000446b5c7207 */ /* 0x000fe20001000000 */
[----:B------:R-:W-:Y:S01]  /*2610*/  @P1 IMAD.WIDE.U32 R106, R196, R172, c[0x0][0x258] ;  /* 0x00009600c46a1625 */ /* 0x000fe200078e00ac */
[----:B------:R-:W-:-:S02]  /*2620*/  SEL R96, R96, RZ, P6 ;  /* 0x000000ff60607207 */ /* 0x000fc40003000000 */
[----:B------:R-:W-:Y:S01]  /*2630*/  SEL R170, R200, RZ, P3 ;  /* 0x000000ffc8aa7207 */ /* 0x000fe20001800000 */
[----:B------:R-:W-:Y:S01]  /*2640*/  @P0 STG.E.128 [R108.64], R92 ;  /* 0x0000005c6c000986 */ /* 0x000fe2000c101d04 */
[C---:B------:R-:W-:Y:S02]  /*2650*/  LOP3.LUT P4, RZ, R178.reuse, 0xff00, RZ, 0xc0, !PT ;  /* 0x0000ff00b2ff7812 */ /* 0x040fe4000788c0ff */
[----:B------:R-:W-:Y:S01]  /*2660*/  LOP3.LUT P6, RZ, R178, 0xff0000, RZ, 0xc0, !PT ;  /* 0x00ff0000b2ff7812 */ /* 0x000fe200078cc0ff */
[----:B-1----:R-:W-:Y:S01]  /*2670*/  @P0 IMAD.WIDE.U32 R82, R196, R172, c[0x0][0x250] ;  /* 0x00009400c4520625 */ /* 0x002fe200078e00ac */
[----:B------:R-:W-:Y:S01]  /*2680*/  IADD3 R81, R198, 0x300, RZ ;  /* 0x00000300c6517810 */ /* 0x000fe20007ffe0ff */
[----:B------:R0:W-:Y:S01]  /*2690*/  @P1 STG.E.128 [R106.64], R84 ;  /* 0x000000546a001986 */ /* 0x0001e2000c101d04 */
[----:B------:R-:W-:Y:S01]  /*26a0*/  LOP3.LUT P3, RZ, R178, 0xff000000, RZ, 0xc0, !PT ;  /* 0xff000000b2ff7812 */ /* 0x000fe2000786c0ff */
[----:B--2---:R-:W-:Y:S01]  /*26b0*/  IMAD.WIDE.U32 R72, R172, R97, c[0x0][0x248] ;  /* 0x00009200ac487625 */ /* 0x004fe200078e0061 */
[----:B------:R-:W-:-:S02]  /*26c0*/  SEL R100, R115, R68, P2 ;  /* 0x0000004473647207 */ /* 0x000fc40001000000 */
[----:B------:R-:W-:Y:S01]  /*26d0*/  SEL R101, R116, R69, P2 ;  /* 0x0000004574657207 */ /* 0x000fe20001000000 */
[----:B------:R-:W-:Y:S01]  /*26e0*/  IMAD.WIDE.U32 R74, R172, R81, c[0x0][0x248] ;  /* 0x00009200ac4a7625 */ /* 0x000fe200078e0051 */
[----:B------:R-:W-:Y:S01]  /*26f0*/  SEL R102, R113, R70, P2 ;  /* 0x0000004671667207 */ /* 0x000fe20001000000 */
[----:B------:R1:W-:Y:S01]  /*2700*/  STG.E.128 [R72.64], R76 ;  /* 0x0000004c48007986 */ /* 0x0003e2000c101d04 */
[----:B------:R-:W-:Y:S01]  /*2710*/  SEL R103, R114, R71, P2 ;  /* 0x0000004772677207 */ /* 0x000fe20001000000 */
[----:B------:R-:W-:Y:S01]  /*2720*/  @P1 IMAD.WIDE.U32 R80, R189, R172, c[0x0][0x258] ;  /* 0x00009600bd501625 */ /* 0x000fe200078e00ac */
[----:B------:R-:W-:Y:S02]  /*2730*/  SEL R97, R118, RZ, P4 ;  /* 0x000000ff76617207 */ /* 0x000fe40002000000 */
[----:B------:R-:W-:Y:S01]  /*2740*/  SEL R98, R119, RZ, P6 ;  /* 0x000000ff77627207 */ /* 0x000fe20003000000 */
[----:B------:R1:W-:Y:S01]  /*2750*/  @P0 STG.E.128 [R82.64], R100 ;  /* 0x0000006452000986 */ /* 0x0003e2000c101d04 */
[----:B------:R-:W-:-:S02]  /*2760*/  SEL R99, R200, RZ, P3 ;  /* 0x000000ffc8637207 */ /* 0x000fc40001800000 */
[----:B------:R-:W-:Y:S01]  /*2770*/  SEL R68, R117, R68, P2 ;  /* 0x0000004475447207 */ /* 0x000fe20001000000 */
[----:B0-----:R-:W-:Y:S01]  /*2780*/  @P0 IMAD.WIDE.U32 R84, R189, R172, c[0x0][0x250] ;  /* 0x00009400bd540625 */ /* 0x001fe200078e00ac */
[----:B------:R-:W-:Y:S01]  /*2790*/  SEL R69, R168, R69, P2 ;  /* 0x00000045a8457207 */ /* 0x000fe20001000000 */
[----:B------:R1:W-:Y:S01]  /*27a0*/  @P1 STG.E.128 [R80.64], R64 ;  /* 0x0000004050001986 */ /* 0x0003e2000c101d04 */
[----:B------:R-:W-:Y:S02]  /*27b0*/  SEL R70, R169, R70, P2 ;  /* 0x00000046a9467207 */ /* 0x000fe40001000000 */
[----:B------:R-:W-:Y:S01]  /*27c0*/  SEL R71, R170, R71, P2 ;  /* 0x00000047aa477207 */ /* 0x000fe20001000000 */
[----:B------:R1:W-:Y:S04]  /*27d0*/  STG.E.128 [R74.64], R96 ;  /* 0x000000604a007986 */ /* 0x0003e8000c101d04 */
[----:B------:R1:W-:Y:S01]  /*27e0*/  @P0 STG.E.128 [R84.64], R68 ;  /* 0x0000004454000986 */ /* 0x0003e2000c101d04 */
[----:B------:R-:W-:-:S04]  /*27f0*/  LOP3.LUT P0, RZ, R140, 0xff, RZ, 0xc0, !PT ;  /* 0x000000ff8cff7812 */ /* 0x000fc8000780c0ff */
[----:B------:R-:W-:Y:S01]  /*2800*/  SEL R140, RZ, 0x1, P0 ;  /* 0x00000001ff8c7807 */ /* 0x000fe20000000000 */
[----:B-1----:R-:W-:Y:S01]  /*2810*/  @P5 CALL.REL.NOINC `(.L_x_1444) ;  /* 0x0000001000005944 */ /* 0x002fe20003c00000 */
[----:B------:R-:W-:Y:S05]  /*2820*/  BRA `(.L_x_1445) ;  /* 0xffffe06000007947 */ /* 0x000fea000383ffff */
.L_x_1444:
        /* <DEDUP_REMOVED lines=58> */
.L_x_1440:
[----:B------:R-:W0:Y:S01]  /*2bd0*/  S2UR UR6, SR_CTAID.X ;  /* 0x00000000000679c3 */ /* 0x000e220000002500 */
[----:B------:R-:W-:Y:S01]  /*2be0*/  HFMA2.MMA R9, -RZ, RZ, 0, 9.5367431640625e-07 ;  /* 0x00000010ff097435 */ /* 0x000fe200000001ff */
        /* <DEDUP_REMOVED lines=25> */
.L_x_1441:
[----:B------:R-:W-:Y:S01]  /*2d80*/  HFMA2.MMA R77, -RZ, RZ, 0, 9.5367431640625e-07 ;  /* 0x00000010ff4d7435 */ /* 0x000fe200000001ff */
[----:B------:R-:W-:-:S02]  /*2d90*/  MOV R76, R79 ;  /* 0x0000004f004c7202 */ /* 0x000fc40000000f00 */
[----:B------:R-:W-:Y:S02]  /*2da0*/  MOV R78, 0x1f ;  /* 0x0000001f004e7802 */ /* 0x000fe40000000f00 */
[----:B------:R-:W-:Y:S02]  /*2db0*/  MOV R83, 0xffffffff ;  /* 0xffffffff00537802 */ /* 0x000fe40000000f00 */
[----:B------:R-:W-:Y:S02]  /*2dc0*/  MOV R72, 0x2de0 ;  /* 0x00002de000487802 */ /* 0x000fe40000000f00 */
[----:B-----5:R-:W-:Y:S05]  /*2dd0*/  CALL.REL.NOINC `($__internal_101_$__cuda_sm70_shflsync_down_p) ;  /* 0x0000046000007944 */ /* 0x020fea0003c00000 */
[----:B-1----:R-:W-:Y:S01]  /*2de0*/  MOV R74, R76 ;  /* 0x0000004c004a7202 */ /* 0x002fe20000000f00 */
[----:B0-----:R-:W-:Y:S05]  /*2df0*/  BRA `(.L_x_1446) ;  /* 0xffffe97000007947 */ /* 0x001fea000383ffff */
.L_x_1442:
[----:B------:R-:W-:Y:S01]  /*2e00*/  HFMA2.MMA R77, -RZ, RZ, 0, 9.5367431640625e-07 ;  /* 0x00000010ff4d7435 */ /* 0x000fe200000001ff */
[----:B------:R-:W-:Y:S02]  /*2e10*/  MOV R76, R81 ;  /* 0x00000051004c7202 */ /* 0x000fe40000000f00 */
[----:B------:R-:W-:Y:S02]  /*2e20*/  MOV R78, 0x1f ;  /* 0x0000001f004e7802 */ /* 0x000fe40000000f00 */
[----:B------:R-:W-:-:S02]  /*2e30*/  MOV R83, 0xffffffff ;  /* 0xffffffff00537802 */ /* 0x000fc40000000f00 */
[----:B------:R-:W-:Y:S02]  /*2e40*/  MOV R72, 0x2e60 ;  /* 0x00002e6000487802 */ /* 0x000fe40000000f00 */
[----:B01---5:R-:W-:Y:S05]  /*2e50*/  CALL.REL.NOINC `($__internal_101_$__cuda_sm70_shflsync_down_p) ;  /* 0x000003e000007944 */ /* 0x023fea0003c00000 */
[----:B------:R-:W-:Y:S01]  /*2e60*/  FADD.FTZ R79, R79, R74 ;  /* 0x0000004a4f4f7221 */ /* 0x000fe20000010000 */
[----:B0-----:R-:W-:Y:S01]  /*2e70*/  HFMA2.MMA R77, -RZ, RZ, 0, 4.76837158203125e-07 ;  /* 0x00000008ff4d7435 */ /* 0x001fe200000001ff */
[----:B-1----:R-:W-:Y:S01]  /*2e80*/  FADD.FTZ R81, R81, R76 ;  /* 0x0000004c51517221 */ /* 0x002fe20000010000 */
[----:B------:R-:W-:Y:S02]  /*2e90*/  MOV R78, 0x1f ;  /* 0x0000001f004e7802 */ /* 0x000fe40000000f00 */
[----:B------:R-:W-:Y:S02]  /*2ea0*/  MOV R83, 0xffffffff ;  /* 0xffffffff00537802 */ /* 0x000fe40000000f00 */
[----:B------:R-:W-:Y:S02]  /*2eb0*/  MOV R76, R79 ;  /* 0x0000004f004c7202 */ /* 0x000fe40000000f00 */
[----:B------:R-:W-:Y:S02]  /*2ec0*/  MOV R72, 0x2ee0 ;  /* 0x00002ee000487802 */ /* 0x000fe40000000f00 */
[----:B------:R-:W-:Y:S05]  /*2ed0*/  CALL.REL.NOINC `($__internal_101_$__cuda_sm70_shflsync_down_p) ;  /* 0x0000036000007944 */ /* 0x000fea0003c00000 */
[----:B0-----:R-:W-:Y:S01]  /*2ee0*/  HFMA2.MMA R77, -RZ, RZ, 0, 4.76837158203125e-07 ;  /* 0x00000008ff4d7435 */ /* 0x001fe200000001ff */
[----:B-1----:R-:W-:-:S02]  /*2ef0*/  MOV R74, R76 ;  /* 0x0000004c004a7202 */ /* 0x002fc40000000f00 */
[----:B------:R-:W-:Y:S02]  /*2f00*/  MOV R76, R81 ;  /* 0x00000051004c7202 */ /* 0x000fe40000000f00 */
[----:B------:R-:W-:Y:S02]  /*2f10*/  MOV R78, 0x1f ;  /* 0x0000001f004e7802 */ /* 0x000fe40000000f00 */
[----:B------:R-:W-:Y:S02]  /*2f20*/  MOV R83, 0xffffffff ;  /* 0xffffffff00537802 */ /* 0x000fe40000000f00 */
[----:B------:R-:W-:Y:S02]  /*2f30*/  MOV R72, 0x2f50 ;  /* 0x00002f5000487802 */ /* 0x000fe40000000f00 */
[----:B------:R-:W-:Y:S05]  /*2f40*/  CALL.REL.NOINC `($__internal_101_$__cuda_sm70_shflsync_down_p) ;  /* 0x000002f000007944 */ /* 0x000fea0003c00000 */
[----:B------:R-:W-:Y:S01]  /*2f50*/  FADD.FTZ R79, R74, R79 ;  /* 0x0000004f4a4f7221 */ /* 0x000fe20000010000 */
[----:B0-----:R-:W-:Y:S01]  /*2f60*/  HFMA2.MMA R77, -RZ, RZ, 0, 2.384185791015625e-07 ;  /* 0x00000004ff4d7435 */ /* 0x001fe200000001ff */
[----:B-1----:R-:W-:Y:S01]  /*2f70*/  FADD.FTZ R81, R81, R76 ;  /* 0x0000004c51517221 */ /* 0x002fe20000010000 */
[----:B------:R-:W-:Y:S02]  /*2f80*/  MOV R78, 0x1f ;  /* 0x0000001f004e7802 */ /* 0x000fe40000000f00 */
[----:B------:R-:W-:-:S02]  /*2f90*/  MOV R83, 0xffffffff ;  /* 0xffffffff00537802 */ /* 0x000fc40000000f00 */
[----:B------:R-:W-:Y:S02]  /*2fa0*/  MOV R76, R79 ;  /* 0x0000004f004c7202 */ /* 0x000fe40000000f00 */
[----:B------:R-:W-:Y:S02]  /*2fb0*/  MOV R72, 0x2fd0 ;  /* 0x00002fd000487802 */ /* 0x000fe40000000f00 */
[----:B------:R-:W-:Y:S05]  /*2fc0*/  CALL.REL.NOINC `($__internal_101_$__cuda_sm70_shflsync_down_p) ;  /* 0x0000027000007944 */ /* 0x000fea0003c00000 */
[----:B0-----:R-:W-:Y:S01]  /*2fd0*/  HFMA2.MMA R77, -RZ, RZ, 0, 2.384185791015625e-07 ;  /* 0x00000004ff4d7435 */ /* 0x001fe200000001ff */
[----:B-1----:R-:W-:Y:S02]  /*2fe0*/  MOV R74, R76 ;  /* 0x0000004c004a7202 */ /* 0x002fe40000000f00 */
[----:B------:R-:W-:Y:S02]  /*2ff0*/  MOV R76, R81 ;  /* 0x00000051004c7202 */ /* 0x000fe40000000f00 */
[----:B------:R-:W-:Y:S02]  /*3000*/  MOV R78, 0x1f ;  /* 0x0000001f004e7802 */ /* 0x000fe40000000f00 */
[----:B------:R-:W-:Y:S02]  /*3010*/  MOV R83, 0xffffffff ;  /* 0xffffffff00537802 */ /* 0x000fe40000000f00 */
[----:B------:R-:W-:-:S02]  /*3020*/  MOV R72, 0x3040 ;  /* 0x0000304000487802 */ /* 0x000fc40000000f00 */
[----:B------:R-:W-:Y:S05]  /*3030*/  CALL.REL.NOINC `($__internal_101_$__cuda_sm70_shflsync_down_p) ;  /* 0x0000020000007944 */ /* 0x000fea0003c00000 */
[----:B------:R-:W-:Y:S01]  /*3040*/  FADD.FTZ R79, R74, R79 ;  /* 0x0000004f4a4f7221 */ /* 0x000fe20000010000 */
[----:B0-----:R-:W-:Y:S01]  /*3050*/  HFMA2.MMA R77, -RZ, RZ, 0, 1.1920928955078125e-07 ;  /* 0x00000002ff4d7435 */ /* 0x001fe200000001ff */
[----:B-1----:R-:W-:Y:S01]  /*3060*/  FADD.FTZ R81, R81, R76 ;  /* 0x0000004c51517221 */ /* 0x002fe20000010000 */
[----:B------:R-:W-:-:S02]  /*3070*/  MOV R78, 0x1f ;  /* 0x0000001f004e7802 */ /* 0x000fc40000000f00 */
[----:B------:R-:W-:Y:S02]  /*3080*/  MOV R83, 0xffffffff ;  /* 0xffffffff00537802 */ /* 0x000fe40000000f00 */
[----:B------:R-:W-:Y:S02]  /*3090*/  MOV R76, R79 ;  /* 0x0000004f004c7202 */ /* 0x000fe40000000f00 */
[----:B------:R-:W-:Y:S02]  /*30a0*/  MOV R72, 0x30c0 ;  /* 0x000030c000487802 */ /* 0x000fe40000000f00 */
[----:B------:R-:W-:Y:S05]  /*30b0*/  CALL.REL.NOINC `($__internal_101_$__cuda_sm70_shflsync_down_p) ;  /* 0x0000018000007944 */ /* 0x000fea0003c00000 */
[----:B0-----:R-:W-:Y:S01]  /*30c0*/  HFMA2.MMA R77, -RZ, RZ, 0, 1.1920928955078125e-07 ;  /* 0x00000002ff4d7435 */ /* 0x001fe200000001ff */
[----:B-1----:R-:W-:Y:S02]  /*30d0*/  MOV R74, R76 ;  /* 0x0000004c004a7202 */ /* 0x002fe40000000f00 */
[----:B------:R-:W-:Y:S02]  /*30e0*/  MOV R76, R81 ;  /* 0x00000051004c7202 */ /* 0x000fe40000000f00 */
[----:B------:R-:W-:Y:S02]  /*30f0*/  MOV R78, 0x1f ;  /* 0x0000001f004e7802 */ /* 0x000fe40000000f00 */
[----:B------:R-:W-:-:S02]  /*3100*/  MOV R83, 0xffffffff ;  /* 0xffffffff00537802 */ /* 0x000fc40000000f00 */
[----:B------:R-:W-:Y:S02]  /*3110*/  MOV R72, 0x3130 ;  /* 0x0000313000487802 */ /* 0x000fe40000000f00 */
[----:B------:R-:W-:Y:S05]  /*3120*/  CALL.REL.NOINC `($__internal_101_$__cuda_sm70_shflsync_down_p) ;  /* 0x0000011000007944 */ /* 0x000fea0003c00000 */
[----:B------:R-:W-:Y:S01]  /*3130*/  FADD.FTZ R79, R74, R79 ;  /* 0x0000004f4a4f7221 */ /* 0x000fe20000010000 */
[----:B0-----:R-:W-:Y:S01]  /*3140*/  HFMA2.MMA R77, -RZ, RZ, 0, 5.9604644775390625e-08 ;  /* 0x00000001ff4d7435 */ /* 0x001fe200000001ff */
[----:B-1----:R-:W-:Y:S01]  /*3150*/  FADD.FTZ R81, R81, R76 ;  /* 0x0000004c51517221 */ /* 0x002fe20000010000 */
[----:B------:R-:W-:Y:S02]  /*3160*/  MOV R78, 0x1f ;  /* 0x0000001f004e7802 */ /* 0x000fe40000000f00 */
[----:B------:R-:W-:Y:S02]  /*3170*/  MOV R83, 0xffffffff ;  /* 0xffffffff00537802 */ /* 0x000fe40000000f00 */
[----:B------:R-:W-:Y:S02]  /*3180*/  MOV R76, R79 ;  /* 0x0000004f004c7202 */ /* 0x000fe40000000f00 */
[----:B------:R-:W-:Y:S02]  /*3190*/  MOV R72, 0x31b0 ;  /* 0x000031b000487802 */ /* 0x000fe40000000f00 */
[----:B------:R-:W-:Y:S05]  /*31a0*/  CALL.REL.NOINC `($__internal_101_$__cuda_sm70_shflsync_down_p) ;  /* 0x0000009000007944 */ /* 0x000fea0003c00000 */
[----:B0-----:R-:W-:Y:S01]  /*31b0*/  HFMA2.MMA R77, -RZ, RZ, 0, 5.9604644775390625e-08 ;  /* 0x00000001ff4d7435 */ /* 0x001fe200000001ff */
[----:B-1----:R-:W-:-:S02]  /*31c0*/  MOV R88, R76 ;  /* 0x0000004c00587202 */ /* 0x002fc40000000f00 */
[----:B------:R-:W-:Y:S02]  /*31d0*/  MOV R76, R81 ;  /* 0x00000051004c7202 */ /* 0x000fe40000000f00 */
[----:B------:R-:W-:Y:S02]  /*31e0*/  MOV R78, 0x1f ;  /* 0x0000001f004e7802 */ /* 0x000fe40000000f00 */
[----:B------:R-:W-:Y:S02]  /*31f0*/  MOV R83, 0xffffffff ;  /* 0xffffffff00537802 */ /* 0x000fe40000000f00 */
[----:B------:R-:W-:Y:S02]  /*3200*/  MOV R72, 0x3220 ;  /* 0x0000322000487802 */ /* 0x000fe40000000f00 */
[----:B------:R-:W-:Y:S05]  /*3210*/  CALL.REL.NOINC `($__internal_101_$__cuda_sm70_shflsync_down_p) ;  /* 0x0000002000007944 */ /* 0x000fea0003c00000 */
[----:B-1----:R-:W-:Y:S01]  /*3220*/  MOV R72, R76 ;  /* 0x0000004c00487202 */ /* 0x002fe20000000f00 */
[----:B0-----:R-:W-:Y:S05]  /*3230*/  BRA `(.L_x_1447) ;  /* 0xffffe65000007947 */ /* 0x001fea000383ffff */
        .weak           $__internal_101_$__cuda_sm70_shflsync_down_p
        .type           $__internal_101_$__cuda_sm70_shflsync_down_p,@function
        .size           $__internal_101_$__cuda_sm70_shflsync_down_p,(.L_x_1864 - $__internal_101_$__cuda_sm70_shflsync_down_p)
$__internal_101_$__cuda_sm70_shflsync_down_p:
[----:B------:R-:W-:Y:S01]  /*3240*/  HFMA2.MMA R73, -RZ, RZ, 0, 0 ;  /* 0x00000000ff497435 */ /* 0x000fe200000001ff */
[----:B------:R-:W-:Y:S04]  /*3250*/  WARPSYNC R83 ;  /* 0x0000005300007348 */ /* 0x000fe80003800000 */
[----:B------:R0:W1:Y:S01]  /*3260*/  SHFL.DOWN PT, R76, R76, R77, R78 ;  /* 0x0800004d4c4c7389 */ /* 0x00006200000e004e */
[----:B------:R-:W-:Y:S05]  /*3270*/  RET.REL.NODEC R72 `(_ZN10layer_norm31ln_parallel_residual_bwd_kernelINS_13Kernel_traitsI6__halfffffjLj4096ELj1ELj1ELj8ELj16ENS_18Kernel_traits_baseILj4096ES2_ffffjLj256EEEEELb1ELb0ELb1EEEvNS_9BwdParamsE) ;  /* 0xffffcd8048007950 */ /* 0x000fea0003c3ffff */
.L_x_1448:
        /* <DEDUP_REMOVED lines=16> */
.L_x_1864:


//--------------------- .text._ZN10layer_norm22ln_bwd_finalize_kernelINS_22Kernel_traits_finalizeILj4096E6__halfffffjLb0ELj1024ELj4ENS_18Kernel_traits_baseILj4096ES2_ffffjLj1024EEEEELb0ELb0EEEvNS_9BwdParamsE --------------------------
	.section	.text._ZN10layer_norm22ln_bwd_finalize_kernelINS_22Kernel_traits_finalizeILj4096E6__halfffffjLb0ELj1024ELj4ENS_18Kernel_traits_baseILj4096ES2_ffffjLj1024EEEEELb0ELb0EEEvNS_9BwdParamsE,"ax",@progbits
	.sectioninfo	@"SHI_REGISTERS=30"
	.align	128
        .global         _ZN10layer_norm22ln_bwd_finalize_kernelINS_22Kernel_traits_finalizeILj4096E6__halfffffjLb0ELj1024ELj4ENS_18Kernel_traits_baseILj4096ES2_ffffjLj1024EEEEELb0ELb0EEEvNS_9BwdParamsE
        .type           _ZN10layer_norm22ln_bwd_finalize_kernelINS_22Kernel_traits_finalizeILj4096E6__halfffffjLb0ELj1024ELj4ENS_18Kernel_traits_baseILj4096ES2_ffffjLj1024EEEEELb0ELb0EEEvNS_9BwdParamsE,@function
        .size           _ZN10layer_norm22ln_bwd_finalize_kernelINS_22Kernel_traits_finalizeILj4096E6__halfffffjLb0ELj1024ELj4ENS_18Kernel_traits_baseILj4096ES2_ffffjLj1024EEEEELb0ELb0EEEvNS_9BwdParamsE,(.L_x_1865 - _ZN10layer_norm22ln_bwd_finalize_kernelINS_22Kernel_traits_finalizeILj4096E6__halfffffjLb0ELj1024ELj4ENS_18Kernel_traits_baseILj4096ES2_ffffjLj1024EEEEELb0ELb0EEEvNS_9BwdParamsE)
        .other          _ZN10layer_norm22ln_bwd_finalize_kernelINS_22Kernel_traits_finalizeILj4096E6__halfffffjLb0ELj1024ELj4ENS_18Kernel_traits_baseILj4096ES2_ffffjLj1024EEEEELb0ELb0EEEvNS_9BwdParamsE,@"STO_CUDA_ENTRY STV_DEFAULT"
_ZN10layer_norm22ln_bwd_finalize_kernelINS_22Kernel_traits_finalizeILj4096E6__halfffffjLb0ELj1024ELj4ENS_18Kernel_traits_baseILj4096ES2_ffffjLj1024EEEEELb0ELb0EEEvNS_9BwdParamsE:
.text._ZN10layer_norm22ln_bwd_finalize_kernelINS_22Kernel_traits_finalizeILj4096E6__halfffffjLb0ELj1024ELj4ENS_18Kernel_traits_baseILj4096ES2_ffffjLj1024EEEEELb0ELb0EEEvNS_9BwdParamsE:
        /* <DEDUP_REMOVED lines=19> */
.L_x_1462:
        /* <DEDUP_REMOVED lines=28> */
.L_x_1453:
        /* <DEDUP_REMOVED lines=35> */
.L_x_1452:
[----:B------:R-:W-:Y:S05]  /*0520*/  BSYNC B1 ;  /* 0x0000000000017941 */ /* 0x000fea0003800000 */
.L_x_1451:
        /* <DEDUP_REMOVED lines=23> */
.L_x_1455:
[----:B------:R-:W-:Y:S05]  /*06a0*/  BSYNC B1 ;  /* 0x0000000000017941 */ /* 0x000fea0003800000 */
.L_x_1454:
        /* <DEDUP_REMOVED lines=11> */
.L_x_1456:
[----:B------:R-:W-:Y:S05]  /*0760*/  BSYNC B1 ;  /* 0x0000000000017941 */ /* 0x000fea0003800000 */
.L_x_1450:
[----:B------:R-:W-:Y:S05]  /*0770*/  BSYNC B0 ;  /* 0x0000000000007941 */ /* 0x000fea0003800000 */
.L_x_1449:
        /* <DEDUP_REMOVED lines=11> */
.L_x_1463:
        /* <DEDUP_REMOVED lines=18> */
.L_x_1464:
[----:B---3--:R-:W-:Y:S02]  /*0950*/  FADD.FTZ R4, R4, R9 ;  /* 0x0000000904047221 */ /* 0x008fe40000010000 */
[----:B-12---:R-:W-:-:S03]  /*0960*/  FADD.FTZ R6, R5, R6 ;  /* 0x0000000605067221 */ /* 0x006fc60000010000 */
[----:B------:R1:W-:Y:S04]  /*0970*/  @!P1 STS [R17.X4+0x2000], R4 ;  /* 0x0020000411009388 */ /* 0x0003e80000004800 */
[----:B------:R1:W-:Y:S02]  /*0980*/  @!P1 STS [R17.X4+0x2080], R6 ;  /* 0x0020800611009388 */ /* 0x0003e40000004800 */
.L_x_1457:
        /* <DEDUP_REMOVED lines=17> */
.L_x_1461:
[----:B------:R-:W-:Y:S05]  /*0aa0*/  BSYNC B0 ;  /* 0x0000000000007941 */ /* 0x000fea0003800000 */
.L_x_1460:
[C---:B------:R-:W-:Y:S02]  /*0ab0*/  ISETP.GT.U32.AND P1, PT, R18.reuse, -0x1001, PT ;  /* 0xffffefff1200780c */ /* 0x040fe40003f24070 */
[----:B------:R-:W-:Y:S02]  /*0ac0*/  IADD3 R18, R18, 0x1000, RZ ;  /* 0x0000100012127810 */ /* 0x000fe40007ffe0ff */
[----:B------:R-:W-:-:S09]  /*0ad0*/  IADD3 R19, R19, 0x800, RZ ;  /* 0x0000080013137810 */ /* 0x000fd20007ffe0ff */
[----:B01----:R-:W-:Y:S05]  /*0ae0*/  @P1 BRA `(.L_x_1462) ;  /* 0xfffff64000001947 */ /* 0x003fea000383ffff */
[----:B------:R-:W-:Y:S05]  /*0af0*/  EXIT ;  /* 0x000000000000794d */ /* 0x000fea0003800000 */
.L_x_1458:
[----:B--2---:R-:W-:Y:S01]  /*0b00*/  IMAD.MOV.U32 R9, RZ, RZ, R5 ;  /* 0x000000ffff097224 */ /* 0x004fe200078e0005 */
[----:B------:R-:W-:Y:S01]  /*0b10*/  MOV R8, 0x1 ;  /* 0x0000000100087802 */ /* 0x000fe20000000f00 */
[----:B------:R-:W-:Y:S01]  /*0b20*/  IMAD.MOV.U32 R7, RZ, RZ, 0x1f ;  /* 0x0000001fff077424 */ /* 0x000fe200078e00ff */
[----:B------:R-:W-:Y:S02]  /*0b30*/  MOV R10, 0xffffffff ;  /* 0xffffffff000a7802 */ /* 0x000fe40000000f00 */
[----:B------:R-:W-:Y:S02]  /*0b40*/  MOV R2, 0xb60 ;  /* 0x00000b6000027802 */ /* 0x000fe40000000f00 */
[----:B01----:R-:W-:Y:S05]  /*0b50*/  CALL.REL.NOINC `($__internal_102_$__cuda_sm70_shflsync_bfly_p) ;  /* 0x000003b000007944 */ /* 0x003fea0003c00000 */
[----:B-1----:R-:W-:Y:S01]  /*0b60*/  IMAD.MOV.U32 R2, RZ, RZ, R7 ;  /* 0x000000ffff027224 */ /* 0x002fe200078e0007 */
[----:B0-----:R-:W-:Y:S05]  /*0b70*/  BRA `(.L_x_1463) ;  /* 0xfffffcb000007947 */ /* 0x001fea000383ffff */
.L_x_1459:
[----:B------:R-:W-:Y:S01]  /*0b80*/  HFMA2.MMA R8, -RZ, RZ, 0, 1.1920928955078125e-07 ;  /* 0x00000002ff087435 */ /* 0x000fe200000001ff */
[----:B------:R-:W-:Y:S01]  /*0b90*/  IMAD.MOV.U32 R7, RZ, RZ, 0x1f ;  /* 0x0000001fff077424 */ /* 0x000fe200078e00ff */
[----:B------:R-:W-:Y:S02]  /*0ba0*/  MOV R10, 0xffffffff ;  /* 0xffffffff000a7802 */ /* 0x000fe40000000f00 */
[----:B------:R-:W-:-:S02]  /*0bb0*/  MOV R2, 0xbd0 ;  /* 0x00000bd000027802 */ /* 0x000fc40000000f00 */
[----:B012---:R-:W-:Y:S05]  /*0bc0*/  CALL.REL.NOINC `($__internal_102_$__cuda_sm70_shflsync_bfly_p) ;  /* 0x0000034000007944 */ /* 0x007fea0003c00000 */
[----:B01----:R-:W-:Y:S01]  /*0bd0*/  FADD.FTZ R9, R9, R7 ;  /* 0x0000000709097221 */ /* 0x003fe20000010000 */
[----:B------:R-:W-:Y:S01]  /*0be0*/  HFMA2.MMA R7, -RZ, RZ, 0, 1.847743988037109375e-06 ;  /* 0x0000001fff077435 */ /* 0x000fe200000001ff */
[----:B------:R-:W-:Y:S01]  /*0bf0*/  IMAD.MOV.U32 R8, RZ, RZ, 0x4 ;  /* 0x00000004ff087424 */ /* 0x000fe200078e00ff */
[----:B------:R-:W-:Y:S01]  /*0c00*/  MOV R2, 0xc30 ;  /* 0x00000c3000027802 */ /* 0x000fe20000000f00 */
[----:B------:R-:W-:-:S03]  /*0c10*/  IMAD.MOV.U32 R10, RZ, RZ, -0x1 ;  /* 0xffffffffff0a7424 */ /* 0x000fc600078e00ff */
[----:B------:R-:W-:Y:S05]  /*0c20*/  CALL.REL.NOINC `($__internal_102_$__cuda_sm70_shflsync_bfly_p) ;  /* 0x000002e000007944 */ /* 0x000fea0003c00000 */
[----:B01----:R-:W-:Y:S01]  /*0c30*/  FADD.FTZ R9, R9, R7 ;  /* 0x0000000709097221 */ /* 0x003fe20000010000 */
[----:B------:R-:W-:Y:S01]  /*0c40*/  HFMA2.MMA R7, -RZ, RZ, 0, 1.847743988037109375e-06 ;  /* 0x0000001fff077435 */ /* 0x000fe200000001ff */
[----:B------:R-:W-:Y:S01]  /*0c50*/  MOV R8, 0x8 ;  /* 0x0000000800087802 */ /* 0x000fe20000000f00 */
[----:B------:R-:W-:Y:S01]  /*0c60*/  IMAD.MOV.U32 R10, RZ, RZ, -0x1 ;  /* 0xffffffffff0a7424 */ /* 0x000fe200078e00ff */
[----:B------:R-:W-:-:S03]  /*0c70*/  MOV R2, 0xc90 ;  /* 0x00000c9000027802 */ /* 0x000fc60000000f00 */
[----:B------:R-:W-:Y:S05]  /*0c80*/  CALL.REL.NOINC `($__internal_102_$__cuda_sm70_shflsync_bfly_p) ;  /* 0x0000028000007944 */ /* 0x000fea0003c00000 */
[----:B-1----:R-:W-:Y:S01]  /*0c90*/  FADD.FTZ R6, R9, R7 ;  /* 0x0000000709067221 */ /* 0x002fe20000010000 */
[----:B------:R-:W-:Y:S01]  /*0ca0*/  HFMA2.MMA R7, -RZ, RZ, 0, 1.847743988037109375e-06 ;  /* 0x0000001fff077435 */ /* 0x000fe200000001ff */
[----:B0-----:R-:W-:Y:S01]  /*0cb0*/  MOV R8, 0x10 ;  /* 0x0000001000087802 */ /* 0x001fe20000000f00 */
[----:B------:R-:W-:Y:S01]  /*0cc0*/  IMAD.MOV.U32 R10, RZ, RZ, -0x1 ;  /* 0xffffffffff0a7424 */ /* 0x000fe200078e00ff */
[----:B------:R-:W-:-:S02]  /*0cd0*/  MOV R2, 0xd00 ;  /* 0x00000d0000027802 */ /* 0x000fc40000000f00 */
[----:B------:R-:W-:Y:S02]  /*0ce0*/  MOV R9, R6 ;  /* 0x0000000600097202 */ /* 0x000fe40000000f00 */
[----:B------:R-:W-:Y:S05]  /*0cf0*/  CALL.REL.NOINC `($__internal_102_$__cuda_sm70_shflsync_bfly_p) ;  /* 0x0000021000007944 */ /* 0x000fea0003c00000 */
[----:B0-----:R-:W-:Y:S01]  /*0d00*/  HFMA2.MMA R8, -RZ, RZ, 0, 5.9604644775390625e-08 ;  /* 0x00000001ff087435 */ /* 0x001fe200000001ff */
[----:B-1----:R-:W-:Y:S01]  /*0d10*/  MOV R5, R7 ;  /* 0x0000000700057202 */ /* 0x002fe20000000f00 */
[----:B------:R-:W-:Y:S01]  /*0d20*/  IMAD.MOV.U32 R9, RZ, RZ, R4 ;  /* 0x000000ffff097224 */ /* 0x000fe200078e0004 */
[----:B------:R-:W-:Y:S01]  /*0d30*/  MOV R7, 0x1f ;  /* 0x0000001f00077802 */ /* 0x000fe20000000f00 */
[----:B------:R-:W-:Y:S01]  /*0d40*/  IMAD.MOV.U32 R10, RZ, RZ, -0x1 ;  /* 0xffffffffff0a7424 */ /* 0x000fe200078e00ff */
[----:B------:R-:W-:Y:S02]  /*0d50*/  MOV R2, 0xd70 ;  /* 0x00000d7000027802 */ /* 0x000fe40000000f00 */
[----:B------:R-:W-:Y:S05]  /*0d60*/  CALL.REL.NOINC `($__internal_102_$__cuda_sm70_shflsync_bfly_p) ;  /* 0x000001a000007944 */ /* 0x000fea0003c00000 */
[----:B0-----:R-:W-:Y:S01]  /*0d70*/  HFMA2.MMA R8, -RZ, RZ, 0, 1.1920928955078125e-07 ;  /* 0x00000002ff087435 */ /* 0x001fe200000001ff */
[----:B-1----:R-:W-:Y:S01]  /*0d80*/  FADD.FTZ R9, R4, R7 ;  /* 0x0000000704097221 */ /* 0x002fe20000010000 */
[----:B------:R-:W-:Y:S01]  /*0d90*/  MOV R7, 0x1f ;  /* 0x0000001f00077802 */ /* 0x000fe20000000f00 */
[----:B------:R-:W-:Y:S01]  /*0da0*/  IMAD.MOV.U32 R10, RZ, RZ, -0x1 ;  /* 0xffffffffff0a7424 */ /* 0x000fe200078e00ff */
[----:B------:R-:W-:Y:S02]  /*0db0*/  MOV R2, 0xdd0 ;  /* 0x00000dd000027802 */ /* 0x000fe40000000f00 */
[----:B------:R-:W-:Y:S05]  /*0dc0*/  CALL.REL.NOINC `($__internal_102_$__cuda_sm70_shflsync_bfly_p) ;  /* 0x0000014000007944 */ /* 0x000fea0003c00000 */
[----:B0-----:R-:W-:Y:S01]  /*0dd0*/  HFMA2.MMA R8, -RZ, RZ, 0, 2.384185791015625e-07 ;  /* 0x00000004ff087435 */ /* 0x001fe200000001ff */
[----:B-1----:R-:W-:Y:S01]  /*0de0*/  FADD.FTZ R9, R9, R7 ;  /* 0x0000000709097221 */ /* 0x002fe20000010000 */
[----:B------:R-:W-:Y:S01]  /*0df0*/  MOV R7, 0x1f ;  /* 0x0000001f00077802 */ /* 0x000fe20000000f00 */
[----:B------:R-:W-:Y:S01]  /*0e00*/  IMAD.MOV.U32 R10, RZ, RZ, -0x1 ;  /* 0xffffffffff0a7424 */ /* 0x000fe200078e00ff */
[----:B------:R-:W-:-:S02]  /*0e10*/  MOV R2, 0xe30 ;  /* 0x00000e3000027802 */ /* 0x000fc40000000f00 */
[----:B------:R-:W-:Y:S05]  /*0e20*/  CALL.REL.NOINC `($__internal_102_$__cuda_sm70_shflsync_bfly_p) ;  /* 0x000000e000007944 */ /* 0x000fea0003c00000 */
[----:B0-----:R-:W-:Y:S01]  /*0e30*/  HFMA2.MMA R8, -RZ, RZ, 0, 4.76837158203125e-07 ;  /* 0x00000008ff087435 */ /* 0x001fe200000001ff */
[----:B-1----:R-:W-:Y:S01]  /*0e40*/  FADD.FTZ R9, R9, R7 ;  /* 0x0000000709097221 */ /* 0x002fe20000010000 */
[----:B------:R-:W-:Y:S01]  /*0e50*/  MOV R7, 0x1f ;  /* 0x0000001f00077802 */ /* 0x000fe20000000f00 */
[----:B------:R-:W-:Y:S01]  /*0e60*/  IMAD.MOV.U32 R10, RZ, RZ, -0x1 ;  /* 0xffffffffff0a7424 */ /* 0x000fe200078e00ff */
[----:B------:R-:W-:-:S02]  /*0e70*/  MOV R2, 0xe90 ;  /* 0x00000e9000027802 */ /* 0x000fc40000000f00 */
[----:B------:R-:W-:Y:S05]  /*0e80*/  CALL.REL.NOINC `($__internal_102_$__cuda_sm70_shflsync_bfly_p) ;  /* 0x0000008000007944 */ /* 0x000fea0003c00000 */
[----:B0-----:R-:W-:Y:S01]  /*0e90*/  HFMA2.MMA R8, -RZ, RZ, 0, 9.5367431640625e-07 ;  /* 0x00000010ff087435 */ /* 0x001fe200000001ff */
[----:B-1----:R-:W-:Y:S01]  /*0ea0*/  FADD.FTZ R9, R9, R7 ;  /* 0x0000000709097221 */ /* 0x002fe20000010000 */
[----:B------:R-:W-:Y:S01]  /*0eb0*/  MOV R7, 0x1f ;  /* 0x0000001f00077802 */ /* 0x000fe20000000f00 */
[----:B------:R-:W-:Y:S01]  /*0ec0*/  IMAD.MOV.U32 R10, RZ, RZ, -0x1 ;  /* 0xffffffffff0a7424 */ /* 0x000fe200078e00ff */
[----:B------:R-:W-:-:S02]  /*0ed0*/  MOV R2, 0xef0 ;  /* 0x00000ef000027802 */ /* 0x000fc40000000f00 */
[----:B------:R-:W-:Y:S05]  /*0ee0*/  CALL.REL.NOINC `($__internal_102_$__cuda_sm70_shflsync_bfly_p) ;  /* 0x0000002000007944 */ /* 0x000fea0003c00000 */
[----:B-1----:R-:W-:Y:S01]  /*0ef0*/  MOV R4, R7 ;  /* 0x0000000700047202 */ /* 0x002fe20000000f00 */
[----:B0-----:R-:W-:Y:S05]  /*0f00*/  BRA `(.L_x_1464) ;  /* 0xfffffa4000007947 */ /* 0x001fea000383ffff */
        .weak           $__internal_102_$__cuda_sm70_shflsync_bfly_p
        .type           $__internal_102_$__cuda_sm70_shflsync_bfly_p,@function
        .size           $__internal_102_$__cuda_sm70_shflsync_bfly_p,(.L_x_1865 - $__internal_102_$__cuda_sm70_shflsync_bfly_p)
$__internal_102_$__cuda_sm70_shflsync_bfly_p:
[----:B------:R-:W-:Y:S01]  /*0f10*/  HFMA2.MMA R3, -RZ, RZ, 0, 0 ;  /* 0x00000000ff037435 */ /* 0x000fe200000001ff */
[----:B------:R-:W-:Y:S04]  /*0f20*/  WARPSYNC R10 ;  /* 0x0000000a00007348 */ /* 0x000fe80003800000 */
[----:B------:R0:W1:Y:S01]  /*0f30*/  SHFL.BFLY PT, R7, R9, R8, R7 ;  /* 0x0c00000809077389 */ /* 0x00006200000e0007 */
[----:B------:R-:W-:Y:S05]  /*0f40*/  RET.REL.NODEC R2 `(_ZN10layer_norm22ln_bwd_finalize_kernelINS_22Kernel_traits_finalizeILj4096E6__halfffffjLb0ELj1024ELj4ENS_18Kernel_traits_baseILj4096ES2_ffffjLj1024EEEEELb0ELb0EEEvNS_9BwdParamsE) ;  /* 0xfffff0b002007950 */ /* 0x000fea0003c3ffff */
.L_x_1465:
        /* <DEDUP_REMOVED lines=11> */
.L_x_1865:


//--------------------- .text._ZN10layer_norm40ln_parallel_residual_bwd_finalize_kernelINS_22Kernel_traits_finalizeILj4096E6__halfffffjLb0ELj1024ELj4ENS_18Kernel_traits_baseILj4096ES2_ffffjLj1024EEEEELb0EEEvNS_9BwdParamsE --------------------------
	.section	.text._ZN10layer_norm40ln_parallel_residual_bwd_finalize_kernelINS_22Kernel_traits_finalizeILj4096E6__halfffffjLb0ELj1024ELj4ENS_18Kernel_traits_baseILj4096ES2_ffffjLj1024EEEEELb0EEEvNS_9BwdParamsE,"ax",@progbits
	.sectioninfo	@"SHI_REGISTERS=32"
	.align	128
        .global         _ZN10layer_norm40ln_parallel_residual_bwd_finalize_kernelINS_22Kernel_traits_finalizeILj4096E6__halfffffjLb0ELj1024ELj4ENS_18Kernel_traits_baseILj4096ES2_ffffjLj1024EEEEELb0EEEvNS_9BwdParamsE
        .type           _ZN10layer_norm40ln_parallel_residual_bwd_finalize_kernelINS_22Kernel_traits_finalizeILj4096E6__halfffffjLb0ELj1024ELj4ENS_18Kernel_traits_baseILj4096ES2_ffffjLj1024EEEEELb0EEEvNS_9BwdParamsE,@function
        .size           _ZN10layer_norm40ln_parallel_residual_bwd_finalize_kernelINS_22Kernel_traits_finalizeILj4096E6__halfffffjLb0ELj1024ELj4ENS_18Kernel_traits_baseILj4096ES2_ffffjLj1024EEEEELb0EEEvNS_9BwdParamsE,(.L_x_1866 - _ZN10layer_norm40ln_parallel_residual_bwd_finalize_kernelINS_22Kernel_traits_finalizeILj4096E6__halfffffjLb0ELj1024ELj4ENS_18Kernel_traits_baseILj4096ES2_ffffjLj1024EEEEELb0EEEvNS_9BwdParamsE)
        .other          _ZN10layer_norm40ln_parallel_residual_bwd_finalize_kernelINS_22Kernel_traits_finalizeILj4096E6__halfffffjLb0ELj1024ELj4ENS_18Kernel_traits_baseILj4096ES2_ffffjLj1024EEEEELb0EEEvNS_9BwdParamsE,@"STO_CUDA_ENTRY STV_DEFAULT"
_ZN10layer_norm40ln_parallel_residual_bwd_finalize_kernelINS_22Kernel_traits_finalizeILj4096E6__halfffffjLb0ELj1024ELj4ENS_18Kernel_traits_baseILj4096ES2_ffffjLj1024EEEEELb0EEEvNS_9BwdParamsE:
.text._ZN10layer_norm40ln_parallel_residual_bwd_finalize_kernelINS_22Kernel_traits_finalizeILj4096E6__halfffffjLb0ELj1024ELj4ENS_18Kernel_traits_baseILj4096ES2_ffffjLj1024EEEEELb0EEEvNS_9BwdParamsE:
        /* <DEDUP_REMOVED lines=19> */
.L_x_1480:
        /* <DEDUP_REMOVED lines=36> */
.L_x_1470:
        /* <DEDUP_REMOVED lines=59> */
.L_x_1469:
[----:B------:R-:W-:Y:S05]  /*0720*/  BSYNC B1 ;  /* 0x0000000000017941 */ /* 0x000fea0003800000 */
.L_x_1468:
        /* <DEDUP_REMOVED lines=35> */
.L_x_1472:
[----:B------:R-:W-:Y:S05]  /*0960*/  BSYNC B1 ;  /* 0x0000000000017941 */ /* 0x000fea0003800000 */
.L_x_1471:
        /* <DEDUP_REMOVED lines=17> */
.L_x_1473:
[----:B------:R-:W-:Y:S05]  /*0a80*/  BSYNC B1 ;  /* 0x0000000000017941 */ /* 0x000fea0003800000 */
.L_x_1467:
[----:B------:R-:W-:Y:S05]  /*0a90*/  BSYNC B0 ;  /* 0x0000000000007941 */ /* 0x000fea0003800000 */
.L_x_1466:
        /* <DEDUP_REMOVED lines=14> */
.L_x_1481:
        /* <DEDUP_REMOVED lines=36> */
.L_x_1482:
        /* <DEDUP_REMOVED lines=11> */
.L_x_1474:
        /* <DEDUP_REMOVED lines=25> */
.L_x_1478:
[----:B------:R-:W-:Y:S05]  /*1000*/  BSYNC B0 ;  /* 0x0000000000007941 */ /* 0x000fea0003800000 */
.L_x_1477:
[C---:B------:R-:W-:Y:S02]  /*1010*/  ISETP.GT.U32.AND P1, PT, R4.reuse, -0x1001, PT ;  /* 0xffffefff0400780c */ /* 0x040fe40003f24070 */
[----:B------:R-:W-:-:S02]  /*1020*/  IADD3 R4, R4, 0x1000, RZ ;  /* 0x0000100004047810 */ /* 0x000fc40007ffe0ff */
[----:B------:R-:W-:-:S09]  /*1030*/  IADD3 R5, R5, 0x800, RZ ;  /* 0x0000080005057810 */ /* 0x000fd20007ffe0ff */
[----:B0-----:R-:W-:Y:S01]  /*1040*/  @!P1 CALL.REL.NOINC `(.L_x_1479) ;  /* 0x0000001000009944 */ /* 0x001fe20003c00000 */
[----:B------:R-:W-:Y:S05]  /*1050*/  BRA `(.L_x_1480) ;  /* 0xfffff0d000007947 */ /* 0x000fea000383ffff */
.L_x_1479:
[----:B------:R-:W-:Y:S05]  /*1060*/  EXIT ;  /* 0x000000000000794d */ /* 0x000fea0003800000 */
.L_x_1475:
[----:B------:R-:W-:Y:S01]  /*1070*/  HFMA2.MMA R17, -RZ, RZ, 0, 1.847743988037109375e-06 ;  /* 0x0000001fff117435 */ /* 0x000fe200000001ff */
[----:B----4-:R-:W-:Y:S01]  /*1080*/  IMAD.MOV.U32 R19, RZ, RZ, R12 ;  /* 0x000000ffff137224 */ /* 0x010fe200078e000c */
[----:B------:R-:W-:Y:S02]  /*1090*/  MOV R16, 0x1 ;  /* 0x0000000100107802 */ /* 0x000fe40000000f00 */
[----:B------:R-:W-:Y:S02]  /*10a0*/  MOV R14, 0xffffffff ;  /* 0xffffffff000e7802 */ /* 0x000fe40000000f00 */
[----:B------:R-:W-:Y:S02]  /*10b0*/  MOV R8, 0x10d0 ;  /* 0x000010d000087802 */ /* 0x000fe40000000f00 */
[----:B0123--:R-:W-:Y:S05]  /*10c0*/  CALL.REL.NOINC `($__internal_103_$__cuda_sm70_shflsync_bfly_p) ;  /* 0x000007b000007944 */ /* 0x00ffea0003c00000 */
[----:B01----:R-:W-:Y:S05]  /*10d0*/  BRA `(.L_x_1481) ;  /* 0xfffffaa000007947 */ /* 0x003fea000383ffff */
.L_x_1476:
[----:B------:R-:W-:Y:S01]  /*10e0*/  HFMA2.MMA R16, -RZ, RZ, 0, 1.1920928955078125e-07 ;  /* 0x00000002ff107435 */ /* 0x000fe200000001ff */
[----:B------:R-:W-:Y:S01]  /*10f0*/  IMAD.MOV.U32 R19, RZ, RZ, R12 ;  /* 0x000000ffff137224 */ /* 0x000fe200078e000c */
[----:B------:R-:W-:Y:S02]  /*1100*/  MOV R17, 0x1f ;  /* 0x0000001f00117802 */ /* 0x000fe40000000f00 */
[----:B------:R-:W-:-:S02]  /*1110*/  MOV R14, 0xffffffff ;  /* 0xffffffff000e7802 */ /* 0x000fc40000000f00 */
[----:B------:R-:W-:Y:S02]  /*1120*/  MOV R8, 0x1140 ;  /* 0x0000114000087802 */ /* 0x000fe40000000f00 */
[----:B-123--:R-:W-:Y:S05]  /*1130*/  CALL.REL.NOINC `($__internal_103_$__cuda_sm70_shflsync_bfly_p) ;  /* 0x0000074000007944 */ /* 0x00efea0003c00000 */
[----:B0-----:R-:W-:Y:S01]  /*1140*/  HFMA2.MMA R17, -RZ, RZ, 0, 1.847743988037109375e-06 ;  /* 0x0000001fff117435 */ /* 0x001fe200000001ff */
[----:B-1----:R-:W-:Y:S01]  /*1150*/  FADD.FTZ R19, R12, R14 ;  /* 0x0000000e0c137221 */ /* 0x002fe20000010000 */
[----:B------:R-:W-:Y:S01]  /*1160*/  MOV R14, 0xffffffff ;  /* 0xffffffff000e7802 */ /* 0x000fe20000000f00 */
[----:B------:R-:W-:Y:S01]  /*1170*/  IMAD.MOV.U32 R16, RZ, RZ, 0x4 ;  /* 0x00000004ff107424 */ /* 0x000fe200078e00ff */
[----:B------:R-:W-:Y:S02]  /*1180*/  MOV R8, 0x11a0 ;  /* 0x000011a000087802 */ /* 0x000fe40000000f00 */
[----:B------:R-:W-:Y:S05]  /*1190*/  CALL.REL.NOINC `($__internal_103_$__cuda_sm70_shflsync_bfly_p) ;  /* 0x000006e000007944 */ /* 0x000fea0003c00000 */
[----:B0-----:R-:W-:Y:S01]  /*11a0*/  HFMA2.MMA R16, -RZ, RZ, 0, 4.76837158203125e-07 ;  /* 0x00000008ff107435 */ /* 0x001fe200000001ff */
[----:B-1----:R-:W-:Y:S01]  /*11b0*/  FADD.FTZ R19, R19, R14 ;  /* 0x0000000e13137221 */ /* 0x002fe20000010000 */
[----:B------:R-:W-:Y:S01]  /*11c0*/  MOV R14, 0xffffffff ;  /* 0xffffffff000e7802 */ /* 0x000fe20000000f00 */
[----:B------:R-:W-:Y:S01]  /*11d0*/  IMAD.MOV.U32 R17, RZ, RZ, 0x1f ;  /* 0x0000001fff117424 */ /* 0x000fe200078e00ff */
[----:B------:R-:W-:Y:S02]  /*11e0*/  MOV R8, 0x1200 ;  /* 0x0000120000087802 */ /* 0x000fe40000000f00 */
[----:B------:R-:W-:Y:S05]  /*11f0*/  CALL.REL.NOINC `($__internal_103_$__cuda_sm70_shflsync_bfly_p) ;  /* 0x0000068000007944 */ /* 0x000fea0003c00000 */
[----:B-1----:R-:W-:Y:S01]  /*1200*/  FADD.FTZ R12, R19, R14 ;  /* 0x0000000e130c7221 */ /* 0x002fe20000010000 */
[----:B0-----:R-:W-:Y:S01]  /*1210*/  HFMA2.MMA R16, -RZ, RZ, 0, 9.5367431640625e-07 ;  /* 0x00000010ff107435 */ /* 0x001fe200000001ff */
[----:B------:R-:W-:Y:S01]  /*1220*/  MOV R17, 0x1f ;  /* 0x0000001f00117802 */ /* 0x000fe20000000f00 */
[----:B------:R-:W-:Y:S01]  /*1230*/  IMAD.MOV.U32 R14, RZ, RZ, -0x1 ;  /* 0xffffffffff0e7424 */ /* 0x000fe200078e00ff */
[----:B------:R-:W-:-:S02]  /*1240*/  MOV R8, 0x1270 ;  /* 0x0000127000087802 */ /* 0x000fc40000000f00 */
[----:B------:R-:W-:Y:S02]  /*1250*/  MOV R19, R12 ;  /* 0x0000000c00137202 */ /* 0x000fe40000000f00 */
[----:B------:R-:W-:Y:S05]  /*1260*/  CALL.REL.NOINC `($__internal_103_$__cuda_sm70_shflsync_bfly_p) ;  /* 0x0000061000007944 */ /* 0x000fea0003c00000 */
[----:B0-----:R-:W-:Y:S01]  /*1270*/  HFMA2.MMA R17, -RZ, RZ, 0, 1.847743988037109375e-06 ;  /* 0x0000001fff117435 */ /* 0x001fe200000001ff */
[----:B-1----:R-:W-:Y:S01]  /*1280*/  MOV R15, R14 ;  /* 0x0000000e000f7202 */ /* 0x002fe20000000f00 */
[----:B------:R-:W-:Y:S01]  /*1290*/  IMAD.MOV.U32 R16, RZ, RZ, 0x1 ;  /* 0x00000001ff107424 */ /* 0x000fe200078e00ff */
[----:B------:R-:W-:Y:S02]  /*12a0*/  MOV R19, R13 ;  /* 0x0000000d00137202 */ /* 0x000fe40000000f00 */
[----:B------:R-:W-:Y:S02]  /*12b0*/  MOV R14, 0xffffffff ;  /* 0xffffffff000e7802 */ /* 0x000fe40000000f00 */
[----:B------:R-:W-:Y:S02]  /*12c0*/  MOV R8, 0x12e0 ;  /* 0x000012e000087802 */ /* 0x000fe40000000f00 */
[----:B------:R-:W-:Y:S05]  /*12d0*/  CALL.REL.NOINC `($__internal_103_$__cuda_sm70_shflsync_bfly_p) ;  /* 0x000005a000007944 */ /* 0x000fea0003c00000 */
[----:B0-----:R-:W-:Y:S01]  /*12e0*/  HFMA2.MMA R16, -RZ, RZ, 0, 1.1920928955078125e-07 ;  /* 0x00000002ff107435 */ /* 0x001fe200000001ff */
[----:B-1----:R-:W-:Y:S01]  /*12f0*/  FADD.FTZ R19, R13, R14 ;  /* 0x0000000e0d137221 */ /* 0x002fe20000010000 */
[----:B------:R-:W-:Y:S01]  /*1300*/  MOV R14, 0xffffffff ;  /* 0xffffffff000e7802 */ /* 0x000fe20000000f00 */
[----:B------:R-:W-:Y:S01]  /*1310*/  IMAD.MOV.U32 R17, RZ, RZ, 0x1f ;  /* 0x0000001fff117424 */ /* 0x000fe200078e00ff */
[----:B------:R-:W-:-:S02]  /*1320*/  MOV R8, 0x1340 ;  /* 0x0000134000087802 */ /* 0x000fc40000000f00 */
[----:B------:R-:W-:Y:S05]  /*1330*/  CALL.REL.NOINC `($__internal_103_$__cuda_sm70_shflsync_bfly_p) ;  /* 0x0000054000007944 */ /* 0x000fea0003c00000 */
[----:B0-----:R-:W-:Y:S01]  /*1340*/  HFMA2.MMA R16, -RZ, RZ, 0, 2.384185791015625e-07 ;  /* 0x00000004ff107435 */ /* 0x001fe200000001ff */
[----:B-1----:R-:W-:Y:S01]  /*1350*/  FADD.FTZ R19, R19, R14 ;  /* 0x0000000e13137221 */ /* 0x002fe20000010000 */
[----:B------:R-:W-:Y:S01]  /*1360*/  MOV R17, 0x1f ;  /* 0x0000001f00117802 */ /* 0x000fe20000000f00 */
[----:B------:R-:W-:Y:S01]  /*1370*/  IMAD.MOV.U32 R14, RZ, RZ, -0x1 ;  /* 0xffffffffff0e7424 */ /* 0x000fe200078e00ff */
[----:B------:R-:W-:-:S02]  /*1380*/  MOV R8, 0x13a0 ;  /* 0x000013a000087802 */ /* 0x000fc40000000f00 */
[----:B------:R-:W-:Y:S05]  /*1390*/  CALL.REL.NOINC `($__internal_103_$__cuda_sm70_shflsync_bfly_p) ;  /* 0x000004e000007944 */ /* 0x000fea0003c00000 */
[----:B0-----:R-:W-:Y:S01]  /*13a0*/  HFMA2.MMA R16, -RZ, RZ, 0, 4.76837158203125e-07 ;  /* 0x00000008ff107435 */ /* 0x001fe200000001ff */
[----:B-1----:R-:W-:Y:S01]  /*13b0*/  FADD.FTZ R19, R19, R14 ;  /* 0x0000000e13137221 */ /* 0x002fe20000010000 */
[----:B------:R-:W-:-:S02]  /*13c0*/  MOV R17, 0x1f ;  /* 0x0000001f00117802 */ /* 0x000fc40000000f00 */
[----:B------:R-:W-:Y:S02]  /*13d0*/  MOV R14, 0xffffffff ;  /* 0xffffffff000e7802 */ /* 0x000fe40000000f00 */
[----:B------:R-:W-:Y:S02]  /*13e0*/  MOV R8, 0x1400 ;  /* 0x0000140000087802 */ /* 0x000fe40000000f00 */
[----:B------:R-:W-:Y:S05]  /*13f0*/  CALL.REL.NOINC `($__internal_103_$__cuda_sm70_shflsync_bfly_p) ;  /* 0x0000048000007944 */ /* 0x000fea0003c00000 */
[----:B-1----:R-:W-:Y:S01]  /*1400*/  FADD.FTZ R13, R19, R14 ;  /* 0x0000000e130d7221 */ /* 0x002fe20000010000 */
[----:B0-----:R-:W-:Y:S01]  /*1410*/  HFMA2.MMA R17, -RZ, RZ, 0, 1.847743988037109375e-06 ;  /* 0x0000001fff117435 */ /* 0x001fe200000001ff */
[----:B------:R-:W-:Y:S01]  /*1420*/  IMAD.MOV.U32 R16, RZ, RZ, 0x10 ;  /* 0x00000010ff107424 */ /* 0x000fe200078e00ff */
[----:B------:R-:W-:Y:S02]  /*1430*/  MOV R14, 0xffffffff ;  /* 0xffffffff000e7802 */ /* 0x000fe40000000f00 */
[----:B------:R-:W-:Y:S02]  /*1440*/  MOV R19, R13 ;  /* 0x0000000d00137202 */ /* 0x000fe40000000f00 */
[----:B------:R-:W-:Y:S02]  /*1450*/  MOV R8, 0x1470 ;  /* 0x0000147000087802 */ /* 0x000fe40000000f00 */
[----:B------:R-:W-:Y:S05]  /*1460*/  CALL.REL.NOINC `($__internal_103_$__cuda_sm70_shflsync_bfly_p) ;  /* 0x0000041000007944 */ /* 0x000fea0003c00000 */
[----:B0-----:R-:W-:Y:S01]  /*1470*/  HFMA2.MMA R16, -RZ, RZ, 0, 5.9604644775390625e-08 ;  /* 0x00000001ff107435 */ /* 0x001fe200000001ff */
[----:B-1----:R-:W-:Y:S01]  /*1480*/  IMAD.MOV.U32 R18, RZ, RZ, R14 ;  /* 0x000000ffff127224 */ /* 0x002fe200078e000e */
[----:B------:R-:W-:Y:S01]  /*1490*/  MOV R19, R11 ;  /* 0x0000000b00137202 */ /* 0x000fe20000000f00 */
[----:B------:R-:W-:Y:S01]  /*14a0*/  IMAD.MOV.U32 R14, RZ, RZ, -0x1 ;  /* 0xffffffffff0e7424 */ /* 0x000fe200078e00ff */
[----:B------:R-:W-:-:S02]  /*14b0*/  MOV R17, 0x1f ;  /* 0x0000001f00117802 */ /* 0x000fc40000000f00 */
[----:B------:R-:W-:Y:S02]  /*14c0*/  MOV R8, 0x14e0 ;  /* 0x000014e000087802 */ /* 0x000fe40000000f00 */
[----:B------:R-:W-:Y:S05]  /*14d0*/  CALL.REL.NOINC `($__internal_103_$__cuda_sm70_shflsync_bfly_p) ;  /* 0x000003a000007944 */ /* 0x000fea0003c00000 */
[----:B0-----:R-:W-:Y:S01]  /*14e0*/  HFMA2.MMA R16, -RZ, RZ, 0, 1.1920928955078125e-07 ;  /* 0x00000002ff107435 */ /* 0x001fe200000001ff */
[----:B-1----:R-:W-:Y:S01]  /*14f0*/  FADD.FTZ R19, R11, R14 ;  /* 0x0000000e0b137221 */ /* 0x002fe20000010000 */
[----:B------:R-:W-:Y:S02]  /*1500*/  MOV R17, 0x1f ;  /* 0x0000001f00117802 */ /* 0x000fe40000000f00 */
[----:B------:R-:W-:Y:S02]  /*1510*/  MOV R14, 0xffffffff ;  /* 0xffffffff000e7802 */ /* 0x000fe40000000f00 */
[----:B------:R-:W-:Y:S02]  /*1520*/  MOV R8, 0x1540 ;  /* 0x0000154000087802 */ /* 0x000fe40000000f00 */
[----:B------:R-:W-:Y:S05]  /*1530*/  CALL.REL.NOINC `($__internal_103_$__cuda_sm70_shflsync_bfly_p) ;  /* 0x0000034000007944 */ /* 0x000fea0003c00000 */
[----:B0-----:R-:W-:Y:S01]  /*1540*/  HFMA2.MMA R17, -RZ, RZ, 0, 1.847743988037109375e-06 ;  /* 0x0000001fff117435 */ /* 0x001fe200000001ff */
[----:B-1----:R-:W-:Y:S01]  /*1550*/  FADD.FTZ R19, R19, R14 ;  /* 0x0000000e13137221 */ /* 0x002fe20000010000 */
[----:B------:R-:W-:Y:S01]  /*1560*/  MOV R14, 0xffffffff ;  /* 0xffffffff000e7802 */ /* 0x000fe20000000f00 */
[----:B------:R-:W-:Y:S01]  /*1570*/  IMAD.MOV.U32 R16, RZ, RZ, 0x4 ;  /* 0x00000004ff107424 */ /* 0x000fe200078e00ff */
[----:B------:R-:W-:-:S02]  /*1580*/  MOV R8, 0x15a0 ;  /* 0x000015a000087802 */ /* 0x000fc40000000f00 */
[----:B------:R-:W-:Y:S05]  /*1590*/  CALL.REL.NOINC `($__internal_103_$__cuda_sm70_shflsync_bfly_p) ;  /* 0x000002e000007944 */ /* 0x000fea0003c00000 */
[----:B0-----:R-:W-:Y:S01]  /*15a0*/  HFMA2.MMA R16, -RZ, RZ, 0, 4.76837158203125e-07 ;  /* 0x00000008ff107435 */ /* 0x001fe200000001ff */
[----:B-1----:R-:W-:Y:S01]  /*15b0*/  FADD.FTZ R19, R19, R14 ;  /* 0x0000000e13137221 */ /* 0x002fe20000010000 */
[----:B------:R-:W-:Y:S01]  /*15c0*/  MOV R14, 0xffffffff ;  /* 0xffffffff000e7802 */ /* 0x000fe20000000f00 */
[----:B------:R-:W-:Y:S01]  /*15d0*/  IMAD.MOV.U32 R17, RZ, RZ, 0x1f ;  /* 0x0000001fff117424 */ /* 0x000fe200078e00ff */
[----:B------:R-:W-:-:S02]  /*15e0*/  MOV R8, 0x1600 ;  /* 0x0000160000087802 */ /* 0x000fc40000000f00 */
        /* <DEDUP_REMOVED lines=33> */
[----:B0-----:R-:W-:Y:S01]  /*1800*/  HFMA2.MMA R17, -RZ, RZ, 0, 1.847743988037109375e-06 ;  /* 0x0000001fff117435 */ /* 0x001fe200000001ff */
[----:B-1----:R-:W-:Y:S01]  /*1810*/  FADD.FTZ R19, R19, R14 ;  /* 0x0000000e13137221 */ /* 0x002fe20000010000 */
[----:B------:R-:W-:Y:S01]  /*1820*/  MOV R14, 0xffffffff ;  /* 0xffffffff000e7802 */ /* 0x000fe20000000f00 */
[----:B------:R-:W-:Y:S01]  /*1830*/  IMAD.MOV.U32 R16, RZ, RZ, 0x10 ;  /* 0x00000010ff107424 */ /* 0x000fe200078e00ff */
[----:B------:R-:W-:Y:S02]  /*1840*/  MOV R8, 0x1860 ;  /* 0x0000186000087802 */ /* 0x000fe40000000f00 */
[----:B------:R-:W-:Y:S05]  /*1850*/  CALL.REL.NOINC `($__internal_103_$__cuda_sm70_shflsync_bfly_p) ;  /* 0x0000002000007944 */ /* 0x000fea0003c00000 */
[----:B-1----:R-:W-:Y:S01]  /*1860*/  MOV R8, R14 ;  /* 0x0000000e00087202 */ /* 0x002fe20000000f00 */
[----:B0-----:R-:W-:Y:S05]  /*1870*/  BRA `(.L_x_1482) ;  /* 0xfffff54000007947 */ /* 0x001fea000383ffff */
        .weak           $__internal_103_$__cuda_sm70_shflsync_bfly_p
        .type           $__internal_103_$__cuda_sm70_shflsync_bfly_p,@function
        .size           $__internal_103_$__cuda_sm70_shflsync_bfly_p,(.L_x_1866 - $__internal_103_$__cuda_sm70_shflsync_bfly_p)
$__internal_103_$__cuda_sm70_shflsync_bfly_p:
[----:B------:R-:W-:Y:S01]  /*1880*/  HFMA2.MMA R9, -RZ, RZ, 0, 0 ;  /* 0x00000000ff097435 */ /* 0x000fe200000001ff */
[----:B------:R-:W-:Y:S04]  /*1890*/  WARPSYNC R14 ;  /* 0x0000000e00007348 */ /* 0x000fe80003800000 */
[----:B------:R0:W1:Y:S01]  /*18a0*/  SHFL.BFLY PT, R14, R19, R16, R17 ;  /* 0x0c000010130e7389 */ /* 0x00006200000e0011 */
[----:B------:R-:W-:Y:S05]  /*18b0*/  RET.REL.NODEC R8 `(_ZN10layer_norm40ln_parallel_residual_bwd_finalize_kernelINS_22Kernel_traits_finalizeILj4096E6__halfffffjLb0ELj1024ELj4ENS_18Kernel_traits_baseILj4096ES2_ffffjLj1024EEEEELb0EEEvNS_9BwdParamsE) ;  /* 0xffffe74008007950 */ /* 0x000fea0003c3ffff */
.L_x_1483:
        /* <DEDUP_REMOVED lines=12> */
.L_x_1866:


//--------------------- .text._ZN10layer_norm31ln_parallel_residual_bwd_kernelINS_13Kernel_traitsI6__halfffffjLj4096ELj1ELj1ELj8ELj16ENS_18Kernel_traits_baseILj4096ES2_ffffjLj256EEEEELb1ELb1ELb0EEEvNS_9BwdParamsE --------------------------
	.section	.text._ZN10layer_norm31ln_parallel_residual_bwd_kernelINS_13Kernel_traitsI6__halfffffjLj4096ELj1ELj1ELj8ELj16ENS_18Kernel_traits_baseILj4096ES2_ffffjLj256EEEEELb1ELb1ELb0EEEvNS_9BwdParamsE,"ax",@progbits
	.sectioninfo	@"SHI_REGISTERS=142"
	.align	128
        .global         _ZN10layer_norm31ln_parallel_residual_bwd_kernelINS_13Kernel_traitsI6__halfffffjLj4096ELj1ELj1ELj8ELj16ENS_18Kernel_traits_baseILj4096ES2_ffffjLj256EEEEELb1ELb1ELb0EEEvNS_9BwdParamsE
        .type           _ZN10layer_norm31ln_parallel_residual_bwd_kernelINS_13Kernel_traitsI6__halfffffjLj4096ELj1ELj1ELj8ELj16ENS_18Kernel_traits_baseILj4096ES2_ffffjLj256EEEEELb1ELb1ELb0EEEvNS_9BwdParamsE,@function
        .size           _ZN10layer_norm31ln_parallel_residual_bwd_kernelINS_13Kernel_traitsI6__halfffffjLj4096ELj1ELj1ELj8ELj16ENS_18Kernel_traits_baseILj4096ES2_ffffjLj256EEEEELb1ELb1ELb0EEEvNS_9BwdParamsE,(.L_x_1867 - _ZN10layer_norm31ln_parallel_residual_bwd_kernelINS_13Kernel_traitsI6__halfffffjLj4096ELj1ELj1ELj8ELj16ENS_18Kernel_traits_baseILj4096ES2_ffffjLj256EEEEELb1ELb1ELb0EEEvNS_9BwdParamsE)
        .other          _ZN10layer_norm31ln_parallel_residual_bwd_kernelINS_13Kernel_traitsI6__halfffffjLj4096ELj1ELj1ELj8ELj16ENS_18Kernel_traits_baseILj4096ES2_ffffjLj256EEEEELb1ELb1ELb0EEEvNS_9BwdParamsE,@"STO_CUDA_ENTRY STV_DEFAULT"
_ZN10layer_norm31ln_parallel_residual_bwd_kernelINS_13Kernel_traitsI6__halfffffjLj4096ELj1ELj1ELj8ELj16ENS_18Kernel_traits_baseILj4096ES2_ffffjLj256EEEEELb1ELb1ELb0EEEvNS_9BwdParamsE:
.text._ZN10layer_norm31ln_parallel_residual_bwd_kernelINS_13Kernel_traitsI6__halfffffjLj4096ELj1ELj1ELj8ELj16ENS_18Kernel_traits_baseILj4096ES2_ffffjLj256EEEEELb1ELb1ELb0EEEvNS_9BwdParamsE:
        /* <DEDUP_REMOVED lines=16> */
[C---:B------:R-:W-:Y:S01]  /*0100*/  @P5 IMAD.WIDE.U32 R2, R10.reuse, R3, c[0x0][0x1b0] ;  /* 0x00006c000a025625 */ /* 0x040fe200078e0003 */
[----:B------:R-:W-:-:S03]  /*0110*/  @P5 LOP3.LUT R10, R10, 0x100, RZ, 0xfc, !PT ;  /* 0x000001000a0a5812 */ /* 0x000fc600078efcff */
[----:B------:R-:W-:Y:S01]  /*0120*/  @P2 IMAD.MOV.U32 R11, RZ, RZ, 0x8 ;  /* 0x00000008ff0b2424 */ /* 0x000fe200078e00ff */
[----:B------:R0:W5:Y:S01]  /*0130*/  @P5 LDG.E.64 R4, [R2.64] ;  /* 0x0000000402045981 */ /* 0x000162000c1e1b00 */
[C---:B------:R-:W-:Y:S01]  /*0140*/  @P4 IMAD.WIDE.U32 R12, R10.reuse, R13, c[0x0][0x1b0] ;  /* 0x00006c000a0c4625 */ /* 0x040fe200078e000d */
[----:B------:R-:W-:Y:S01]  /*0150*/  @P4 IADD3 R10, R10, 0x100, RZ ;  /* 0x000001000a0a4810 */ /* 0x000fe20007ffe0ff */
[----:B------:R-:W1:Y:S01]  /*0160*/  S2UR UR6, SR_CTAID.X ;  /* 0x00000000000679c3 */ /* 0x000e620000002500 */
[----:B------:R-:W-:Y:S01]  /*0170*/  CS2R R40, SRZ ;  /* 0x0000000000287805 */ /* 0x000fe2000001ff00 */
[----:B------:R-:W-:Y:S01]  /*0180*/  CS2R R42, SRZ ;  /* 0x00000000002a7805 */ /* 0x000fe2000001ff00 */
[----:B------:R2:W5:Y:S01]  /*0190*/  @P4 LDG.E.64 R6, [R12.64] ;  /* 0x000000040c064981 */ /* 0x000562000c1e1b00 */
[C---:B------:R-:W-:Y:S01]  /*01a0*/  @P3 IMAD.WIDE.U32 R14, R10.reuse, R15, c[0x0][0x1b0] ;  /* 0x00006c000a0e3625 */ /* 0x040fe200078e000f */
[----:B------:R-:W-:Y:S01]  /*01b0*/  @P3 IADD3 R10, R10, 0x100, RZ ;  /* 0x000001000a0a3810 */ /* 0x000fe20007ffe0ff */
[----:B------:R-:W-:Y:S01]  /*01c0*/  CS2R R36, SRZ ;  /* 0x0000000000247805 */ /* 0x000fe2000001ff00 */
        /* <DEDUP_REMOVED lines=17> */
[----:B---3--:R-:W-:-:S02]  /*02e0*/  CS2R R14, SRZ ;  /* 0x00000000000e7805 */ /* 0x008fc4000001ff00 */
[----:B------:R-:W-:Y:S05]  /*02f0*/  @P0 BRA `(.L_x_1484) ;  /* 0x0000245000000947 */ /* 0x000fea0003800000 */
[----:B0----5:R-:W-:Y:S01]  /*0300*/  MOV R3, R4 ;  /* 0x0000000400037202 */ /* 0x021fe20000000f00 */
[--C-:B------:R-:W-:Y:S01]  /*0310*/  IMAD.MOV.U32 R77, RZ, RZ, R5.reuse ;  /* 0x000000ffff4d7224 */ /* 0x100fe200078e0005 */
[----:B------:R-:W-:Y:S01]  /*0320*/  SHF.R.U64 R2, R4, 0x10, R5 ;  /* 0x0000001004027819 */ /* 0x000fe20000001205 */
[----:B------:R-:W-:Y:S01]  /*0330*/  IMAD.MOV.U32 R81, RZ, RZ, R7 ;  /* 0x000000ffff517224 */ /* 0x000fe200078e0007 */
[----:B------:R-:W-:Y:S01]  /*0340*/  SHF.R.U32.HI R76, RZ, 0x10, R5 ;  /* 0x00000010ff4c7819 */ /* 0x000fe20000011605 */
[----:B------:R-:W-:Y:S01]  /*0350*/  IMAD.MOV.U32 R85, RZ, RZ, R9 ;  /* 0x000000ffff557224 */ /* 0x000fe200078e0009 */
[----:B------:R-:W-:Y:S01]  /*0360*/  MOV R79, R6 ;  /* 0x00000006004f7202 */ /* 0x000fe20000000f00 */
[----:B------:R-:W-:Y:S01]  /*0370*/  IMAD.MOV.U32 R89, RZ, RZ, R45 ;  /* 0x000000ffff597224 */ /* 0x000fe200078e002d */
[--C-:B------:R-:W-:Y:S01]  /*0380*/  SHF.R.U64 R78, R6, 0x10, R7.reuse ;  /* 0x00000010064e7819 */ /* 0x100fe20000001207 */
[----:B------:R-:W-:Y:S01]  /*0390*/  HFMA2.MMA R90, -RZ, RZ, 0, 5.9604644775390625e-08 ;  /* 0x00000001ff5a7435 */ /* 0x000fe200000001ff */
[----:B------:R-:W-:Y:S01]  /*03a0*/  SHF.R.U32.HI R80, RZ, 0x10, R7 ;  /* 0x00000010ff507819 */ /* 0x000fe20000011607 */
[----:B------:R-:W-:Y:S01]  /*03b0*/  IMAD.MOV.U32 R41, RZ, RZ, RZ ;  /* 0x000000ffff297224 */ /* 0x000fe200078e00ff */
[----:B------:R-:W-:Y:S01]  /*03c0*/  MOV R83, R8 ;  /* 0x0000000800537202 */ /* 0x000fe20000000f00 */
        /* <DEDUP_REMOVED lines=21> */
.L_x_1503:
        /* <DEDUP_REMOVED lines=8> */
[----:B------:R-:W-:Y:S01]  /*05a0*/  LOP3.LUT P1, RZ, R90, 0xff, RZ, 0xc0, !PT ;  /* 0x000000ff5aff7812 */ /* 0x000fe2000782c0ff */
[----:B------:R-:W-:Y:S01]  /*05b0*/  BSSY B0, `(.L_x_1485) ;  /* 0x000003e000007945 */ /* 0x000fe20003800000 */
[----:B------:R-:W-:Y:S01]  /*05c0*/  SHF.R.S32.HI R65, RZ, 0x1f, R64 ;  /* 0x0000001fff417819 */ /* 0x000fe20000011440 */
[----:B------:R-:W-:Y:S01]  /*05d0*/  IMAD.MOV.U32 R69, RZ, RZ, RZ ;  /* 0x000000ffff457224 */ /* 0x000fe200078e00ff */
[----:B------:R-:W-:-:S02]  /*05e0*/  ISETP.NE.AND P0, PT, RZ, UR6, PT ;  /* 0x00000006ff007c0c */ /* 0x000fc4000bf05270 */
[----:B------:R-:W-:Y:S02]  /*05f0*/  LEA.HI R65, R65, R64, RZ, 0x2 ;  /* 0x0000004041417211 */ /* 0x000fe400078f10ff */
[----:B------:R-:W-:Y:S02]  /*0600*/  P2R R137, PR, RZ, 0x2 ;  /* 0x00000002ff897803 */ /* 0x000fe40000000000 */
[----:B------:R-:W-:Y:S02]  /*0610*/  LEA.HI.SX32 R96, R65, R96, 0x1e ;  /* 0x0000006041607211 */ /* 0x000fe400078ff2ff */
[----:B------:R-:W-:Y:S02]  /*0620*/  MOV R133, RZ ;  /* 0x000000ff00857202 */ /* 0x000fe40000000f00 */
[----:B------:R-:W-:Y:S01]  /*0630*/  SHF.R.U32.HI R68, RZ, 0x5, R131 ;  /* 0x00000005ff447819 */ /* 0x000fe20000011683 */
[----:B------:R-:W-:Y:S01]  /*0640*/  IMAD.MOV.U32 R135, RZ, RZ, R96 ;  /* 0x000000ffff877224 */ /* 0x000fe200078e0060 */
[----:B--2---:R-:W-:Y:S01]  /*0650*/  FSEL R136, R60, RZ, !P0 ;  /* 0x000000ff3c887208 */ /* 0x004fe20004000000 */
[----:B------:R-:W-:Y:S05]  /*0660*/  @!P5 BRA `(.L_x_1486) ;  /* 0x000003200000d947 */ /* 0x000fea0003800000 */
[----:B0-----:R-:W-:Y:S01]  /*0670*/  ISETP.NE.U32.AND P0, PT, RZ, c[0x0][0x250], PT ;  /* 0x00009400ff007a0c */ /* 0x001fe20003f05070 */
[----:B------:R-:W-:Y:S01]  /*0680*/  IMAD.MOV.U32 R61, RZ, RZ, 0x10 ;  /* 0x00000010ff3d7424 */ /* 0x000fe200078e00ff */
[----:B------:R-:W-:-:S02]  /*0690*/  LEA R64, P1, R96, c[0x0][0x188], 0x4 ;  /* 0x0000620060407a11 */ /* 0x000fc400078220ff */
[----:B------:R-:W-:Y:S02]  /*06a0*/  ISETP.NE.AND.EX P0, PT, RZ, c[0x0][0x254], PT, P0 ;  /* 0x00009500ff007a0c */ /* 0x000fe40003f05300 */
[C---:B------:R-:W-:Y:S02]  /*06b0*/  SHF.L.U32 R74, R96.reuse, 0x2, RZ ;  /* 0x00000002604a7819 */ /* 0x040fe400000006ff */
[C---:B------:R-:W-:Y:S02]  /*06c0*/  LEA.HI.X R65, R96.reuse, c[0x0][0x18c], RZ, 0x4, P1 ;  /* 0x0000630060417a11 */ /* 0x040fe400008f24ff */
[----:B------:R-:W-:Y:S02]  /*06d0*/  SHF.L.U64.HI R69, R96, 0x2, RZ ;  /* 0x0000000260457819 */ /* 0x000fe400000102ff */
[----:B------:R-:W-:Y:S01]  /*06e0*/  IADD3 R72, P1, R74, c[0x0][0x190], RZ ;  /* 0x000064004a487a10 */ /* 0x000fe20007f3e0ff */
[----:B------:R-:W-:Y:S01]  /*06f0*/  IMAD.WIDE.U32 R60, R96, R61, c[0x0][0x208] ;  /* 0x00008200603c7625 */ /* 0x000fe200078e003d */
[----:B------:R-:W2:Y:S02]  /*0700*/  LDG.E.128 R64, [R64.64] ;  /* 0x0000000440407981 */ /* 0x000ea4000c1e1d00 */
[----:B------:R-:W-:-:S02]  /*0710*/  IADD3.X R73, R69, c[0x0][0x194], RZ, P1, !PT ;  /* 0x0000650045497a10 */ /* 0x000fc40000ffe4ff */
[----:B------:R-:W-:Y:S01]  /*0720*/  @P0 IADD3 R74, P1, R74, c[0x0][0x198], RZ ;  /* 0x000066004a4a0a10 */ /* 0x000fe20007f3e0ff */
[----:B------:R-:W3:Y:S03]  /*0730*/  LDG.E.128 R60, [R60.64] ;  /* 0x000000043c3c7981 */ /* 0x000ee6000c1e1d00 */
[----:B------:R-:W-:Y:S01]  /*0740*/  @P0 IADD3.X R75, R69, c[0x0][0x19c], RZ, P1, !PT ;  /* 0x00006700454b0a10 */ /* 0x000fe20000ffe4ff */
[----:B------:R0:W5:Y:S01]  /*0750*/  LDG.E R97, [R72.64] ;  /* 0x0000000448617981 */ /* 0x000162000c1e1900 */
[----:B------:R-:W-:-:S03]  /*0760*/  ISETP.NE.U32.AND P1, PT, RZ, c[0x0][0x218], PT ;  /* 0x00008600ff007a0c */ /* 0x000fc60003f25070 */
[----:B------:R0:W5:Y:S01]  /*0770*/  @P0 LDG.E R91, [R74.64] ;  /* 0x000000044a5b0981 */ /* 0x000162000c1e1900 */
        /* <DEDUP_REMOVED lines=10> */
[----:B------:R-:W-:Y:S02]  /*0820*/  FADD.FTZ R24, R24, R60 ;  /* 0x0000003c18187221 */ /* 0x000fe40000010000 */
[----:B------:R-:W-:Y:S02]  /*0830*/  FFMA.FTZ R40, R60, R107, R40 ;  /* 0x0000006b3c287223 */ /* 0x000fe40000010028 */
[----:B------:R-:W-:Y:S02]  /*0840*/  FADD.FTZ R25, R25, R61 ;  /* 0x0000003d19197221 */ /* 0x000fe40000010000 */
[----:B------:R-:W-:Y:S02]  /*0850*/  FFMA.FTZ R41, R61, R114, R41 ;  /* 0x000000723d297223 */ /* 0x000fe40000010029 */
[----:B------:R-:W-:Y:S02]  /*0860*/  FMUL.FTZ R125, R2, R61 ;  /* 0x0000003d027d7220 */ /* 0x000fe40000410000 */
[----:B------:R-:W-:-:S02]  /*0870*/  FADD.FTZ R127, -R136, R66 ;  /* 0x00000042887f7221 */ /* 0x000fc40000010100 */
[----:B------:R-:W-:Y:S02]  /*0880*/  FADD.FTZ R60, RZ, R116 ;  /* 0x00000074ff3c7221 */ /* 0x000fe40000010000 */
[----:B------:R-:W-:Y:S02]  /*0890*/  FFMA.FTZ R61, R107, R116, RZ ;  /* 0x000000746b3d7223 */ /* 0x000fe400000100ff */
[----:B------:R-:W-:Y:S02]  /*08a0*/  FADD.FTZ R67, -R136, R67 ;  /* 0x0000004388437221 */ /* 0x000fe40000010100 */
[----:B------:R-:W-:Y:S02]  /*08b0*/  FMUL.FTZ R127, R100, R127 ;  /* 0x0000007f647f7220 */ /* 0x000fe40000410000 */
        /* <DEDUP_REMOVED lines=13> */
.L_x_1486:
[----:B0-----:R-:W-:Y:S05]  /*0990*/  BSYNC B0 ;  /* 0x0000000000007941 */ /* 0x001fea0003800000 */
.L_x_1485:
[----:B------:R-:W-:Y:S01]  /*09a0*/  BSSY B0, `(.L_x_1487) ;  /* 0x0000034000007945 */ /* 0x000fe20003800000 */
[----:B------:R-:W-:Y:S05]  /*09b0*/  @!P4 BRA `(.L_x_1488) ;  /* 0x000003200000c947 */ /* 0x000fea0003800000 */
[----:B------:R-:W-:Y:S01]  /*09c0*/  ISETP.NE.U32.AND P0, PT, RZ, c[0x0][0x250], PT ;  /* 0x00009400ff007a0c */ /* 0x000fe20003f05070 */
[----:B------:R-:W-:Y:S01]  /*09d0*/  IMAD.MOV.U32 R60, RZ, RZ, 0x10 ;  /* 0x00000010ff3c7424 */ /* 0x000fe200078e00ff */
[----:B------:R-:W-:-:S02]  /*09e0*/  LEA R64, P1, R135, c[0x0][0x188], 0x4 ;  /* 0x0000620087407a11 */ /* 0x000fc400078220ff */
[----:B------:R-:W-:Y:S02]  /*09f0*/  ISETP.NE.AND.EX P0, PT, RZ, c[0x0][0x254], PT, P0 ;  /* 0x00009500ff007a0c */ /* 0x000fe40003f05300 */
[C---:B------:R-:W-:Y:S02]  /*0a00*/  SHF.L.U32 R74, R135.reuse, 0x2, RZ ;  /* 0x00000002874a7819 */ /* 0x040fe400000006ff */
[C---:B------:R-:W-:Y:S02]  /*0a10*/  LEA.HI.X R65, R135.reuse, c[0x0][0x18c], RZ, 0x4, P1 ;  /* 0x0000630087417a11 */ /* 0x040fe400008f24ff */
[C---:B------:R-:W-:Y:S02]  /*0a20*/  SHF.L.U64.HI R70, R135.reuse, 0x2, RZ ;  /* 0x0000000287467819 */ /* 0x040fe400000102ff */
        /* <DEDUP_REMOVED lines=17> */
[----:B-----5:R-:W-:Y:S02]  /*0b40*/  FMUL.FTZ R101, R100, R101 ;  /* 0x0000006564657220 */ /* 0x020fe40000410000 */
[----:B---3--:R-:W-:Y:S02]  /*0b50*/  FMUL.FTZ R108, R79, R60 ;  /* 0x0000003c4f6c7220 */ /* 0x008fe40000410000 */
[----:B------:R-:W-:-:S02]  /*0b60*/  FADD.FTZ R20, R20, R60 ;  /* 0x0000003c14147221 */ /* 0x000fc40000010000 */
[----:B------:R-:W-:Y:S02]  /*0b70*/  FMUL.FTZ R102, R100, R65 ;  /* 0x0000004164667220 */ /* 0x000fe40000410000 */
[----:B------:R-:W-:Y:S02]  /*0b80*/  FFMA.FTZ R36, R60, R101, R36 ;  /* 0x000000653c247223 */ /* 0x000fe40000010024 */
[----:B------:R-:W-:Y:S02]  /*0b90*/  FADD.FTZ R111, -R136, R66 ;  /* 0x00000042886f7221 */ /* 0x000fe40000010100 */
[----:B------:R-:W-:Y:S02]  /*0ba0*/  FMUL.FTZ R109, R78, R61 ;  /* 0x0000003d4e6d7220 */ /* 0x000fe40000410000 */
[----:B------:R-:W-:Y:S02]  /*0bb0*/  FADD.FTZ R60, R69, R108 ;  /* 0x0000006c453c7221 */ /* 0x000fe40000010000 */
[----:B------:R-:W-:-:S02]  /*0bc0*/  FFMA.FTZ R133, R101, R108, R133 ;  /* 0x0000006c65857223 */ /* 0x000fc40000010085 */
[----:B------:R-:W-:Y:S02]  /*0bd0*/  FADD.FTZ R21, R21, R61 ;  /* 0x0000003d15157221 */ /* 0x000fe40000010000 */
[----:B------:R-:W-:Y:S02]  /*0be0*/  FFMA.FTZ R37, R61, R102, R37 ;  /* 0x000000663d257223 */ /* 0x000fe40000010025 */
        /* <DEDUP_REMOVED lines=15> */
.L_x_1488:
[----:B0-----:R-:W-:Y:S05]  /*0ce0*/  BSYNC B0 ;  /* 0x0000000000007941 */ /* 0x001fea0003800000 */
.L_x_1487:
        /* <DEDUP_REMOVED lines=52> */
.L_x_1490:
[----:B0-----:R-:W-:Y:S05]  /*1030*/  BSYNC B0 ;  /* 0x0000000000007941 */ /* 0x001fea0003800000 */
.L_x_1489:
        /* <DEDUP_REMOVED lines=11> */
[----:B------:R-:W-:-:S03]  /*10f0*/  @P0 IADD3 R74, P1, R74, c[0x0][0x198], RZ ;  /* 0x000066004a4a0a10 */ /* 0x000fc60007f3e0ff */
[----:B------:R0:W5:Y:S01]  /*1100*/  LDG.E R95, [R72.64] ;  /* 0x00000004485f7981 */ /* 0x000162000c1e1900 */
[----:B------:R-:W-:Y:S01]  /*1110*/  @P0 IADD3.X R75, R60, c[0x0][0x19c], RZ, P1, !PT ;  /* 0x000067003c4b0a10 */ /* 0x000fe20000ffe4ff */
[----:B------:R-:W-:Y:S01]  /*1120*/  IMAD.MOV.U32 R60, RZ, RZ, 0x10 ;  /* 0x00000010ff3c7424 */ /* 0x000fe200078e00ff */
[----:B------:R-:W-:-:S03]  /*1130*/  ISETP.NE.U32.AND P1, PT, RZ, c[0x0][0x218], PT ;  /* 0x00008600ff007a0c */ /* 0x000fc60003f25070 */
[C---:B------:R-:W-:Y:S01]  /*1140*/  IMAD.WIDE.U32 R60, R135.reuse, R60, c[0x0][0x208] ;  /* 0x00008200873c7625 */ /* 0x040fe200078e003c */
[----:B------:R-:W-:Y:S01]  /*1150*/  ISETP.NE.AND.EX P1, PT, RZ, c[0x0][0x21c], PT, P1 ;  /* 0x00008700ff007a0c */ /* 0x000fe20003f25310 */
[----:B------:R0:W5:Y:S04]  /*1160*/  @P0 LDG.E R94, [R74.64] ;  /* 0x000000044a5e0981 */ /* 0x000168000c1e1900 */
[----:B------:R-:W3:Y:S08]  /*1170*/  LDG.E.128 R60, [R60.64] ;  /* 0x000000043c3c7981 */ /* 0x000ef0000c1e1d00 */
[----:B------:R-:W-:-:S04]  /*1180*/  @P1 LEA R70, P6, R135, c[0x0][0x218], 0x4 ;  /* 0x0000860087461a11 */ /* 0x000fc800078c20ff */
[----:B------:R-:W-:-:S05]  /*1190*/  @P1 LEA.HI.X R71, R135, c[0x0][0x21c], RZ, 0x4, P6 ;  /* 0x0000870087471a11 */ /* 0x000fca00030f24ff */
[----:B------:R0:W5:Y:S01]  /*11a0*/  @P1 LDG.E.128 R48, [R70.64] ;  /* 0x0000000446301981 */ /* 0x000162000c1e1d00 */
[C---:B--2---:R-:W-:Y:S02]  /*11b0*/  FADD.FTZ R105, -R136.reuse, R64 ;  /* 0x0000004088697221 */ /* 0x044fe40000010100 */
[----:B------:R-:W-:Y:S02]  /*11c0*/  FADD.FTZ R117, -R136, R65 ;  /* 0x0000004188757221 */ /* 0x000fe40000010100 */
[C---:B-----5:R-:W-:Y:S02]  /*11d0*/  FMUL.FTZ R105, R100.reuse, R105 ;  /* 0x0000006964697220 */ /* 0x060fe40000410000 */
[----:B------:R-:W-:Y:S02]  /*11e0*/  FMUL.FTZ R106, R100, R117 ;  /* 0x00000075646a7220 */ /* 0x000fe40000410000 */
[C---:B------:R-:W-:Y:S02]  /*11f0*/  FADD.FTZ R119, -R136.reuse, R66 ;  /* 0x0000004288777221 */ /* 0x040fe40000010100 */
[----:B------:R-:W-:-:S02]  /*1200*/  FADD.FTZ R67, -R136, R67 ;  /* 0x0000004388437221 */ /* 0x000fc40000010100 */
[----:B---3--:R-:W-:Y:S02]  /*1210*/  FMUL.FTZ R112, R87, R60 ;  /* 0x0000003c57707220 */ /* 0x008fe40000410000 */
        /* <DEDUP_REMOVED lines=21> */
.L_x_1492:
[----:B0-----:R-:W-:Y:S05]  /*1370*/  BSYNC B0 ;  /* 0x0000000000007941 */ /* 0x001fea0003800000 */
.L_x_1491:
[----:B------:R-:W-:Y:S02]  /*1380*/  ISETP.NE.AND P1, PT, R137, RZ, PT ;  /* 0x000000ff8900720c */ /* 0x000fe40003f25270 */
[----:B------:R-:W-:Y:S02]  /*1390*/  LOP3.LUT R135, R68, 0x7fffff8, RZ, 0xc0, !PT ;  /* 0x07fffff844877812 */ /* 0x000fe400078ec0ff */
[----:B------:R-:W-:-:S09]  /*13a0*/  LOP3.LUT P0, RZ, R131, 0x1f, RZ, 0xc0, !PT ;  /* 0x0000001f83ff7812 */ /* 0x000fd2000780c0ff */
[----:B------:R-:W-:Y:S01]  /*13b0*/  @!P1 IADD3 R135, R135, 0x8, RZ ;  /* 0x0000000887879810 */ /* 0x000fe20007ffe0ff */
[----:B------:R-:W-:Y:S05]  /*13c0*/  BRA.DIV ~URZ, `(.L_x_1493) ;  /* 0x000015727f007947 */ /* 0x000fea000b800000 */
[----:B------:R0:W1:Y:S02]  /*13d0*/  SHFL.DOWN PT, R62, R69, 0x10, 0x1f ;  /* 0x0a001f00453e7f89 */ /* 0x00006400000e0000 */
.L_x_1504:
        /* <DEDUP_REMOVED lines=18> */
.L_x_1505:
[----:B------:R-:W-:Y:S01]  /*1500*/  @!P0 LOP3.LUT R68, R68, 0x7, RZ, 0xc0, !PT ;  /* 0x0000000744448812 */ /* 0x000fe200078ec0ff */
[----:B---3--:R-:W-:Y:S01]  /*1510*/  FADD.FTZ R138, R66, R65 ;  /* 0x00000041428a7221 */ /* 0x008fe20000010000 */
[----:B------:R-:W-:Y:S01]  /*1520*/  ULDC.U8 UR6, c[0x0][0x1f0] ;  /* 0x00007c0000067ab9 */ /* 0x000fe20000000000 */
[----:B--2---:R-:W-:Y:S01]  /*1530*/  FADD.FTZ R139, R60, R67 ;  /* 0x000000433c8b7221 */ /* 0x004fe20000010000 */
[----:B------:R-:W-:Y:S02]  /*1540*/  @!P0 IADD3 R133, R135, R68, RZ ;  /* 0x0000004487858210 */ /* 0x000fe40007ffe0ff */
[----:B------:R-:W-:Y:S01]  /*1550*/  ISETP.NE.AND P1, PT, RZ, UR6, PT ;  /* 0x00000006ff007c0c */ /* 0x000fe2000bf25270 */
[----:B------:R-:W-:Y:S01]  /*1560*/  WARPSYNC 0xffffffff ;  /* 0xffffffff00007948 */ /* 0x000fe20003800000 */
[----:B------:R-:W-:Y:S01]  /*1570*/  BSSY B0, `(.L_x_1495) ;  /* 0x0000058000007945 */ /* 0x000fe20003800000 */
        /* <DEDUP_REMOVED lines=29> */
[-C--:B------:R-:W-:Y:S01]  /*1750*/  FFMA.FTZ R60, R114, R70.reuse, R71 ;  /* 0x00000046723c7223 */ /* 0x080fe20000010047 */
[----:B------:R-:W-:Y:S01]  /*1760*/  ISETP.NE.AND.EX P6, PT, RZ, c[0x0][0x21c], PT, P6 ;  /* 0x00008700ff007a0c */ /* 0x000fe20003fc5360 */
[----:B------:R-:W-:Y:S01]  /*1770*/  FADD.FTZ R61, R116, -R61 ;  /* 0x8000003d743d7221 */ /* 0x000fe20000010000 */
[----:B------:R-:W-:Y:S01]  /*1780*/  ISETP.NE.U32.AND P0, PT, RZ, c[0x0][0x250], PT ;  /* 0x00009400ff007a0c */ /* 0x000fe20003f05070 */
[----:B------:R-:W-:Y:S02]  /*1790*/  FFMA.FTZ R62, R134, R70, R71 ;  /* 0x00000046863e7223 */ /* 0x000fe40000010047 */
[----:B-----5:R-:W-:Y:S01]  /*17a0*/  FMUL.FTZ R63, R100, R61 ;  /* 0x0000003d643f7220 */ /* 0x020fe20000410000 */
        /* <DEDUP_REMOVED lines=27> */
[----:B------:R-:W-:Y:S01]  /*1960*/  SEL R54, R67, R54, P0 ;  /* 0x0000003643367207 */ /* 0x000fe20000000000 */
[----:B------:R-:W-:Y:S01]  /*1970*/  IMAD.MOV.U32 R67, RZ, RZ, 0x10 ;  /* 0x00000010ff437424 */ /* 0x000fe200078e00ff */
[----:B------:R-:W-:-:S02]  /*1980*/  SEL R55, R62, R55, P0 ;  /* 0x000000373e377207 */ /* 0x000fc40000000000 */
[----:B------:R-:W-:Y:S02]  /*1990*/  SEL R60, R68, RZ, P1 ;  /* 0x000000ff443c7207 */ /* 0x000fe40000800000 */
[----:B------:R-:W-:Y:S02]  /*19a0*/  ISETP.NE.U32.AND P0, PT, RZ, c[0x0][0x258], PT ;  /* 0x00009600ff007a0c */ /* 0x000fe40003f05070 */
[----:B------:R-:W-:Y:S02]  /*19b0*/  LOP3.LUT P1, RZ, R97, 0xff00, RZ, 0xc0, !PT ;  /* 0x0000ff0061ff7812 */ /* 0x000fe4000782c0ff */
[----:B------:R-:W-:Y:S02]  /*19c0*/  ISETP.NE.AND.EX P6, PT, RZ, c[0x0][0x254], PT, P6 ;  /* 0x00009500ff007a0c */ /* 0x000fe40003fc5360 */
[----:B------:R-:W-:Y:S02]  /*19d0*/  ISETP.NE.AND.EX P0, PT, RZ, c[0x0][0x25c], PT, P0 ;  /* 0x00009700ff007a0c */ /* 0x000fe40003f05300 */
[----:B------:R-:W-:-:S02]  /*19e0*/  SEL R61, R69, RZ, P1 ;  /* 0x000000ff453d7207 */ /* 0x000fc40000800000 */
[----:B------:R-:W-:Y:S02]  /*19f0*/  LOP3.LUT P1, RZ, R97, 0xff0000, RZ, 0xc0, !PT ;  /* 0x00ff000061ff7812 */ /* 0x000fe4000782c0ff */
[----:B------:R-:W-:Y:S02]  /*1a00*/  SEL R56, R63, R56, P0 ;  /* 0x000000383f387207 */ /* 0x000fe40000000000 */
[----:B------:R-:W-:Y:S02]  /*1a10*/  SEL R62, R72, RZ, P1 ;  /* 0x000000ff483e7207 */ /* 0x000fe40000800000 */
[----:B------:R-:W-:Y:S02]  /*1a20*/  LOP3.LUT P1, RZ, R97, 0xff000000, RZ, 0xc0, !PT ;  /* 0xff00000061ff7812 */ /* 0x000fe4000782c0ff */
[----:B------:R-:W-:Y:S02]  /*1a30*/  SEL R57, R64, R57, P0 ;  /* 0x0000003940397207 */ /* 0x000fe40000000000 */
[----:B------:R-:W-:-:S02]  /*1a40*/  SEL R63, R73, RZ, P1 ;  /* 0x000000ff493f7207 */ /* 0x000fc40000800000 */
[C---:B------:R-:W-:Y:S02]  /*1a50*/  @P6 LEA R68, P1, R96.reuse, c[0x0][0x250], 0x4 ;  /* 0x0000940060446a11 */ /* 0x040fe400078220ff */
        /* <DEDUP_REMOVED lines=9> */
.L_x_1496:
[----:B------:R-:W-:Y:S05]  /*1af0*/  BSYNC B0 ;  /* 0x0000000000007941 */ /* 0x000fea0003800000 */
.L_x_1495:
        /* <DEDUP_REMOVED lines=10> */
[C---:B-----5:R-:W-:Y:S01]  /*1ba0*/  FMUL.FTZ R63, R100.reuse, R61 ;  /* 0x0000003d643f7220 */ /* 0x060fe20000410000 */
        /* <DEDUP_REMOVED lines=19> */
[C---:B------:R-:W-:Y:S01]  /*1ce0*/  LOP3.LUT P1, RZ, R92.reuse, 0xff000000, RZ, 0xc0, !PT ;  /* 0xff0000005cff7812 */ /* 0x040fe2000782c0ff */
        /* <DEDUP_REMOVED lines=14> */
[----:B------:R-:W-:Y:S01]  /*1dd0*/  SEL R61, R69, RZ, P1 ;  /* 0x000000ff453d7207 */ /* 0x000fe20000800000 */
[----:B------:R-:W-:Y:S01]  /*1de0*/  HFMA2.MMA R69, -RZ, RZ, 0, 9.5367431640625e-07 ;  /* 0x00000010ff457435 */ /* 0x000fe200000001ff */
[----:B------:R-:W-:Y:S02]  /*1df0*/  LOP3.LUT P1, RZ, R98, 0xff0000, RZ, 0xc0, !PT ;  /* 0x00ff000062ff7812 */ /* 0x000fe4000782c0ff */
[----:B------:R-:W-:-:S02]  /*1e00*/  SEL R56, R63, R56, P0 ;  /* 0x000000383f387207 */ /* 0x000fc40000000000 */
[----:B------:R-:W-:Y:S02]  /*1e10*/  SEL R62, R72, RZ, P1 ;  /* 0x000000ff483e7207 */ /* 0x000fe40000800000 */
[----:B------:R-:W-:Y:S02]  /*1e20*/  LOP3.LUT P1, RZ, R98, 0xff000000, RZ, 0xc0, !PT ;  /* 0xff00000062ff7812 */ /* 0x000fe4000782c0ff */
[----:B------:R-:W-:Y:S02]  /*1e30*/  SEL R57, R64, R57, P0 ;  /* 0x0000003940397207 */ /* 0x000fe40000000000 */
[----:B------:R-:W-:Y:S02]  /*1e40*/  SEL R63, R73, RZ, P1 ;  /* 0x000000ff493f7207 */ /* 0x000fe40000800000 */
[----:B------:R-:W-:Y:S02]  /*1e50*/  @P6 LEA R64, P1, R96, c[0x0][0x250], 0x4 ;  /* 0x0000940060406a11 */ /* 0x000fe400078220ff */
        /* <DEDUP_REMOVED lines=9> */
.L_x_1498:
[----:B------:R-:W-:Y:S05]  /*1ef0*/  BSYNC B0 ;  /* 0x0000000000007941 */ /* 0x000fea0003800000 */
.L_x_1497:
        /* <DEDUP_REMOVED lines=42> */
[----:B------:R-:W-:Y:S02]  /*21a0*/  LOP3.LUT P1, RZ, R99, 0xff00, RZ, 0xc0, !PT ;  /* 0x0000ff0063ff7812 */ /* 0x000fe4000782c0ff */
[----:B------:R-:W-:Y:S02]  /*21b0*/  ISETP.NE.AND.EX P6, PT, RZ, c[0x0][0x254], PT, P6 ;  /* 0x00009500ff007a0c */ /* 0x000fe40003fc5360 */
[----:B------:R-:W-:Y:S02]  /*21c0*/  ISETP.NE.AND.EX P0, PT, RZ, c[0x0][0x25c], PT, P0 ;  /* 0x00009700ff007a0c */ /* 0x000fe40003f05300 */
[----:B------:R-:W-:Y:S01]  /*21d0*/  SEL R61, R69, RZ, P1 ;  /* 0x000000ff453d7207 */ /* 0x000fe20000800000 */
[----:B------:R-:W-:Y:S01]  /*21e0*/  IMAD.MOV.U32 R69, RZ, RZ, 0x10 ;  /* 0x00000010ff457424 */ /* 0x000fe200078e00ff */
        /* <DEDUP_REMOVED lines=16> */
.L_x_1500:
[----:B------:R-:W-:Y:S05]  /*22f0*/  BSYNC B0 ;  /* 0x0000000000007941 */ /* 0x000fea0003800000 */
.L_x_1499:
        /* <DEDUP_REMOVED lines=14> */
[C---:B-----5:R-:W-:Y:S02]  /*23e0*/  FMUL.FTZ R63, R100.reuse, R61 ;  /* 0x0000003d643f7220 */ /* 0x060fe40000410000 */
        /* <DEDUP_REMOVED lines=33> */
[----:B------:R-:W-:Y:S02]  /*2600*/  SEL R62, R69, RZ, P6 ;  /* 0x000000ff453e7207 */ /* 0x000fe40003000000 */
[----:B------:R-:W-:Y:S02]  /*2610*/  LOP3.LUT P6, RZ, R95, 0xff000000, RZ, 0xc0, !PT ;  /* 0xff0000005fff7812 */ /* 0x000fe400078cc0ff */
[----:B------:R-:W-:-:S02]  /*2620*/  MOV R69, 0x10 ;  /* 0x0000001000457802 */ /* 0x000fc40000000f00 */
[----:B------:R-:W-:Y:S02]  /*2630*/  SEL R63, R70, RZ, P6 ;  /* 0x000000ff463f7207 */ /* 0x000fe40003000000 */
[----:B------:R-:W-:Y:S02]  /*2640*/  @P1 LEA R68, P6, R96, c[0x0][0x250], 0x4 ;  /* 0x0000940060441a11 */ /* 0x000fe400078c20ff */
[----:B------:R-:W-:Y:S01]  /*2650*/  SEL R57, R64, R57, P0 ;  /* 0x0000003940397207 */ /* 0x000fe20000000000 */
[----:B------:R-:W-:Y:S01]  /*2660*/  @P0 IMAD.WIDE.U32 R64, R96, R69, c[0x0][0x258] ;  /* 0x0000960060400625 */ /* 0x000fe200078e0045 */
[----:B------:R-:W-:Y:S02]  /*2670*/  SEL R58, R67, R58, P0 ;  /* 0x0000003a433a7207 */ /* 0x000fe40000000000 */
[----:B------:R-:W-:Y:S01]  /*2680*/  SEL R59, R100, R59, P0 ;  /* 0x0000003b643b7207 */ /* 0x000fe20000000000 */
[C---:B------:R-:W-:Y:S01]  /*2690*/  IMAD.WIDE.U32 R66, R96.reuse, R69, c[0x0][0x248] ;  /* 0x0000920060427625 */ /* 0x040fe200078e0045 */
[----:B------:R-:W-:-:S03]  /*26a0*/  @P1 LEA.HI.X R69, R96, c[0x0][0x254], RZ, 0x4, P6 ;  /* 0x0000950060451a11 */ /* 0x000fc600030f24ff */
[----:B------:R0:W-:Y:S04]  /*26b0*/  @P0 STG.E.128 [R64.64], R56 ;  /* 0x0000003840000986 */ /* 0x0001e8000c101d04 */
[----:B------:R0:W-:Y:S04]  /*26c0*/  STG.E.128 [R66.64], R60 ;  /* 0x0000003c42007986 */ /* 0x0001e8000c101d04 */
[----:B------:R0:W-:Y:S02]  /*26d0*/  @P1 STG.E.128 [R68.64], R52 ;  /* 0x0000003444001986 */ /* 0x0001e4000c101d04 */
.L_x_1502:
[----:B------:R-:W-:Y:S05]  /*26e0*/  BSYNC B0 ;  /* 0x0000000000007941 */ /* 0x000fea0003800000 */
.L_x_1501:
[----:B------:R-:W-:Y:S02]  /*26f0*/  IADD3 R0, R0, c[0x0][0x160], RZ ;  /* 0x0000580000007a10 */ /* 0x000fe40007ffe0ff */
[----:B------:R-:W-:-:S02]  /*2700*/  LOP3.LUT P1, RZ, R90, 0xff, RZ, 0xc0, !PT ;  /* 0x000000ff5aff7812 */ /* 0x000fc4000782c0ff */
[----:B------:R-:W-:Y:S02]  /*2710*/  ISETP.GE.AND P0, PT, R0, c[0x0][0x164], PT ;  /* 0x0000590000007a0c */ /* 0x000fe40003f06270 */
[----:B------:R-:W-:-:S11]  /*2720*/  SEL R90, RZ, 0x1, P1 ;  /* 0x00000001ff5a7807 */ /* 0x000fd60000800000 */
[----:B0----5:R-:W-:Y:S01]  /*2730*/  @P0 CALL.REL.NOINC `(.L_x_1484) ;  /* 0x0000001000000944 */ /* 0x021fe20003c00000 */
[----:B------:R-:W-:Y:S05]  /*2740*/  BRA `(.L_x_1503) ;  /* 0xffffddd000007947 */ /* 0x000fea000383ffff */
.L_x_1484:
[----:B0-----:R-:W0:Y:S01]  /*2750*/  S2UR UR6, SR_CTAID.X ;  /* 0x00000000000679c3 */ /* 0x001e220000002500 */
[----:B------:R-:W0:Y:S01]  /*2760*/  S2R R2, SR_TID.X ;  /* 0x0000000000027919 */ /* 0x000e220000002100 */
[----:B-----5:R-:W-:Y:S01]  /*2770*/  @P5 IMAD.MOV.U32 R5, RZ, RZ, 0x10 ;  /* 0x00000010ff055424 */ /* 0x020fe200078e00ff */
[----:B------:R-:W-:Y:S01]  /*2780*/  @P4 MOV R9, 0x10 ;  /* 0x0000001000094802 */ /* 0x000fe20000000f00 */
[----:B------:R-:W-:Y:S01]  /*2790*/  @P3 IMAD.MOV.U32 R45, RZ, RZ, 0x10 ;  /* 0x00000010ff2d3424 */ /* 0x000fe200078e00ff */
        /* <DEDUP_REMOVED lines=26> */
.L_x_1493:
[----:B------:R-:W-:Y:S01]  /*2940*/  IMAD.MOV.U32 R63, RZ, RZ, R69 ;  /* 0x000000ffff3f7224 */ /* 0x000fe200078e0045 */
[----:B------:R-:W-:Y:S01]  /*2950*/  MOV R64, 0x10 ;  /* 0x0000001000407802 */ /* 0x000fe20000000f00 */
[----:B------:R-:W-:Y:S01]  /*2960*/  IMAD.MOV.U32 R70, RZ, RZ, 0x1f ;  /* 0x0000001fff467424 */ /* 0x000fe200078e00ff */
[----:B------:R-:W-:Y:S02]  /*2970*/  MOV R71, 0xffffffff ;  /* 0xffffffff00477802 */ /* 0x000fe40000000f00 */
[----:B------:R-:W-:-:S02]  /*2980*/  MOV R60, 0x29a0 ;  /* 0x000029a0003c7802 */ /* 0x000fc40000000f00 */
[----:B-----5:R-:W-:Y:S05]  /*2990*/  CALL.REL.NOINC `($__internal_104_$__cuda_sm70_shflsync_down_p) ;  /* 0x0000046000007944 */ /* 0x020fea0003c00000 */
[----:B-1----:R-:W-:Y:S01]  /*29a0*/  IMAD.MOV.U32 R62, RZ, RZ, R64 ;  /* 0x000000ffff3e7224 */ /* 0x002fe200078e0040 */
[----:B0-----:R-:W-:Y:S05]  /*29b0*/  BRA `(.L_x_1504) ;  /* 0xffffea2000007947 */ /* 0x001fea000383ffff */
.L_x_1494:
[----:B------:R-:W-:Y:S01]  /*29c0*/  HFMA2.MMA R70, -RZ, RZ, 0, 1.847743988037109375e-06 ;  /* 0x0000001fff467435 */ /* 0x000fe200000001ff */
[----:B------:R-:W-:Y:S01]  /*29d0*/  MOV R63, R133 ;  /* 0x00000085003f7202 */ /* 0x000fe20000000f00 */
[----:B------:R-:W-:Y:S01]  /*29e0*/  IMAD.MOV.U32 R64, RZ, RZ, 0x10 ;  /* 0x00000010ff407424 */ /* 0x000fe200078e00ff */
[----:B------:R-:W-:Y:S01]  /*29f0*/  MOV R60, 0x2a20 ;  /* 0x00002a20003c7802 */ /* 0x000fe20000000f00 */
[----:B------:R-:W-:-:S02]  /*2a00*/  IMAD.MOV.U32 R71, RZ, RZ, -0x1 ;  /* 0xffffffffff477424 */ /* 0x000fc400078e00ff */
[----:B01---5:R-:W-:Y:S05]  /*2a10*/  CALL.REL.NOINC `($__internal_104_$__cuda_sm70_shflsync_down_p) ;  /* 0x000003e000007944 */ /* 0x023fea0003c00000 */
[----:B------:R-:W-:Y:S01]  /*2a20*/  FADD.FTZ R69, R62, R69 ;  /* 0x000000453e457221 */ /* 0x000fe20000010000 */
[----:B0-----:R-:W-:Y:S01]  /*2a30*/  MOV R71, 0xffffffff ;  /* 0xffffffff00477802 */ /* 0x001fe20000000f00 */
[----:B-1----:R-:W-:Y:S01]  /*2a40*/  FADD.FTZ R133, R133, R64 ;  /* 0x0000004085857221 */ /* 0x002fe20000010000 */
[----:B------:R-:W-:Y:S01]  /*2a50*/  MOV R64, 0x8 ;  /* 0x0000000800407802 */ /* 0x000fe20000000f00 */
[----:B------:R-:W-:Y:S01]  /*2a60*/  IMAD.MOV.U32 R70, RZ, RZ, 0x1f ;  /* 0x0000001fff467424 */ /* 0x000fe200078e00ff */
[----:B------:R-:W-:Y:S01]  /*2a70*/  MOV R60, 0x2aa0 ;  /* 0x00002aa0003c7802 */ /* 0x000fe20000000f00 */
[----:B------:R-:W-:-:S02]  /*2a80*/  IMAD.MOV.U32 R63, RZ, RZ, R69 ;  /* 0x000000ffff3f7224 */ /* 0x000fc400078e0045 */
[----:B------:R-:W-:Y:S05]  /*2a90*/  CALL.REL.NOINC `($__internal_104_$__cuda_sm70_shflsync_down_p) ;  /* 0x0000036000007944 */ /* 0x000fea0003c00000 */
[----:B-1----:R-:W-:Y:S01]  /*2aa0*/  MOV R62, R64 ;  /* 0x00000040003e7202 */ /* 0x002fe20000000f00 */
[----:B------:R-:W-:Y:S01]  /*2ab0*/  HFMA2.MMA R64, -RZ, RZ, 0, 4.76837158203125e-07 ;  /* 0x00000008ff407435 */ /* 0x000fe200000001ff */
[----:B0-----:R-:W-:Y:S01]  /*2ac0*/  IMAD.MOV.U32 R63, RZ, RZ, R133 ;  /* 0x000000ffff3f7224 */ /* 0x001fe200078e0085 */
[----:B------:R-:W-:Y:S01]  /*2ad0*/  MOV R71, 0xffffffff ;  /* 0xffffffff00477802 */ /* 0x000fe20000000f00 */
[----:B------:R-:W-:Y:S01]  /*2ae0*/  IMAD.MOV.U32 R70, RZ, RZ, 0x1f ;  /* 0x0000001fff467424 */ /* 0x000fe200078e00ff */
[----:B------:R-:W-:-:S02]  /*2af0*/  MOV R60, 0x2b10 ;  /* 0x00002b10003c7802 */ /* 0x000fc40000000f00 */
[----:B------:R-:W-:Y:S05]  /*2b00*/  CALL.REL.NOINC `($__internal_104_$__cuda_sm70_shflsync_down_p) ;  /* 0x000002f000007944 */ /* 0x000fea0003c00000 */
[----:B------:R-:W-:Y:S01]  /*2b10*/  FADD.FTZ R69, R62, R69 ;  /* 0x000000453e457221 */ /* 0x000fe20000010000 */
[----:B0-----:R-:W-:Y:S01]  /*2b20*/  HFMA2.MMA R70, -RZ, RZ, 0, 1.847743988037109375e-06 ;  /* 0x0000001fff467435 */ /* 0x001fe200000001ff */
[----:B-1----:R-:W-:Y:S01]  /*2b30*/  FADD.FTZ R133, R133, R64 ;  /* 0x0000004085857221 */ /* 0x002fe20000010000 */
[----:B------:R-:W-:Y:S01]  /*2b40*/  MOV R60, 0x2b90 ;  /* 0x00002b90003c7802 */ /* 0x000fe20000000f00 */
[----:B------:R-:W-:Y:S01]  /*2b50*/  IMAD.MOV.U32 R64, RZ, RZ, 0x4 ;  /* 0x00000004ff407424 */ /* 0x000fe200078e00ff */
[----:B------:R-:W-:Y:S01]  /*2b60*/  MOV R63, R69 ;  /* 0x00000045003f7202 */ /* 0x000fe20000000f00 */
[----:B------:R-:W-:-:S02]  /*2b70*/  IMAD.MOV.U32 R71, RZ, RZ, -0x1 ;  /* 0xffffffffff477424 */ /* 0x000fc400078e00ff */
[----:B------:R-:W-:Y:S05]  /*2b80*/  CALL.REL.NOINC `($__internal_104_$__cuda_sm70_shflsync_down_p) ;  /* 0x0000027000007944 */ /* 0x000fea0003c00000 */
[----:B0-----:R-:W-:Y:S01]  /*2b90*/  HFMA2.MMA R70, -RZ, RZ, 0, 1.847743988037109375e-06 ;  /* 0x0000001fff467435 */ /* 0x001fe200000001ff */
[----:B-1----:R-:W-:Y:S01]  /*2ba0*/  IMAD.MOV.U32 R62, RZ, RZ, R64 ;  /* 0x000000ffff3e7224 */ /* 0x002fe200078e0040 */
[----:B------:R-:W-:Y:S01]  /*2bb0*/  MOV R63, R133 ;  /* 0x00000085003f7202 */ /* 0x000fe20000000f00 */
[----:B------:R-:W-:Y:S01]  /*2bc0*/  IMAD.MOV.U32 R64, RZ, RZ, 0x4 ;  /* 0x00000004ff407424 */ /* 0x000fe200078e00ff */
[----:B------:R-:W-:Y:S01]  /*2bd0*/  MOV R60, 0x2c00 ;  /* 0x00002c00003c7802 */ /* 0x000fe20000000f00 */
[----:B------:R-:W-:-:S02]  /*2be0*/  IMAD.MOV.U32 R71, RZ, RZ, -0x1 ;  /* 0xffffffffff477424 */ /* 0x000fc400078e00ff */
[----:B------:R-:W-:Y:S05]  /*2bf0*/  CALL.REL.NOINC `($__internal_104_$__cuda_sm70_shflsync_down_p) ;  /* 0x0000020000007944 */ /* 0x000fea0003c00000 */
        /* <DEDUP_REMOVED lines=9> */
[----:B------:R-:W-:Y:S01]  /*2c90*/  HFMA2.MMA R64, -RZ, RZ, 0, 1.1920928955078125e-07 ;  /* 0x00000002ff407435 */ /* 0x000fe200000001ff */
        /* <DEDUP_REMOVED lines=13> */
[----:B-1----:R-:W-:Y:S01]  /*2d70*/  MOV R66, R64 ;  /* 0x0000004000427202 */ /* 0x002fe20000000f00 */
[----:B------:R-:W-:Y:S01]  /*2d80*/  HFMA2.MMA R64, -RZ, RZ, 0, 5.9604644775390625e-08 ;  /* 0x00000001ff407435 */ /* 0x000fe200000001ff */
[----:B0-----:R-:W-:Y:S01]  /*2d90*/  IMAD.MOV.U32 R63, RZ, RZ, R67 ;  /* 0x000000ffff3f7224 */ /* 0x001fe200078e0043 */
[----:B------:R-:W-:Y:S01]  /*2da0*/  MOV R70, 0x1f ;  /* 0x0000001f00467802 */ /* 0x000fe20000000f00 */
[----:B------:R-:W-:Y:S01]  /*2db0*/  IMAD.MOV.U32 R71, RZ, RZ, -0x1 ;  /* 0xffffffffff477424 */ /* 0x000fe200078e00ff */
[----:B------:R-:W-:-:S02]  /*2dc0*/  MOV R60, 0x2de0 ;  /* 0x00002de0003c7802 */ /* 0x000fc40000000f00 */
[----:B------:R-:W-:Y:S05]  /*2dd0*/  CALL.REL.NOINC `($__internal_104_$__cuda_sm70_shflsync_down_p) ;  /* 0x0000002000007944 */ /* 0x000fea0003c00000 */
[----:B-1----:R-:W-:Y:S01]  /*2de0*/  MOV R60, R64 ;  /* 0x00000040003c7202 */ /* 0x002fe20000000f00 */
[----:B0-----:R-:W-:Y:S05]  /*2df0*/  BRA `(.L_x_1505) ;  /* 0xffffe70000007947 */ /* 0x001fea000383ffff */
        .weak           $__internal_104_$__cuda_sm70_shflsync_down_p
        .type           $__internal_104_$__cuda_sm70_shflsync_down_p,@function
        .size           $__internal_104_$__cuda_sm70_shflsync_down_p,(.L_x_1867 - $__internal_104_$__cuda_sm70_shflsync_down_p)
$__internal_104_$__cuda_sm70_shflsync_down_p:
[----:B------:R-:W-:Y:S01]  /*2e00*/  HFMA2.MMA R61, -RZ, RZ, 0, 0 ;  /* 0x00000000ff3d7435 */ /* 0x000fe200000001ff */
[----:B------:R-:W-:Y:S04]  /*2e10*/  WARPSYNC R71 ;  /* 0x0000004700007348 */ /* 0x000fe80003800000 */
[----:B------:R0:W1:Y:S01]  /*2e20*/  SHFL.DOWN PT, R64, R63, R64, R70 ;  /* 0x080000403f407389 */ /* 0x00006200000e0046 */
[----:B------:R-:W-:Y:S05]  /*2e30*/  RET.REL.NODEC R60 `(_ZN10layer_norm31ln_parallel_residual_bwd_kernelINS_13Kernel_traitsI6__halfffffjLj4096ELj1ELj1ELj8ELj16ENS_18Kernel_traits_baseILj4096ES2_ffffjLj256EEEEELb1ELb1ELb0EEEvNS_9BwdParamsE) ;  /* 0xffffd1c03c007950 */ /* 0x000fea0003c3ffff */
.L_x_1506:
        /* <DEDUP_REMOVED lines=12> */
.L_x_1867:


//--------------------- .text._ZN10layer_norm22ln_bwd_finalize_kernelINS_22Kernel_traits_finalizeILj4096E6__halfffffjLb0ELj1024ELj4ENS_18Kernel_traits_baseILj4096ES2_ffffjLj1024EEEEELb0ELb1EEEvNS_9BwdParamsE --------------------------
	.section	.text._ZN10layer_norm22ln_bwd_finalize_kernelINS_22Kernel_traits_finalizeILj4096E6__halfffffjLb0ELj1024ELj4ENS_18Kernel_traits_baseILj4096ES2_ffffjLj1024EEEEELb0ELb1EEEvNS_9BwdParamsE,"ax",@progbits
	.sectioninfo	@"SHI_REGISTERS=32"
	.align	128
        .global         _ZN10layer_norm22ln_bwd_finalize_kernelINS_22Kernel_traits_finalizeILj4096E6__halfffffjLb0ELj1024ELj4ENS_18Kernel_traits_baseILj4096ES2_ffffjLj1024EEEEELb0ELb1EEEvNS_9BwdParamsE
        .type           _ZN10layer_norm22ln_bwd_finalize_kernelINS_22Kernel_traits_finalizeILj4096E6__halfffffjLb0ELj1024ELj4ENS_18Kernel_traits_baseILj4096ES2_ffffjLj1024EEEEELb0ELb1EEEvNS_9BwdParamsE,@function
        .size           _ZN10layer_norm22ln_bwd_finalize_kernelINS_22Kernel_traits_finalizeILj4096E6__halfffffjLb0ELj1024ELj4ENS_18Kernel_traits_baseILj4096ES2_ffffjLj1024EEEEELb0ELb1EEEvNS_9BwdParamsE,(.L_x_1868 - _ZN10layer_norm22ln_bwd_finalize_kernelINS_22Kernel_traits_finalizeILj4096E6__halfffffjLb0ELj1024ELj4ENS_18Kernel_traits_baseILj4096ES2_ffffjLj1024EEEEELb0ELb1EEEvNS_9BwdParamsE)
        .other          _ZN10layer_norm22ln_bwd_finalize_kernelINS_22Kernel_traits_finalizeILj4096E6__halfffffjLb0ELj1024ELj4ENS_18Kernel_traits_baseILj4096ES2_ffffjLj1024EEEEELb0ELb1EEEvNS_9BwdParamsE,@"STO_CUDA_ENTRY STV_DEFAULT"
_ZN10layer_norm22ln_bwd_finalize_kernelINS_22Kernel_traits_finalizeILj4096E6__halfffffjLb0ELj1024ELj4ENS_18Kernel_traits_baseILj4096ES2_ffffjLj1024EEEEELb0ELb1EEEvNS_9BwdParamsE:
.text._ZN10layer_norm22ln_bwd_finalize_kernelINS_22Kernel_traits_finalizeILj4096E6__halfffffjLb0ELj1024ELj4ENS_18Kernel_traits_baseILj4096ES2_ffffjLj1024EEEEELb0ELb1EEEvNS_9BwdParamsE:
        /* <DEDUP_REMOVED lines=19> */
.L_x_1519:
        /* <DEDUP_REMOVED lines=27> */
.L_x_1511:
        /* <DEDUP_REMOVED lines=35> */
.L_x_1510:
[----:B------:R-:W-:Y:S05]  /*0510*/  BSYNC B1 ;  /* 0x0000000000017941 */ /* 0x000fea0003800000 */
.L_x_1509:
        /* <DEDUP_REMOVED lines=23> */
.L_x_1513:
[----:B------:R-:W-:Y:S05]  /*0690*/  BSYNC B1 ;  /* 0x0000000000017941 */ /* 0x000fea0003800000 */
.L_x_1512:
        /* <DEDUP_REMOVED lines=10> */
.L_x_1508:
[----:B------:R-:W-:Y:S05]  /*0740*/  BSYNC B0 ;  /* 0x0000000000007941 */ /* 0x000fea0003800000 */
.L_x_1507:
        /* <DEDUP_REMOVED lines=11> */
.L_x_1520:
        /* <DEDUP_REMOVED lines=18> */
.L_x_1521:
[----:B------:R-:W-:Y:S01]  /*0920*/  @!P1 SHF.R.U32.HI R2, RZ, 0x3, R0 ;  /* 0x00000003ff029819 */ /* 0x000fe20000011600 */
[----:B---3--:R-:W-:Y:S02]  /*0930*/  FADD.FTZ R5, R5, R10 ;  /* 0x0000000a05057221 */ /* 0x008fe40000010000 */
[----:B--2---:R-:W-:Y:S01]  /*0940*/  FADD.FTZ R7, R7, R4 ;  /* 0x0000000407077221 */ /* 0x004fe20000010000 */
[----:B------:R-:W-:-:S05]  /*0950*/  @!P1 LOP3.LUT R2, R2, 0x1ffffffc, RZ, 0xc0, !PT ;  /* 0x1ffffffc02029812 */ /* 0x000fca00078ec0ff */
[----:B------:R2:W-:Y:S04]  /*0960*/  @!P1 STS [R2+0x2000], R5 ;  /* 0x0020000502009388 */ /* 0x0005e80000000800 */
[----:B------:R2:W-:Y:S02]  /*0970*/  @!P1 STS [R2+0x2080], R7 ;  /* 0x0020800702009388 */ /* 0x0005e40000000800 */
.L_x_1514:
        /* <DEDUP_REMOVED lines=13> */
.L_x_1518:
[----:B------:R-:W-:Y:S05]  /*0a50*/  BSYNC B0 ;  /* 0x0000000000007941 */ /* 0x000fea0003800000 */
.L_x_1517:
[C---:B------:R-:W-:Y:S02]  /*0a60*/  ISETP.GT.U32.AND P1, PT, R18.reuse, -0x1001, PT ;  /* 0xffffefff1200780c */ /* 0x040fe40003f24070 */
[----:B------:R-:W-:Y:S02]  /*0a70*/  IADD3 R18, R18, 0x1000, RZ ;  /* 0x0000100012127810 */ /* 0x000fe40007ffe0ff */
[----:B------:R-:W-:-:S09]  /*0a80*/  IADD3 R19, R19, 0x800, RZ ;  /* 0x0000080013137810 */ /* 0x000fd20007ffe0ff */
[----:B012---:R-:W-:Y:S05]  /*0a90*/  @P1 BRA `(.L_x_1519) ;  /* 0xfffff69000001947 */ /* 0x007fea000383ffff */
[----:B------:R-:W-:Y:S05]  /*0aa0*/  EXIT ;  /* 0x000000000000794d */ /* 0x000fea0003800000 */
.L_x_1515:
[----:B--2---:R-:W-:Y:S01]  /*0ab0*/  IMAD.MOV.U32 R10, RZ, RZ, R4 ;  /* 0x000000ffff0a7224 */ /* 0x004fe200078e0004 */
[----:B------:R-:W-:Y:S01]  /*0ac0*/  MOV R9, 0x1 ;  /* 0x0000000100097802 */ /* 0x000fe20000000f00 */
[----:B------:R-:W-:Y:S01]  /*0ad0*/  IMAD.MOV.U32 R6, RZ, RZ, 0x1f ;  /* 0x0000001fff067424 */ /* 0x000fe200078e00ff */
[----:B------:R-:W-:Y:S02]  /*0ae0*/  MOV R11, 0xffffffff ;  /* 0xffffffff000b7802 */ /* 0x000fe40000000f00 */
[----:B------:R-:W-:Y:S02]  /*0af0*/  MOV R2, 0xb10 ;  /* 0x00000b1000027802 */ /* 0x000fe40000000f00 */
[----:B01----:R-:W-:Y:S05]  /*0b00*/  CALL.REL.NOINC `($__internal_105_$__cuda_sm70_shflsync_bfly_p) ;  /* 0x000003c000007944 */ /* 0x003fea0003c00000 */
[----:B-1----:R-:W-:Y:S01]  /*0b10*/  IMAD.MOV.U32 R3, RZ, RZ, R6 ;  /* 0x000000ffff037224 */ /* 0x002fe200078e0006 */
[----:B0-----:R-:W-:Y:S05]  /*0b20*/  BRA `(.L_x_1520) ;  /* 0xfffffcd000007947 */ /* 0x001fea000383ffff */
.L_x_1516:
[----:B------:R-:W-:Y:S01]  /*0b30*/  HFMA2.MMA R6, -RZ, RZ, 0, 1.847743988037109375e-06 ;  /* 0x0000001fff067435 */ /* 0x000fe200000001ff */
[----:B------:R-:W-:Y:S01]  /*0b40*/  MOV R10, R13 ;  /* 0x0000000d000a7202 */ /* 0x000fe20000000f00 */
[----:B------:R-:W-:Y:S01]  /*0b50*/  IMAD.MOV.U32 R9, RZ, RZ, 0x2 ;  /* 0x00000002ff097424 */ /* 0x000fe200078e00ff */
[----:B------:R-:W-:Y:S01]  /*0b60*/  MOV R2, 0xb90 ;  /* 0x00000b9000027802 */ /* 0x000fe20000000f00 */
[----:B------:R-:W-:-:S02]  /*0b70*/  IMAD.MOV.U32 R11, RZ, RZ, -0x1 ;  /* 0xffffffffff0b7424 */ /* 0x000fc400078e00ff */
[----:B012---:R-:W-:Y:S05]  /*0b80*/  CALL.REL.NOINC `($__internal_105_$__cuda_sm70_shflsync_bfly_p) ;  /* 0x0000034000007944 */ /* 0x007fea0003c00000 */
[----:B01----:R-:W-:Y:S01]  /*0b90*/  FADD.FTZ R10, R13, R6 ;  /* 0x000000060d0a7221 */ /* 0x003fe20000010000 */
[----:B------:R-:W-:Y:S01]  /*0ba0*/  HFMA2.MMA R6, -RZ, RZ, 0, 1.847743988037109375e-06 ;  /* 0x0000001fff067435 */ /* 0x000fe200000001ff */
[----:B------:R-:W-:Y:S01]  /*0bb0*/  MOV R9, 0x4 ;  /* 0x0000000400097802 */ /* 0x000fe20000000f00 */
[----:B------:R-:W-:Y:S01]  /*0bc0*/  IMAD.MOV.U32 R11, RZ, RZ, -0x1 ;  /* 0xffffffffff0b7424 */ /* 0x000fe200078e00ff */
[----:B------:R-:W-:-:S03]  /*0bd0*/  MOV R2, 0xbf0 ;  /* 0x00000bf000027802 */ /* 0x000fc60000000f00 */
[----:B------:R-:W-:Y:S05]  /*0be0*/  CALL.REL.NOINC `($__internal_105_$__cuda_sm70_shflsync_bfly_p) ;  /* 0x000002e000007944 */ /* 0x000fea0003c00000 */
[----:B01----:R-:W-:Y:S01]  /*0bf0*/  FADD.FTZ R10, R10, R6 ;  /* 0x000000060a0a7221 */ /* 0x003fe20000010000 */
[----:B------:R-:W-:Y:S01]  /*0c00*/  HFMA2.MMA R6, -RZ, RZ, 0, 1.847743988037109375e-06 ;  /* 0x0000001fff067435 */ /* 0x000fe200000001ff */
[----:B------:R-:W-:Y:S01]  /*0c10*/  MOV R9, 0x8 ;  /* 0x0000000800097802 */ /* 0x000fe20000000f00 */
[----:B------:R-:W-:Y:S01]  /*0c20*/  IMAD.MOV.U32 R11, RZ, RZ, -0x1 ;  /* 0xffffffffff0b7424 */ /* 0x000fe200078e00ff */
[----:B------:R-:W-:-:S03]  /*0c30*/  MOV R2, 0xc50 ;  /* 0x00000c5000027802 */ /* 0x000fc60000000f00 */
[----:B------:R-:W-:Y:S05]  /*0c40*/  CALL.REL.NOINC `($__internal_105_$__cuda_sm70_shflsync_bfly_p) ;  /* 0x0000028000007944 */ /* 0x000fea0003c00000 */
[----:B-1----:R-:W-:Y:S01]  /*0c50*/  FADD.FTZ R4, R10, R6 ;  /* 0x000000060a047221 */ /* 0x002fe20000010000 */
[----:B------:R-:W-:Y:S01]  /*0c60*/  HFMA2.MMA R6, -RZ, RZ, 0, 1.847743988037109375e-06 ;  /* 0x0000001fff067435 */ /* 0x000fe200000001ff */
[----:B0-----:R-:W-:Y:S01]  /*0c70*/  MOV R9, 0x10 ;  /* 0x0000001000097802 */ /* 0x001fe20000000f00 */
[----:B------:R-:W-:Y:S01]  /*0c80*/  IMAD.MOV.U32 R11, RZ, RZ, -0x1 ;  /* 0xffffffffff0b7424 */ /* 0x000fe200078e00ff */
[----:B------:R-:W-:-:S02]  /*0c90*/  MOV R2, 0xcc0 ;  /* 0x00000cc000027802 */ /* 0x000fc40000000f00 */
[----:B------:R-:W-:Y:S02]  /*0ca0*/  MOV R10, R4 ;  /* 0x00000004000a7202 */ /* 0x000fe40000000f00 */
[----:B------:R-:W-:Y:S05]  /*0cb0*/  CALL.REL.NOINC `($__internal_105_$__cuda_sm70_shflsync_bfly_p) ;  /* 0x0000021000007944 */ /* 0x000fea0003c00000 */
[----:B0-----:R-:W-:Y:S01]  /*0cc0*/  HFMA2.MMA R9, -RZ, RZ, 0, 5.9604644775390625e-08 ;  /* 0x00000001ff097435 */ /* 0x001fe200000001ff */
[----:B-1----:R-:W-:Y:S01]  /*0cd0*/  MOV R7, R6 ;  /* 0x0000000600077202 */ /* 0x002fe20000000f00 */
[----:B------:R-:W-:Y:S01]  /*0ce0*/  IMAD.MOV.U32 R10, RZ, RZ, R5 ;  /* 0x000000ffff0a7224 */ /* 0x000fe200078e0005 */
[----:B------:R-:W-:Y:S01]  /*0cf0*/  MOV R6, 0x1f ;  /* 0x0000001f00067802 */ /* 0x000fe20000000f00 */
[----:B------:R-:W-:Y:S01]  /*0d00*/  IMAD.MOV.U32 R11, RZ, RZ, -0x1 ;  /* 0xffffffffff0b7424 */ /* 0x000fe200078e00ff */
[----:B------:R-:W-:Y:S02]  /*0d10*/  MOV R2, 0xd30 ;  /* 0x00000d3000027802 */ /* 0x000fe40000000f00 */
[----:B------:R-:W-:Y:S05]  /*0d20*/  CALL.REL.NOINC `($__internal_105_$__cuda_sm70_shflsync_bfly_p) ;  /* 0x000001a000007944 */ /* 0x000fea0003c00000 */
[----:B0-----:R-:W-:Y:S01]  /*0d30*/  HFMA2.MMA R9, -RZ, RZ, 0, 1.1920928955078125e-07 ;  /* 0x00000002ff097435 */ /* 0x001fe200000001ff */
[----:B-1----:R-:W-:Y:S01]  /*0d40*/  FADD.FTZ R10, R5, R6 ;  /* 0x00000006050a7221 */ /* 0x002fe20000010000 */
[----:B------:R-:W-:Y:S01]  /*0d50*/  MOV R6, 0x1f ;  /* 0x0000001f00067802 */ /* 0x000fe20000000f00 */
[----:B------:R-:W-:Y:S01]  /*0d60*/  IMAD.MOV.U32 R11, RZ, RZ, -0x1 ;  /* 0xffffffffff0b7424 */ /* 0x000fe200078e00ff */
[----:B------:R-:W-:Y:S02]  /*0d70*/  MOV R2, 0xd90 ;  /* 0x00000d9000027802 */ /* 0x000fe40000000f00 */
[----:B------:R-:W-:Y:S05]  /*0d80*/  CALL.REL.NOINC `($__internal_105_$__cuda_sm70_shflsync_bfly_p) ;  /* 0x0000014000007944 */ /* 0x000fea0003c00000 */
[----:B0-----:R-:W-:Y:S01]  /*0d90*/  HFMA2.MMA R9, -RZ, RZ, 0, 2.384185791015625e-07 ;  /* 0x00000004ff097435 */ /* 0x001fe200000001ff */
[----:B-1----:R-:W-:Y:S01]  /*0da0*/  FADD.FTZ R10, R10, R6 ;  /* 0x000000060a0a7221 */ /* 0x002fe20000010000 */
[----:B------:R-:W-:Y:S01]  /*0db0*/  MOV R6, 0x1f ;  /* 0x0000001f00067802 */ /* 0x000fe20000000f00 */
[----:B------:R-:W-:Y:S01]  /*0dc0*/  IMAD.MOV.U32 R11, RZ, RZ, -0x1 ;  /* 0xffffffffff0b7424 */ /* 0x000fe200078e00ff */
[----:B------:R-:W-:-:S02]  /*0dd0*/  MOV R2, 0xdf0 ;  /* 0x00000df000027802 */ /* 0x000fc40000000f00 */
[----:B------:R-:W-:Y:S05]  /*0de0*/  CALL.REL.NOINC `($__internal_105_$__cuda_sm70_shflsync_bfly_p) ;  /* 0x000000e000007944 */ /* 0x000fea0003c00000 */
[----:B0-----:R-:W-:Y:S01]  /*0df0*/  HFMA2.MMA R9, -RZ, RZ, 0, 4.76837158203125e-07 ;  /* 0x00000008ff097435 */ /* 0x001fe200000001ff */
[----:B-1----:R-:W-:Y:S01]  /*0e00*/  FADD.FTZ R10, R10, R6 ;  /* 0x000000060a0a7221 */ /* 0x002fe20000010000 */
[----:B------:R-:W-:Y:S01]  /*0e10*/  MOV R6, 0x1f ;  /* 0x0000001f00067802 */ /* 0x000fe20000000f00 */
[----:B------:R-:W-:Y:S01]  /*0e20*/  IMAD.MOV.U32 R11, RZ, RZ, -0x1 ;  /* 0xffffffffff0b7424 */ /* 0x000fe200078e00ff */
[----:B------:R-:W-:-:S02]  /*0e30*/  MOV R2, 0xe50 ;  /* 0x00000e5000027802 */ /* 0x000fc40000000f00 */
[----:B------:R-:W-:Y:S05]  /*0e40*/  CALL.REL.NOINC `($__internal_105_$__cuda_sm70_shflsync_bfly_p) ;  /* 0x0000008000007944 */ /* 0x000fea0003c00000 */
[----:B0-----:R-:W-:Y:S01]  /*0e50*/  HFMA2.MMA R9, -RZ, RZ, 0, 9.5367431640625e-07 ;  /* 0x00000010ff097435 */ /* 0x001fe200000001ff */
[----:B-1----:R-:W-:Y:S01]  /*0e60*/  FADD.FTZ R10, R10, R6 ;  /* 0x000000060a0a7221 */ /* 0x002fe20000010000 */
[----:B------:R-:W-:Y:S01]  /*0e70*/  MOV R6, 0x1f ;  /* 0x0000001f00067802 */ /* 0x000fe20000000f00 */
[----:B------:R-:W-:Y:S01]  /*0e80*/  IMAD.MOV.U32 R11, RZ, RZ, -0x1 ;  /* 0xffffffffff0b7424 */ /* 0x000fe200078e00ff */
[----:B------:R-:W-:-:S02]  /*0e90*/  MOV R2, 0xeb0 ;  /* 0x00000eb000027802 */ /* 0x000fc40000000f00 */
[----:B------:R-:W-:Y:S05]  /*0ea0*/  CALL.REL.NOINC `($__internal_105_$__cuda_sm70_shflsync_bfly_p) ;  /* 0x0000002000007944 */ /* 0x000fea0003c00000 */
[----:B-1----:R-:W-:Y:S01]  /*0eb0*/  MOV R5, R6 ;  /* 0x0000000600057202 */ /* 0x002fe20000000f00 */
[----:B0-----:R-:W-:Y:S05]  /*0ec0*/  BRA `(.L_x_1521) ;  /* 0xfffffa5000007947 */ /* 0x001fea000383ffff */
        .weak           $__internal_105_$__cuda_sm70_shflsync_bfly_p
        .type           $__internal_105_$__cuda_sm70_shflsync_bfly_p,@function
        .size           $__internal_105_$__cuda_sm70_shflsync_bfly_p,(.L_x_1868 - $__internal_105_$__cuda_sm70_shflsync_bfly_p)
$__internal_105_$__cuda_sm70_shflsync_bfly_p:
[----:B------:R-:W-:Y:S01]  /*0ed0*/  HFMA2.MMA R3, -RZ, RZ, 0, 0 ;  /* 0x00000000ff037435 */ /* 0x000fe200000001ff */
[----:B------:R-:W-:Y:S04]  /*0ee0*/  WARPSYNC R11 ;  /* 0x0000000b00007348 */ /* 0x000fe80003800000 */
[----:B------:R0:W1:Y:S01]  /*0ef0*/  SHFL.BFLY PT, R6, R10, R9, R6 ;  /* 0x0c0000090a067389 */ /* 0x00006200000e0006 */
[----:B------:R-:W-:Y:S05]  /*0f00*/  RET.REL.NODEC R2 `(_ZN10layer_norm22ln_bwd_finalize_kernelINS_22Kernel_traits_finalizeILj4096E6__halfffffjLb0ELj1024ELj4ENS_18Kernel_traits_baseILj4096ES2_ffffjLj1024EEEEELb0ELb1EEEvNS_9BwdParamsE) ;  /* 0xfffff0f002007950 */ /* 0x000fea0003c3ffff */
.L_x_1522:
        /* <DEDUP_REMOVED lines=15> */
.L_x_1868:


//--------------------- .text._ZN10layer_norm40ln_parallel_residual_bwd_finalize_kernelINS_22Kernel_traits_finalizeILj4096E6__halfffffjLb0ELj1024ELj4ENS_18Kernel_traits_baseILj4096ES2_ffffjLj1024EEEEELb1EEEvNS_9BwdParamsE --------------------------
	.section	.text._ZN10layer_norm40ln_parallel_residual_bwd_finalize_kernelINS_22Kernel_traits_finalizeILj4096E6__halfffffjLb0ELj1024ELj4ENS_18Kernel_traits_baseILj4096ES2_ffffjLj1024EEEEELb1EEEvNS_9BwdParamsE,"ax",@progbits
	.sectioninfo	@"SHI_REGISTERS=32"
	.align	128
        .global         _ZN10layer_norm40ln_parallel_residual_bwd_finalize_kernelINS_22Kernel_traits_finalizeILj4096E6__halfffffjLb0ELj1024ELj4ENS_18Kernel_traits_baseILj4096ES2_ffffjLj1024EEEEELb1EEEvNS_9BwdParamsE
        .type           _ZN10layer_norm40ln_parallel_residual_bwd_finalize_kernelINS_22Kernel_traits_finalizeILj4096E6__halfffffjLb0ELj1024ELj4ENS_18Kernel_traits_baseILj4096ES2_ffffjLj1024EEEEELb1EEEvNS_9BwdParamsE,@function
        .size           _ZN10layer_norm40ln_parallel_residual_bwd_finalize_kernelINS_22Kernel_traits_finalizeILj4096E6__halfffffjLb0ELj1024ELj4ENS_18Kernel_traits_baseILj4096ES2_ffffjLj1024EEEEELb1EEEvNS_9BwdParamsE,(.L_x_1869 - _ZN10layer_norm40ln_parallel_residual_bwd_finalize_kernelINS_22Kernel_traits_finalizeILj4096E6__halfffffjLb0ELj1024ELj4ENS_18Kernel_traits_baseILj4096ES2_ffffjLj1024EEEEELb1EEEvNS_9BwdParamsE)
        .other          _ZN10layer_norm40ln_parallel_residual_bwd_finalize_kernelINS_22Kernel_traits_finalizeILj4096E6__halfffffjLb0ELj1024ELj4ENS_18Kernel_traits_baseILj4096ES2_ffffjLj1024EEEEELb1EEEvNS_9BwdParamsE,@"STO_CUDA_ENTRY STV_DEFAULT"
_ZN10layer_norm40ln_parallel_residual_bwd_finalize_kernelINS_22Kernel_traits_finalizeILj4096E6__halfffffjLb0ELj1024ELj4ENS_18Kernel_traits_baseILj4096ES2_ffffjLj1024EEEEELb1EEEvNS_9BwdParamsE:
.text._ZN10layer_norm40ln_parallel_residual_bwd_finalize_kernelINS_22Kernel_traits_finalizeILj4096E6__halfffffjLb0ELj1024ELj4ENS_18Kernel_traits_baseILj4096ES2_ffffjLj1024EEEEELb1EEEvNS_9BwdParamsE:
        /* <DEDUP_REMOVED lines=19> */
.L_x_1536:
        /* <DEDUP_REMOVED lines=37> */
.L_x_1527:
        /* <DEDUP_REMOVED lines=59> */
.L_x_1526:
[----:B------:R-:W-:Y:S05]  /*0730*/  BSYNC B1 ;  /* 0x0000000000017941 */ /* 0x000fea0003800000 */
.L_x_1525:
        /* <DEDUP_REMOVED lines=35> */
.L_x_1529:
[----:B------:R-:W-:Y:S05]  /*0970*/  BSYNC B1 ;  /* 0x0000000000017941 */ /* 0x000fea0003800000 */
.L_x_1528:
        /* <DEDUP_REMOVED lines=16> */
.L_x_1524:
[----:B------:R-:W-:Y:S05]  /*0a80*/  BSYNC B0 ;  /* 0x0000000000007941 */ /* 0x000fea0003800000 */
.L_x_1523:
        /* <DEDUP_REMOVED lines=14> */
.L_x_1537:
        /* <DEDUP_REMOVED lines=36> */
.L_x_1538:
        /* <DEDUP_REMOVED lines=11> */
.L_x_1530:
        /* <DEDUP_REMOVED lines=23> */
.L_x_1534:
[----:B------:R-:W-:Y:S05]  /*0fd0*/  BSYNC B0 ;  /* 0x0000000000007941 */ /* 0x000fea0003800000 */
.L_x_1533:
[C---:B------:R-:W-:Y:S02]  /*0fe0*/  ISETP.GT.U32.AND P1, PT, R4.reuse, -0x1001, PT ;  /* 0xffffefff0400780c */ /* 0x040fe40003f24070 */
[----:B------:R-:W-:-:S02]  /*0ff0*/  IADD3 R4, R4, 0x1000, RZ ;  /* 0x0000100004047810 */ /* 0x000fc40007ffe0ff */
[----:B------:R-:W-:-:S09]  /*1000*/  IADD3 R5, R5, 0x800, RZ ;  /* 0x0000080005057810 */ /* 0x000fd20007ffe0ff */
[----:B0-----:R-:W-:Y:S01]  /*1010*/  @!P1 CALL.REL.NOINC `(.L_x_1535) ;  /* 0x0000001000009944 */ /* 0x001fe20003c00000 */
[----:B------:R-:W-:Y:S05]  /*1020*/  BRA `(.L_x_1536) ;  /* 0xfffff10000007947 */ /* 0x000fea000383ffff */
.L_x_1535:
[----:B------:R-:W-:Y:S05]  /*1030*/  EXIT ;  /* 0x000000000000794d */ /* 0x000fea0003800000 */
.L_x_1531:
[----:B------:R-:W-:Y:S01]  /*1040*/  HFMA2.MMA R17, -RZ, RZ, 0, 1.847743988037109375e-06 ;  /* 0x0000001fff117435 */ /* 0x000fe200000001ff */
[----:B----4-:R-:W-:Y:S01]  /*1050*/  MOV R19, R12 ;  /* 0x0000000c00137202 */ /* 0x010fe20000000f00 */
[----:B------:R-:W-:Y:S01]  /*1060*/  IMAD.MOV.U32 R16, RZ, RZ, 0x1 ;  /* 0x00000001ff107424 */ /* 0x000fe200078e00ff */
[----:B------:R-:W-:Y:S02]  /*1070*/  MOV R14, 0xffffffff ;  /* 0xffffffff000e7802 */ /* 0x000fe40000000f00 */
[----:B------:R-:W-:Y:S02]  /*1080*/  MOV R8, 0x10a0 ;  /* 0x000010a000087802 */ /* 0x000fe40000000f00 */
[----:B0123--:R-:W-:Y:S05]  /*1090*/  CALL.REL.NOINC `($__internal_106_$__cuda_sm70_shflsync_bfly_p) ;  /* 0x000007b000007944 */ /* 0x00ffea0003c00000 */
[----:B01----:R-:W-:Y:S05]  /*10a0*/  BRA `(.L_x_1537) ;  /* 0xfffffac000007947 */ /* 0x003fea000383ffff */
.L_x_1532:
[----:B------:R-:W-:Y:S01]  /*10b0*/  HFMA2.MMA R17, -RZ, RZ, 0, 1.847743988037109375e-06 ;  /* 0x0000001fff117435 */ /* 0x000fe200000001ff */
[----:B------:R-:W-:Y:S01]  /*10c0*/  MOV R19, R12 ;  /* 0x0000000c00137202 */ /* 0x000fe20000000f00 */
[----:B------:R-:W-:Y:S01]  /*10d0*/  IMAD.MOV.U32 R16, RZ, RZ, 0x2 ;  /* 0x00000002ff107424 */ /* 0x000fe200078e00ff */
[----:B------:R-:W-:Y:S02]  /*10e0*/  MOV R14, 0xffffffff ;  /* 0xffffffff000e7802 */ /* 0x000fe40000000f00 */
[----:B------:R-:W-:-:S02]  /*10f0*/  MOV R8, 0x1110 ;  /* 0x0000111000087802 */ /* 0x000fc40000000f00 */
[----:B-123--:R-:W-:Y:S05]  /*1100*/  CALL.REL.NOINC `($__internal_106_$__cuda_sm70_shflsync_bfly_p) ;  /* 0x0000074000007944 */ /* 0x00efea0003c00000 */
[----:B0-----:R-:W-:Y:S01]  /*1110*/  HFMA2.MMA R16, -RZ, RZ, 0, 2.384185791015625e-07 ;  /* 0x00000004ff107435 */ /* 0x001fe200000001ff */
[----:B-1----:R-:W-:Y:S01]  /*1120*/  FADD.FTZ R19, R12, R14 ;  /* 0x0000000e0c137221 */ /* 0x002fe20000010000 */
[----:B------:R-:W-:Y:S01]  /*1130*/  MOV R14, 0xffffffff ;  /* 0xffffffff000e7802 */ /* 0x000fe20000000f00 */
[----:B------:R-:W-:Y:S01]  /*1140*/  IMAD.MOV.U32 R17, RZ, RZ, 0x1f ;  /* 0x0000001fff117424 */ /* 0x000fe200078e00ff */
[----:B------:R-:W-:-:S02]  /*1150*/  MOV R8, 0x1170 ;  /* 0x0000117000087802 */ /* 0x000fc40000000f00 */
[----:B------:R-:W-:Y:S05]  /*1160*/  CALL.REL.NOINC `($__internal_106_$__cuda_sm70_shflsync_bfly_p) ;  /* 0x000006e000007944 */ /* 0x000fea0003c00000 */
[----:B0-----:R-:W-:Y:S01]  /*1170*/  HFMA2.MMA R16, -RZ, RZ, 0, 4.76837158203125e-07 ;  /* 0x00000008ff107435 */ /* 0x001fe200000001ff */
[----:B-1----:R-:W-:Y:S01]  /*1180*/  FADD.FTZ R19, R19, R14 ;  /* 0x0000000e13137221 */ /* 0x002fe20000010000 */
[----:B------:R-:W-:Y:S01]  /*1190*/  MOV R17, 0x1f ;  /* 0x0000001f00117802 */ /* 0x000fe20000000f00 */
[----:B------:R-:W-:Y:S01]  /*11a0*/  IMAD.MOV.U32 R14, RZ, RZ, -0x1 ;  /* 0xffffffffff0e7424 */ /* 0x000fe200078e00ff */
[----:B------:R-:W-:-:S02]  /*11b0*/  MOV R8, 0x11d0 ;  /* 0x000011d000087802 */ /* 0x000fc40000000f00 */
[----:B------:R-:W-:Y:S05]  /*11c0*/  CALL.REL.NOINC `($__internal_106_$__cuda_sm70_shflsync_bfly_p) ;  /* 0x0000068000007944 */ /* 0x000fea0003c00000 */
[----:B-1----:R-:W-:Y:S01]  /*11d0*/  FADD.FTZ R12, R19, R14 ;  /* 0x0000000e130c7221 */ /* 0x002fe20000010000 */
[----:B0-----:R-:W-:Y:S01]  /*11e0*/  HFMA2.MMA R16, -RZ, RZ, 0, 9.5367431640625e-07 ;  /* 0x00000010ff107435 */ /* 0x001fe200000001ff */
[----:B------:R-:W-:-:S02]  /*11f0*/  MOV R17, 0x1f ;  /* 0x0000001f00117802 */ /* 0x000fc40000000f00 */
[----:B------:R-:W-:Y:S01]  /*1200*/  MOV R14, 0xffffffff ;  /* 0xffffffff000e7802 */ /* 0x000fe20000000f00 */
[----:B------:R-:W-:Y:S01]  /*1210*/  IMAD.MOV.U32 R19, RZ, RZ, R12 ;  /* 0x000000ffff137224 */ /* 0x000fe200078e000c */
[----:B------:R-:W-:Y:S02]  /*1220*/  MOV R8, 0x1240 ;  /* 0x0000124000087802 */ /* 0x000fe40000000f00 */
[----:B------:R-:W-:Y:S05]  /*1230*/  CALL.REL.NOINC `($__internal_106_$__cuda_sm70_shflsync_bfly_p) ;  /* 0x0000061000007944 */ /* 0x000fea0003c00000 */
[----:B0-----:R-:W-:Y:S01]  /*1240*/  HFMA2.MMA R16, -RZ, RZ, 0, 5.9604644775390625e-08 ;  /* 0x00000001ff107435 */ /* 0x001fe200000001ff */
[----:B-1----:R-:W-:Y:S01]  /*1250*/  MOV R15, R14 ;  /* 0x0000000e000f7202 */ /* 0x002fe20000000f00 */
[----:B------:R-:W-:Y:S01]  /*1260*/  IMAD.MOV.U32 R17, RZ, RZ, 0x1f ;  /* 0x0000001fff117424 */ /* 0x000fe200078e00ff */
[----:B------:R-:W-:Y:S02]  /*1270*/  MOV R19, R13 ;  /* 0x0000000d00137202 */ /* 0x000fe40000000f00 */
[----:B------:R-:W-:Y:S02]  /*1280*/  MOV R14, 0xffffffff ;  /* 0xffffffff000e7802 */ /* 0x000fe40000000f00 */
[----:B------:R-:W-:Y:S02]  /*1290*/  MOV R8, 0x12b0 ;  /* 0x000012b000087802 */ /* 0x000fe40000000f00 */
[----:B------:R-:W-:Y:S05]  /*12a0*/  CALL.REL.NOINC `($__internal_106_$__cuda_sm70_shflsync_bfly_p) ;  /* 0x000005a000007944 */ /* 0x000fea0003c00000 */
[----:B0-----:R-:W-:Y:S01]  /*12b0*/  HFMA2.MMA R16, -RZ, RZ, 0, 1.1920928955078125e-07 ;  /* 0x00000002ff107435 */ /* 0x001fe200000001ff */
[----:B-1----:R-:W-:Y:S01]  /*12c0*/  FADD.FTZ R19, R13, R14 ;  /* 0x0000000e0d137221 */ /* 0x002fe20000010000 */
[----:B------:R-:W-:Y:S01]  /*12d0*/  MOV R17, 0x1f ;  /* 0x0000001f00117802 */ /* 0x000fe20000000f00 */
[----:B------:R-:W-:Y:S01]  /*12e0*/  IMAD.MOV.U32 R14, RZ, RZ, -0x1 ;  /* 0xffffffffff0e7424 */ /* 0x000fe200078e00ff */
[----:B------:R-:W-:-:S02]  /*12f0*/  MOV R8, 0x1310 ;  /* 0x0000131000087802 */ /* 0x000fc40000000f00 */
[----:B------:R-:W-:Y:S05]  /*1300*/  CALL.REL.NOINC `($__internal_106_$__cuda_sm70_shflsync_bfly_p) ;  /* 0x0000054000007944 */ /* 0x000fea0003c00000 */
[----:B0-----:R-:W-:Y:S01]  /*1310*/  HFMA2.MMA R16, -RZ, RZ, 0, 2.384185791015625e-07 ;  /* 0x00000004ff107435 */ /* 0x001fe200000001ff */
[----:B-1----:R-:W-:Y:S01]  /*1320*/  FADD.FTZ R19, R19, R14 ;  /* 0x0000000e13137221 */ /* 0x002fe20000010000 */
[----:B------:R-:W-:-:S02]  /*1330*/  MOV R17, 0x1f ;  /* 0x0000001f00117802 */ /* 0x000fc40000000f00 */
[----:B------:R-:W-:Y:S02]  /*1340*/  MOV R14, 0xffffffff ;  /* 0xffffffff000e7802 */ /* 0x000fe40000000f00 */
[----:B------:R-:W-:Y:S02]  /*1350*/  MOV R8, 0x1370 ;  /* 0x0000137000087802 */ /* 0x000fe40000000f00 */
[----:B------:R-:W-:Y:S05]  /*1360*/  CALL.REL.NOINC `($__internal_106_$__cuda_sm70_shflsync_bfly_p) ;  /* 0x000004e000007944 */ /* 0x000fea0003c00000 */
[----:B0-----:R-:W-:Y:S01]  /*1370*/  HFMA2.MMA R17, -RZ, RZ, 0, 1.847743988037109375e-06 ;  /* 0x0000001fff117435 */ /* 0x001fe200000001ff */
[----:B-1----:R-:W-:Y:S01]  /*1380*/  FADD.FTZ R19, R19, R14 ;  /* 0x0000000e13137221 */ /* 0x002fe20000010000 */
[----:B------:R-:W-:Y:S01]  /*1390*/  MOV R14, 0xffffffff ;  /* 0xffffffff000e7802 */ /* 0x000fe20000000f00 */
[----:B------:R-:W-:Y:S01]  /*13a0*/  IMAD.MOV.U32 R16, RZ, RZ, 0x8 ;  /* 0x00000008ff107424 */ /* 0x000fe200078e00ff */
[----:B------:R-:W-:Y:S02]  /*13b0*/  MOV R8, 0x13d0 ;  /* 0x000013d000087802 */ /* 0x000fe40000000f00 */
[----:B------:R-:W-:Y:S05]  /*13c0*/  CALL.REL.NOINC `($__internal_106_$__cuda_sm70_shflsync_bfly_p) ;  /* 0x0000048000007944 */ /* 0x000fea0003c00000 */
[----:B-1----:R-:W-:Y:S01]  /*13d0*/  FADD.FTZ R13, R19, R14 ;  /* 0x0000000e130d7221 */ /* 0x002fe20000010000 */
[----:B0-----:R-:W-:Y:S01]  /*13e0*/  HFMA2.MMA R16, -RZ, RZ, 0, 9.5367431640625e-07 ;  /* 0x00000010ff107435 */ /* 0x001fe200000001ff */
[----:B------:R-:W-:Y:S01]  /*13f0*/  IMAD.MOV.U32 R17, RZ, RZ, 0x1f ;  /* 0x0000001fff117424 */ /* 0x000fe200078e00ff */
[----:B------:R-:W-:Y:S02]  /*1400*/  MOV R14, 0xffffffff ;  /* 0xffffffff000e7802 */ /* 0x000fe40000000f00 */
[----:B------:R-:W-:-:S02]  /*1410*/  MOV R19, R13 ;  /* 0x0000000d00137202 */ /* 0x000fc40000000f00 */
[----:B------:R-:W-:Y:S02]  /*1420*/  MOV R8, 0x1440 ;  /* 0x0000144000087802 */ /* 0x000fe40000000f00 */
[----:B------:R-:W-:Y:S05]  /*1430*/  CALL.REL.NOINC `($__internal_106_$__cuda_sm70_shflsync_bfly_p) ;  /* 0x0000041000007944 */ /* 0x000fea0003c00000 */
[----:B0-----:R-:W-:Y:S01]  /*1440*/  HFMA2.MMA R16, -RZ, RZ, 0, 5.9604644775390625e-08 ;  /* 0x00000001ff107435 */ /* 0x001fe200000001ff */
[----:B-1----:R-:W-:Y:S01]  /*1450*/  MOV R18, R14 ;  /* 0x0000000e00127202 */ /* 0x002fe20000000f00 */
[----:B------:R-:W-:Y:S01]  /*1460*/  IMAD.MOV.U32 R19, RZ, RZ, R11 ;  /* 0x000000ffff137224 */ /* 0x000fe200078e000b */
[----:B------:R-:W-:Y:S02]  /*1470*/  MOV R17, 0x1f ;  /* 0x0000001f00117802 */ /* 0x000fe40000000f00 */
[----:B------:R-:W-:Y:S02]  /*1480*/  MOV R14, 0xffffffff ;  /* 0xffffffff000e7802 */ /* 0x000fe40000000f00 */
[----:B------:R-:W-:Y:S02]  /*1490*/  MOV R8, 0x14b0 ;  /* 0x000014b000087802 */ /* 0x000fe40000000f00 */
[----:B------:R-:W-:Y:S05]  /*14a0*/  CALL.REL.NOINC `($__internal_106_$__cuda_sm70_shflsync_bfly_p) ;  /* 0x000003a000007944 */ /* 0x000fea0003c00000 */
[----:B0-----:R-:W-:Y:S01]  /*14b0*/  HFMA2.MMA R17, -RZ, RZ, 0, 1.847743988037109375e-06 ;  /* 0x0000001fff117435 */ /* 0x001fe200000001ff */
[----:B-1----:R-:W-:Y:S01]  /*14c0*/  FADD.FTZ R19, R11, R14 ;  /* 0x0000000e0b137221 */ /* 0x002fe20000010000 */
[----:B------:R-:W-:Y:S01]  /*14d0*/  MOV R14, 0xffffffff ;  /* 0xffffffff000e7802 */ /* 0x000fe20000000f00 */
[----:B------:R-:W-:Y:S01]  /*14e0*/  IMAD.MOV.U32 R16, RZ, RZ, 0x2 ;  /* 0x00000002ff107424 */ /* 0x000fe200078e00ff */
[----:B------:R-:W-:-:S02]  /*14f0*/  MOV R8, 0x1510 ;  /* 0x0000151000087802 */ /* 0x000fc40000000f00 */
[----:B------:R-:W-:Y:S05]  /*1500*/  CALL.REL.NOINC `($__internal_106_$__cuda_sm70_shflsync_bfly_p) ;  /* 0x0000034000007944 */ /* 0x000fea0003c00000 */
        /* <DEDUP_REMOVED lines=44> */
[----:B0-----:R-:W-:Y:S01]  /*17d0*/  HFMA2.MMA R16, -RZ, RZ, 0, 9.5367431640625e-07 ;  /* 0x00000010ff107435 */ /* 0x001fe200000001ff */
[----:B-1----:R-:W-:Y:S01]  /*17e0*/  FADD.FTZ R19, R19, R14 ;  /* 0x0000000e13137221 */ /* 0x002fe20000010000 */
[----:B------:R-:W-:Y:S01]  /*17f0*/  MOV R14, 0xffffffff ;  /* 0xffffffff000e7802 */ /* 0x000fe20000000f00 */
[----:B------:R-:W-:Y:S01]  /*1800*/  IMAD.MOV.U32 R17, RZ, RZ, 0x1f ;  /* 0x0000001fff117424 */ /* 0x000fe200078e00ff */
[----:B------:R-:W-:-:S02]  /*1810*/  MOV R8, 0x1830 ;  /* 0x0000183000087802 */ /* 0x000fc40000000f00 */
[----:B------:R-:W-:Y:S05]  /*1820*/  CALL.REL.NOINC `($__internal_106_$__cuda_sm70_shflsync_bfly_p) ;  /* 0x0000002000007944 */ /* 0x000fea0003c00000 */
[----:B-1----:R-:W-:Y:S01]  /*1830*/  MOV R8, R14 ;  /* 0x0000000e00087202 */ /* 0x002fe20000000f00 */
[----:B0-----:R-:W-:Y:S05]  /*1840*/  BRA `(.L_x_1538) ;  /* 0xfffff56000007947 */ /* 0x001fea000383ffff */
        .weak           $__internal_106_$__cuda_sm70_shflsync_bfly_p
        .type           $__internal_106_$__cuda_sm70_shflsync_bfly_p,@function
        .size           $__internal_106_$__cuda_sm70_shflsync_bfly_p,(.L_x_1869 - $__internal_106_$__cuda_sm70_shflsync_bfly_p)
$__internal_106_$__cuda_sm70_shflsync_bfly_p:
[----:B------:R-:W-:Y:S01]  /*1850*/  HFMA2.MMA R9, -RZ, RZ, 0, 0 ;  /* 0x00000000ff097435 */ /* 0x000fe200000001ff */
[----:B------:R-:W-:Y:S04]  /*1860*/  WARPSYNC R14 ;  /* 0x0000000e00007348 */ /* 0x000fe80003800000 */
[----:B------:R0:W1:Y:S01]  /*1870*/  SHFL.BFLY PT, R14, R19, R16, R17 ;  /* 0x0c000010130e7389 */ /* 0x00006200000e0011 */
[----:B------:R-:W-:Y:S05]  /*1880*/  RET.REL.NODEC R8 `(_ZN10layer_norm40ln_parallel_residual_bwd_finalize_kernelINS_22Kernel_traits_finalizeILj4096E6__halfffffjLb0ELj1024ELj4ENS_18Kernel_traits_baseILj4096ES2_ffffjLj1024EEEEELb1EEEvNS_9BwdParamsE) ;  /* 0xffffe77008007950 */ /* 0x000fea0003c3ffff */
.L_x_1539:
        /* <DEDUP_REMOVED lines=15> */
.L_x_1869:


//--------------------- .text._ZN10layer_norm31ln_parallel_residual_bwd_kernelINS_13Kernel_traitsI6__halfffffjLj4096ELj1ELj1ELj8ELj16ENS_18Kernel_traits_baseILj4096ES2_ffffjLj256EEEEELb1ELb1ELb1EEEvNS_9BwdParamsE --------------------------
	.section	.text._ZN10layer_norm31ln_parallel_residual_bwd_kernelINS_13Kernel_traitsI6__halfffffjLj4096ELj1ELj1ELj8ELj16ENS_18Kernel_traits_baseILj4096ES2_ffffjLj256EEEEELb1ELb1ELb1EEEvNS_9BwdParamsE,"ax",@progbits
	.sectioninfo	@"SHI_REGISTERS=146"
	.align	128
        .global         _ZN10layer_norm31ln_parallel_residual_bwd_kernelINS_13Kernel_traitsI6__halfffffjLj4096ELj1ELj1ELj8ELj16ENS_18Kernel_traits_baseILj4096ES2_ffffjLj256EEEEELb1ELb1ELb1EEEvNS_9BwdParamsE
        .type           _ZN10layer_norm31ln_parallel_residual_bwd_kernelINS_13Kernel_traitsI6__halfffffjLj4096ELj1ELj1ELj8ELj16ENS_18Kernel_traits_baseILj4096ES2_ffffjLj256EEEEELb1ELb1ELb1EEEvNS_9BwdParamsE,@function
        .size           _ZN10layer_norm31ln_parallel_residual_bwd_kernelINS_13Kernel_traitsI6__halfffffjLj4096ELj1ELj1ELj8ELj16ENS_18Kernel_traits_baseILj4096ES2_ffffjLj256EEEEELb1ELb1ELb1EEEvNS_9BwdParamsE,(.L_x_1870 - _ZN10layer_norm31ln_parallel_residual_bwd_kernelINS_13Kernel_traitsI6__halfffffjLj4096ELj1ELj1ELj8ELj16ENS_18Kernel_traits_baseILj4096ES2_ffffjLj256EEEEELb1ELb1ELb1EEEvNS_9BwdParamsE)
        .other          _ZN10layer_norm31ln_parallel_residual_bwd_kernelINS_13Kernel_traitsI6__halfffffjLj4096ELj1ELj1ELj8ELj16ENS_18Kernel_traits_baseILj4096ES2_ffffjLj256EEEEELb1ELb1ELb1EEEvNS_9BwdParamsE,@"STO_CUDA_ENTRY STV_DEFAULT"
_ZN10layer_norm31ln_parallel_residual_bwd_kernelINS_13Kernel_traitsI6__halfffffjLj4096ELj1ELj1ELj8ELj16ENS_18Kernel_traits_baseILj4096ES2_ffffjLj256EEEEELb1ELb1ELb1EEEvNS_9BwdParamsE:
.text._ZN10layer_norm31ln_parallel_residual_bwd_kernelINS_13Kernel_traitsI6__halfffffjLj4096ELj1ELj1ELj8ELj16ENS_18Kernel_traits_baseILj4096ES2_ffffjLj256EEEEELb1ELb1ELb1EEEvNS_9BwdParamsE:
        /* <DEDUP_REMOVED lines=24> */
.L_x_1540:
[----:B------:R-:W-:-:S04]  /*0180*/  SHF.L.U32 R3, R0, 0x3, RZ ;  /* 0x0000000300037819 */ /* 0x000fc800000006ff */
[----:B------:R-:W-:-:S04]  /*0190*/  LOP3.LUT R3, R3, 0x7f8, RZ, 0xc0, !PT ;  /* 0x000007f803037812 */ /* 0x000fc800078ec0ff */
[----:B------:R-:W-:-:S04]  /*01a0*/  IADD3 R4, P0, R3, c[0x0][0x1b0], RZ ;  /* 0x00006c0003047a10 */ /* 0x000fc80007f1e0ff */
[----:B------:R-:W-:-:S05]  /*01b0*/  IADD3.X R5, RZ, c[0x0][0x1b4], RZ, P0, !PT ;  /* 0x00006d00ff057a10 */ /* 0x000fca00007fe4ff */
[----:B------:R-:W2:Y:S04]  /*01c0*/  LDG.E.64 R60, [R4.64] ;  /* 0x00000004043c7981 */ /* 0x000ea8000c1e1b00 */
[----:B------:R-:W3:Y:S04]  /*01d0*/  LDG.E.64 R64, [R4.64+0x800] ;  /* 0x0008000404407981 */ /* 0x000ee8000c1e1b00 */
[----:B------:R-:W4:Y:S04]  /*01e0*/  LDG.E.64 R68, [R4.64+0x1000] ;  /* 0x0010000404447981 */ /* 0x000f28000c1e1b00 */
[----:B------:R-:W5:Y:S01]  /*01f0*/  LDG.E.64 R72, [R4.64+0x1800] ;  /* 0x0018000404487981 */ /* 0x000f62000c1e1b00 */
[----:B------:R-:W-:Y:S01]  /*0200*/  HFMA2.MMA R92, -RZ, RZ, 0, 5.9604644775390625e-08 ;  /* 0x00000001ff5c7435 */ /* 0x000fe200000001ff */
        /* <DEDUP_REMOVED lines=16> */
[----:B------:R-:W-:-:S02]  /*0310*/  MOV R95, RZ ;  /* 0x000000ff005f7202 */ /* 0x000fc40000000f00 */
[----:B------:R-:W-:Y:S02]  /*0320*/  MOV R99, RZ ;  /* 0x000000ff00637202 */ /* 0x000fe40000000f00 */
[----:B------:R-:W-:Y:S02]  /*0330*/  MOV R103, RZ ;  /* 0x000000ff00677202 */ /* 0x000fe40000000f00 */
        /* <DEDUP_REMOVED lines=16> */
[----:B------:R-:W-:Y:S01]  /*0440*/  MOV R60, RZ ;  /* 0x000000ff003c7202 */ /* 0x000fe20000000f00 */
[----:B------:R-:W-:Y:S01]  /*0450*/  HADD2.F32 R94, -RZ, R94.H0_H0 ;  /* 0x2000005eff5e7230 */ /* 0x000fe20000004100 */
[----:B------:R-:W-:Y:S01]  /*0460*/  MOV R64, RZ ;  /* 0x000000ff00407202 */ /* 0x000fe20000000f00 */
[----:B------:R-:W-:Y:S01]  /*0470*/  HADD2.F32 R96, -RZ, R96.H0_H0 ;  /* 0x20000060ff607230 */ /* 0x000fe20000004100 */
[----:B------:R-:W-:Y:S01]  /*0480*/  MOV R68, RZ ;  /* 0x000000ff00447202 */ /* 0x000fe20000000f00 */
[----:B------:R-:W-:Y:S01]  /*0490*/  HADD2.F32 R98, -RZ, R98.H0_H0 ;  /* 0x20000062ff627230 */ /* 0x000fe20000004100 */
[----:B------:R-:W-:Y:S01]  /*04a0*/  MOV R72, RZ ;  /* 0x000000ff00487202 */ /* 0x000fe20000000f00 */
[----:B------:R-:W-:-:S02]  /*04b0*/  HADD2.F32 R100, -RZ, R100.H0_H0 ;  /* 0x20000064ff647230 */ /* 0x000fc40000004100 */
[----:B------:R-:W-:Y:S02]  /*04c0*/  HADD2.F32 R102, -RZ, R102.H0_H0 ;  /* 0x20000066ff667230 */ /* 0x000fe40000004100 */
[----:B------:R-:W-:Y:S02]  /*04d0*/  HADD2.F32 R104, -RZ, R104.H0_H0 ;  /* 0x20000068ff687230 */ /* 0x000fe40000004100 */
[----:B------:R-:W-:Y:S02]  /*04e0*/  HADD2.F32 R106, -RZ, R106.H0_H0 ;  /* 0x2000006aff6a7230 */ /* 0x000fe40000004100 */
[----:B------:R-:W-:Y:S02]  /*04f0*/  HADD2.F32 R108, -RZ, R108.H0_H0 ;  /* 0x2000006cff6c7230 */ /* 0x000fe40000004100 */
.L_x_1546:
[----:B------:R-:W-:Y:S01]  /*0500*/  IMAD R28, R2, c[0x0][0x168], RZ ;  /* 0x00005a00021c7a24 */ /* 0x000fe200078e02ff */
[----:B------:R-:W-:Y:S02]  /*0510*/  MOV R139, 0x4 ;  /* 0x00000004008b7802 */ /* 0x000fe40000000f00 */
[----:B------:R-:W-:Y:S02]  /*0520*/  LOP3.LUT R112, R0, 0xff, RZ, 0xc0, !PT ;  /* 0x000000ff00707812 */ /* 0x000fe400078ec0ff */
[----:B------:R-:W-:Y:S01]  /*0530*/  SHF.R.S32.HI R29, RZ, 0x1f, R28 ;  /* 0x0000001fff1d7819 */ /* 0x000fe2000001141c */
[----:B------:R-:W-:Y:S01]  /*0540*/  IMAD.WIDE R40, R2, R139, c[0x0][0x1a0] ;  /* 0x0000680002287625 */ /* 0x000fe200078e028b */
[----:B------:R-:W-:-:S02]  /*0550*/  MOV R136, 0x10 ;  /* 0x0000001000887802 */ /* 0x000fc40000000f00 */
[----:B------:R-:W-:Y:S02]  /*0560*/  LEA.HI R29, R29, R28, RZ, 0x2 ;  /* 0x0000001c1d1d7211 */ /* 0x000fe400078f10ff */
[----:B------:R0:W2:Y:S02]  /*0570*/  LDG.E R142, [R40.64] ;  /* 0x00000004288e7981 */ /* 0x0000a4000c1e1900 */
[----:B------:R-:W-:-:S04]  /*0580*/  LEA.HI.SX32 R112, R29, R112, 0x1e ;  /* 0x000000701d707211 */ /* 0x000fc800078ff2ff */
[C---:B------:R-:W-:Y:S01]  /*0590*/  IADD3 R115, R112.reuse, 0x100, RZ ;  /* 0x0000010070737810 */ /* 0x040fe20007ffe0ff */
[----:B------:R-:W-:-:S04]  /*05a0*/  IMAD.WIDE.U32 R28, R112, R136, c[0x0][0x188] ;  /* 0x00006200701c7625 */ /* 0x000fc800078e0088 */
[----:B------:R-:W-:Y:S02]  /*05b0*/  IMAD.WIDE R116, R2, R139, c[0x0][0x1a8] ;  /* 0x00006a0002747625 */ /* 0x000fe400078e028b */
[----:B------:R-:W3:Y:S02]  /*05c0*/  LDG.E.128 R28, [R28.64] ;  /* 0x000000041c1c7981 */ /* 0x000ee4000c1e1d00 */
[CC--:B------:R-:W-:Y:S02]  /*05d0*/  IMAD.WIDE.U32 R32, R112.reuse, R136.reuse, c[0x0][0x208] ;  /* 0x0000820070207625 */ /* 0x0c0fe400078e0088 */
[----:B------:R1:W4:Y:S02]  /*05e0*/  LDG.E R116, [R116.64] ;  /* 0x0000000474747981 */ /* 0x000324000c1e1900 */
[CC--:B------:R-:W-:Y:S02]  /*05f0*/  IMAD.WIDE.U32 R36, R115.reuse, R136.reuse, c[0x0][0x188] ;  /* 0x0000620073247625 */ /* 0x0c0fe400078e0088 */
[----:B------:R-:W4:Y:S04]  /*0600*/  LDG.E.128 R32, [R32.64] ;  /* 0x0000000420207981 */ /* 0x000f28000c1e1d00 */
[----:B------:R-:W4:Y:S01]  /*0610*/  LDG.E.128 R36, [R36.64] ;  /* 0x0000000424247981 */ /* 0x000f22000c1e1d00 */
[----:B------:R-:W-:Y:S01]  /*0620*/  IMAD.WIDE.U32 R42, R115, R136, c[0x0][0x208] ;  /* 0x00008200732a7625 */ /* 0x000fe200078e0088 */
[----:B------:R-:W-:-:S05]  /*0630*/  IADD3 R114, R112, 0x200, RZ ;  /* 0x0000020070727810 */ /* 0x000fca0007ffe0ff */
[----:B0-----:R-:W4:Y:S01]  /*0640*/  LDG.E.128 R40, [R42.64] ;  /* 0x000000042a287981 */ /* 0x001f22000c1e1d00 */
[----:B------:R-:W-:-:S04]  /*0650*/  IMAD.WIDE.U32 R44, R114, R136, c[0x0][0x188] ;  /* 0x00006200722c7625 */ /* 0x000fc800078e0088 */
[----:B------:R-:W-:Y:S02]  /*0660*/  IMAD.WIDE.U32 R48, R114, R136, c[0x0][0x208] ;  /* 0x0000820072307625 */ /* 0x000fe400078e0088 */
[----:B------:R-:W4:Y:S01]  /*0670*/  LDG.E.128 R44, [R44.64] ;  /* 0x000000042c2c7981 */ /* 0x000f22000c1e1d00 */
[----:B------:R-:W-:-:S03]  /*0680*/  IADD3 R113, R112, 0x300, RZ ;  /* 0x0000030070717810 */ /* 0x000fc60007ffe0ff */
[----:B------:R-:W4:Y:S02]  /*0690*/  LDG.E.128 R48, [R48.64] ;  /* 0x0000000430307981 */ /* 0x000f24000c1e1d00 */
[----:B------:R-:W-:-:S04]  /*06a0*/  IMAD.WIDE.U32 R52, R113, R136, c[0x0][0x188] ;  /* 0x0000620071347625 */ /* 0x000fc800078e0088 */
[----:B------:R-:W-:Y:S02]  /*06b0*/  IMAD.WIDE.U32 R56, R113, R136, c[0x0][0x208] ;  /* 0x0000820071387625 */ /* 0x000fe400078e0088 */
[----:B------:R-:W4:Y:S04]  /*06c0*/  LDG.E.128 R52, [R52.64] ;  /* 0x0000000434347981 */ /* 0x000f28000c1e1d00 */
[----:B------:R-:W4:Y:S01]  /*06d0*/  LDG.E.128 R56, [R56.64] ;  /* 0x0000000438387981 */ /* 0x000f22000c1e1d00 */
[----:B------:R-:W-:-:S04]  /*06e0*/  ISETP.NE.U32.AND P1, PT, RZ, c[0x0][0x218], PT ;  /* 0x00008600ff007a0c */ /* 0x000fc80003f25070 */
[----:B------:R-:W-:Y:S01]  /*06f0*/  ISETP.NE.AND.EX P1, PT, RZ, c[0x0][0x21c], PT, P1 ;  /* 0x00008700ff007a0c */ /* 0x000fe20003f25310 */
[----:B------:R-:W-:Y:S01]  /*0700*/  IMAD.WIDE.U32 R122, R112, R139, c[0x0][0x190] ;  /* 0x00006400707a7625 */ /* 0x000fe200078e008b */
[----:B------:R-:W-:-:S04]  /*0710*/  ISETP.NE.U32.AND P0, PT, RZ, c[0x0][0x250], PT ;  /* 0x00009400ff007a0c */ /* 0x000fc80003f05070 */
[----:B------:R-:W-:Y:S01]  /*0720*/  ISETP.NE.AND.EX P0, PT, RZ, c[0x0][0x254], PT, P0 ;  /* 0x00009500ff007a0c */ /* 0x000fe20003f05300 */
[----:B------:R0:W5:Y:S01]  /*0730*/  LDG.E R118, [R122.64] ;  /* 0x000000047a767981 */ /* 0x000162000c1e1900 */
[----:B------:R-:W-:-:S05]  /*0740*/  ULDC.U8 UR6, c[0x0][0x1f0] ;  /* 0x00007c0000067ab9 */ /* 0x000fca0000000000 */
[----:B------:R-:W-:-:S04]  /*0750*/  @P1 IMAD.WIDE.U32 R124, R115, R136, c[0x0][0x218] ;  /* 0x00008600737c1625 */ /* 0x000fc800078e0088 */
[-C--:B0-----:R-:W-:Y:S01]  /*0760*/  @P1 IMAD.WIDE.U32 R122, R112, R136.reuse, c[0x0][0x218] ;  /* 0x00008600707a1625 */ /* 0x081fe200078e0088 */
[----:B------:R0:W5:Y:S03]  /*0770*/  @P1 LDG.E.128 R8, [R124.64] ;  /* 0x000000047c081981 */ /* 0x000166000c1e1d00 */
[-C--:B------:R-:W-:Y:S01]  /*0780*/  @P1 IMAD.WIDE.U32 R130, R114, R136.reuse, c[0x0][0x218] ;  /* 0x0000860072821625 */ /* 0x080fe200078e0088 */
[----:B------:R0:W5:Y:S03]  /*0790*/  @P1 LDG.E.128 R4, [R122.64] ;  /* 0x000000047a041981 */ /* 0x000166000c1e1d00 */
[----:B------:R-:W-:Y:S01]  /*07a0*/  @P1 IMAD.WIDE.U32 R136, R113, R136, c[0x0][0x218] ;  /* 0x0000860071881625 */ /* 0x000fe200078e0088 */
[----:B------:R4:W5:Y:S04]  /*07b0*/  @P1 LDG.E.128 R12, [R130.64] ;  /* 0x00000004820c1981 */ /* 0x000968000c1e1d00 */
[----:B------:R0:W5:Y:S01]  /*07c0*/  @P1 LDG.E.128 R16, [R136.64] ;  /* 0x0000000488101981 */ /* 0x000162000c1e1d00 */
[----:B------:R-:W-:Y:S01]  /*07d0*/  ISETP.NE.AND P1, PT, RZ, UR6, PT ;  /* 0x00000006ff007c0c */ /* 0x000fe2000bf25270 */
[----:B------:R-:W-:-:S04]  /*07e0*/  @P0 IMAD.WIDE.U32 R120, R112, R139, c[0x0][0x198] ;  /* 0x0000660070780625 */ /* 0x000fc800078e008b */
[CC--:B------:R-:W-:Y:S01]  /*07f0*/  IMAD.WIDE.U32 R132, R114.reuse, R139.reuse, c[0x0][0x190] ;  /* 0x0000640072847625 */ /* 0x0c0fe200078e008b */
[----:B------:R0:W5:Y:S03]  /*0800*/  @P0 LDG.E R107, [R120.64] ;  /* 0x00000004786b0981 */ /* 0x000166000c1e1900 */
[CC--:B------:R-:W-:Y:S01]  /*0810*/  @P0 IMAD.WIDE.U32 R128, R115.reuse, R139.reuse, c[0x0][0x198] ;  /* 0x0000660073800625 */ /* 0x0c0fe200078e008b */
[----:B------:R0:W5:Y:S03]  /*0820*/  LDG.E R119, [R132.64] ;  /* 0x0000000484777981 */ /* 0x000166000c1e1900 */
[-C--:B------:R-:W-:Y:S01]  /*0830*/  @P0 IMAD.WIDE.U32 R134, R114, R139.reuse, c[0x0][0x198] ;  /* 0x0000660072860625 */ /* 0x080fe200078e008b */
[----:B------:R1:W5:Y:S03]  /*0840*/  @P0 LDG.E R109, [R128.64] ;  /* 0x00000004806d0981 */ /* 0x000366000c1e1900 */
[-C--:B------:R-:W-:Y:S01]  /*0850*/  IMAD.WIDE.U32 R126, R115, R139.reuse, c[0x0][0x190] ;  /* 0x00006400737e7625 */ /* 0x080fe200078e008b */
[----:B------:R1:W5:Y:S04]  /*0860*/  @P0 LDG.E R110, [R134.64] ;  /* 0x00000004866e0981 */ /* 0x000368000c1e1900 */
[----:B0-----:R0:W5:Y:S01]  /*0870*/  LDG.E R120, [R126.64] ;  /* 0x000000047e787981 */ /* 0x001162000c1e1900 */
[----:B------:R-:W-:-:S04]  /*0880*/  @P0 IMAD.WIDE.U32 R140, R113, R139, c[0x0][0x198] ;  /* 0x00006600718c0625 */ /* 0x000fc800078e008b */
[----:B------:R-:W-:Y:S01]  /*0890*/  IMAD.WIDE.U32 R138, R113, R139, c[0x0][0x190] ;  /* 0x00006400718a7625 */ /* 0x000fe200078e008b */
[----:B------:R-:W-:Y:S01]  /*08a0*/  LOP3.LUT P2, RZ, R92, 0xff, RZ, 0xc0, !PT ;  /* 0x000000ff5cff7812 */ /* 0x000fe2000784c0ff */
[----:B------:R0:W5:Y:S04]  /*08b0*/  @P0 LDG.E R111, [R140.64] ;  /* 0x000000048c6f0981 */ /* 0x000168000c1e1900 */
[----:B-1----:R1:W5:Y:S01]  /*08c0*/  LDG.E R117, [R138.64] ;  /* 0x000000048a757981 */ /* 0x002362000c1e1900 */
[----:B------:R-:W-:-:S04]  /*08d0*/  IADD3 R2, R2, c[0x0][0x160], RZ ;  /* 0x0000580002027a10 */ /* 0x000fc80007ffe0ff */
[----:B------:R-:W-:Y:S02]  /*08e0*/  ISETP.GE.AND P5, PT, R2, c[0x0][0x164], PT ;  /* 0x0000590002007a0c */ /* 0x000fe40003fa6270 */
[----:B--2---:R-:W-:-:S05]  /*08f0*/  FSEL R142, R142, RZ, !P1 ;  /* 0x000000ff8e8e7208 */ /* 0x004fca0004800000 */
[C---:B---3--:R-:W-:Y:S02]  /*0900*/  FADD.FTZ R29, -R142.reuse, R29 ;  /* 0x0000001d8e1d7221 */ /* 0x048fe40000010100 */
[C---:B------:R-:W-:Y:S02]  /*0910*/  FADD.FTZ R121, -R142.reuse, R28 ;  /* 0x0000001c8e797221 */ /* 0x040fe40000010100 */
[----:B------:R-:W-:Y:S02]  /*0920*/  FADD.FTZ R31, -R142, R31 ;  /* 0x0000001f8e1f7221 */ /* 0x000fe40000010100 */
[C---:B----4-:R-:W-:Y:S02]  /*0930*/  FMUL.FTZ R130, R116.reuse, R29 ;  /* 0x0000001d74827220 */ /* 0x050fe40000410000 */
[----:B------:R-:W-:Y:S02]  /*0940*/  FMUL.FTZ R133, R3, R32 ;  /* 0x0000002003857220 */ /* 0x000fe40000410000 */
[----:B------:R-:W-:-:S02]  /*0950*/  FMUL.FTZ R128, R116, R121 ;  /* 0x0000007974807220 */ /* 0x000fc40000410000 */
[----:B------:R-:W-:Y:S02]  /*0960*/  FADD.FTZ R29, -R142, R36 ;  /* 0x000000248e1d7221 */ /* 0x000fe40000010100 */
[----:B------:R-:W-:Y:S02]  /*0970*/  FMUL.FTZ R132, R116, R31 ;  /* 0x0000001f74847220 */ /* 0x000fe40000410000 */
[----:B------:R-:W-:Y:S02]  /*0980*/  FADD.FTZ R31, -R142, R38 ;  /* 0x000000268e1f7221 */ /* 0x000fe40000010100 */
[----:B------:R-:W-:Y:S02]  /*0990*/  FMUL.FTZ R135, R94, R33 ;  /* 0x000000215e877220 */ /* 0x000fe40000410000 */
[----:B------:R-:W-:Y:S02]  /*09a0*/  FMUL.FTZ R124, R116, R29 ;  /* 0x0000001d747c7220 */ /* 0x000fe40000410000 */
[----:B------:R-:W-:-:S02]  /*09b0*/  FADD.FTZ R28, RZ, R133 ;  /* 0x00000085ff1c7221 */ /* 0x000fc40000010000 */
[----:B------:R-:W-:Y:S02]  /*09c0*/  FADD.FTZ R129, -R142, R30 ;  /* 0x0000001e8e817221 */ /* 0x000fe40000010100 */
[----:B------:R-:W-:Y:S02]  /*09d0*/  FFMA.FTZ R29, R128, R133, RZ ;  /* 0x00000085801d7223 */ /* 0x000fe400000100ff */
[----:B0-----:R-:W-:Y:S02]  /*09e0*/  FMUL.FTZ R126, R116, R31 ;  /* 0x0000001f747e7220 */ /* 0x001fe40000410000 */
[----:B------:R-:W-:Y:S02]  /*09f0*/  FMUL.FTZ R134, R61, R34 ;  /* 0x000000223d867220 */ /* 0x000fe40000410000 */
[----:B------:R-:W-:Y:S02]  /*0a00*/  FADD.FTZ R31, R28, R135 ;  /* 0x000000871c1f7221 */ /* 0x000fe40000010000 */
[----:B------:R-:W-:-:S02]  /*0a10*/  FMUL.FTZ R129, R116, R129 ;  /* 0x0000008174817220 */ /* 0x000fc40000410000 */
[----:B------:R-:W-:Y:S02]  /*0a20*/  FFMA.FTZ R29, R130, R135, R29 ;  /* 0x00000087821d7223 */ /* 0x000fe4000001001d */
[----:B------:R-:W-:Y:S02]  /*0a30*/  FMUL.FTZ R137, R96, R35 ;  /* 0x0000002360897220 */ /* 0x000fe40000410000 */
[----:B------:R-:W-:Y:S02]  /*0a40*/  FADD.FTZ R28, R31, R134 ;  /* 0x000000861f1c7221 */ /* 0x000fe40000010000 */
[----:B------:R-:W-:Y:S02]  /*0a50*/  FFMA.FTZ R29, R129, R134, R29 ;  /* 0x00000086811d7223 */ /* 0x000fe4000001001d */
[----:B------:R-:W-:Y:S02]  /*0a60*/  FMUL.FTZ R121, R63, R40 ;  /* 0x000000283f797220 */ /* 0x000fe40000410000 */
[----:B------:R-:W-:-:S02]  /*0a70*/  FADD.FTZ R28, R28, R137 ;  /* 0x000000891c1c7221 */ /* 0x000fc40000010000 */
[----:B------:R-:W-:Y:S02]  /*0a80*/  FADD.FTZ R37, -R142, R37 ;  /* 0x000000258e257221 */ /* 0x000fe40000010100 */
[----:B------:R-:W-:Y:S02]  /*0a90*/  FFMA.FTZ R30, R132, R137, R29 ;  /* 0x00000089841e7223 */ /* 0x000fe4000001001d */
[----:B------:R-:W-:Y:S02]  /*0aa0*/  FMUL.FTZ R122, R98, R41 ;  /* 0x00000029627a7220 */ /* 0x000fe40000410000 */
[----:B------:R-:W-:Y:S02]  /*0ab0*/  FADD.FTZ R29, R28, R121 ;  /* 0x000000791c1d7221 */ /* 0x000fe40000010000 */
[----:B------:R-:W-:Y:S02]  /*0ac0*/  FMUL.FTZ R125, R116, R37 ;  /* 0x00000025747d7220 */ /* 0x000fe40000410000 */
[----:B------:R-:W-:-:S02]  /*0ad0*/  FFMA.FTZ R28, R124, R121, R30 ;  /* 0x000000797c1c7223 */ /* 0x000fc4000001001e */
[C---:B------:R-:W-:Y:S02]  /*0ae0*/  FADD.FTZ R131, -R142.reuse, R44 ;  /* 0x0000002c8e837221 */ /* 0x040fe40000010100 */
[----:B------:R-:W-:Y:S02]  /*0af0*/  FMUL.FTZ R123, R65, R42 ;  /* 0x0000002a417b7220 */ /* 0x000fe40000410000 */
[----:B------:R-:W-:Y:S02]  /*0b00*/  FADD.FTZ R30, R29, R122 ;  /* 0x0000007a1d1e7221 */ /* 0x000fe40000010000 */
[----:B------:R-:W-:Y:S02]  /*0b10*/  FADD.FTZ R39, -R142, R39 ;  /* 0x000000278e277221 */ /* 0x000fe40000010100 */
[----:B------:R-:W-:Y:S02]  /*0b20*/  FFMA.FTZ R28, R125, R122, R28 ;  /* 0x0000007a7d1c7223 */ /* 0x000fe4000001001c */
[----:B------:R-:W-:-:S02]  /*0b30*/  FMUL.FTZ R131, R116, R131 ;  /* 0x0000008374837220 */ /* 0x000fc40000410000 */
[----:B------:R-:W-:Y:S02]  /*0b40*/  FMUL.FTZ R44, R100, R43 ;  /* 0x0000002b642c7220 */ /* 0x000fe40000410000 */
[----:B------:R-:W-:Y:S02]  /*0b50*/  FADD.FTZ R45, -R142, R45 ;  /* 0x0000002d8e2d7221 */ /* 0x000fe40000010100 */
[----:B------:R-:W-:Y:S02]  /*0b60*/  FADD.FTZ R29, R30, R123 ;  /* 0x0000007b1e1d7221 */ /* 0x000fe40000010000 */
[----:B------:R-:W-:Y:S02]  /*0b70*/  FMUL.FTZ R127, R116, R39 ;  /* 0x00000027747f7220 */ /* 0x000fe40000410000 */
[----:B------:R-:W-:Y:S02]  /*0b80*/  FFMA.FTZ R28, R126, R123, R28 ;  /* 0x0000007b7e1c7223 */ /* 0x000fe4000001001c */
[----:B------:R-:W-:-:S02]  /*0b90*/  FADD.FTZ R81, R48, R81 ;  /* 0x0000005130517221 */ /* 0x000fc40000010000 */
[----:B------:R-:W-:Y:S02]  /*0ba0*/  FFMA.FTZ R97, R48, R131, R97 ;  /* 0x0000008330617223 */ /* 0x000fe40000010061 */
[----:B-1----:R-:W-:Y:S02]  /*0bb0*/  FADD.FTZ R139, -R142, R46 ;  /* 0x0000002e8e8b7221 */ /* 0x002fe40000010100 */
[----:B------:R-:W-:Y:S02]  /*0bc0*/  FMUL.FTZ R136, R116, R45 ;  /* 0x0000002d74887220 */ /* 0x000fe40000410000 */
[----:B------:R-:W-:Y:S02]  /*0bd0*/  FMUL.FTZ R48, R67, R48 ;  /* 0x0000003043307220 */ /* 0x000fe40000410000 */
[----:B------:R-:W-:Y:S02]  /*0be0*/  FADD.FTZ R29, R29, R44 ;  /* 0x0000002c1d1d7221 */ /* 0x000fe40000010000 */
[----:B------:R-:W-:-:S02]  /*0bf0*/  FFMA.FTZ R30, R127, R44, R28 ;  /* 0x0000002c7f1e7223 */ /* 0x000fc4000001001c */
[----:B------:R-:W-:Y:S02]  /*0c00*/  FADD.FTZ R47, -R142, R47 ;  /* 0x0000002f8e2f7221 */ /* 0x000fe40000010100 */
[C---:B------:R-:W-:Y:S02]  /*0c10*/  FADD.FTZ R66, R49.reuse, R66 ;  /* 0x0000004231427221 */ /* 0x040fe40000010000 */
[----:B------:R-:W-:Y:S02]  /*0c20*/  FMUL.FTZ R139, R116, R139 ;  /* 0x0000008b748b7220 */ /* 0x000fe40000410000 */
[----:B------:R-:W-:Y:S02]  /*0c30*/  FFMA.FTZ R82, R49, R136, R82 ;  /* 0x0000008831527223 */ /* 0x000fe40000010052 */
[----:B------:R-:W-:Y:S02]  /*0c40*/  FADD.FTZ R28, R29, R48 ;  /* 0x000000301d1c7221 */ /* 0x000fe40000010000 */
[----:B------:R-:W-:-:S02]  /*0c50*/  FMUL.FTZ R49, R102, R49 ;  /* 0x0000003166317220 */ /* 0x000fc40000410000 */
[----:B------:R-:W-:Y:S02]  /*0c60*/  FFMA.FTZ R29, R131, R48, R30 ;  /* 0x00000030831d7223 */ /* 0x000fe4000001001e */
[C---:B------:R-:W-:Y:S02]  /*0c70*/  FADD.FTZ R79, R50.reuse, R79 ;  /* 0x0000004f324f7221 */ /* 0x040fe40000010000 */
[----:B------:R-:W-:Y:S02]  /*0c80*/  FFMA.FTZ R95, R50, R139, R95 ;  /* 0x0000008b325f7223 */ /* 0x000fe4000001005f */
[----:B------:R-:W-:Y:S02]  /*0c90*/  FMUL.FTZ R138, R116, R47 ;  /* 0x0000002f748a7220 */ /* 0x000fe40000410000 */
[C---:B------:R-:W-:Y:S02]  /*0ca0*/  FADD.FTZ R74, R33.reuse, R74 ;  /* 0x0000004a214a7221 */ /* 0x040fe40000010000 */
[----:B------:R-:W-:-:S02]  /*0cb0*/  FFMA.FTZ R90, R33, R130, R90 ;  /* 0x00000082215a7223 */ /* 0x000fc4000001005a */
[----:B------:R-:W-:Y:S02]  /*0cc0*/  FMUL.FTZ R50, R69, R50 ;  /* 0x0000003245327220 */ /* 0x000fe40000410000 */
[----:B------:R-:W-:Y:S02]  /*0cd0*/  FADD.FTZ R31, R28, R49 ;  /* 0x000000311c1f7221 */ /* 0x000fe40000010000 */
[----:B------:R-:W-:Y:S02]  /*0ce0*/  FFMA.FTZ R29, R136, R49, R29 ;  /* 0x00000031881d7223 */ /* 0x000fe4000001001d */
[----:B------:R-:W-:Y:S02]  /*0cf0*/  FADD.FTZ R33, -R142, R52 ;  /* 0x000000348e217221 */ /* 0x000fe40000010100 */
[C---:B------:R-:W-:Y:S02]  /*0d00*/  FADD.FTZ R72, R35.reuse, R72 ;  /* 0x0000004823487221 */ /* 0x040fe40000010000 */
[----:B------:R-:W-:-:S02]  /*0d10*/  FFMA.FTZ R88, R35, R132, R88 ;  /* 0x0000008423587223 */ /* 0x000fc40000010058 */
[C---:B------:R-:W-:Y:S02]  /*0d20*/  FADD.FTZ R64, R51.reuse, R64 ;  /* 0x0000004033407221 */ /* 0x040fe40000010000 */
[----:B------:R-:W-:Y:S02]  /*0d30*/  FFMA.FTZ R80, R51, R138, R80 ;  /* 0x0000008a33507223 */ /* 0x000fe40000010050 */
[----:B------:R-:W-:Y:S02]  /*0d40*/  FMUL.FTZ R51, R104, R51 ;  /* 0x0000003368337220 */ /* 0x000fe40000410000 */
[----:B------:R-:W-:Y:S02]  /*0d50*/  FADD.FTZ R35, -R142, R54 ;  /* 0x000000368e237221 */ /* 0x000fe40000010100 */
        /* <DEDUP_REMOVED lines=15> */
[C---:B------:R-:W-:Y:S02]  /*0e50*/  FADD.FTZ R89, R32.reuse, R89 ;  /* 0x0000005920597221 */ /* 0x040fe40000010000 */
[----:B------:R-:W-:Y:S01]  /*0e60*/  FFMA.FTZ R105, R32, R128, R105 ;  /* 0x0000008020697223 */ /* 0x000fe20000010069 */
[----:B------:R-:W-:Y:S01]  /*0e70*/  SHF.R.U32.HI R32, RZ, 0x5, R0 ;  /* 0x00000005ff207819 */ /* 0x000fe20000011600 */
[----:B------:R-:W-:Y:S02]  /*0e80*/  FMUL.FTZ R57, R116, R35 ;  /* 0x0000002374397220 */ /* 0x000fe40000410000 */
[----:B------:R-:W-:Y:S02]  /*0e90*/  FADD.FTZ R55, -R142, R55 ;  /* 0x000000378e377221 */ /* 0x000fe40000010100 */
[----:B------:R-:W-:-:S02]  /*0ea0*/  FMUL.FTZ R47, R73, R58 ;  /* 0x0000003a492f7220 */ /* 0x000fc40000410000 */
[----:B------:R-:W-:Y:S02]  /*0eb0*/  FADD.FTZ R28, R29, R46 ;  /* 0x0000002e1d1c7221 */ /* 0x000fe40000010000 */
[----:B------:R-:W-:Y:S01]  /*0ec0*/  FFMA.FTZ R30, R56, R46, R31 ;  /* 0x0000002e381e7223 */ /* 0x000fe2000001001f */
[----:B------:R-:W-:Y:S01]  /*0ed0*/  LOP3.LUT R140, R32, 0x7fffff8, RZ, 0xc0, !PT ;  /* 0x07fffff8208c7812 */ /* 0x000fe200078ec0ff */
[C---:B------:R-:W-:Y:S02]  /*0ee0*/  FADD.FTZ R75, R58.reuse, R75 ;  /* 0x0000004b3a4b7221 */ /* 0x040fe40000010000 */
[----:B------:R-:W-:Y:S02]  /*0ef0*/  FFMA.FTZ R91, R58, R57, R91 ;  /* 0x000000393a5b7223 */ /* 0x000fe4000001005b */
        /* <DEDUP_REMOVED lines=22> */
.L_x_1547:
        /* <DEDUP_REMOVED lines=18> */
.L_x_1548:
        /* <DEDUP_REMOVED lines=62> */
.L_x_1544:
[----:B------:R-:W-:Y:S01]  /*1560*/  FMUL.FTZ R34, R34, c[0x0][0x1e8] ;  /* 0x00007a0022227a20 */ /* 0x000fe20000410000 */
[C---:B------:R-:W-:Y:S01]  /*1570*/  LOP3.LUT P6, RZ, R118.reuse, 0xff00, RZ, 0xc0, !PT ;  /* 0x0000ff0076ff7812 */ /* 0x040fe200078cc0ff */
[----:B------:R-:W-:Y:S01]  /*1580*/  FMUL.FTZ R133, R133, c[0x0][0x1e8] ;  /* 0x00007a0085857a20 */ /* 0x000fe20000410000 */
[----:B------:R-:W-:Y:S01]  /*1590*/  LOP3.LUT P2, RZ, R118, 0xff, RZ, 0xc0, !PT ;  /* 0x000000ff76ff7812 */ /* 0x000fe2000784c0ff */
[-CC-:B------:R-:W-:Y:S01]  /*15a0*/  FFMA.FTZ R130, R57, R55.reuse, R42.reuse ;  /* 0x0000003739827223 */ /* 0x180fe2000001002a */
[----:B------:R-:W-:Y:S01]  /*15b0*/  SEL R57, R34, RZ, P6 ;  /* 0x000000ff22397207 */ /* 0x000fe20003000000 */
[-CC-:B------:R-:W-:Y:S01]  /*15c0*/  FFMA.FTZ R124, R124, R55.reuse, R42.reuse ;  /* 0x000000377c7c7223 */ /* 0x180fe2000001002a */
[----:B------:R-:W-:Y:S01]  /*15d0*/  LOP3.LUT P6, RZ, R118, 0xff000000, RZ, 0xc0, !PT ;  /* 0xff00000076ff7812 */ /* 0x000fe200078cc0ff */
[----:B------:R-:W-:Y:S01]  /*15e0*/  FMUL.FTZ R36, R36, c[0x0][0x1e8] ;  /* 0x00007a0024247a20 */ /* 0x000fe20000410000 */
[----:B------:R-:W-:Y:S01]  /*15f0*/  MOV R141, 0x10 ;  /* 0x00000010008d7802 */ /* 0x000fe20000000f00 */
[----:B------:R-:W-:-:S02]  /*1600*/  FFMA.FTZ R125, R125, R55, R42 ;  /* 0x000000377d7d7223 */ /* 0x000fc4000001002a */
[-C--:B------:R-:W-:Y:S01]  /*1610*/  FFMA.FTZ R53, R56, R55.reuse, R42 ;  /* 0x0000003738357223 */ /* 0x080fe2000001002a */
[----:B------:R-:W-:Y:S01]  /*1620*/  SEL R56, R133, RZ, P2 ;  /* 0x000000ff85387207 */ /* 0x000fe20001000000 */
[----:B------:R-:W-:Y:S01]  /*1630*/  FADD.FTZ R121, R121, -R124 ;  /* 0x8000007c79797221 */ /* 0x000fe20000010000 */
[----:B------:R-:W-:Y:S01]  /*1640*/  LOP3.LUT P2, RZ, R118, 0xff0000, RZ, 0xc0, !PT ;  /* 0x00ff000076ff7812 */ /* 0x000fe2000784c0ff */
[----:B------:R-:W-:Y:S01]  /*1650*/  FMUL.FTZ R129, R129, c[0x0][0x1e8] ;  /* 0x00007a0081817a20 */ /* 0x000fe20000410000 */
[----:B------:R-:W-:Y:S01]  /*1660*/  SEL R59, R36, RZ, P6 ;  /* 0x000000ff243b7207 */ /* 0x000fe20003000000 */
[-CC-:B------:R-:W-:Y:S01]  /*1670*/  FFMA.FTZ R126, R126, R55.reuse, R42.reuse ;  /* 0x000000377e7e7223 */ /* 0x180fe2000001002a */
[----:B------:R-:W-:Y:S01]  /*1680*/  LOP3.LUT P6, RZ, R107, 0xff000000, RZ, 0xc0, !PT ;  /* 0xff0000006bff7812 */ /* 0x000fe200078cc0ff */
[-CC-:B------:R-:W-:Y:S02]  /*1690*/  FFMA.FTZ R127, R127, R55.reuse, R42.reuse ;  /* 0x000000377f7f7223 */ /* 0x180fe4000001002a */
[----:B------:R-:W-:-:S02]  /*16a0*/  FFMA.FTZ R131, R131, R55, R42 ;  /* 0x0000003783837223 */ /* 0x000fc4000001002a */
[-CC-:B------:R-:W-:Y:S02]  /*16b0*/  FFMA.FTZ R136, R136, R55.reuse, R42.reuse ;  /* 0x0000003788887223 */ /* 0x180fe4000001002a */
[-CC-:B------:R-:W-:Y:S02]  /*16c0*/  FFMA.FTZ R139, R139, R55.reuse, R42.reuse ;  /* 0x000000378b8b7223 */ /* 0x180fe4000001002a */
[-CC-:B------:R-:W-:Y:S02]  /*16d0*/  FFMA.FTZ R138, R138, R55.reuse, R42.reuse ;  /* 0x000000378a8a7223 */ /* 0x180fe4000001002a */
[-CC-:B------:R-:W-:Y:S01]  /*16e0*/  FFMA.FTZ R40, R54, R55.reuse, R42.reuse ;  /* 0x0000003736287223 */ /* 0x180fe2000001002a */
[----:B------:R-:W-:Y:S01]  /*16f0*/  SEL R54, R36, RZ, P6 ;  /* 0x000000ff24367207 */ /* 0x000fe20003000000 */
[----:B------:R-:W-:Y:S01]  /*1700*/  FADD.FTZ R125, R122, -R125 ;  /* 0x8000007d7a7d7221 */ /* 0x000fe20000010000 */
[----:B------:R-:W-:Y:S01]  /*1710*/  LOP3.LUT P6, RZ, R107, 0xff00, RZ, 0xc0, !PT ;  /* 0x0000ff006bff7812 */ /* 0x000fe200078cc0ff */
[----:B------:R-:W-:Y:S01]  /*1720*/  FFMA.FTZ R55, R58, R55, R42 ;  /* 0x000000373a377223 */ /* 0x000fe2000001002a */
[----:B------:R-:W-:Y:S01]  /*1730*/  SEL R58, R129, RZ, P2 ;  /* 0x000000ff813a7207 */ /* 0x000fe20001000000 */
[----:B------:R-:W-:Y:S01]  /*1740*/  FMUL.FTZ R121, R116, R121 ;  /* 0x0000007974797220 */ /* 0x000fe20000410000 */
[----:B------:R-:W-:Y:S01]  /*1750*/  LOP3.LUT P2, RZ, R107, 0xff0000, RZ, 0xc0, !PT ;  /* 0x00ff00006bff7812 */ /* 0x000fe2000784c0ff */
[----:B------:R-:W-:Y:S01]  /*1760*/  FADD.FTZ R123, R123, -R126 ;  /* 0x8000007e7b7b7221 */ /* 0x000fe20000010000 */
[----:B------:R-:W-:Y:S01]  /*1770*/  SEL R124, R34, RZ, P6 ;  /* 0x000000ff227c7207 */ /* 0x000fe20003000000 */
[----:B0-----:R-:W-:Y:S01]  /*1780*/  FMUL.FTZ R32, R116, R125 ;  /* 0x0000007d74207220 */ /* 0x001fe20000410000 */
[----:B------:R-:W-:Y:S01]  /*1790*/  SEL R129, R129, RZ, P2 ;  /* 0x000000ff81817207 */ /* 0x000fe20001000000 */
[----:B------:R-:W-:Y:S01]  /*17a0*/  FADD.FTZ R127, R44, -R127 ;  /* 0x8000007f2c7f7221 */ /* 0x000fe20000010000 */
[----:B------:R-:W-:Y:S01]  /*17b0*/  LOP3.LUT P2, RZ, R107, 0xff, RZ, 0xc0, !PT ;  /* 0x000000ff6bff7812 */ /* 0x000fe2000784c0ff */
[----:B------:R-:W-:Y:S01]  /*17c0*/  @P4 FADD.FTZ R121, R8, R121 ;  /* 0x0000007908794221 */ /* 0x000fe20000010000 */
[----:B------:R-:W-:Y:S01]  /*17d0*/  LOP3.LUT P6, RZ, R120, 0xff, RZ, 0xc0, !PT ;  /* 0x000000ff78ff7812 */ /* 0x000fe200078cc0ff */
[----:B------:R-:W-:Y:S01]  /*17e0*/  FMUL.FTZ R123, R116, R123 ;  /* 0x0000007b747b7220 */ /* 0x000fe20000410000 */
[----:B------:R-:W-:Y:S01]  /*17f0*/  SEL R133, R133, RZ, P2 ;  /* 0x000000ff85857207 */ /* 0x000fe20001000000 */
[----:B------:R-:W-:Y:S01]  /*1800*/  @P4 FADD.FTZ R32, R9, R32 ;  /* 0x0000002009204221 */ /* 0x000fe20000010000 */
[----:B------:R-:W-:Y:S01]  /*1810*/  LOP3.LUT P2, RZ, R120, 0xff00, RZ, 0xc0, !PT ;  /* 0x0000ff0078ff7812 */ /* 0x000fe2000784c0ff */
[----:B------:R-:W-:-:S02]  /*1820*/  FMUL.FTZ R28, R121, c[0x0][0x1e8] ;  /* 0x00007a00791c7a20 */ /* 0x000fc40000410000 */
[----:B------:R-:W-:Y:S02]  /*1830*/  FMUL.FTZ R34, R116, R127 ;  /* 0x0000007f74227220 */ /* 0x000fe40000410000 */
[----:B------:R-:W-:Y:S01]  /*1840*/  @P4 FADD.FTZ R123, R10, R123 ;  /* 0x0000007b0a7b4221 */ /* 0x000fe20000010000 */
[----:B------:R-:W-:Y:S01]  /*1850*/  SEL R36, R28, RZ, P6 ;  /* 0x000000ff1c247207 */ /* 0x000fe20003000000 */
[----:B------:R-:W-:Y:S01]  /*1860*/  FMUL.FTZ R29, R32, c[0x0][0x1e8] ;  /* 0x00007a00201d7a20 */ /* 0x000fe20000410000 */
[----:B------:R-:W-:Y:S01]  /*1870*/  LOP3.LUT P6, RZ, R120, 0xff0000, RZ, 0xc0, !PT ;  /* 0x00ff000078ff7812 */ /* 0x000fe200078cc0ff */
[----:B------:R-:W-:Y:S02]  /*1880*/  @P4 FADD.FTZ R34, R11, R34 ;  /* 0x000000220b224221 */ /* 0x000fe40000010000 */
[----:B------:R-:W-:Y:S01]  /*1890*/  FMUL.FTZ R30, R123, c[0x0][0x1e8] ;  /* 0x00007a007b1e7a20 */ /* 0x000fe20000410000 */
[----:B------:R-:W-:Y:S01]  /*18a0*/  SEL R37, R29, RZ, P2 ;  /* 0x000000ff1d257207 */ /* 0x000fe20001000000 */
[----:B------:R-:W-:Y:S01]  /*18b0*/  FMUL.FTZ R31, R34, c[0x0][0x1e8] ;  /* 0x00007a00221f7a20 */ /* 0x000fe20000410000 */
[----:B------:R-:W-:Y:S01]  /*18c0*/  LOP3.LUT P2, RZ, R120, 0xff000000, RZ, 0xc0, !PT ;  /* 0xff00000078ff7812 */ /* 0x000fe2000784c0ff */
[----:B------:R-:W-:Y:S01]  /*18d0*/  FADD.FTZ R49, R49, -R136 ;  /* 0x8000008831317221 */ /* 0x000fe20000010000 */
[----:B------:R-:W-:Y:S01]  /*18e0*/  SEL R38, R30, RZ, P6 ;  /* 0x000000ff1e267207 */ /* 0x000fe20003000000 */
[----:B------:R-:W-:Y:S01]  /*18f0*/  FADD.FTZ R131, R48, -R131 ;  /* 0x8000008330837221 */ /* 0x000fe20000010000 */
[----:B------:R-:W-:Y:S01]  /*1900*/  LOP3.LUT P6, RZ, R109, 0xff0000, RZ, 0xc0, !PT ;  /* 0x00ff00006dff7812 */ /* 0x000fe200078cc0ff */
[C---:B------:R-:W-:Y:S01]  /*1910*/  FMUL.FTZ R42, R116.reuse, R49 ;  /* 0x00000031742a7220 */ /* 0x040fe20000410000 */
[----:B------:R-:W-:Y:S01]  /*1920*/  SEL R39, R31, RZ, P2 ;  /* 0x000000ff1f277207 */ /* 0x000fe20001000000 */
[----:B------:R-:W-:Y:S01]  /*1930*/  FADD.FTZ R51, R51, -R138 ;  /* 0x8000008a33337221 */ /* 0x000fe20000010000 */
[C---:B------:R-:W-:Y:S01]  /*1940*/  LOP3.LUT P2, RZ, R109.reuse, 0xff000000, RZ, 0xc0, !PT ;  /* 0xff0000006dff7812 */ /* 0x040fe2000784c0ff */
[----:B------:R-:W-:Y:S01]  /*1950*/  FMUL.FTZ R131, R116, R131 ;  /* 0x0000008374837220 */ /* 0x000fe20000410000 */
[----:B------:R-:W-:Y:S01]  /*1960*/  SEL R33, R30, RZ, P6 ;  /* 0x000000ff1e217207 */ /* 0x000fe20003000000 */
[----:B------:R-:W-:Y:S01]  /*1970*/  FADD.FTZ R139, R50, -R139 ;  /* 0x8000008b328b7221 */ /* 0x000fe20000010000 */
        /* <DEDUP_REMOVED lines=23> */
[----:B------:R-:W-:Y:S01]  /*1af0*/  FADD.FTZ R53, R46, -R53 ;  /* 0x800000352e357221 */ /* 0x000fe20000010000 */
[----:B------:R-:W-:Y:S01]  /*1b00*/  LOP3.LUT P6, RZ, R110, 0xff000000, RZ, 0xc0, !PT ;  /* 0xff0000006eff7812 */ /* 0x000fe200078cc0ff */
[----:B------:R-:W-:Y:S01]  /*1b10*/  FMUL.FTZ R45, R116, R45 ;  /* 0x0000002d742d7220 */ /* 0x000fe20000410000 */
[----:B------:R-:W-:Y:S01]  /*1b20*/  SEL R30, R40, RZ, P2 ;  /* 0x000000ff281e7207 */ /* 0x000fe20001000000 */
[----:B------:R-:W-:Y:S01]  /*1b30*/  FADD.FTZ R47, R47, -R130 ;  /* 0x800000822f2f7221 */ /* 0x000fe20000010000 */
[----:B------:R-:W-:Y:S01]  /*1b40*/  LOP3.LUT P2, RZ, R110, 0xff0000, RZ, 0xc0, !PT ;  /* 0x00ff00006eff7812 */ /* 0x000fe2000784c0ff */
[----:B------:R-:W-:Y:S01]  /*1b50*/  FMUL.FTZ R46, R116, R53 ;  /* 0x00000035742e7220 */ /* 0x000fe20000410000 */
[----:B------:R-:W-:Y:S01]  /*1b60*/  SEL R130, R43, RZ, P6 ;  /* 0x000000ff2b827207 */ /* 0x000fe20003000000 */
[----:B------:R-:W-:Y:S01]  /*1b70*/  @P4 FADD.FTZ R45, R16, R45 ;  /* 0x0000002d102d4221 */ /* 0x000fe20000010000 */
[----:B------:R-:W-:Y:S01]  /*1b80*/  LOP3.LUT P6, RZ, R110, 0xff00, RZ, 0xc0, !PT ;  /* 0x0000ff006eff7812 */ /* 0x000fe200078cc0ff */
[----:B------:R-:W-:Y:S01]  /*1b90*/  FADD.FTZ R55, R52, -R55 ;  /* 0x8000003734377221 */ /* 0x000fe20000010000 */
        /* <DEDUP_REMOVED lines=8> */
[-C--:B------:R-:W-:Y:S01]  /*1c20*/  @P1 SEL R44, R131, R20.reuse, P3 ;  /* 0x00000014832c1207 */ /* 0x080fe20001800000 */
[----:B------:R-:W-:Y:S01]  /*1c30*/  @P4 FADD.FTZ R47, R18, R47 ;  /* 0x0000002f122f4221 */ /* 0x000fe20000010000 */
[-C--:B------:R-:W-:Y:S01]  /*1c40*/  @P1 SEL R40, R121, R20.reuse, P3 ;  /* 0x0000001479281207 */ /* 0x080fe20001800000 */
[----:B------:R-:W-:Y:S01]  /*1c50*/  FMUL.FTZ R134, R46, c[0x0][0x1e8] ;  /* 0x00007a002e867a20 */ /* 0x000fe20000410000 */
[----:B------:R-:W-:Y:S01]  /*1c60*/  SEL R131, R35, RZ, P2 ;  /* 0x000000ff23837207 */ /* 0x000fe20001000000 */
[----:B------:R-:W-:Y:S01]  /*1c70*/  FMUL.FTZ R137, R47, c[0x0][0x1e8] ;  /* 0x00007a002f897a20 */ /* 0x000fe20000410000 */
[----:B------:R-:W-:Y:S01]  /*1c80*/  SEL R20, R45, R20, P3 ;  /* 0x000000142d147207 */ /* 0x000fe20001800000 */
[----:B------:R-:W-:Y:S01]  /*1c90*/  @P4 FADD.FTZ R116, R19, R116 ;  /* 0x0000007413744221 */ /* 0x000fe20000010000 */
[----:B------:R-:W-:Y:S01]  /*1ca0*/  LOP3.LUT P2, RZ, R111, 0xff00, RZ, 0xc0, !PT ;  /* 0x0000ff006fff7812 */ /* 0x000fe2000784c0ff */
[----:B------:R-:W-:Y:S01]  /*1cb0*/  @P1 IMAD.WIDE.U32 R118, R115, R141, c[0x0][0x258] ;  /* 0x0000960073761625 */ /* 0x000fe200078e008d */
[----:B------:R-:W-:-:S02]  /*1cc0*/  SEL R135, R49, RZ, P6 ;  /* 0x000000ff31877207 */ /* 0x000fc40003000000 */
[-C--:B------:R-:W-:Y:S01]  /*1cd0*/  @P1 SEL R41, R32, R21.reuse, P3 ;  /* 0x0000001520291207 */ /* 0x080fe20001800000 */
[----:B------:R-:W-:Y:S01]  /*1ce0*/  FMUL.FTZ R138, R116, c[0x0][0x1e8] ;  /* 0x00007a00748a7a20 */ /* 0x000fe20000410000 */
[-C--:B------:R-:W-:Y:S02]  /*1cf0*/  @P1 SEL R45, R42, R21.reuse, P3 ;  /* 0x000000152a2d1207 */ /* 0x080fe40001800000 */
[----:B------:R-:W-:Y:S02]  /*1d00*/  LOP3.LUT P6, RZ, R111, 0xff0000, RZ, 0xc0, !PT ;  /* 0x00ff00006fff7812 */ /* 0x000fe400078cc0ff */
[----:B------:R-:W-:Y:S02]  /*1d10*/  SEL R21, R46, R21, P3 ;  /* 0x000000152e157207 */ /* 0x000fe40001800000 */
[-C--:B------:R-:W-:Y:S01]  /*1d20*/  @P1 SEL R42, R123, R22.reuse, P3 ;  /* 0x000000167b2a1207 */ /* 0x080fe20001800000 */
[----:B------:R-:W-:Y:S01]  /*1d30*/  @P0 IMAD.WIDE.U32 R122, R115, R141, c[0x0][0x250] ;  /* 0x00009400737a0625 */ /* 0x000fe200078e008d */
[----:B------:R-:W-:-:S02]  /*1d40*/  @P1 SEL R46, R139, R22, P3 ;  /* 0x000000168b2e1207 */ /* 0x000fc40001800000 */
[----:B------:R-:W-:Y:S02]  /*1d50*/  SEL R22, R47, R22, P3 ;  /* 0x000000162f167207 */ /* 0x000fe40001800000 */
[----:B------:R-:W-:Y:S02]  /*1d60*/  SEL R136, R134, RZ, P2 ;  /* 0x000000ff86887207 */ /* 0x000fe40001000000 */
[----:B------:R-:W-:Y:S02]  /*1d70*/  ISETP.NE.U32.AND P2, PT, RZ, c[0x0][0x250], PT ;  /* 0x00009400ff007a0c */ /* 0x000fe40003f45070 */
[----:B------:R-:W-:Y:S01]  /*1d80*/  @P1 SEL R43, R34, R23, P3 ;  /* 0x00000017222b1207 */ /* 0x000fe20001800000 */
[----:B------:R-:W-:Y:S01]  /*1d90*/  IMAD.WIDE.U32 R34, R112, R141, c[0x0][0x248] ;  /* 0x0000920070227625 */ /* 0x000fe200078e008d */
[----:B------:R-:W-:Y:S02]  /*1da0*/  @P1 SEL R47, R48, R23, P3 ;  /* 0x00000017302f1207 */ /* 0x000fe40001800000 */
[----:B------:R-:W-:-:S02]  /*1db0*/  SEL R139, R137, RZ, P6 ;  /* 0x000000ff898b7207 */ /* 0x000fc40003000000 */
[----:B------:R-:W-:Y:S01]  /*1dc0*/  SEL R23, R116, R23, P3 ;  /* 0x0000001774177207 */ /* 0x000fe20001800000 */
[----:B------:R0:W-:Y:S01]  /*1dd0*/  STG.E.128 [R34.64], R56 ;  /* 0x0000003822007986 */ /* 0x0001e2000c101d04 */
[----:B------:R-:W-:Y:S02]  /*1de0*/  LOP3.LUT P6, RZ, R117, 0xff, RZ, 0xc0, !PT ;  /* 0x000000ff75ff7812 */ /* 0x000fe400078cc0ff */
[----:B------:R-:W-:Y:S02]  /*1df0*/  LOP3.LUT P3, RZ, R111, 0xff000000, RZ, 0xc0, !PT ;  /* 0xff0000006fff7812 */ /* 0x000fe4000786c0ff */
[----:B------:R-:W-:Y:S02]  /*1e00*/  ISETP.NE.AND.EX P2, PT, RZ, c[0x0][0x254], PT, P2 ;  /* 0x00009500ff007a0c */ /* 0x000fe40003f45320 */
[----:B------:R-:W-:Y:S02]  /*1e10*/  SEL R32, R49, RZ, P6 ;  /* 0x000000ff31207207 */ /* 0x000fe40003000000 */
[----:B------:R-:W-:-:S02]  /*1e20*/  IADD3 R120, R112, 0x100, RZ ;  /* 0x0000010070787810 */ /* 0x000fc40007ffe0ff */
[----:B------:R-:W-:Y:S02]  /*1e30*/  SEL R140, R138, RZ, P3 ;  /* 0x000000ff8a8c7207 */ /* 0x000fe40001800000 */
[----:B------:R-:W-:Y:S01]  /*1e40*/  LOP3.LUT P4, RZ, R117, 0xff00, RZ, 0xc0, !PT ;  /* 0x0000ff0075ff7812 */ /* 0x000fe2000788c0ff */
[----:B------:R-:W-:Y:S01]  /*1e50*/  IMAD.WIDE.U32 R120, R141, R120, c[0x0][0x248] ;  /* 0x000092008d787625 */ /* 0x000fe200078e0078 */
[C---:B------:R-:W-:Y:S02]  /*1e60*/  LOP3.LUT P6, RZ, R117.reuse, 0xff0000, RZ, 0xc0, !PT ;  /* 0x00ff000075ff7812 */ /* 0x040fe400078cc0ff */
[----:B------:R-:W-:Y:S01]  /*1e70*/  LOP3.LUT P3, RZ, R117, 0xff000000, RZ, 0xc0, !PT ;  /* 0xff00000075ff7812 */ /* 0x000fe2000786c0ff */
[----:B------:R-:W-:Y:S01]  /*1e80*/  @P0 IMAD.WIDE.U32 R116, R112, R141, c[0x0][0x250] ;  /* 0x0000940070740625 */ /* 0x000fe200078e008d */
[----:B------:R-:W-:Y:S02]  /*1e90*/  SEL R51, R54, R27, P2 ;  /* 0x0000001b36337207 */ /* 0x000fe40001000000 */
[----:B------:R-:W-:Y:S01]  /*1ea0*/  SEL R50, R129, R26, P2 ;  /* 0x0000001a81327207 */ /* 0x000fe20001000000 */
[----:B0-----:R-:W-:Y:S01]  /*1eb0*/  @P1 IMAD.WIDE.U32 R34, R114, R141, c[0x0][0x258] ;  /* 0x0000960072221625 */ /* 0x001fe200078e008d */
[----:B------:R-:W-:-:S02]  /*1ec0*/  SEL R49, R124, R25, P2 ;  /* 0x000000197c317207 */ /* 0x000fc40001000000 */
[----:B------:R-:W-:Y:S01]  /*1ed0*/  SEL R48, R133, R24, P2 ;  /* 0x0000001885307207 */ /* 0x000fe20001000000 */
[----:B------:R-:W-:Y:S01]  /*1ee0*/  @P0 IMAD.WIDE.U32 R114, R114, R141, c[0x0][0x250] ;  /* 0x0000940072720625 */ /* 0x000fe200078e008d */
[----:B------:R-:W-:Y:S02]  /*1ef0*/  IADD3 R124, R112, 0x200, RZ ;  /* 0x00000200707c7810 */ /* 0x000fe40007ffe0ff */
[----:B------:R-:W-:Y:S01]  /*1f00*/  SEL R55, R126, R27, P2 ;  /* 0x0000001b7e377207 */ /* 0x000fe20001000000 */
[----:B------:R-:W-:Y:S01]  /*1f10*/  @P0 STG.E.128 [R116.64], R48 ;  /* 0x0000003074000986 */ /* 0x000fe2000c101d04 */
[----:B------:R-:W-:Y:S02]  /*1f20*/  SEL R54, R33, R26, P2 ;  /* 0x0000001a21367207 */ /* 0x000fe40001000000 */
[----:B------:R-:W-:Y:S01]  /*1f30*/  SEL R53, R128, R25, P2 ;  /* 0x0000001980357207 */ /* 0x000fe20001000000 */
[----:B------:R0:W-:Y:S01]  /*1f40*/  @P1 STG.E.128 [R118.64], R40 ;  /* 0x0000002876001986 */ /* 0x0001e2000c101d04 */
[----:B------:R-:W-:-:S02]  /*1f50*/  SEL R52, R125, R24, P2 ;  /* 0x000000187d347207 */ /* 0x000fc40001000000 */
[----:B------:R-:W-:Y:S01]  /*1f60*/  SEL R56, R131, R24, P2 ;  /* 0x0000001883387207 */ /* 0x000fe20001000000 */
[----:B------:R1:W-:Y:S01]  /*1f70*/  STG.E.128 [R120.64], R36 ;  /* 0x0000002478007986 */ /* 0x0003e2000c101d04 */
[----:B------:R-:W-:Y:S02]  /*1f80*/  SEL R57, R132, R25, P2 ;  /* 0x0000001984397207 */ /* 0x000fe40001000000 */
[----:B------:R-:W-:Y:S01]  /*1f90*/  SEL R58, R127, R26, P2 ;  /* 0x0000001a7f3a7207 */ /* 0x000fe20001000000 */
[----:B------:R-:W-:Y:S01]  /*1fa0*/  @P0 STG.E.128 [R122.64], R52 ;  /* 0x000000347a000986 */ /* 0x000fe2000c101d04 */
[----:B------:R-:W-:Y:S02]  /*1fb0*/  SEL R59, R130, R27, P2 ;  /* 0x0000001b823b7207 */ /* 0x000fe40001000000 */
[----:B------:R-:W-:Y:S01]  /*1fc0*/  SEL R33, R134, RZ, P4 ;  /* 0x000000ff86217207 */ /* 0x000fe20002000000 */
[----:B------:R2:W-:Y:S01]  /*1fd0*/  @P1 STG.E.128 [R34.64], R44 ;  /* 0x0000002c22001986 */ /* 0x0005e2000c101d04 */
[----:B------:R-:W-:-:S02]  /*1fe0*/  SEL R24, R135, R24, P2 ;  /* 0x0000001887187207 */ /* 0x000fc40001000000 */
[----:B------:R-:W-:Y:S02]  /*1ff0*/  SEL R25, R136, R25, P2 ;  /* 0x0000001988197207 */ /* 0x000fe40001000000 */
[----:B------:R-:W-:Y:S01]  /*2000*/  SEL R26, R139, R26, P2 ;  /* 0x0000001a8b1a7207 */ /* 0x000fe20001000000 */
[----:B0-----:R-:W-:Y:S01]  /*2010*/  @P0 IMAD.WIDE.U32 R42, R113, R141, c[0x0][0x250] ;  /* 0x00009400712a0625 */ /* 0x001fe200078e008d */
[----:B------:R-:W-:Y:S02]  /*2020*/  IADD3 R40, R112, 0x300, RZ ;  /* 0x0000030070287810 */ /* 0x000fe40007ffe0ff */
[----:B------:R-:W-:Y:S01]  /*2030*/  SEL R27, R140, R27, P2 ;  /* 0x0000001b8c1b7207 */ /* 0x000fe20001000000 */
[----:B-1----:R-:W-:-:S04]  /*2040*/  IMAD.WIDE.U32 R36, R141, R124, c[0x0][0x248] ;  /* 0x000092008d247625 */ /* 0x002fc800078e007c */
[----:B------:R-:W-:Y:S01]  /*2050*/  @P1 IMAD.WIDE.U32 R38, R113, R141, c[0x0][0x258] ;  /* 0x0000960071261625 */ /* 0x000fe200078e008d */
[----:B------:R0:W-:Y:S03]  /*2060*/  STG.E.128 [R36.64], R28 ;  /* 0x0000001c24007986 */ /* 0x0001e6000c101d04 */
[----:B------:R-:W-:Y:S01]  /*2070*/  IMAD.WIDE.U32 R40, R141, R40, c[0x0][0x248] ;  /* 0x000092008d287625 */ /* 0x000fe200078e0028 */
[----:B--2---:R-:W-:Y:S01]  /*2080*/  SEL R34, R137, RZ, P6 ;  /* 0x000000ff89227207 */ /* 0x004fe20003000000 */
[----:B------:R0:W-:Y:S01]  /*2090*/  @P0 STG.E.128 [R114.64], R56 ;  /* 0x0000003872000986 */ /* 0x0001e2000c101d04 */
[----:B------:R-:W-:-:S03]  /*20a0*/  SEL R35, R138, RZ, P3 ;  /* 0x000000ff8a237207 */ /* 0x000fc60001800000 */
[----:B------:R0:W-:Y:S04]  /*20b0*/  @P1 STG.E.128 [R38.64], R20 ;  /* 0x0000001426001986 */ /* 0x0001e8000c101d04 */
[----:B------:R0:W-:Y:S04]  /*20c0*/  STG.E.128 [R40.64], R32 ;  /* 0x0000002028007986 */ /* 0x0001e8000c101d04 */
[----:B------:R0:W-:Y:S01]  /*20d0*/  @P0 STG.E.128 [R42.64], R24 ;  /* 0x000000182a000986 */ /* 0x0001e2000c101d04 */
[----:B------:R-:W-:-:S04]  /*20e0*/  LOP3.LUT P0, RZ, R92, 0xff, RZ, 0xc0, !PT ;  /* 0x000000ff5cff7812 */ /* 0x000fc8000780c0ff */
[----:B------:R-:W-:Y:S01]  /*20f0*/  SEL R92, RZ, 0x1, P0 ;  /* 0x00000001ff5c7807 */ /* 0x000fe20000000000 */
[----:B0-----:R-:W-:Y:S01]  /*2100*/  @P5 CALL.REL.NOINC `(.L_x_1545) ;  /* 0x0000001000005944 */ /* 0x001fe20003c00000 */
[----:B------:R-:W-:Y:S05]  /*2110*/  BRA `(.L_x_1546) ;  /* 0xffffe3e000007947 */ /* 0x000fea000383ffff */
.L_x_1545:
        /* <DEDUP_REMOVED lines=32> */
.L_x_1541:
[----:B------:R-:W0:Y:S01]  /*2320*/  S2UR UR6, SR_CTAID.X ;  /* 0x00000000000679c3 */ /* 0x000e220000002500 */
[----:B------:R-:W-:Y:S01]  /*2330*/  HFMA2.MMA R5, -RZ, RZ, 0, 9.5367431640625e-07 ;  /* 0x00000010ff057435 */ /* 0x000fe200000001ff */
[C---:B------:R-:W-:Y:S02]  /*2340*/  LOP3.LUT R3, R0.reuse, 0xff, RZ, 0xc0, !PT ;  /* 0x000000ff00037812 */ /* 0x040fe400078ec0ff */
        /* <DEDUP_REMOVED lines=14> */
.L_x_1542:
[----:B------:R-:W-:Y:S01]  /*2430*/  HFMA2.MMA R34, -RZ, RZ, 0, 9.5367431640625e-07 ;  /* 0x00000010ff227435 */ /* 0x000fe200000001ff */
[----:B------:R-:W-:-:S02]  /*2440*/  MOV R31, R33 ;  /* 0x00000021001f7202 */ /* 0x000fc40000000f00 */
[----:B------:R-:W-:Y:S02]  /*2450*/  MOV R37, 0x1f ;  /* 0x0000001f00257802 */ /* 0x000fe40000000f00 */
[----:B------:R-:W-:Y:S02]  /*2460*/  MOV R38, 0xffffffff ;  /* 0xffffffff00267802 */ /* 0x000fe40000000f00 */
[----:B------:R-:W-:Y:S02]  /*2470*/  MOV R28, 0x2490 ;  /* 0x00002490001c7802 */ /* 0x000fe40000000f00 */
[----:B-----5:R-:W-:Y:S05]  /*2480*/  CALL.REL.NOINC `($__internal_107_$__cuda_sm70_shflsync_down_p) ;  /* 0x0000046000007944 */ /* 0x020fea0003c00000 */
[----:B-1----:R-:W-:Y:S01]  /*2490*/  MOV R30, R31 ;  /* 0x0000001f001e7202 */ /* 0x002fe20000000f00 */
[----:B0-----:R-:W-:Y:S05]  /*24a0*/  BRA `(.L_x_1547) ;  /* 0xffffebb000007947 */ /* 0x001fea000383ffff */
.L_x_1543:
[----:B------:R-:W-:Y:S01]  /*24b0*/  HFMA2.MMA R34, -RZ, RZ, 0, 9.5367431640625e-07 ;  /* 0x00000010ff227435 */ /* 0x000fe200000001ff */
[----:B------:R-:W-:Y:S02]  /*24c0*/  MOV R31, R35 ;  /* 0x00000023001f7202 */ /* 0x000fe40000000f00 */
[----:B------:R-:W-:Y:S02]  /*24d0*/  MOV R37, 0x1f ;  /* 0x0000001f00257802 */ /* 0x000fe40000000f00 */
[----:B------:R-:W-:-:S02]  /*24e0*/  MOV R38, 0xffffffff ;  /* 0xffffffff00267802 */ /* 0x000fc40000000f00 */
[----:B------:R-:W-:Y:S02]  /*24f0*/  MOV R28, 0x2510 ;  /* 0x00002510001c7802 */ /* 0x000fe40000000f00 */
[----:B01---5:R-:W-:Y:S05]  /*2500*/  CALL.REL.NOINC `($__internal_107_$__cuda_sm70_shflsync_down_p) ;  /* 0x000003e000007944 */ /* 0x023fea0003c00000 */
[----:B------:R-:W-:Y:S01]  /*2510*/  FADD.FTZ R33, R33, R30 ;  /* 0x0000001e21217221 */ /* 0x000fe20000010000 */
[----:B0-----:R-:W-:Y:S01]  /*2520*/  HFMA2.MMA R34, -RZ, RZ, 0, 4.76837158203125e-07 ;  /* 0x00000008ff227435 */ /* 0x001fe200000001ff */
[----:B-1----:R-:W-:Y:S01]  /*2530*/  FADD.FTZ R36, R35, R31 ;  /* 0x0000001f23247221 */ /* 0x002fe20000010000 */
[----:B------:R-:W-:Y:S02]  /*2540*/  MOV R37, 0x1f ;  /* 0x0000001f00257802 */ /* 0x000fe40000000f00 */
[----:B------:R-:W-:Y:S02]  /*2550*/  MOV R38, 0xffffffff ;  /* 0xffffffff00267802 */ /* 0x000fe40000000f00 */
[----:B------:R-:W-:Y:S02]  /*2560*/  MOV R31, R33 ;  /* 0x00000021001f7202 */ /* 0x000fe40000000f00 */
[----:B------:R-:W-:Y:S02]  /*2570*/  MOV R28, 0x2590 ;  /* 0x00002590001c7802 */ /* 0x000fe40000000f00 */
[----:B------:R-:W-:Y:S05]  /*2580*/  CALL.REL.NOINC `($__internal_107_$__cuda_sm70_shflsync_down_p) ;  /* 0x0000036000007944 */ /* 0x000fea0003c00000 */
[----:B0-----:R-:W-:Y:S01]  /*2590*/  HFMA2.MMA R34, -RZ, RZ, 0, 4.76837158203125e-07 ;  /* 0x00000008ff227435 */ /* 0x001fe200000001ff */
[----:B-1----:R-:W-:-:S02]  /*25a0*/  MOV R30, R31 ;  /* 0x0000001f001e7202 */ /* 0x002fc40000000f00 */
[----:B------:R-:W-:Y:S02]  /*25b0*/  MOV R31, R36 ;  /* 0x00000024001f7202 */ /* 0x000fe40000000f00 */
[----:B------:R-:W-:Y:S02]  /*25c0*/  MOV R37, 0x1f ;  /* 0x0000001f00257802 */ /* 0x000fe40000000f00 */
[----:B------:R-:W-:Y:S02]  /*25d0*/  MOV R38, 0xffffffff ;  /* 0xffffffff00267802 */ /* 0x000fe40000000f00 */
[----:B------:R-:W-:Y:S02]  /*25e0*/  MOV R28, 0x2600 ;  /* 0x00002600001c7802 */ /* 0x000fe40000000f00 */
[----:B------:R-:W-:Y:S05]  /*25f0*/  CALL.REL.NOINC `($__internal_107_$__cuda_sm70_shflsync_down_p) ;  /* 0x000002f000007944 */ /* 0x000fea0003c00000 */
[----:B------:R-:W-:Y:S01]  /*2600*/  FADD.FTZ R33, R30, R33 ;  /* 0x000000211e217221 */ /* 0x000fe20000010000 */
[----:B0-----:R-:W-:Y:S01]  /*2610*/  HFMA2.MMA R34, -RZ, RZ, 0, 2.384185791015625e-07 ;  /* 0x00000004ff227435 */ /* 0x001fe200000001ff */
[----:B-1----:R-:W-:Y:S01]  /*2620*/  FADD.FTZ R36, R36, R31 ;  /* 0x0000001f24247221 */ /* 0x002fe20000010000 */
[----:B------:R-:W-:Y:S02]  /*2630*/  MOV R37, 0x1f ;  /* 0x0000001f00257802 */ /* 0x000fe40000000f00 */
[----:B------:R-:W-:-:S02]  /*2640*/  MOV R38, 0xffffffff ;  /* 0xffffffff00267802 */ /* 0x000fc40000000f00 */
[----:B------:R-:W-:Y:S02]  /*2650*/  MOV R31, R33 ;  /* 0x00000021001f7202 */ /* 0x000fe40000000f00 */
[----:B------:R-:W-:Y:S02]  /*2660*/  MOV R28, 0x2680 ;  /* 0x00002680001c7802 */ /* 0x000fe40000000f00 */
[----:B------:R-:W-:Y:S05]  /*2670*/  CALL.REL.NOINC `($__internal_107_$__cuda_sm70_shflsync_down_p) ;  /* 0x0000027000007944 */ /* 0x000fea0003c00000 */
[----:B0-----:R-:W-:Y:S01]  /*2680*/  HFMA2.MMA R34, -RZ, RZ, 0, 2.384185791015625e-07 ;  /* 0x00000004ff227435 */ /* 0x001fe200000001ff */
[----:B-1----:R-:W-:Y:S02]  /*2690*/  MOV R30, R31 ;  /* 0x0000001f001e7202 */ /* 0x002fe40000000f00 */
[----:B------:R-:W-:Y:S02]  /*26a0*/  MOV R31, R36 ;  /* 0x00000024001f7202 */ /* 0x000fe40000000f00 */
[----:B------:R-:W-:Y:S02]  /*26b0*/  MOV R37, 0x1f ;  /* 0x0000001f00257802 */ /* 0x000fe40000000f00 */
[----:B------:R-:W-:Y:S02]  /*26c0*/  MOV R38, 0xffffffff ;  /* 0xffffffff00267802 */ /* 0x000fe40000000f00 */
[----:B------:R-:W-:-:S02]  /*26d0*/  MOV R28, 0x26f0 ;  /* 0x000026f0001c7802 */ /* 0x000fc40000000f00 */
[----:B------:R-:W-:Y:S05]  /*26e0*/  CALL.REL.NOINC `($__internal_107_$__cuda_sm70_shflsync_down_p) ;  /* 0x0000020000007944 */ /* 0x000fea0003c00000 */
[----:B------:R-:W-:Y:S01]  /*26f0*/  FADD.FTZ R33, R30, R33 ;  /* 0x000000211e217221 */ /* 0x000fe20000010000 */
[----:B0-----:R-:W-:Y:S01]  /*2700*/  HFMA2.MMA R34, -RZ, RZ, 0, 1.1920928955078125e-07 ;  /* 0x00000002ff227435 */ /* 0x001fe200000001ff */
[----:B-1----:R-:W-:Y:S01]  /*2710*/  FADD.FTZ R36, R36, R31 ;  /* 0x0000001f24247221 */ /* 0x002fe20000010000 */
[----:B------:R-:W-:-:S02]  /*2720*/  MOV R37, 0x1f ;  /* 0x0000001f00257802 */ /* 0x000fc40000000f00 */
[----:B------:R-:W-:Y:S02]  /*2730*/  MOV R38, 0xffffffff ;  /* 0xffffffff00267802 */ /* 0x000fe40000000f00 */
[----:B------:R-:W-:Y:S02]  /*2740*/  MOV R31, R33 ;  /* 0x00000021001f7202 */ /* 0x000fe40000000f00 */
[----:B------:R-:W-:Y:S02]  /*2750*/  MOV R28, 0x2770 ;  /* 0x00002770001c7802 */ /* 0x000fe40000000f00 */
[----:B------:R-:W-:Y:S05]  /*2760*/  CALL.REL.NOINC `($__internal_107_$__cuda_sm70_shflsync_down_p) ;  /* 0x0000018000007944 */ /* 0x000fea0003c00000 */
[----:B0-----:R-:W-:Y:S01]  /*2770*/  HFMA2.MMA R34, -RZ, RZ, 0, 1.1920928955078125e-07 ;  /* 0x00000002ff227435 */ /* 0x001fe200000001ff */
[----:B-1----:R-:W-:Y:S02]  /*2780*/  MOV R30, R31 ;  /* 0x0000001f001e7202 */ /* 0x002fe40000000f00 */
[----:B------:R-:W-:Y:S02]  /*2790*/  MOV R31, R36 ;  /* 0x00000024001f7202 */ /* 0x000fe40000000f00 */
[----:B------:R-:W-:Y:S02]  /*27a0*/  MOV R37, 0x1f ;  /* 0x0000001f00257802 */ /* 0x000fe40000000f00 */
[----:B------:R-:W-:-:S02]  /*27b0*/  MOV R38, 0xffffffff ;  /* 0xffffffff00267802 */ /* 0x000fc40000000f00 */
[----:B------:R-:W-:Y:S02]  /*27c0*/  MOV R28, 0x27e0 ;  /* 0x000027e0001c7802 */ /* 0x000fe40000000f00 */
[----:B------:R-:W-:Y:S05]  /*27d0*/  CALL.REL.NOINC `($__internal_107_$__cuda_sm70_shflsync_down_p) ;  /* 0x0000011000007944 */ /* 0x000fea0003c00000 */
[----:B------:R-:W-:Y:S01]  /*27e0*/  FADD.FTZ R33, R30, R33 ;  /* 0x000000211e217221 */ /* 0x000fe20000010000 */
[----:B0-----:R-:W-:Y:S01]  /*27f0*/  HFMA2.MMA R34, -RZ, RZ, 0, 5.9604644775390625e-08 ;  /* 0x00000001ff227435 */ /* 0x001fe200000001ff */
[----:B-1----:R-:W-:Y:S01]  /*2800*/  FADD.FTZ R35, R36, R31 ;  /* 0x0000001f24237221 */ /* 0x002fe20000010000 */
[----:B------:R-:W-:Y:S02]  /*2810*/  MOV R37, 0x1f ;  /* 0x0000001f00257802 */ /* 0x000fe40000000f00 */
[----:B------:R-:W-:Y:S02]  /*2820*/  MOV R38, 0xffffffff ;  /* 0xffffffff00267802 */ /* 0x000fe40000000f00 */
[----:B------:R-:W-:Y:S02]  /*2830*/  MOV R31, R33 ;  /* 0x00000021001f7202 */ /* 0x000fe40000000f00 */
[----:B------:R-:W-:Y:S02]  /*2840*/  MOV R28, 0x2860 ;  /* 0x00002860001c7802 */ /* 0x000fe40000000f00 */
[----:B------:R-:W-:Y:S05]  /*2850*/  CALL.REL.NOINC `($__internal_107_$__cuda_sm70_shflsync_down_p) ;  /* 0x0000009000007944 */ /* 0x000fea0003c00000 */
[----:B0-----:R-:W-:Y:S01]  /*2860*/  HFMA2.MMA R34, -RZ, RZ, 0, 5.9604644775390625e-08 ;  /* 0x00000001ff227435 */ /* 0x001fe200000001ff */
[----:B-1----:R-:W-:-:S02]  /*2870*/  MOV R36, R31 ;  /* 0x0000001f00247202 */ /* 0x002fc40000000f00 */
[----:B------:R-:W-:Y:S02]  /*2880*/  MOV R31, R35 ;  /* 0x00000023001f7202 */ /* 0x000fe40000000f00 */
[----:B------:R-:W-:Y:S02]  /*2890*/  MOV R37, 0x1f ;  /* 0x0000001f00257802 */ /* 0x000fe40000000f00 */
[----:B------:R-:W-:Y:S02]  /*28a0*/  MOV R38, 0xffffffff ;  /* 0xffffffff00267802 */ /* 0x000fe40000000f00 */
[----:B------:R-:W-:Y:S02]  /*28b0*/  MOV R28, 0x28d0 ;  /* 0x000028d0001c7802 */ /* 0x000fe40000000f00 */
[----:B------:R-:W-:Y:S05]  /*28c0*/  CALL.REL.NOINC `($__internal_107_$__cuda_sm70_shflsync_down_p) ;  /* 0x0000002000007944 */ /* 0x000fea0003c00000 */
[----:B-1----:R-:W-:Y:S01]  /*28d0*/  MOV R28, R31 ;  /* 0x0000001f001c7202 */ /* 0x002fe20000000f00 */
[----:B0-----:R-:W-:Y:S05]  /*28e0*/  BRA `(.L_x_1548) ;  /* 0xffffe89000007947 */ /* 0x001fea000383ffff */
        .weak           $__internal_107_$__cuda_sm70_shflsync_down_p
        .type           $__internal_107_$__cuda_sm70_shflsync_down_p,@function
        .size           $__internal_107_$__cuda_sm70_shflsync_down_p,(.L_x_1870 - $__internal_107_$__cuda_sm70_shflsync_down_p)
$__internal_107_$__cuda_sm70_shflsync_down_p:
[----:B------:R-:W-:Y:S01]  /*28f0*/  HFMA2.MMA R29, -RZ, RZ, 0, 0 ;  /* 0x00000000ff1d7435 */ /* 0x000fe200000001ff */
[----:B------:R-:W-:Y:S04]  /*2900*/  WARPSYNC R38 ;  /* 0x0000002600007348 */ /* 0x000fe80003800000 */
[----:B------:R0:W1:Y:S01]  /*2910*/  SHFL.DOWN PT, R31, R31, R34, R37 ;  /* 0x080000221f1f7389 */ /* 0x00006200000e0025 */
[----:B------:R-:W-:Y:S05]  /*2920*/  RET.REL.NODEC R28 `(_ZN10layer_norm31ln_parallel_residual_bwd_kernelINS_13Kernel_traitsI6__halfffffjLj4096ELj1ELj1ELj8ELj16ENS_18Kernel_traits_baseILj4096ES2_ffffjLj256EEEEELb1ELb1ELb1EEEvNS_9BwdParamsE) ;  /* 0xffffd6d01c007950 */ /* 0x000fea0003c3ffff */
.L_x_1549:
        /* <DEDUP_REMOVED lines=13> */
.L_x_1870:


//--------------------- .text._ZN10layer_norm31ln_parallel_residual_bwd_kernelINS_13Kernel_traitsIfffffjLj4096ELj1ELj1ELj8ELj16ENS_18Kernel_traits_baseILj4096EfffffjLj256EEEEELb0ELb0ELb0EEEvNS_9BwdParamsE --------------------------
	.section	.text._ZN10layer_norm31ln_parallel_residual_bwd_kernelINS_13Kernel_traitsIfffffjLj4096ELj1ELj1ELj8ELj16ENS_18Kernel_traits_baseILj4096EfffffjLj256EEEEELb0ELb0ELb0EEEvNS_9BwdParamsE,"ax",@progbits
	.sectioninfo	@"SHI_REGISTERS=182"
	.align	128
        .global         _ZN10layer_norm31ln_parallel_residual_bwd_kernelINS_13Kernel_traitsIfffffjLj4096ELj1ELj1ELj8ELj16ENS_18Kernel_traits_baseILj4096EfffffjLj256EEEEELb0ELb0ELb0EEEvNS_9BwdParamsE
        .type           _ZN10layer_norm31ln_parallel_residual_bwd_kernelINS_13Kernel_traitsIfffffjLj4096ELj1ELj1ELj8ELj16ENS_18Kernel_traits_baseILj4096EfffffjLj256EEEEELb0ELb0ELb0EEEvNS_9BwdParamsE,@function
        .size           _ZN10layer_norm31ln_parallel_residual_bwd_kernelINS_13Kernel_traitsIfffffjLj4096ELj1ELj1ELj8ELj16ENS_18Kernel_traits_baseILj4096EfffffjLj256EEEEELb0ELb0ELb0EEEvNS_9BwdParamsE,(.L_x_1871 - _ZN10layer_norm31ln_parallel_residual_bwd_kernelINS_13Kernel_traitsIfffffjLj4096ELj1ELj1ELj8ELj16ENS_18Kernel_traits_baseILj4096EfffffjLj256EEEEELb0ELb0ELb0EEEvNS_9BwdParamsE)
        .other          _ZN10layer_norm31ln_parallel_residual_bwd_kernelINS_13Kernel_traitsIfffffjLj4096ELj1ELj1ELj8ELj16ENS_18Kernel_traits_baseILj4096EfffffjLj256EEEEELb0ELb0ELb0EEEvNS_9BwdParamsE,@"STO_CUDA_ENTRY STV_DEFAULT"
_ZN10layer_norm31ln_parallel_residual_bwd_kernelINS_13Kernel_traitsIfffffjLj4096ELj1ELj1ELj8ELj16ENS_18Kernel_traits_baseILj4096EfffffjLj256EEEEELb0ELb0ELb0EEEvNS_9BwdParamsE:
.text._ZN10layer_norm31ln_parallel_residual_bwd_kernelINS_13Kernel_traitsIfffffjLj4096ELj1ELj1ELj8ELj16ENS_18Kernel_traits_baseILj4096EfffffjLj256EEEEELb0ELb0ELb0EEEvNS_9BwdParamsE:
        /* <DEDUP_REMOVED lines=19> */
[----:B------:R-:W-:Y:S01]  /*0130*/  @P3 LOP3.LUT R8, R8, 0x100, RZ, 0xfc, !PT ;  /* 0x0000010008083812 */ /* 0x000fe200078efcff */
[----:B------:R0:W5:Y:S04]  /*0140*/  @P3 LDG.E.128 R100, [R2.64] ;  /* 0x0000000402643981 */ /* 0x000168000c1e1d00 */
[CC--:B------:R-:W-:Y:S01]  /*0150*/  @P4 IMAD.WIDE.U32 R10, R8.reuse, R13.reuse, c[0x0][0x1b0] ;  /* 0x00006c00080a4625 */ /* 0x0c0fe200078e000d */
[----:B------:R0:W5:Y:S03]  /*0160*/  @P3 LDG.E.128 R96, [R4.64] ;  /* 0x0000000404603981 */ /* 0x000166000c1e1d00 */
[C---:B------:R-:W-:Y:S01]  /*0170*/  @P4 IMAD.WIDE.U32 R12, R8.reuse, R13, c[0x0][0x1b8] ;  /* 0x00006e00080c4625 */ /* 0x040fe200078e000d */
[----:B------:R-:W-:Y:S01]  /*0180*/  @P4 IADD3 R8, R8, 0x100, RZ ;  /* 0x0000010008084810 */ /* 0x000fe20007ffe0ff */
[----:B------:R-:W1:Y:S01]  /*0190*/  S2UR UR6, SR_CTAID.X ;  /* 0x00000000000679c3 */ /* 0x000e620000002500 */
[----:B------:R2:W5:Y:S03]  /*01a0*/  @P4 LDG.E.128 R92, [R10.64] ;  /* 0x000000040a5c4981 */ /* 0x000566000c1e1d00 */
[CC--:B------:R-:W-:Y:S01]  /*01b0*/  @P5 IMAD.WIDE.U32 R14, R8.reuse, R17.reuse, c[0x0][0x1b0] ;  /* 0x00006c00080e5625 */ /* 0x0c0fe200078e0011 */
[----:B------:R3:W5:Y:S03]  /*01c0*/  @P4 LDG.E.128 R88, [R12.64] ;  /* 0x000000040c584981 */ /* 0x000766000c1e1d00 */
[C---:B------:R-:W-:Y:S01]  /*01d0*/  @P5 IMAD.WIDE.U32 R16, R8.reuse, R17, c[0x0][0x1b8] ;  /* 0x00006e0008105625 */ /* 0x040fe200078e0011 */
[----:B------:R-:W-:Y:S01]  /*01e0*/  @P5 IADD3 R8, R8, 0x100, RZ ;  /* 0x0000010008085810 */ /* 0x000fe20007ffe0ff */
[----:B------:R4:W5:Y:S04]  /*01f0*/  @P5 LDG.E.128 R84, [R14.64] ;  /* 0x000000040e545981 */ /* 0x000968000c1e1d00 */
[----:B------:R-:W-:Y:S01]  /*0200*/  @P6 IMAD.WIDE.U32 R6, R8, R9, c[0x0][0x1b0] ;  /* 0x00006c0008066625 */ /* 0x000fe200078e0009 */
[----:B------:R0:W5:Y:S04]  /*0210*/  @P5 LDG.E.128 R80, [R16.64] ;  /* 0x0000000410505981 */ /* 0x000168000c1e1d00 */
[----:B------:R0:W5:Y:S01]  /*0220*/  @P6 LDG.E.128 R76, [R6.64] ;  /* 0x00000004064c6981 */ /* 0x000162000c1e1d00 */
[----:B-1----:R-:W-:-:S04]  /*0230*/  LEA.HI R0, R174, UR6, RZ, 0x18 ;  /* 0x00000006ae007c11 */ /* 0x002fc8000f8fc0ff */
[----:B------:R-:W-:Y:S01]  /*0240*/  ISETP.GE.AND P0, PT, R0, c[0x0][0x164], PT ;  /* 0x0000590000007a0c */ /* 0x000fe20003f06270 */
[----:B------:R-:W-:Y:S01]  /*0250*/  @P6 IMAD.WIDE.U32 R8, R8, R9, c[0x0][0x1b8] ;  /* 0x00006e0008086625 */ /* 0x000fe200078e0009 */
[----:B------:R-:W-:Y:S01]  /*0260*/  CS2R R68, SRZ ;  /* 0x0000000000447805 */ /* 0x000fe2000001ff00 */
[----:B------:R-:W-:Y:S01]  /*0270*/  CS2R R70, SRZ ;  /* 0x0000000000467805 */ /* 0x000fe2000001ff00 */
[----:B------:R-:W-:Y:S01]  /*0280*/  CS2R R64, SRZ ;  /* 0x0000000000407805 */ /* 0x000fe2000001ff00 */
[----:B------:R-:W-:Y:S01]  /*0290*/  CS2R R66, SRZ ;  /* 0x0000000000427805 */ /* 0x000fe2000001ff00 */
        /* <DEDUP_REMOVED lines=27> */
[----:B-1----:R-:W-:Y:S01]  /*0450*/  CS2R R8, SRZ ;  /* 0x0000000000087805 */ /* 0x002fe2000001ff00 */
[----:B--2---:R-:W-:Y:S01]  /*0460*/  CS2R R10, SRZ ;  /* 0x00000000000a7805 */ /* 0x004fe2000001ff00 */
[----:B------:R-:W-:Y:S05]  /*0470*/  @P0 BRA `(.L_x_1550) ;  /* 0x00001e2000000947 */ /* 0x000fea0003800000 */
[----:B------:R-:W-:Y:S01]  /*0480*/  HFMA2.MMA R2, -RZ, RZ, 0, 5.9604644775390625e-08 ;  /* 0x00000001ff027435 */ /* 0x000fe200000001ff */
[----:B------:R-:W-:-:S02]  /*0490*/  MOV R69, RZ ;  /* 0x000000ff00457202 */ /* 0x000fc40000000f00 */
.L_x_1569:
[----:B------:R-:W-:-:S05]  /*04a0*/  MOV R127, 0x4 ;  /* 0x00000004007f7802 */ /* 0x000fca0000000f00 */
[----:B------:R-:W-:-:S04]  /*04b0*/  IMAD.WIDE R124, R0, R127, c[0x0][0x1a0] ;  /* 0x00006800007c7625 */ /* 0x000fc800078e027f */
[C---:B------:R-:W-:Y:S02]  /*04c0*/  IMAD.WIDE R126, R0.reuse, R127, c[0x0][0x1a8] ;  /* 0x00006a00007e7625 */ /* 0x040fe400078e027f */
[----:B------:R-:W2:Y:S04]  /*04d0*/  LDG.E R124, [R124.64] ;  /* 0x000000047c7c7981 */ /* 0x000ea8000c1e1900 */
[----:B-----5:R0:W5:Y:S01]  /*04e0*/  LDG.E R140, [R126.64] ;  /* 0x000000047e8c7981 */ /* 0x020162000c1e1900 */
        /* <DEDUP_REMOVED lines=33> */
[----:B----4-:R-:W-:-:S02]  /*0700*/  FADD.FTZ R52, R52, R128 ;  /* 0x0000008034347221 */ /* 0x010fc40000010000 */
[----:B------:R-:W-:Y:S02]  /*0710*/  FFMA.FTZ R146, R100, R128, R133 ;  /* 0x0000008064927223 */ /* 0x000fe40000010085 */
[----:B------:R-:W-:Y:S02]  /*0720*/  FFMA.FTZ R68, R128, R149, R68 ;  /* 0x0000009580447223 */ /* 0x000fe40000010044 */
[----:B------:R-:W-:Y:S02]  /*0730*/  FMUL.FTZ R148, R140, R151 ;  /* 0x000000978c947220 */ /* 0x000fe40000410000 */
[----:B------:R-:W-:Y:S02]  /*0740*/  FMUL.FTZ R128, R99, R127 ;  /* 0x0000007f63807220 */ /* 0x000fe40000410000 */
[----:B------:R-:W-:Y:S02]  /*0750*/  FADD.FTZ R53, R53, R129 ;  /* 0x0000008135357221 */ /* 0x000fe40000010000 */
[----:B------:R-:W-:-:S02]  /*0760*/  FFMA.FTZ R151, R101, R129, R132 ;  /* 0x0000008165977223 */ /* 0x000fc40000010084 */
[----:B------:R-:W-:Y:S02]  /*0770*/  FFMA.FTZ R69, R129, R148, R69 ;  /* 0x0000009481457223 */ /* 0x000fe40000010045 */
[----:B------:R-:W-:Y:S02]  /*0780*/  FFMA.FTZ R167, R103, R131, R128 ;  /* 0x0000008367a77223 */ /* 0x000fe40000010080 */
[----:B------:R-:W-:Y:S02]  /*0790*/  FADD.FTZ R20, R20, R124 ;  /* 0x0000007c14147221 */ /* 0x000fe40000010000 */
[----:B------:R-:W-:Y:S02]  /*07a0*/  FFMA.FTZ R36, R124, R149, R36 ;  /* 0x000000957c247223 */ /* 0x000fe40000010024 */
[----:B------:R-:W-:Y:S02]  /*07b0*/  FADD.FTZ R157, -R137, R134 ;  /* 0x00000086899d7221 */ /* 0x000fe40000010100 */
[----:B------:R-:W-:-:S02]  /*07c0*/  FMUL.FTZ R129, R98, R126 ;  /* 0x0000007e62817220 */ /* 0x000fc40000410000 */
[----:B------:R-:W-:Y:S02]  /*07d0*/  FADD.FTZ R124, RZ, R146 ;  /* 0x00000092ff7c7221 */ /* 0x000fe40000010000 */
[----:B------:R-:W-:Y:S02]  /*07e0*/  FFMA.FTZ R128, R149, R146, RZ ;  /* 0x0000009295807223 */ /* 0x000fe400000100ff */
[----:B------:R-:W-:Y:S02]  /*07f0*/  FADD.FTZ R21, R21, R125 ;  /* 0x0000007d15157221 */ /* 0x000fe40000010000 */
[----:B------:R-:W-:Y:S02]  /*0800*/  FFMA.FTZ R37, R125, R148, R37 ;  /* 0x000000947d257223 */ /* 0x000fe40000010025 */
[----:B------:R-:W-:Y:S02]  /*0810*/  FADD.FTZ R135, -R137, R135 ;  /* 0x0000008789877221 */ /* 0x000fe40000010100 */
        /* <DEDUP_REMOVED lines=8> */
[-C--:B------:R-:W-:Y:S02]  /*08a0*/  FFMA.FTZ R70, R130, R157.reuse, R70 ;  /* 0x0000009d82467223 */ /* 0x080fe40000010046 */
        /* <DEDUP_REMOVED lines=8> */
.L_x_1552:
[----:B0-----:R-:W-:Y:S05]  /*0930*/  BSYNC B0 ;  /* 0x0000000000007941 */ /* 0x001fea0003800000 */
.L_x_1551:
        /* <DEDUP_REMOVED lines=18> */
[----:B---3--:R-:W-:Y:S02]  /*0a60*/  FMUL.FTZ R159, R88, R124 ;  /* 0x0000007c589f7220 */ /* 0x008fe40000410000 */
[----:B-----5:R-:W-:Y:S02]  /*0a70*/  FMUL.FTZ R143, R140, R143 ;  /* 0x0000008f8c8f7220 */ /* 0x020fe40000410000 */
[----:B----4-:R-:W-:-:S02]  /*0a80*/  FADD.FTZ R48, R48, R128 ;  /* 0x0000008030307221 */ /* 0x010fc40000010000 */
[----:B------:R-:W-:Y:S02]  /*0a90*/  FFMA.FTZ R150, R92, R128, R159 ;  /* 0x000000805c967223 */ /* 0x000fe4000001009f */
[----:B------:R-:W-:Y:S02]  /*0aa0*/  FFMA.FTZ R64, R128, R143, R64 ;  /* 0x0000008f80407223 */ /* 0x000fe40000010040 */
[----:B------:R-:W-:Y:S02]  /*0ab0*/  FADD.FTZ R133, -R137, R134 ;  /* 0x0000008689857221 */ /* 0x000fe40000010100 */
[----:B------:R-:W-:Y:S02]  /*0ac0*/  FMUL.FTZ R128, R89, R125 ;  /* 0x0000007d59807220 */ /* 0x000fe40000410000 */
[----:B------:R-:W-:Y:S02]  /*0ad0*/  FMUL.FTZ R152, R140, R161 ;  /* 0x000000a18c987220 */ /* 0x000fe40000410000 */
[----:B------:R-:W-:-:S02]  /*0ae0*/  FADD.FTZ R16, R16, R124 ;  /* 0x0000007c10107221 */ /* 0x000fc40000010000 */
[----:B------:R-:W-:Y:S02]  /*0af0*/  FFMA.FTZ R32, R124, R143, R32 ;  /* 0x0000008f7c207223 */ /* 0x000fe40000010020 */
[----:B------:R-:W-:Y:S02]  /*0b00*/  FADD.FTZ R49, R49, R129 ;  /* 0x0000008131317221 */ /* 0x000fe40000010000 */
[----:B------:R-:W-:Y:S02]  /*0b10*/  FFMA.FTZ R159, R93, R129, R128 ;  /* 0x000000815d9f7223 */ /* 0x000fe40000010080 */
        /* <DEDUP_REMOVED lines=9> */
[----:B------:R-:W-:Y:S02]  /*0bb0*/  FADD.FTZ R135, -R137, R135 ;  /* 0x0000008789877221 */ /* 0x000fe40000010100 */
[----:B0-----:R-:W-:Y:S02]  /*0bc0*/  FFMA.FTZ R170, R94, R130, R129 ;  /* 0x000000825eaa7223 */ /* 0x001fe40000010081 */
        /* <DEDUP_REMOVED lines=15> */
.L_x_1554:
[----:B------:R-:W-:Y:S05]  /*0cc0*/  BSYNC B0 ;  /* 0x0000000000007941 */ /* 0x000fea0003800000 */
.L_x_1553:
        /* <DEDUP_REMOVED lines=17> */
[C---:B------:R-:W-:Y:S02]  /*0de0*/  FADD.FTZ R163, -R137.reuse, R133 ;  /* 0x0000008589a37221 */ /* 0x040fe40000010100 */
[----:B-----5:R-:W-:Y:S02]  /*0df0*/  FMUL.FTZ R3, R140, R3 ;  /* 0x000000038c037220 */ /* 0x020fe40000410000 */
[----:B---3--:R-:W-:Y:S02]  /*0e00*/  FMUL.FTZ R147, R80, R124 ;  /* 0x0000007c50937220 */ /* 0x008fe40000410000 */
[----:B------:R-:W-:-:S02]  /*0e10*/  FADD.FTZ R133, -R137, R134 ;  /* 0x0000008689857221 */ /* 0x000fc40000010100 */
[----:B----4-:R-:W-:Y:S02]  /*0e20*/  FADD.FTZ R44, R44, R128 ;  /* 0x000000802c2c7221 */ /* 0x010fe40000010000 */
[----:B------:R-:W-:Y:S02]  /*0e30*/  FFMA.FTZ R142, R84, R128, R147 ;  /* 0x00000080548e7223 */ /* 0x000fe40000010093 */
[----:B------:R-:W-:Y:S02]  /*0e40*/  FFMA.FTZ R60, R128, R3, R60 ;  /* 0x00000003803c7223 */ /* 0x000fe4000001003c */
[----:B------:R-:W-:Y:S02]  /*0e50*/  FMUL.FTZ R128, R81, R125 ;  /* 0x0000007d51807220 */ /* 0x000fe40000410000 */
[----:B0-----:R-:W-:Y:S02]  /*0e60*/  FMUL.FTZ R144, R140, R163 ;  /* 0x000000a38c907220 */ /* 0x001fe40000410000 */
        /* <DEDUP_REMOVED lines=30> */
.L_x_1556:
[----:B------:R-:W-:Y:S05]  /*1050*/  BSYNC B0 ;  /* 0x0000000000007941 */ /* 0x000fea0003800000 */
.L_x_1555:
[----:B------:R-:W-:Y:S01]  /*1060*/  BSSY B0, `(.L_x_1557) ;  /* 0x0000037000007945 */ /* 0x000fe20003800000 */
[----:B------:R-:W-:Y:S05]  /*1070*/  @!P6 BRA `(.L_x_1558) ;  /* 0x000003500000e947 */ /* 0x000fea0003800000 */
[----:B------:R-:W-:Y:S02]  /*1080*/  LEA R132, P0, R173, c[0x0][0x188], 0x4 ;  /* 0x00006200ad847a11 */ /* 0x000fe400078020ff */
[----:B------:R-:W-:-:S02]  /*1090*/  MOV R128, 0x10 ;  /* 0x0000001000807802 */ /* 0x000fc40000000f00 */
        /* <DEDUP_REMOVED lines=11> */
[C---:B--2---:R-:W-:Y:S02]  /*1150*/  FADD.FTZ R153, -R137.reuse, R132 ;  /* 0x0000008489997221 */ /* 0x044fe40000010100 */
[----:B------:R-:W-:Y:S02]  /*1160*/  FADD.FTZ R155, -R137, R133 ;  /* 0x00000085899b7221 */ /* 0x000fe40000010100 */
[----:B---3--:R-:W-:Y:S02]  /*1170*/  FMUL.FTZ R133, R72, R124 ;  /* 0x0000007c48857220 */ /* 0x008fe40000410000 */
[----:B------:R-:W-:Y:S02]  /*1180*/  FMUL.FTZ R132, R73, R125 ;  /* 0x0000007d49847220 */ /* 0x000fe40000410000 */
[C---:B-----5:R-:W-:Y:S02]  /*1190*/  FMUL.FTZ R153, R140.reuse, R153 ;  /* 0x000000998c997220 */ /* 0x060fe40000410000 */
[----:B------:R-:W-:-:S02]  /*11a0*/  FMUL.FTZ R158, R140, R155 ;  /* 0x0000009b8c9e7220 */ /* 0x000fc40000410000 */
[----:B----4-:R-:W-:Y:S02]  /*11b0*/  FFMA.FTZ R156, R76, R128, R133 ;  /* 0x000000804c9c7223 */ /* 0x010fe40000010085 */
[----:B------:R-:W-:Y:S02]  /*11c0*/  FADD.FTZ R41, R41, R129 ;  /* 0x0000008129297221 */ /* 0x000fe40000010000 */
[----:B------:R-:W-:Y:S02]  /*11d0*/  FFMA.FTZ R155, R77, R129, R132 ;  /* 0x000000814d9b7223 */ /* 0x000fe40000010084 */
[----:B------:R-:W-:Y:S02]  /*11e0*/  FFMA.FTZ R57, R129, R158, R57 ;  /* 0x0000009e81397223 */ /* 0x000fe40000010039 */
[----:B------:R-:W-:Y:S02]  /*11f0*/  FADD.FTZ R8, R8, R124 ;  /* 0x0000007c08087221 */ /* 0x000fe40000010000 */
[----:B------:R-:W-:-:S02]  /*1200*/  FFMA.FTZ R24, R124, R153, R24 ;  /* 0x000000997c187223 */ /* 0x000fc40000010018 */
[----:B------:R-:W-:Y:S02]  /*1210*/  FADD.FTZ R165, -R137, R134 ;  /* 0x0000008689a57221 */ /* 0x000fe40000010100 */
[----:B------:R-:W-:Y:S02]  /*1220*/  FMUL.FTZ R129, R74, R126 ;  /* 0x0000007e4a817220 */ /* 0x000fe40000410000 */
[----:B------:R-:W-:Y:S02]  /*1230*/  FADD.FTZ R124, R139, R156 ;  /* 0x0000009c8b7c7221 */ /* 0x000fe40000010000 */
[----:B------:R-:W-:Y:S02]  /*1240*/  FFMA.FTZ R138, R153, R156, R138 ;  /* 0x0000009c998a7223 */ /* 0x000fe4000001008a */
[----:B------:R-:W-:Y:S02]  /*1250*/  FADD.FTZ R40, R40, R128 ;  /* 0x0000008028287221 */ /* 0x000fe40000010000 */
[----:B------:R-:W-:-:S02]  /*1260*/  FFMA.FTZ R56, R128, R153, R56 ;  /* 0x0000009980387223 */ /* 0x000fc40000010038 */
[----:B------:R-:W-:Y:S02]  /*1270*/  FADD.FTZ R9, R9, R125 ;  /* 0x0000007d09097221 */ /* 0x000fe40000010000 */
[----:B------:R-:W-:Y:S02]  /*1280*/  FFMA.FTZ R25, R125, R158, R25 ;  /* 0x0000009e7d197223 */ /* 0x000fe40000010019 */
[----:B------:R-:W-:Y:S02]  /*1290*/  FADD.FTZ R135, -R137, R135 ;  /* 0x0000008789877221 */ /* 0x000fe40000010100 */
[----:B------:R-:W-:Y:S02]  /*12a0*/  FMUL.FTZ R128, R75, R127 ;  /* 0x0000007f4b807220 */ /* 0x000fe40000410000 */
[----:B------:R-:W-:Y:S02]  /*12b0*/  FMUL.FTZ R165, R140, R165 ;  /* 0x000000a58ca57220 */ /* 0x000fe40000410000 */
[----:B0-----:R-:W-:-:S02]  /*12c0*/  FFMA.FTZ R168, R78, R130, R129 ;  /* 0x000000824ea87223 */ /* 0x001fc40000010081 */
[----:B------:R-:W-:Y:S02]  /*12d0*/  FADD.FTZ R125, R124, R155 ;  /* 0x0000009b7c7d7221 */ /* 0x000fe40000010000 */
[----:B------:R-:W-:Y:S02]  /*12e0*/  FFMA.FTZ R138, R158, R155, R138 ;  /* 0x0000009b9e8a7223 */ /* 0x000fe4000001008a */
[----:B------:R-:W-:Y:S02]  /*12f0*/  FMUL.FTZ R166, R140, R135 ;  /* 0x000000878ca67220 */ /* 0x000fe40000410000 */
[----:B------:R-:W-:Y:S02]  /*1300*/  FFMA.FTZ R169, R79, R131, R128 ;  /* 0x000000834fa97223 */ /* 0x000fe40000010080 */
        /* <DEDUP_REMOVED lines=12> */
.L_x_1558:
[----:B------:R-:W-:Y:S05]  /*13d0*/  BSYNC B0 ;  /* 0x0000000000007941 */ /* 0x000fea0003800000 */
.L_x_1557:
[----:B------:R-:W-:Y:S02]  /*13e0*/  LOP3.LUT R173, R136, 0x7fffff8, RZ, 0xc0, !PT ;  /* 0x07fffff888ad7812 */ /* 0x000fe400078ec0ff */
[----:B------:R-:W-:Y:S02]  /*13f0*/  LOP3.LUT P0, RZ, R174, 0x1f, RZ, 0xc0, !PT ;  /* 0x0000001faeff7812 */ /* 0x000fe4000780c0ff */
[----:B------:R-:W-:Y:S01]  /*1400*/  @!P1 IADD3 R173, R173, 0x8, RZ ;  /* 0x00000008adad9810 */ /* 0x000fe20007ffe0ff */
[----:B------:R-:W-:Y:S08]  /*1410*/  BRA.DIV ~URZ, `(.L_x_1559) ;  /* 0x000012027f007947 */ /* 0x000ff0000b800000 */
[----:B------:R0:W1:Y:S02]  /*1420*/  SHFL.DOWN PT, R126, R139, 0x10, 0x1f ;  /* 0x0a001f008b7e7f89 */ /* 0x00006400000e0000 */
.L_x_1576:
        /* <DEDUP_REMOVED lines=18> */
.L_x_1577:
        /* <DEDUP_REMOVED lines=75> */
.L_x_1562:
[----:B------:R-:W-:Y:S05]  /*1a00*/  BSYNC B0 ;  /* 0x0000000000007941 */ /* 0x000fea0003800000 */
.L_x_1561:
        /* <DEDUP_REMOVED lines=43> */
.L_x_1564:
[----:B------:R-:W-:Y:S05]  /*1cc0*/  BSYNC B0 ;  /* 0x0000000000007941 */ /* 0x000fea0003800000 */
.L_x_1563:
        /* <DEDUP_REMOVED lines=43> */
.L_x_1566:
[----:B------:R-:W-:Y:S05]  /*1f80*/  BSYNC B0 ;  /* 0x0000000000007941 */ /* 0x000fea0003800000 */
.L_x_1565:
        /* <DEDUP_REMOVED lines=42> */
.L_x_1568:
[----:B------:R-:W-:Y:S05]  /*2230*/  BSYNC B0 ;  /* 0x0000000000007941 */ /* 0x000fea0003800000 */
.L_x_1567:
[----:B------:R-:W-:Y:S02]  /*2240*/  IADD3 R0, R0, c[0x0][0x160], RZ ;  /* 0x0000580000007a10 */ /* 0x000fe40007ffe0ff */
[----:B------:R-:W-:-:S02]  /*2250*/  LOP3.LUT P1, RZ, R2, 0xff, RZ, 0xc0, !PT ;  /* 0x000000ff02ff7812 */ /* 0x000fc4000782c0ff */
[----:B------:R-:W-:Y:S02]  /*2260*/  ISETP.GE.AND P0, PT, R0, c[0x0][0x164], PT ;  /* 0x0000590000007a0c */ /* 0x000fe40003f06270 */
[----:B------:R-:W-:-:S11]  /*2270*/  SEL R2, RZ, 0x1, P1 ;  /* 0x00000001ff027807 */ /* 0x000fd60000800000 */
[----:B0----5:R-:W-:Y:S01]  /*2280*/  @P0 CALL.REL.NOINC `(.L_x_1550) ;  /* 0x0000001000000944 */ /* 0x021fe20003c00000 */
[----:B------:R-:W-:Y:S05]  /*2290*/  BRA `(.L_x_1569) ;  /* 0xffffe20000007947 */ /* 0x000fea000383ffff */
.L_x_1550:
[----:B------:R-:W0:Y:S01]  /*22a0*/  S2UR UR6, SR_CTAID.X ;  /* 0x00000000000679c3 */ /* 0x000e220000002500 */
        /* <DEDUP_REMOVED lines=17> */
.L_x_1571:
[----:B------:R-:W-:Y:S05]  /*23c0*/  BSYNC B0 ;  /* 0x0000000000007941 */ /* 0x000fea0003800000 */
.L_x_1570:
        /* <DEDUP_REMOVED lines=12> */
.L_x_1573:
[----:B------:R-:W-:Y:S05]  /*2490*/  BSYNC B0 ;  /* 0x0000000000007941 */ /* 0x000fea0003800000 */
.L_x_1572:
        /* <DEDUP_REMOVED lines=12> */
.L_x_1575:
[----:B------:R-:W-:Y:S05]  /*2560*/  BSYNC B0 ;  /* 0x0000000000007941 */ /* 0x000fea0003800000 */
.L_x_1574:
        /* <DEDUP_REMOVED lines=11> */
.L_x_1559:
[----:B------:R-:W-:Y:S01]  /*2620*/  HFMA2.MMA R132, -RZ, RZ, 0, 9.5367431640625e-07 ;  /* 0x00000010ff847435 */ /* 0x000fe200000001ff */
[----:B------:R-:W-:-:S02]  /*2630*/  MOV R127, R139 ;  /* 0x0000008b007f7202 */ /* 0x000fc40000000f00 */
[----:B------:R-:W-:Y:S02]  /*2640*/  MOV R129, 0x1f ;  /* 0x0000001f00817802 */ /* 0x000fe40000000f00 */
[----:B------:R-:W-:Y:S02]  /*2650*/  MOV R134, 0xffffffff ;  /* 0xffffffff00867802 */ /* 0x000fe40000000f00 */
[----:B------:R-:W-:Y:S02]  /*2660*/  MOV R124, 0x2680 ;  /* 0x00002680007c7802 */ /* 0x000fe40000000f00 */
[----:B-----5:R-:W-:Y:S05]  /*2670*/  CALL.REL.NOINC `($__internal_108_$__cuda_sm70_shflsync_down_p) ;  /* 0x0000046000007944 */ /* 0x020fea0003c00000 */
[----:B-1----:R-:W-:Y:S01]  /*2680*/  MOV R126, R127 ;  /* 0x0000007f007e7202 */ /* 0x002fe20000000f00 */
[----:B0-----:R-:W-:Y:S05]  /*2690*/  BRA `(.L_x_1576) ;  /* 0xffffed9000007947 */ /* 0x001fea000383ffff */
.L_x_1560:
[----:B------:R-:W-:Y:S01]  /*26a0*/  HFMA2.MMA R132, -RZ, RZ, 0, 9.5367431640625e-07 ;  /* 0x00000010ff847435 */ /* 0x000fe200000001ff */
[----:B------:R-:W-:Y:S02]  /*26b0*/  MOV R127, R138 ;  /* 0x0000008a007f7202 */ /* 0x000fe40000000f00 */
[----:B------:R-:W-:Y:S02]  /*26c0*/  MOV R129, 0x1f ;  /* 0x0000001f00817802 */ /* 0x000fe40000000f00 */
[----:B------:R-:W-:-:S02]  /*26d0*/  MOV R134, 0xffffffff ;  /* 0xffffffff00867802 */ /* 0x000fc40000000f00 */
[----:B------:R-:W-:Y:S02]  /*26e0*/  MOV R124, 0x2700 ;  /* 0x00002700007c7802 */ /* 0x000fe40000000f00 */
[----:B01---5:R-:W-:Y:S05]  /*26f0*/  CALL.REL.NOINC `($__internal_108_$__cuda_sm70_shflsync_down_p) ;  /* 0x000003e000007944 */ /* 0x023fea0003c00000 */
[----:B------:R-:W-:Y:S01]  /*2700*/  FADD.FTZ R139, R126, R139 ;  /* 0x0000008b7e8b7221 */ /* 0x000fe20000010000 */
[----:B0-----:R-:W-:Y:S01]  /*2710*/  HFMA2.MMA R132, -RZ, RZ, 0, 4.76837158203125e-07 ;  /* 0x00000008ff847435 */ /* 0x001fe200000001ff */
[----:B-1----:R-:W-:Y:S01]  /*2720*/  FADD.FTZ R138, R138, R127 ;  /* 0x0000007f8a8a7221 */ /* 0x002fe20000010000 */
[----:B------:R-:W-:Y:S02]  /*2730*/  MOV R129, 0x1f ;  /* 0x0000001f00817802 */ /* 0x000fe40000000f00 */
[----:B------:R-:W-:Y:S02]  /*2740*/  MOV R134, 0xffffffff ;  /* 0xffffffff00867802 */ /* 0x000fe40000000f00 */
[----:B------:R-:W-:Y:S02]  /*2750*/  MOV R127, R139 ;  /* 0x0000008b007f7202 */ /* 0x000fe40000000f00 */
[----:B------:R-:W-:Y:S02]  /*2760*/  MOV R124, 0x2780 ;  /* 0x00002780007c7802 */ /* 0x000fe40000000f00 */
[----:B------:R-:W-:Y:S05]  /*2770*/  CALL.REL.NOINC `($__internal_108_$__cuda_sm70_shflsync_down_p) ;  /* 0x0000036000007944 */ /* 0x000fea0003c00000 */
[----:B0-----:R-:W-:Y:S01]  /*2780*/  HFMA2.MMA R132, -RZ, RZ, 0, 4.76837158203125e-07 ;  /* 0x00000008ff847435 */ /* 0x001fe200000001ff */
[----:B-1----:R-:W-:-:S02]  /*2790*/  MOV R126, R127 ;  /* 0x0000007f007e7202 */ /* 0x002fc40000000f00 */
[----:B------:R-:W-:Y:S02]  /*27a0*/  MOV R127, R138 ;  /* 0x0000008a007f7202 */ /* 0x000fe40000000f00 */
[----:B------:R-:W-:Y:S02]  /*27b0*/  MOV R129, 0x1f ;  /* 0x0000001f00817802 */ /* 0x000fe40000000f00 */
[----:B------:R-:W-:Y:S02]  /*27c0*/  MOV R134, 0xffffffff ;  /* 0xffffffff00867802 */ /* 0x000fe40000000f00 */
[----:B------:R-:W-:Y:S02]  /*27d0*/  MOV R124, 0x27f0 ;  /* 0x000027f0007c7802 */ /* 0x000fe40000000f00 */
[----:B------:R-:W-:Y:S05]  /*27e0*/  CALL.REL.NOINC `($__internal_108_$__cuda_sm70_shflsync_down_p) ;  /* 0x000002f000007944 */ /* 0x000fea0003c00000 */
[----:B------:R-:W-:Y:S01]  /*27f0*/  FADD.FTZ R139, R126, R139 ;  /* 0x0000008b7e8b7221 */ /* 0x000fe20000010000 */
[----:B0-----:R-:W-:Y:S01]  /*2800*/  HFMA2.MMA R132, -RZ, RZ, 0, 2.384185791015625e-07 ;  /* 0x00000004ff847435 */ /* 0x001fe200000001ff */
[----:B-1----:R-:W-:Y:S01]  /*2810*/  FADD.FTZ R138, R138, R127 ;  /* 0x0000007f8a8a7221 */ /* 0x002fe20000010000 */
[----:B------:R-:W-:Y:S02]  /*2820*/  MOV R129, 0x1f ;  /* 0x0000001f00817802 */ /* 0x000fe40000000f00 */
[----:B------:R-:W-:-:S02]  /*2830*/  MOV R134, 0xffffffff ;  /* 0xffffffff00867802 */ /* 0x000fc40000000f00 */
[----:B------:R-:W-:Y:S02]  /*2840*/  MOV R127, R139 ;  /* 0x0000008b007f7202 */ /* 0x000fe40000000f00 */
[----:B------:R-:W-:Y:S02]  /*2850*/  MOV R124, 0x2870 ;  /* 0x00002870007c7802 */ /* 0x000fe40000000f00 */
[----:B------:R-:W-:Y:S05]  /*2860*/  CALL.REL.NOINC `($__internal_108_$__cuda_sm70_shflsync_down_p) ;  /* 0x0000027000007944 */ /* 0x000fea0003c00000 */
[----:B0-----:R-:W-:Y:S01]  /*2870*/  HFMA2.MMA R132, -RZ, RZ, 0, 2.384185791015625e-07 ;  /* 0x00000004ff847435 */ /* 0x001fe200000001ff */
[----:B-1----:R-:W-:Y:S02]  /*2880*/  MOV R126, R127 ;  /* 0x0000007f007e7202 */ /* 0x002fe40000000f00 */
[----:B------:R-:W-:Y:S02]  /*2890*/  MOV R127, R138 ;  /* 0x0000008a007f7202 */ /* 0x000fe40000000f00 */
[----:B------:R-:W-:Y:S02]  /*28a0*/  MOV R129, 0x1f ;  /* 0x0000001f00817802 */ /* 0x000fe40000000f00 */
[----:B------:R-:W-:Y:S02]  /*28b0*/  MOV R134, 0xffffffff ;  /* 0xffffffff00867802 */ /* 0x000fe40000000f00 */
[----:B------:R-:W-:-:S02]  /*28c0*/  MOV R124, 0x28e0 ;  /* 0x000028e0007c7802 */ /* 0x000fc40000000f00 */
[----:B------:R-:W-:Y:S05]  /*28d0*/  CALL.REL.NOINC `($__internal_108_$__cuda_sm70_shflsync_down_p) ;  /* 0x0000020000007944 */ /* 0x000fea0003c00000 */
[----:B------:R-:W-:Y:S01]  /*28e0*/  FADD.FTZ R139, R126, R139 ;  /* 0x0000008b7e8b7221 */ /* 0x000fe20000010000 */
[----:B0-----:R-:W-:Y:S01]  /*28f0*/  HFMA2.MMA R132, -RZ, RZ, 0, 1.1920928955078125e-07 ;  /* 0x00000002ff847435 */ /* 0x001fe200000001ff */
[----:B-1----:R-:W-:Y:S01]  /*2900*/  FADD.FTZ R130, R138, R127 ;  /* 0x0000007f8a827221 */ /* 0x002fe20000010000 */
[----:B------:R-:W-:-:S02]  /*2910*/  MOV R129, 0x1f ;  /* 0x0000001f00817802 */ /* 0x000fc40000000f00 */
[----:B------:R-:W-:Y:S02]  /*2920*/  MOV R134, 0xffffffff ;  /* 0xffffffff00867802 */ /* 0x000fe40000000f00 */
[----:B------:R-:W-:Y:S02]  /*2930*/  MOV R127, R139 ;  /* 0x0000008b007f7202 */ /* 0x000fe40000000f00 */
[----:B------:R-:W-:Y:S02]  /*2940*/  MOV R124, 0x2960 ;  /* 0x00002960007c7802 */ /* 0x000fe40000000f00 */
[----:B------:R-:W-:Y:S05]  /*2950*/  CALL.REL.NOINC `($__internal_108_$__cuda_sm70_shflsync_down_p) ;  /* 0x0000018000007944 */ /* 0x000fea0003c00000 */
[----:B0-----:R-:W-:Y:S01]  /*2960*/  HFMA2.MMA R132, -RZ, RZ, 0, 1.1920928955078125e-07 ;  /* 0x00000002ff847435 */ /* 0x001fe200000001ff */
[----:B-1----:R-:W-:Y:S02]  /*2970*/  MOV R126, R127 ;  /* 0x0000007f007e7202 */ /* 0x002fe40000000f00 */
[----:B------:R-:W-:Y:S02]  /*2980*/  MOV R127, R130 ;  /* 0x00000082007f7202 */ /* 0x000fe40000000f00 */
[----:B------:R-:W-:Y:S02]  /*2990*/  MOV R129, 0x1f ;  /* 0x0000001f00817802 */ /* 0x000fe40000000f00 */
[----:B------:R-:W-:-:S02]  /*29a0*/  MOV R134, 0xffffffff ;  /* 0xffffffff00867802 */ /* 0x000fc40000000f00 */
[----:B------:R-:W-:Y:S02]  /*29b0*/  MOV R124, 0x29d0 ;  /* 0x000029d0007c7802 */ /* 0x000fe40000000f00 */
[----:B------:R-:W-:Y:S05]  /*29c0*/  CALL.REL.NOINC `($__internal_108_$__cuda_sm70_shflsync_down_p) ;  /* 0x0000011000007944 */ /* 0x000fea0003c00000 */
[----:B------:R-:W-:Y:S01]  /*29d0*/  FADD.FTZ R128, R126, R139 ;  /* 0x0000008b7e807221 */ /* 0x000fe20000010000 */
[----:B0-----:R-:W-:Y:S01]  /*29e0*/  HFMA2.MMA R132, -RZ, RZ, 0, 5.9604644775390625e-08 ;  /* 0x00000001ff847435 */ /* 0x001fe200000001ff */
[----:B-1----:R-:W-:Y:S01]  /*29f0*/  FADD.FTZ R130, R130, R127 ;  /* 0x0000007f82827221 */ /* 0x002fe20000010000 */
[----:B------:R-:W-:Y:S02]  /*2a00*/  MOV R129, 0x1f ;  /* 0x0000001f00817802 */ /* 0x000fe40000000f00 */
[----:B------:R-:W-:Y:S02]  /*2a10*/  MOV R134, 0xffffffff ;  /* 0xffffffff00867802 */ /* 0x000fe40000000f00 */
[----:B------:R-:W-:Y:S02]  /*2a20*/  MOV R127, R128 ;  /* 0x00000080007f7202 */ /* 0x000fe40000000f00 */
[----:B------:R-:W-:Y:S02]  /*2a30*/  MOV R124, 0x2a50 ;  /* 0x00002a50007c7802 */ /* 0x000fe40000000f00 */
[----:B------:R-:W-:Y:S05]  /*2a40*/  CALL.REL.NOINC `($__internal_108_$__cuda_sm70_shflsync_down_p) ;  /* 0x0000009000007944 */ /* 0x000fea0003c00000 */
[----:B0-----:R-:W-:Y:S01]  /*2a50*/  HFMA2.MMA R132, -RZ, RZ, 0, 5.9604644775390625e-08 ;  /* 0x00000001ff847435 */ /* 0x001fe200000001ff */
[----:B-1----:R-:W-:-:S02]  /*2a60*/  MOV R131, R127 ;  /* 0x0000007f00837202 */ /* 0x002fc40000000f00 */
[----:B------:R-:W-:Y:S02]  /*2a70*/  MOV R127, R130 ;  /* 0x00000082007f7202 */ /* 0x000fe40000000f00 */
[----:B------:R-:W-:Y:S02]  /*2a80*/  MOV R129, 0x1f ;  /* 0x0000001f00817802 */ /* 0x000fe40000000f00 */
[----:B------:R-:W-:Y:S02]  /*2a90*/  MOV R134, 0xffffffff ;  /* 0xffffffff00867802 */ /* 0x000fe40000000f00 */
[----:B------:R-:W-:Y:S02]  /*2aa0*/  MOV R124, 0x2ac0 ;  /* 0x00002ac0007c7802 */ /* 0x000fe40000000f00 */
[----:B------:R-:W-:Y:S05]  /*2ab0*/  CALL.REL.NOINC `($__internal_108_$__cuda_sm70_shflsync_down_p) ;  /* 0x0000002000007944 */ /* 0x000fea0003c00000 */
[----:B-1----:R-:W-:Y:S01]  /*2ac0*/  MOV R125, R127 ;  /* 0x0000007f007d7202 */ /* 0x002fe20000000f00 */
[----:B0-----:R-:W-:Y:S05]  /*2ad0*/  BRA `(.L_x_1577) ;  /* 0xffffea7000007947 */ /* 0x001fea000383ffff */
        .weak           $__internal_108_$__cuda_sm70_shflsync_down_p
        .type           $__internal_108_$__cuda_sm70_shflsync_down_p,@function
        .size           $__internal_108_$__cuda_sm70_shflsync_down_p,(.L_x_1871 - $__internal_108_$__cuda_sm70_shflsync_down_p)
$__internal_108_$__cuda_sm70_shflsync_down_p:
[----:B------:R-:W-:Y:S01]  /*2ae0*/  HFMA2.MMA R125, -RZ, RZ, 0, 0 ;  /* 0x00000000ff7d7435 */ /* 0x000fe200000001ff */
[----:B------:R-:W-:Y:S04]  /*2af0*/  WARPSYNC R134 ;  /* 0x0000008600007348 */ /* 0x000fe80003800000 */
[----:B------:R0:W1:Y:S01]  /*2b00*/  SHFL.DOWN PT, R127, R127, R132, R129 ;  /* 0x080000847f7f7389 */ /* 0x00006200000e0081 */
[----:B------:R-:W-:Y:S05]  /*2b10*/  RET.REL.NODEC R124 `(_ZN10layer_norm31ln_parallel_residual_bwd_kernelINS_13Kernel_traitsIfffffjLj4096ELj1ELj1ELj8ELj16ENS_18Kernel_traits_baseILj4096EfffffjLj256EEEEELb0ELb0ELb0EEEvNS_9BwdParamsE) ;  /* 0xffffd4e07c007950 */ /* 0x000fea0003c3ffff */
.L_x_1578:
        /* <DEDUP_REMOVED lines=14> */
.L_x_1871:


//--------------------- .text._ZN10layer_norm31ln_parallel_residual_bwd_kernelINS_13Kernel_traitsIfffffjLj4096ELj1ELj1ELj8ELj16ENS_18Kernel_traits_baseILj4096EfffffjLj256EEEEELb0ELb0ELb1EEEvNS_9BwdParamsE --------------------------
	.section	.text._ZN10layer_norm31ln_parallel_residual_bwd_kernelINS_13Kernel_traitsIfffffjLj4096ELj1ELj1ELj8ELj16ENS_18Kernel_traits_baseILj4096EfffffjLj256EEEEELb0ELb0ELb1EEEvNS_9BwdParamsE,"ax",@progbits
	.sectioninfo	@"SHI_REGISTERS=199"
	.align	128
        .global         _ZN10layer_norm31ln_parallel_residual_bwd_kernelINS_13Kernel_traitsIfffffjLj4096ELj1ELj1ELj8ELj16ENS_18Kernel_traits_baseILj4096EfffffjLj256EEEEELb0ELb0ELb1EEEvNS_9BwdParamsE
        .type           _ZN10layer_norm31ln_parallel_residual_bwd_kernelINS_13Kernel_traitsIfffffjLj4096ELj1ELj1ELj8ELj16ENS_18Kernel_traits_baseILj4096EfffffjLj256EEEEELb0ELb0ELb1EEEvNS_9BwdParamsE,@function
        .size           _ZN10layer_norm31ln_parallel_residual_bwd_kernelINS_13Kernel_traitsIfffffjLj4096ELj1ELj1ELj8ELj16ENS_18Kernel_traits_baseILj4096EfffffjLj256EEEEELb0ELb0ELb1EEEvNS_9BwdParamsE,(.L_x_1872 - _ZN10layer_norm31ln_parallel_residual_bwd_kernelINS_13Kernel_traitsIfffffjLj4096ELj1ELj1ELj8ELj16ENS_18Kernel_traits_baseILj4096EfffffjLj256EEEEELb0ELb0ELb1EEEvNS_9BwdParamsE)
        .other          _ZN10layer_norm31ln_parallel_residual_bwd_kernelINS_13Kernel_traitsIfffffjLj4096ELj1ELj1ELj8ELj16ENS_18Kernel_traits_baseILj4096EfffffjLj256EEEEELb0ELb0ELb1EEEvNS_9BwdParamsE,@"STO_CUDA_ENTRY STV_DEFAULT"
_ZN10layer_norm31ln_parallel_residual_bwd_kernelINS_13Kernel_traitsIfffffjLj4096ELj1ELj1ELj8ELj16ENS_18Kernel_traits_baseILj4096EfffffjLj256EEEEELb0ELb0ELb1EEEvNS_9BwdParamsE:
.text._ZN10layer_norm31ln_parallel_residual_bwd_kernelINS_13Kernel_traitsIfffffjLj4096ELj1ELj1ELj8ELj16ENS_18Kernel_traits_baseILj4096EfffffjLj256EEEEELb0ELb0ELb1EEEvNS_9BwdParamsE:
        /* <DEDUP_REMOVED lines=40> */
.L_x_1579:
        /* <DEDUP_REMOVED lines=9> */
[----:B------:R0:W5:Y:S01]  /*0310*/  LDG.E.128 R4, [R36.64+0x3000] ;  /* 0x0030000424047981 */ /* 0x000162000c1e1d00 */
[----:B------:R-:W-:-:S02]  /*0320*/  HFMA2.MMA R186, -RZ, RZ, 0, 5.9604644775390625e-08 ;  /* 0x00000001ffba7435 */ /* 0x000fc400000001ff */
[----:B------:R-:W-:Y:S01]  /*0330*/  HFMA2.MMA R0, -RZ, RZ, 0, 0 ;  /* 0x00000000ff007435 */ /* 0x000fe200000001ff */
[----:B------:R1:W5:Y:S01]  /*0340*/  LDG.E.128 R32, [R2.64] ;  /* 0x0000000402207981 */ /* 0x000362000c1e1d00 */
[----:B------:R-:W-:Y:S01]  /*0350*/  HFMA2.MMA R176, -RZ, RZ, 0, 0 ;  /* 0x00000000ffb07435 */ /* 0x000fe200000001ff */
        /* <DEDUP_REMOVED lines=33> */
[----:B------:R-:W-:Y:S01]  /*0570*/  CS2R R168, SRZ ;  /* 0x0000000000a87805 */ /* 0x000fe2000001ff00 */
[----:B0-----:R-:W-:-:S02]  /*0580*/  MOV R179, RZ ;  /* 0x000000ff00b37202 */ /* 0x001fc40000000f00 */
.L_x_1587:
[----:B------:R-:W-:Y:S01]  /*0590*/  IMAD R60, R177, c[0x0][0x168], RZ ;  /* 0x00005a00b13c7a24 */ /* 0x000fe200078e02ff */
[----:B------:R-:W-:-:S02]  /*05a0*/  LOP3.LUT R62, R152, 0xff, RZ, 0xc0, !PT ;  /* 0x000000ff983e7812 */ /* 0x000fc400078ec0ff */
[----:B------:R-:W-:Y:S02]  /*05b0*/  MOV R80, 0x4 ;  /* 0x0000000400507802 */ /* 0x000fe40000000f00 */
[----:B------:R-:W-:Y:S02]  /*05c0*/  SHF.R.S32.HI R61, RZ, 0x1f, R60 ;  /* 0x0000001fff3d7819 */ /* 0x000fe4000001143c */
[----:B------:R-:W-:Y:S01]  /*05d0*/  MOV R104, 0x10 ;  /* 0x0000001000687802 */ /* 0x000fe20000000f00 */
[----:B------:R-:W-:Y:S01]  /*05e0*/  IMAD.WIDE R72, R177, R80, c[0x0][0x1a0] ;  /* 0x00006800b1487625 */ /* 0x000fe200078e0250 */
[----:B------:R-:W-:-:S04]  /*05f0*/  LEA.HI R61, R61, R60, RZ, 0x2 ;  /* 0x0000003c3d3d7211 */ /* 0x000fc800078f10ff */
[----:B------:R-:W-:Y:S01]  /*0600*/  LEA.HI.SX32 R161, R61, R62, 0x1e ;  /* 0x0000003e3da17211 */ /* 0x000fe200078ff2ff */
[----:B------:R0:W2:Y:S03]  /*0610*/  LDG.E R188, [R72.64] ;  /* 0x0000000448bc7981 */ /* 0x0000a6000c1e1900 */
[C---:B------:R-:W-:Y:S02]  /*0620*/  SHF.L.U32 R187, R161.reuse, 0x4, RZ ;  /* 0x00000004a1bb7819 */ /* 0x040fe400000006ff */
[----:B------:R-:W-:Y:S02]  /*0630*/  IADD3 R163, R161, 0x100, RZ ;  /* 0x00000100a1a37810 */ /* 0x000fe40007ffe0ff */
[----:B------:R-:W-:Y:S02]  /*0640*/  SHF.R.U32.HI R192, RZ, 0x1c, R161 ;  /* 0x0000001cffc07819 */ /* 0x000fe400000116a1 */
[----:B------:R-:W-:-:S02]  /*0650*/  IADD3 R60, P0, R187, c[0x0][0x188], RZ ;  /* 0x00006200bb3c7a10 */ /* 0x000fc40007f1e0ff */
[----:B------:R-:W-:Y:S02]  /*0660*/  SHF.L.U32 R185, R163, 0x4, RZ ;  /* 0x00000004a3b97819 */ /* 0x000fe400000006ff */
[----:B------:R-:W-:Y:S02]  /*0670*/  IADD3 R165, R161, 0x200, RZ ;  /* 0x00000200a1a57810 */ /* 0x000fe40007ffe0ff */
[----:B------:R-:W-:Y:S02]  /*0680*/  IADD3.X R61, R192, c[0x0][0x18c], RZ, P0, !PT ;  /* 0x00006300c03d7a10 */ /* 0x000fe400007fe4ff */
[----:B------:R-:W-:Y:S02]  /*0690*/  SHF.R.U32.HI R184, RZ, 0x1c, R163 ;  /* 0x0000001cffb87819 */ /* 0x000fe400000116a3 */
[----:B0-----:R-:W-:Y:S02]  /*06a0*/  IADD3 R72, P0, R185, c[0x0][0x188], RZ ;  /* 0x00006200b9487a10 */ /* 0x001fe40007f1e0ff */
[----:B------:R-:W-:-:S02]  /*06b0*/  SHF.L.U32 R183, R165, 0x4, RZ ;  /* 0x00000004a5b77819 */ /* 0x000fc400000006ff */
[----:B------:R-:W-:Y:S01]  /*06c0*/  IADD3 R167, R161, 0x300, RZ ;  /* 0x00000300a1a77810 */ /* 0x000fe20007ffe0ff */
[----:B------:R-:W-:Y:S01]  /*06d0*/  IMAD.WIDE R80, R177, R80, c[0x0][0x1a8] ;  /* 0x00006a00b1507625 */ /* 0x000fe200078e0250 */
[----:B------:R-:W-:Y:S01]  /*06e0*/  IADD3.X R73, R184, c[0x0][0x18c], RZ, P0, !PT ;  /* 0x00006300b8497a10 */ /* 0x000fe200007fe4ff */
[----:B------:R-:W3:Y:S01]  /*06f0*/  LDG.E.128 R60, [R60.64] ;  /* 0x000000043c3c7981 */ /* 0x000ee2000c1e1d00 */
[----:B------:R-:W-:Y:S01]  /*0700*/  SHF.R.U32.HI R182, RZ, 0x1c, R165 ;  /* 0x0000001cffb67819 */ /* 0x000fe200000116a5 */
[-C--:B------:R-:W-:Y:S01]  /*0710*/  IMAD.WIDE.U32 R82, R163, R104.reuse, c[0x0][0x210] ;  /* 0x00008400a3527625 */ /* 0x080fe200078e0068 */
[----:B------:R-:W-:Y:S01]  /*0720*/  IADD3 R84, P0, R183, c[0x0][0x188], RZ ;  /* 0x00006200b7547a10 */ /* 0x000fe20007f1e0ff */
[----:B------:R0:W4:Y:S01]  /*0730*/  LDG.E R178, [R80.64] ;  /* 0x0000000450b27981 */ /* 0x000122000c1e1900 */
[----:B------:R-:W-:Y:S01]  /*0740*/  SHF.L.U32 R181, R167, 0x4, RZ ;  /* 0x00000004a7b57819 */ /* 0x000fe200000006ff */
[-C--:B------:R-:W-:Y:S01]  /*0750*/  IMAD.WIDE.U32 R76, R163, R104.reuse, c[0x0][0x208] ;  /* 0x00008200a34c7625 */ /* 0x080fe200078e0068 */
[----:B------:R-:W-:Y:S01]  /*0760*/  IADD3.X R85, R182, c[0x0][0x18c], RZ, P0, !PT ;  /* 0x00006300b6557a10 */ /* 0x000fe200007fe4ff */
[----:B------:R-:W4:Y:S01]  /*0770*/  LDG.E.128 R72, [R72.64] ;  /* 0x0000000448487981 */ /* 0x000f22000c1e1d00 */
[----:B------:R-:W-:Y:S01]  /*0780*/  SHF.R.U32.HI R180, RZ, 0x1c, R167 ;  /* 0x0000001cffb47819 */ /* 0x000fe200000116a7 */
[-C--:B------:R-:W-:Y:S01]  /*0790*/  IMAD.WIDE.U32 R68, R161, R104.reuse, c[0x0][0x210] ;  /* 0x00008400a1447625 */ /* 0x080fe200078e0068 */
[----:B------:R-:W-:Y:S01]  /*07a0*/  IADD3 R96, P0, R181, c[0x0][0x188], RZ ;  /* 0x00006200b5607a10 */ /* 0x000fe20007f1e0ff */
[----:B------:R-:W4:Y:S04]  /*07b0*/  LDG.E.128 R76, [R76.64] ;  /* 0x000000044c4c7981 */ /* 0x000f28000c1e1d00 */
[----:B0-----:R-:W4:Y:S01]  /*07c0*/  LDG.E.128 R80, [R82.64] ;  /* 0x0000000452507981 */ /* 0x001f22000c1e1d00 */
[----:B------:R-:W-:Y:S01]  /*07d0*/  IADD3.X R97, R180, c[0x0][0x18c], RZ, P0, !PT ;  /* 0x00006300b4617a10 */ /* 0x000fe200007fe4ff */
[----:B------:R-:W-:-:S02]  /*07e0*/  IMAD.WIDE.U32 R64, R161, R104, c[0x0][0x208] ;  /* 0x00008200a1407625 */ /* 0x000fc400078e0068 */
[----:B------:R-:W4:Y:S04]  /*07f0*/  LDG.E.128 R84, [R84.64] ;  /* 0x0000000454547981 */ /* 0x000f28000c1e1d00 */
[----:B------:R-:W4:Y:S04]  /*0800*/  LDG.E.128 R68, [R68.64] ;  /* 0x0000000444447981 */ /* 0x000f28000c1e1d00 */
[----:B------:R-:W4:Y:S04]  /*0810*/  LDG.E.128 R96, [R96.64] ;  /* 0x0000000460607981 */ /* 0x000f28000c1e1d00 */
[----:B------:R-:W4:Y:S01]  /*0820*/  LDG.E.128 R64, [R64.64] ;  /* 0x0000000440407981 */ /* 0x000f22000c1e1d00 */
[----:B------:R-:W-:-:S04]  /*0830*/  IMAD.WIDE.U32 R92, R165, R104, c[0x0][0x210] ;  /* 0x00008400a55c7625 */ /* 0x000fc800078e0068 */
[-C--:B------:R-:W-:Y:S02]  /*0840*/  IMAD.WIDE.U32 R88, R165, R104.reuse, c[0x0][0x208] ;  /* 0x00008200a5587625 */ /* 0x080fe400078e0068 */
[----:B------:R-:W4:Y:S04]  /*0850*/  LDG.E.128 R92, [R92.64] ;  /* 0x000000045c5c7981 */ /* 0x000f28000c1e1d00 */
[----:B------:R-:W4:Y:S01]  /*0860*/  LDG.E.128 R88, [R88.64] ;  /* 0x0000000458587981 */ /* 0x000f22000c1e1d00 */
[----:B------:R-:W-:-:S04]  /*0870*/  IMAD.WIDE.U32 R100, R167, R104, c[0x0][0x210] ;  /* 0x00008400a7647625 */ /* 0x000fc800078e0068 */
[----:B------:R-:W-:Y:S02]  /*0880*/  IMAD.WIDE.U32 R104, R167, R104, c[0x0][0x208] ;  /* 0x00008200a7687625 */ /* 0x000fe400078e0068 */
[----:B------:R-:W4:Y:S04]  /*0890*/  LDG.E.128 R100, [R100.64] ;  /* 0x0000000464647981 */ /* 0x000f28000c1e1d00 */
[----:B------:R-:W4:Y:S01]  /*08a0*/  LDG.E.128 R104, [R104.64] ;  /* 0x0000000468687981 */ /* 0x000f22000c1e1d00 */
[----:B------:R-:W-:-:S04]  /*08b0*/  ISETP.NE.U32.AND P0, PT, RZ, c[0x0][0x218], PT ;  /* 0x00008600ff007a0c */ /* 0x000fc80003f05070 */
[----:B------:R-:W-:-:S13]  /*08c0*/  ISETP.NE.AND.EX P0, PT, RZ, c[0x0][0x21c], PT, P0 ;  /* 0x00008700ff007a0c */ /* 0x000fda0003f05300 */
[----:B------:R-:W-:Y:S02]  /*08d0*/  @P0 LEA R160, P1, R161, c[0x0][0x218], 0x4 ;  /* 0x00008600a1a00a11 */ /* 0x000fe400078220ff */
[----:B------:R-:W-:Y:S02]  /*08e0*/  @P0 LEA R164, P2, R165, c[0x0][0x218], 0x4 ;  /* 0x00008600a5a40a11 */ /* 0x000fe400078420ff */
[----:B------:R-:W-:Y:S02]  /*08f0*/  @P0 LEA.HI.X R161, R161, c[0x0][0x21c], RZ, 0x4, P1 ;  /* 0x00008700a1a10a11 */ /* 0x000fe400008f24ff */
[----:B------:R-:W-:Y:S02]  /*0900*/  @P0 LEA R162, P1, R163, c[0x0][0x218], 0x4 ;  /* 0x00008600a3a20a11 */ /* 0x000fe400078220ff */
[----:B------:R-:W-:Y:S01]  /*0910*/  @P0 LEA R166, P3, R167, c[0x0][0x218], 0x4 ;  /* 0x00008600a7a60a11 */ /* 0x000fe200078620ff */
[----:B------:R-:W-:Y:S01]  /*0920*/  ULDC.U8 UR6, c[0x0][0x1f0] ;  /* 0x00007c0000067ab9 */ /* 0x000fe20000000000 */
[----:B------:R-:W-:Y:S01]  /*0930*/  @P0 LEA.HI.X R163, R163, c[0x0][0x21c], RZ, 0x4, P1 ;  /* 0x00008700a3a30a11 */ /* 0x000fe200008f24ff */
[----:B-----5:R4:W5:Y:S01]  /*0940*/  @P0 LDG.E.128 R36, [R160.64] ;  /* 0x00000004a0240981 */ /* 0x020962000c1e1d00 */
[----:B------:R-:W-:-:S02]  /*0950*/  @P0 LEA.HI.X R165, R165, c[0x0][0x21c], RZ, 0x4, P2 ;  /* 0x00008700a5a50a11 */ /* 0x000fc400010f24ff */
[----:B------:R-:W-:Y:S01]  /*0960*/  @P0 LEA.HI.X R167, R167, c[0x0][0x21c], RZ, 0x4, P3 ;  /* 0x00008700a7a70a11 */ /* 0x000fe200018f24ff */
[----:B------:R0:W5:Y:S04]  /*0970*/  @P0 LDG.E.128 R40, [R162.64] ;  /* 0x00000004a2280981 */ /* 0x000168000c1e1d00 */
[----:B------:R1:W5:Y:S04]  /*0980*/  @P0 LDG.E.128 R44, [R164.64] ;  /* 0x00000004a42c0981 */ /* 0x000368000c1e1d00 */
[----:B------:R0:W5:Y:S01]  /*0990*/  @P0 LDG.E.128 R48, [R166.64] ;  /* 0x00000004a6300981 */ /* 0x000162000c1e1d00 */
[----:B------:R-:W-:-:S02]  /*09a0*/  ISETP.NE.AND P0, PT, RZ, UR6, PT ;  /* 0x00000006ff007c0c */ /* 0x000fc4000bf05270 */
[----:B------:R-:W-:Y:S02]  /*09b0*/  LOP3.LUT P1, RZ, R186, 0xff, RZ, 0xc0, !PT ;  /* 0x000000ffbaff7812 */ /* 0x000fe4000782c0ff */
[----:B------:R-:W-:-:S04]  /*09c0*/  IADD3 R177, R177, c[0x0][0x160], RZ ;  /* 0x00005800b1b17a10 */ /* 0x000fc80007ffe0ff */
[----:B------:R-:W-:Y:S02]  /*09d0*/  ISETP.GE.AND P4, PT, R177, c[0x0][0x164], PT ;  /* 0x00005900b1007a0c */ /* 0x000fe40003f86270 */
[----:B--2---:R-:W-:-:S05]  /*09e0*/  FSEL R196, R188, RZ, !P0 ;  /* 0x000000ffbcc47208 */ /* 0x004fca0004000000 */
[C---:B---3--:R-:W-:Y:S02]  /*09f0*/  FADD.FTZ R61, -R196.reuse, R61 ;  /* 0x0000003dc43d7221 */ /* 0x048fe40000010100 */
[----:B------:R-:W-:Y:S02]  /*0a00*/  FADD.FTZ R63, -R196, R63 ;  /* 0x0000003fc43f7221 */ /* 0x000fe40000010100 */
[----:B----4-:R-:W-:Y:S02]  /*0a10*/  FMUL.FTZ R161, R178, R61 ;  /* 0x0000003db2a17220 */ /* 0x010fe40000410000 */
[C---:B------:R-:W-:Y:S02]  /*0a20*/  FADD.FTZ R195, -R196.reuse, R72 ;  /* 0x00000048c4c37221 */ /* 0x040fe40000010100 */
[----:B------:R-:W-:Y:S02]  /*0a30*/  FADD.FTZ R189, -R196, R60 ;  /* 0x0000003cc4bd7221 */ /* 0x000fe40000010100 */
[----:B-1----:R-:W-:-:S02]  /*0a40*/  FMUL.FTZ R165, R178, R63 ;  /* 0x0000003fb2a57220 */ /* 0x002fc40000410000 */
[----:B------:R-:W-:Y:S02]  /*0a50*/  FMUL.FTZ R61, R12, R80 ;  /* 0x000000500c3d7220 */ /* 0x000fe40000410000 */
[----:B------:R-:W-:Y:S02]  /*0a60*/  FMUL.FTZ R195, R178, R195 ;  /* 0x000000c3b2c37220 */ /* 0x000fe40000410000 */
[----:B------:R-:W-:Y:S02]  /*0a70*/  FFMA.FTZ R188, R28, R76, R61 ;  /* 0x0000004c1cbc7223 */ /* 0x000fe4000001003d */
[C---:B------:R-:W-:Y:S02]  /*0a80*/  FADD.FTZ R63, -R196.reuse, R74 ;  /* 0x0000004ac43f7221 */ /* 0x040fe40000010100 */
[----:B------:R-:W-:Y:S02]  /*0a90*/  FMUL.FTZ R60, R13, R81 ;  /* 0x000000510d3c7220 */ /* 0x000fe40000410000 */
[----:B------:R-:W-:-:S02]  /*0aa0*/  FADD.FTZ R61, -R196, R84 ;  /* 0x00000054c43d7221 */ /* 0x000fc40000010100 */
[----:B0-----:R-:W-:Y:S02]  /*0ab0*/  FMUL.FTZ R163, R16, R68 ;  /* 0x0000004410a37220 */ /* 0x001fe40000410000 */
[----:B------:R-:W-:Y:S02]  /*0ac0*/  FMUL.FTZ R160, R178, R189 ;  /* 0x000000bdb2a07220 */ /* 0x000fe40000410000 */
[C---:B------:R-:W-:Y:S02]  /*0ad0*/  FADD.FTZ R143, R80.reuse, R143 ;  /* 0x0000008f508f7221 */ /* 0x040fe40000010000 */
[----:B------:R-:W-:Y:S02]  /*0ae0*/  FFMA.FTZ R131, R80, R195, R131 ;  /* 0x000000c350837223 */ /* 0x000fe40000010083 */
[----:B------:R-:W-:Y:S02]  /*0af0*/  FFMA.FTZ R189, R29, R77, R60 ;  /* 0x0000004d1dbd7223 */ /* 0x000fe4000001003c */
[----:B------:R-:W-:-:S02]  /*0b00*/  FMUL.FTZ R190, R178, R63 ;  /* 0x0000003fb2be7220 */ /* 0x000fc40000410000 */
[----:B------:R-:W-:Y:S02]  /*0b10*/  FMUL.FTZ R193, R14, R82 ;  /* 0x000000520ec17220 */ /* 0x000fe40000410000 */
[----:B------:R-:W-:Y:S02]  /*0b20*/  FMUL.FTZ R80, R178, R61 ;  /* 0x0000003db2507220 */ /* 0x000fe40000410000 */
[----:B------:R-:W-:Y:S02]  /*0b30*/  FMUL.FTZ R60, R15, R83 ;  /* 0x000000530f3c7220 */ /* 0x000fe40000410000 */
[----:B------:R-:W-:Y:S02]  /*0b40*/  FADD.FTZ R61, -R196, R96 ;  /* 0x00000060c43d7221 */ /* 0x000fe40000010100 */
[----:B------:R-:W-:Y:S02]  /*0b50*/  FMUL.FTZ R162, R17, R69 ;  /* 0x0000004511a27220 */ /* 0x000fe40000410000 */
[----:B------:R-:W-:-:S02]  /*0b60*/  FFMA.FTZ R163, R32, R64, R163 ;  /* 0x0000004020a37223 */ /* 0x000fc400000100a3 */
[C---:B------:R-:W-:Y:S02]  /*0b70*/  FADD.FTZ R121, R78.reuse, R121 ;  /* 0x000000794e797221 */ /* 0x040fe40000010000 */
[----:B------:R-:W-:Y:S02]  /*0b80*/  FFMA.FTZ R109, R78, R190, R109 ;  /* 0x000000be4e6d7223 */ /* 0x000fe4000001006d */
[----:B------:R-:W-:Y:S02]  /*0b90*/  FFMA.FTZ R193, R30, R78, R193 ;  /* 0x0000004e1ec17223 */ /* 0x000fe400000100c1 */
[----:B------:R-:W-:Y:S02]  /*0ba0*/  FADD.FTZ R63, -R196, R86 ;  /* 0x00000056c43f7221 */ /* 0x000fe40000010100 */
[----:B------:R-:W-:Y:S02]  /*0bb0*/  FFMA.FTZ R78, R31, R79, R60 ;  /* 0x0000004f1f4e7223 */ /* 0x000fe4000001003c */
[----:B------:R-:W-:-:S02]  /*0bc0*/  FMUL.FTZ R86, R178, R61 ;  /* 0x0000003db2567220 */ /* 0x000fc40000410000 */
[----:B------:R-:W-:Y:S02]  /*0bd0*/  FADD.FTZ R191, -R196, R62 ;  /* 0x0000003ec4bf7221 */ /* 0x000fe40000010100 */
[----:B------:R-:W-:Y:S02]  /*0be0*/  FFMA.FTZ R162, R33, R65, R162 ;  /* 0x0000004121a27223 */ /* 0x000fe400000100a2 */
[----:B------:R-:W-:Y:S02]  /*0bf0*/  FMUL.FTZ R167, R18, R70 ;  /* 0x0000004612a77220 */ /* 0x000fe40000410000 */
[----:B------:R-:W-:Y:S02]  /*0c00*/  FADD.FTZ R61, RZ, R163 ;  /* 0x000000a3ff3d7221 */ /* 0x000fe40000010000 */
[----:B------:R-:W-:Y:S02]  /*0c10*/  FFMA.FTZ R60, R160, R163, RZ ;  /* 0x000000a3a03c7223 */ /* 0x000fe400000100ff */
        /* <DEDUP_REMOVED lines=8> */
[----:B------:R-:W-:Y:S02]  /*0ca0*/  FADD.FTZ R73, -R196, R73 ;  /* 0x00000049c4497221 */ /* 0x000fe40000010100 */
[----:B------:R-:W-:Y:S02]  /*0cb0*/  FADD.FTZ R61, R166, R61 ;  /* 0x0000003da63d7221 */ /* 0x000fe40000010000 */
[----:B------:R-:W-:Y:S02]  /*0cc0*/  FFMA.FTZ R60, R165, R166, R60 ;  /* 0x000000a6a53c7223 */ /* 0x000fe4000001003c */
[----:B------:R-:W-:Y:S02]  /*0cd0*/  FADD.FTZ R75, -R196, R75 ;  /* 0x0000004bc44b7221 */ /* 0x000fe40000010100 */
[----:B------:R-:W-:-:S02]  /*0ce0*/  FMUL.FTZ R194, R178, R73 ;  /* 0x00000049b2c27220 */ /* 0x000fc40000410000 */
[----:B------:R-:W-:Y:S02]  /*0cf0*/  FADD.FTZ R62, R188, R61 ;  /* 0x0000003dbc3e7221 */ /* 0x000fe40000010000 */
[----:B------:R-:W-:Y:S02]  /*0d00*/  FFMA.FTZ R60, R195, R188, R60 ;  /* 0x000000bcc33c7223 */ /* 0x000fe4000001003c */
        /* <DEDUP_REMOVED lines=8> */
[C---:B------:R-:W-:Y:S02]  /*0d90*/  FADD.FTZ R140, R81.reuse, R140 ;  /* 0x0000008c518c7221 */ /* 0x040fe40000010000 */
[----:B------:R-:W-:-:S02]  /*0da0*/  FFMA.FTZ R128, R81, R194, R128 ;  /* 0x000000c251807223 */ /* 0x000fc40000010080 */
[C---:B------:R-:W-:Y:S02]  /*0db0*/  FADD.FTZ R145, R82.reuse, R145 ;  /* 0x0000009152917221 */ /* 0x040fe40000010000 */
[----:B------:R-:W-:Y:S02]  /*0dc0*/  FFMA.FTZ R133, R82, R190, R133 ;  /* 0x000000be52857223 */ /* 0x000fe40000010085 */
[----:B------:R-:W-:Y:S02]  /*0dd0*/  FADD.FTZ R81, -R196, R85 ;  /* 0x00000055c4517221 */ /* 0x000fe40000010100 */
[----:B------:R-:W-:Y:S02]  /*0de0*/  FMUL.FTZ R82, R9, R93 ;  /* 0x0000005d09527220 */ /* 0x000fe40000410000 */
[----:B------:R-:W-:Y:S02]  /*0df0*/  FFMA.FTZ R83, R24, R88, R83 ;  /* 0x0000005818537223 */ /* 0x000fe40000010053 */
        /* <DEDUP_REMOVED lines=8> */
[C---:B------:R-:W-:Y:S02]  /*0e80*/  FADD.FTZ R123, R88.reuse, R123 ;  /* 0x0000007b587b7221 */ /* 0x040fe40000010000 */
[----:B------:R-:W-:Y:S02]  /*0e90*/  FFMA.FTZ R111, R88, R80, R111 ;  /* 0x00000050586f7223 */ /* 0x000fe4000001006f */
[----:B------:R-:W-:Y:S02]  /*0ea0*/  FMUL.FTZ R84, R178, R63 ;  /* 0x0000003fb2547220 */ /* 0x000fe40000410000 */
[----:B------:R-:W-:Y:S02]  /*0eb0*/  FMUL.FTZ R88, R11, R95 ;  /* 0x0000005f0b587220 */ /* 0x000fe40000410000 */
[----:B------:R-:W-:-:S02]  /*0ec0*/  FFMA.FTZ R87, R26, R90, R87 ;  /* 0x0000005a1a577223 */ /* 0x000fc40000010057 */
[----:B------:R-:W-:Y:S02]  /*0ed0*/  FADD.FTZ R62, R82, R61 ;  /* 0x0000003d523e7221 */ /* 0x000fe40000010000 */
[----:B------:R-:W-:Y:S02]  /*0ee0*/  FFMA.FTZ R60, R81, R82, R60 ;  /* 0x00000052513c7223 */ /* 0x000fe4000001003c */
[----:B------:R-:W-:Y:S02]  /*0ef0*/  FMUL.FTZ R85, R178, R85 ;  /* 0x00000055b2557220 */ /* 0x000fe40000410000 */
[C---:B------:R-:W-:Y:S02]  /*0f00*/  FADD.FTZ R120, R89.reuse, R120 ;  /* 0x0000007859787221 */ /* 0x040fe40000010000 */
[----:B------:R-:W-:Y:S02]  /*0f10*/  FFMA.FTZ R108, R89, R81, R108 ;  /* 0x00000051596c7223 */ /* 0x000fe4000001006c */
[----:B------:R-:W-:-:S02]  /*0f20*/  FADD.FTZ R97, -R196, R97 ;  /* 0x00000061c4617221 */ /* 0x000fc40000010100 */
        /* <DEDUP_REMOVED lines=9> */
[C---:B------:R-:W-:Y:S02]  /*0fc0*/  FADD.FTZ R175, R64.reuse, R175 ;  /* 0x000000af40af7221 */ /* 0x040fe40000010000 */
[----:B------:R-:W-:Y:S02]  /*0fd0*/  FFMA.FTZ R179, R64, R160, R179 ;  /* 0x000000a040b37223 */ /* 0x000fe400000100b3 */
[----:B------:R-:W-:-:S02]  /*0fe0*/  FMUL.FTZ R90, R178, R97 ;  /* 0x00000061b25a7220 */ /* 0x000fc40000410000 */
[----:B------:R-:W-:Y:S02]  /*0ff0*/  FFMA.FTZ R89, R20, R104, R89 ;  /* 0x0000006814597223 */ /* 0x000fe40000010059 */
[----:B------:R-:W-:Y:S02]  /*1000*/  FMUL.FTZ R64, R5, R101 ;  /* 0x0000006505407220 */ /* 0x000fe40000410000 */
[----:B------:R-:W-:Y:S02]  /*1010*/  FADD.FTZ R62, R88, R61 ;  /* 0x0000003d583e7221 */ /* 0x000fe40000010000 */
[----:B------:R-:W-:Y:S02]  /*1020*/  FFMA.FTZ R60, R85, R88, R60 ;  /* 0x00000058553c7223 */ /* 0x000fe4000001003c */
[----:B------:R-:W-:Y:S02]  /*1030*/  FMUL.FTZ R91, R178, R91 ;  /* 0x0000005bb25b7220 */ /* 0x000fe40000410000 */
[----:B------:R-:W-:-:S02]  /*1040*/  FADD.FTZ R99, -R196, R99 ;  /* 0x00000063c4637221 */ /* 0x000fc40000010100 */
[C---:B------:R-:W-:Y:S02]  /*1050*/  FADD.FTZ R124, R105.reuse, R124 ;  /* 0x0000007c697c7221 */ /* 0x040fe40000010000 */
[----:B------:R-:W-:Y:S02]  /*1060*/  FFMA.FTZ R112, R105, R90, R112 ;  /* 0x0000005a69707223 */ /* 0x000fe40000010070 */
[----:B------:R-:W-:Y:S02]  /*1070*/  FMUL.FTZ R63, R6, R102 ;  /* 0x00000066063f7220 */ /* 0x000fe40000410000 */
[----:B------:R-:W-:Y:S02]  /*1080*/  FFMA.FTZ R105, R21, R105, R64 ;  /* 0x0000006915697223 */ /* 0x000fe40000010040 */
[----:B------:R-:W-:Y:S02]  /*1090*/  FADD.FTZ R62, R89, R62 ;  /* 0x0000003e593e7221 */ /* 0x000fe40000010000 */
[----:B------:R-:W-:-:S02]  /*10a0*/  FFMA.FTZ R60, R86, R89, R60 ;  /* 0x00000059563c7223 */ /* 0x000fc4000001003c */
[C---:B------:R-:W-:Y:S02]  /*10b0*/  FADD.FTZ R147, R92.reuse, R147 ;  /* 0x000000935c937221 */ /* 0x040fe40000010000 */
[----:B------:R-:W-:Y:S02]  /*10c0*/  FFMA.FTZ R135, R92, R80, R135 ;  /* 0x000000505c877223 */ /* 0x000fe40000010087 */
[C---:B------:R-:W-:Y:S02]  /*10d0*/  FADD.FTZ R129, R106.reuse, R129 ;  /* 0x000000816a817221 */ /* 0x040fe40000010000 */
[----:B------:R-:W-:Y:S02]  /*10e0*/  FFMA.FTZ R117, R106, R91, R117 ;  /* 0x0000005b6a757223 */ /* 0x000fe40000010075 */
[----:B------:R-:W-:Y:S01]  /*10f0*/  FFMA.FTZ R106, R22, R106, R63 ;  /* 0x0000006a166a7223 */ /* 0x000fe2000001003f */
[----:B------:R-:W-:Y:S01]  /*1100*/  SHF.R.U32.HI R63, RZ, 0x5, R152 ;  /* 0x00000005ff3f7819 */ /* 0x000fe20000011698 */
[----:B------:R-:W-:-:S02]  /*1110*/  FMUL.FTZ R92, R178, R99 ;  /* 0x00000063b25c7220 */ /* 0x000fc40000410000 */
[----:B------:R-:W-:Y:S02]  /*1120*/  FMUL.FTZ R64, R7, R103 ;  /* 0x0000006707407220 */ /* 0x000fe40000410000 */
[----:B------:R-:W-:Y:S02]  /*1130*/  FADD.FTZ R61, R62, R105 ;  /* 0x000000693e3d7221 */ /* 0x000fe40000010000 */
[----:B------:R-:W-:Y:S02]  /*1140*/  FFMA.FTZ R60, R90, R105, R60 ;  /* 0x000000695a3c7223 */ /* 0x000fe4000001003c */
[C---:B------:R-:W-:Y:S02]  /*1150*/  FADD.FTZ R118, R79.reuse, R118 ;  /* 0x000000764f767221 */ /* 0x040fe40000010000 */
[----:B------:R-:W-:Y:S01]  /*1160*/  FFMA.FTZ R2, R79, R191, R2 ;  /* 0x000000bf4f027223 */ /* 0x000fe20000010002 */
[----:B------:R-:W-:Y:S01]  /*1170*/  LOP3.LUT R79, R63, 0x7fffff8, RZ, 0xc0, !PT ;  /* 0x07fffff83f4f7812 */ /* 0x000fe200078ec0ff */
[----:B------:R-:W-:-:S02]  /*1180*/  FADD.FTZ R126, R107, R126 ;  /* 0x0000007e6b7e7221 */ /* 0x000fc40000010000 */
[----:B------:R-:W-:Y:S02]  /*1190*/  FFMA.FTZ R114, R107, R92, R114 ;  /* 0x0000005c6b727223 */ /* 0x000fe40000010072 */
[----:B------:R-:W-:Y:S02]  /*11a0*/  FFMA.FTZ R107, R23, R107, R64 ;  /* 0x0000006b176b7223 */ /* 0x000fe40000010040 */
[----:B------:R-:W-:Y:S02]  /*11b0*/  FADD.FTZ R62, R61, R106 ;  /* 0x0000006a3d3e7221 */ /* 0x000fe40000010000 */
[----:B------:R-:W-:Y:S01]  /*11c0*/  FFMA.FTZ R60, R91, R106, R60 ;  /* 0x0000006a5b3c7223 */ /* 0x000fe2000001003c */
[----:B------:R-:W-:Y:S01]  /*11d0*/  LOP3.LUT P0, RZ, R152, 0x1f, RZ, 0xc0, !PT ;  /* 0x0000001f98ff7812 */ /* 0x000fe2000780c0ff */
[----:B------:R-:W-:Y:S01]  /*11e0*/  FADD.FTZ R158, R67, R158 ;  /* 0x0000009e439e7221 */ /* 0x000fe20000010000 */
        /* <DEDUP_REMOVED lines=38> */
.L_x_1588:
        /* <DEDUP_REMOVED lines=18> */
.L_x_1589:
        /* <DEDUP_REMOVED lines=11> */
[----:B------:R-:W-:Y:S02]  /*1620*/  LOP3.LUT P5, RZ, R186, 0xff, RZ, 0xc0, !PT ;  /* 0x000000ffbaff7812 */ /* 0x000fe400078ac0ff */
[----:B------:R-:W-:Y:S02]  /*1630*/  ISETP.NE.AND.EX P0, PT, RZ, c[0x0][0x21c], PT, P0 ;  /* 0x00008700ff007a0c */ /* 0x000fe40003f05300 */
        /* <DEDUP_REMOVED lines=38> */
[-CC-:B------:R-:W-:Y:S02]  /*18a0*/  FFMA.FTZ R195, R195, R93.reuse, R94.reuse ;  /* 0x0000005dc3c37223 */ /* 0x180fe4000001005e */
[----:B------:R-:W-:Y:S02]  /*18b0*/  FFMA.FTZ R194, R194, R93, R94 ;  /* 0x0000005dc2c27223 */ /* 0x000fe4000001005e */
[----:B-----5:R-:W-:Y:S02]  /*18c0*/  @P0 FADD.FTZ R60, R36, R60 ;  /* 0x0000003c243c0221 */ /* 0x020fe40000010000 */
[----:B------:R-:W-:Y:S02]  /*18d0*/  @P0 FADD.FTZ R61, R37, R61 ;  /* 0x0000003d253d0221 */ /* 0x000fe40000010000 */
[----:B------:R-:W-:Y:S02]  /*18e0*/  @P0 FADD.FTZ R62, R38, R62 ;  /* 0x0000003e263e0221 */ /* 0x000fe40000010000 */
[----:B------:R-:W-:Y:S01]  /*18f0*/  @P0 FADD.FTZ R63, R39, R63 ;  /* 0x0000003f273f0221 */ /* 0x000fe20000010000 */
[----:B------:R-:W-:Y:S05]  /*1900*/  @!P1 BRA `(.L_x_1583) ;  /* 0x0000009000009947 */ /* 0x000fea0003800000 */
[----:B------:R-:W-:Y:S02]  /*1910*/  ISETP.NE.U32.AND P3, PT, RZ, c[0x0][0x258], PT ;  /* 0x00009600ff007a0c */ /* 0x000fe40003f65070 */
[----:B------:R-:W-:-:S02]  /*1920*/  IADD3 R68, P6, R187, c[0x0][0x258], RZ ;  /* 0x00009600bb447a10 */ /* 0x000fc40007fde0ff */
[----:B------:R-:W-:Y:S02]  /*1930*/  ISETP.NE.AND.EX P3, PT, RZ, c[0x0][0x25c], PT, P3 ;  /* 0x00009700ff007a0c */ /* 0x000fe40003f65330 */
[----:B------:R-:W-:Y:S02]  /*1940*/  IADD3.X R69, R192, c[0x0][0x25c], RZ, P6, !PT ;  /* 0x00009700c0457a10 */ /* 0x000fe400037fe4ff */
[----:B------:R-:W-:Y:S02]  /*1950*/  SEL R67, R63, R55, P3 ;  /* 0x000000373f437207 */ /* 0x000fe40001800000 */
[----:B------:R-:W-:Y:S02]  /*1960*/  SEL R66, R62, R54, P3 ;  /* 0x000000363e427207 */ /* 0x000fe40001800000 */
[----:B------:R-:W-:Y:S02]  /*1970*/  SEL R65, R61, R53, P3 ;  /* 0x000000353d417207 */ /* 0x000fe40001800000 */
[----:B------:R-:W-:-:S05]  /*1980*/  SEL R64, R60, R52, P3 ;  /* 0x000000343c407207 */ /* 0x000fca0001800000 */
[----:B------:R0:W-:Y:S02]  /*1990*/  STG.E.128 [R68.64], R64 ;  /* 0x0000004044007986 */ /* 0x0001e4000c101d04 */
.L_x_1583:
[----:B------:R-:W-:Y:S01]  /*19a0*/  IADD3 R72, P6, R187, c[0x0][0x248], RZ ;  /* 0x00009200bb487a10 */ /* 0x000fe20007fde0ff */
[-CC-:B------:R-:W-:Y:S01]  /*19b0*/  FFMA.FTZ R190, R190, R93.reuse, R94.reuse ;  /* 0x0000005dbebe7223 */ /* 0x180fe2000001005e */
[----:B------:R-:W-:Y:S01]  /*19c0*/  ISETP.NE.U32.AND P3, PT, RZ, c[0x0][0x250], PT ;  /* 0x00009400ff007a0c */ /* 0x000fe20003f65070 */
[----:B------:R-:W-:Y:S01]  /*19d0*/  FFMA.FTZ R191, R191, R93, R94 ;  /* 0x0000005dbfbf7223 */ /* 0x000fe2000001005e */
[----:B------:R-:W-:Y:S01]  /*19e0*/  IADD3.X R73, R192, c[0x0][0x24c], RZ, P6, !PT ;  /* 0x00009300c0497a10 */ /* 0x000fe200037fe4ff */
[----:B------:R-:W-:Y:S01]  /*19f0*/  FADD.FTZ R195, R188, -R195 ;  /* 0x800000c3bcc37221 */ /* 0x000fe20000010000 */
[----:B------:R-:W-:Y:S01]  /*1a00*/  @P2 IADD3 R76, P6, R187, c[0x0][0x250], RZ ;  /* 0x00009400bb4c2a10 */ /* 0x000fe20007fde0ff */
[----:B0-----:R-:W-:Y:S01]  /*1a10*/  FADD.FTZ R65, R189, -R194 ;  /* 0x800000c2bd417221 */ /* 0x001fe20000010000 */
[----:B------:R-:W-:Y:S01]  /*1a20*/  ISETP.NE.AND.EX P3, PT, RZ, c[0x0][0x254], PT, P3 ;  /* 0x00009500ff007a0c */ /* 0x000fe20003f65330 */
[----:B------:R0:W-:Y:S01]  /*1a30*/  STG.E.128 [R72.64], R60 ;  /* 0x0000003c48007986 */ /* 0x0001e2000c101d04 */
[----:B------:R-:W-:Y:S01]  /*1a40*/  @P2 IADD3.X R77, R192, c[0x0][0x254], RZ, P6, !PT ;  /* 0x00009500c04d2a10 */ /* 0x000fe200037fe4ff */
[----:B------:R-:W-:Y:S01]  /*1a50*/  FADD.FTZ R193, R193, -R190 ;  /* 0x800000bec1c17221 */ /* 0x000fe20000010000 */
[----:B------:R-:W-:Y:S01]  /*1a60*/  SEL R70, R62, R58, P3 ;  /* 0x0000003a3e467207 */ /* 0x000fe20001800000 */
[----:B------:R-:W-:Y:S01]  /*1a70*/  FADD.FTZ R191, R78, -R191 ;  /* 0x800000bf4ebf7221 */ /* 0x000fe20000010000 */
[----:B------:R-:W-:Y:S01]  /*1a80*/  SEL R69, R61, R57, P3 ;  /* 0x000000393d457207 */ /* 0x000fe20001800000 */
[----:B------:R-:W-:Y:S01]  /*1a90*/  FMUL.FTZ R66, R178, R193 ;  /* 0x000000c1b2427220 */ /* 0x000fe20000410000 */
[----:B------:R-:W-:Y:S01]  /*1aa0*/  SEL R68, R60, R56, P3 ;  /* 0x000000383c447207 */ /* 0x000fe20001800000 */
[C---:B------:R-:W-:Y:S01]  /*1ab0*/  FMUL.FTZ R67, R178.reuse, R191 ;  /* 0x000000bfb2437220 */ /* 0x040fe20000410000 */
[----:B------:R-:W-:Y:S01]  /*1ac0*/  @P2 SEL R71, R63, R59, P3 ;  /* 0x0000003b3f472207 */ /* 0x000fe20001800000 */
[C---:B------:R-:W-:Y:S01]  /*1ad0*/  FMUL.FTZ R65, R178.reuse, R65 ;  /* 0x00000041b2417220 */ /* 0x040fe20000410000 */
[----:B------:R-:W-:Y:S01]  /*1ae0*/  IADD3 R74, P6, R185, c[0x0][0x248], RZ ;  /* 0x00009200b94a7a10 */ /* 0x000fe20007fde0ff */
[----:B------:R-:W-:Y:S01]  /*1af0*/  FMUL.FTZ R64, R178, R195 ;  /* 0x000000c3b2407220 */ /* 0x000fe20000410000 */
[----:B------:R-:W-:Y:S01]  /*1b00*/  SEL R186, RZ, 0x1, P5 ;  /* 0x00000001ffba7807 */ /* 0x000fe20002800000 */
[----:B------:R1:W-:Y:S01]  /*1b10*/  @P2 STG.E.128 [R76.64], R68 ;  /* 0x000000444c002986 */ /* 0x0003e2000c101d04 */
[----:B------:R-:W-:Y:S01]  /*1b20*/  IADD3.X R75, R184, c[0x0][0x24c], RZ, P6, !PT ;  /* 0x00009300b84b7a10 */ /* 0x000fe200037fe4ff */
[----:B------:R-:W-:Y:S01]  /*1b30*/  @P0 FADD.FTZ R67, R43, R67 ;  /* 0x000000432b430221 */ /* 0x000fe20000010000 */
[----:B------:R-:W-:Y:S01]  /*1b40*/  ISETP.NE.U32.AND P5, PT, RZ, c[0x0][0x258], PT ;  /* 0x00009600ff007a0c */ /* 0x000fe20003fa5070 */
[----:B------:R-:W-:Y:S01]  /*1b50*/  @P0 FADD.FTZ R66, R42, R66 ;  /* 0x000000422a420221 */ /* 0x000fe20000010000 */
[----:B------:R-:W-:Y:S01]  /*1b60*/  @P2 IADD3 R78, P6, R185, c[0x0][0x250], RZ ;  /* 0x00009400b94e2a10 */ /* 0x000fe20007fde0ff */
[----:B------:R-:W-:Y:S01]  /*1b70*/  @P0 FADD.FTZ R65, R41, R65 ;  /* 0x0000004129410221 */ /* 0x000fe20000010000 */
[----:B0-----:R-:W-:Y:S01]  /*1b80*/  SEL R63, R67, R59, P3 ;  /* 0x0000003b433f7207 */ /* 0x001fe20001800000 */
[----:B------:R-:W-:Y:S01]  /*1b90*/  @P0 FADD.FTZ R64, R40, R64 ;  /* 0x0000004028400221 */ /* 0x000fe20000010000 */
[----:B------:R-:W-:-:S02]  /*1ba0*/  @P2 IADD3.X R79, R184, c[0x0][0x254], RZ, P6, !PT ;  /* 0x00009500b84f2a10 */ /* 0x000fc400037fe4ff */
[----:B------:R-:W-:Y:S02]  /*1bb0*/  SEL R62, R66, R58, P3 ;  /* 0x0000003a423e7207 */ /* 0x000fe40001800000 */
[----:B------:R-:W-:Y:S02]  /*1bc0*/  SEL R61, R65, R57, P3 ;  /* 0x00000039413d7207 */ /* 0x000fe40001800000 */
[----:B------:R-:W-:Y:S02]  /*1bd0*/  SEL R60, R64, R56, P3 ;  /* 0x00000038403c7207 */ /* 0x000fe40001800000 */
[----:B------:R-:W-:Y:S01]  /*1be0*/  ISETP.NE.AND.EX P5, PT, RZ, c[0x0][0x25c], PT, P5 ;  /* 0x00009700ff007a0c */ /* 0x000fe20003fa5350 */
[----:B------:R-:W-:Y:S05]  /*1bf0*/  @!P1 BRA `(.L_x_1584) ;  /* 0x0000007000009947 */ /* 0x000fea0003800000 */
[----:B-1----:R-:W-:Y:S02]  /*1c00*/  IADD3 R72, P6, R185, c[0x0][0x258], RZ ;  /* 0x00009600b9487a10 */ /* 0x002fe40007fde0ff */
[----:B------:R-:W-:Y:S02]  /*1c10*/  SEL R71, R67, R55, P5 ;  /* 0x0000003743477207 */ /* 0x000fe40002800000 */
[----:B------:R-:W-:-:S02]  /*1c20*/  SEL R70, R66, R54, P5 ;  /* 0x0000003642467207 */ /* 0x000fc40002800000 */
[----:B------:R-:W-:Y:S02]  /*1c30*/  SEL R69, R65, R53, P5 ;  /* 0x0000003541457207 */ /* 0x000fe40002800000 */
[----:B------:R-:W-:Y:S02]  /*1c40*/  IADD3.X R73, R184, c[0x0][0x25c], RZ, P6, !PT ;  /* 0x00009700b8497a10 */ /* 0x000fe400037fe4ff */
[----:B------:R-:W-:-:S05]  /*1c50*/  SEL R68, R64, R52, P5 ;  /* 0x0000003440447207 */ /* 0x000fca0002800000 */
[----:B------:R0:W-:Y:S02]  /*1c60*/  STG.E.128 [R72.64], R68 ;  /* 0x0000004448007986 */ /* 0x0001e4000c101d04 */
.L_x_1584:
[----:B-1----:R1:W-:Y:S01]  /*1c70*/  STG.E.128 [R74.64], R64 ;  /* 0x000000404a007986 */ /* 0x0023e2000c101d04 */
[-CC-:B------:R-:W-:Y:S02]  /*1c80*/  FFMA.FTZ R80, R80, R93.reuse, R94.reuse ;  /* 0x0000005d50507223 */ /* 0x180fe4000001005e */
[-CC-:B------:R-:W-:Y:S01]  /*1c90*/  FFMA.FTZ R81, R81, R93.reuse, R94.reuse ;  /* 0x0000005d51517223 */ /* 0x180fe2000001005e */
[----:B------:R2:W-:Y:S01]  /*1ca0*/  @P2 STG.E.128 [R78.64], R60 ;  /* 0x0000003c4e002986 */ /* 0x0005e2000c101d04 */
[-CC-:B------:R-:W-:Y:S02]  /*1cb0*/  FFMA.FTZ R84, R84, R93.reuse, R94.reuse ;  /* 0x0000005d54547223 */ /* 0x180fe4000001005e */
[----:B------:R-:W-:Y:S02]  /*1cc0*/  FFMA.FTZ R85, R85, R93, R94 ;  /* 0x0000005d55557223 */ /* 0x000fe4000001005e */
[----:B------:R-:W-:Y:S02]  /*1cd0*/  FADD.FTZ R83, R83, -R80 ;  /* 0x8000005053537221 */ /* 0x000fe40000010000 */
[----:B------:R-:W-:-:S02]  /*1ce0*/  FADD.FTZ R81, R82, -R81 ;  /* 0x8000005152517221 */ /* 0x000fc40000010000 */
[----:B------:R-:W-:Y:S02]  /*1cf0*/  FADD.FTZ R87, R87, -R84 ;  /* 0x8000005457577221 */ /* 0x000fe40000010000 */
[----:B------:R-:W-:Y:S02]  /*1d00*/  FADD.FTZ R85, R88, -R85 ;  /* 0x8000005558557221 */ /* 0x000fe40000010000 */
[C---:B-1----:R-:W-:Y:S02]  /*1d10*/  FMUL.FTZ R64, R178.reuse, R83 ;  /* 0x00000053b2407220 */ /* 0x042fe40000410000 */
[C---:B------:R-:W-:Y:S02]  /*1d20*/  FMUL.FTZ R65, R178.reuse, R81 ;  /* 0x00000051b2417220 */ /* 0x040fe40000410000 */
[C---:B------:R-:W-:Y:S02]  /*1d30*/  FMUL.FTZ R66, R178.reuse, R87 ;  /* 0x00000057b2427220 */ /* 0x040fe40000410000 */
[----:B------:R-:W-:-:S02]  /*1d40*/  FMUL.FTZ R67, R178, R85 ;  /* 0x00000055b2437220 */ /* 0x000fc40000410000 */
[----:B------:R-:W-:Y:S02]  /*1d50*/  @P0 FADD.FTZ R64, R44, R64 ;  /* 0x000000402c400221 */ /* 0x000fe40000010000 */
[----:B------:R-:W-:Y:S02]  /*1d60*/  @P0 FADD.FTZ R65, R45, R65 ;  /* 0x000000412d410221 */ /* 0x000fe40000010000 */
[----:B------:R-:W-:Y:S02]  /*1d70*/  @P0 FADD.FTZ R66, R46, R66 ;  /* 0x000000422e420221 */ /* 0x000fe40000010000 */
[----:B------:R-:W-:Y:S01]  /*1d80*/  @P0 FADD.FTZ R67, R47, R67 ;  /* 0x000000432f430221 */ /* 0x000fe20000010000 */
[----:B------:R-:W-:Y:S05]  /*1d90*/  @!P1 BRA `(.L_x_1585) ;  /* 0x0000007000009947 */ /* 0x000fea0003800000 */
[----:B0-2---:R-:W-:Y:S02]  /*1da0*/  IADD3 R68, P6, R183, c[0x0][0x258], RZ ;  /* 0x00009600b7447a10 */ /* 0x005fe40007fde0ff */
[----:B------:R-:W-:Y:S02]  /*1db0*/  SEL R63, R67, R55, P5 ;  /* 0x00000037433f7207 */ /* 0x000fe40002800000 */
[----:B------:R-:W-:-:S02]  /*1dc0*/  SEL R62, R66, R54, P5 ;  /* 0x00000036423e7207 */ /* 0x000fc40002800000 */
[----:B------:R-:W-:Y:S02]  /*1dd0*/  SEL R61, R65, R53, P5 ;  /* 0x00000035413d7207 */ /* 0x000fe40002800000 */
[----:B------:R-:W-:Y:S02]  /*1de0*/  IADD3.X R69, R182, c[0x0][0x25c], RZ, P6, !PT ;  /* 0x00009700b6457a10 */ /* 0x000fe400037fe4ff */
[----:B------:R-:W-:-:S05]  /*1df0*/  SEL R60, R64, R52, P5 ;  /* 0x00000034403c7207 */ /* 0x000fca0002800000 */
[----:B------:R0:W-:Y:S02]  /*1e00*/  STG.E.128 [R68.64], R60 ;  /* 0x0000003c44007986 */ /* 0x0001e4000c101d04 */
.L_x_1585:
[----:B0-2---:R-:W-:Y:S01]  /*1e10*/  IADD3 R72, P6, R183, c[0x0][0x248], RZ ;  /* 0x00009200b7487a10 */ /* 0x005fe20007fde0ff */
[--C-:B------:R-:W-:Y:S01]  /*1e20*/  FFMA.FTZ R86, R86, R93, R94.reuse ;  /* 0x0000005d56567223 */ /* 0x100fe2000001005e */
[----:B------:R-:W-:Y:S01]  /*1e30*/  SEL R63, R67, R59, P3 ;  /* 0x0000003b433f7207 */ /* 0x000fe20001800000 */
[-CC-:B------:R-:W-:Y:S01]  /*1e40*/  FFMA.FTZ R90, R90, R93.reuse, R94.reuse ;  /* 0x0000005d5a5a7223 */ /* 0x180fe2000001005e */
[----:B------:R-:W-:Y:S01]  /*1e50*/  IADD3.X R73, R182, c[0x0][0x24c], RZ, P6, !PT ;  /* 0x00009300b6497a10 */ /* 0x000fe200037fe4ff */
[-CC-:B------:R-:W-:Y:S01]  /*1e60*/  FFMA.FTZ R91, R91, R93.reuse, R94.reuse ;  /* 0x0000005d5b5b7223 */ /* 0x180fe2000001005e */
[----:B------:R-:W-:Y:S01]  /*1e70*/  @P2 IADD3 R74, P6, R183, c[0x0][0x250], RZ ;  /* 0x00009400b74a2a10 */ /* 0x000fe20007fde0ff */
[----:B------:R-:W-:Y:S01]  /*1e80*/  FFMA.FTZ R92, R92, R93, R94 ;  /* 0x0000005d5c5c7223 */ /* 0x000fe2000001005e */
[----:B------:R-:W-:Y:S01]  /*1e90*/  SEL R62, R66, R58, P3 ;  /* 0x0000003a423e7207 */ /* 0x000fe20001800000 */
[----:B------:R-:W-:Y:S01]  /*1ea0*/  FADD.FTZ R89, R89, -R86 ;  /* 0x8000005659597221 */ /* 0x000fe20000010000 */
[----:B------:R-:W-:Y:S01]  /*1eb0*/  @P2 IADD3.X R75, R182, c[0x0][0x254], RZ, P6, !PT ;  /* 0x00009500b64b2a10 */ /* 0x000fe200037fe4ff */
[----:B------:R-:W-:Y:S01]  /*1ec0*/  FADD.FTZ R69, R105, -R90 ;  /* 0x8000005a69457221 */ /* 0x000fe20000010000 */
[----:B------:R-:W-:Y:S01]  /*1ed0*/  @P1 IADD3 R76, P6, R181, c[0x0][0x258], RZ ;  /* 0x00009600b54c1a10 */ /* 0x000fe20007fde0ff */
[----:B------:R-:W-:Y:S01]  /*1ee0*/  FADD.FTZ R91, R106, -R91 ;  /* 0x8000005b6a5b7221 */ /* 0x000fe20000010000 */
[----:B------:R-:W-:Y:S01]  /*1ef0*/  SEL R61, R65, R57, P3 ;  /* 0x00000039413d7207 */ /* 0x000fe20001800000 */
[----:B------:R-:W-:Y:S01]  /*1f00*/  FADD.FTZ R71, R107, -R92 ;  /* 0x8000005c6b477221 */ /* 0x000fe20000010000 */
[----:B------:R-:W-:Y:S01]  /*1f10*/  @P1 IADD3.X R77, R180, c[0x0][0x25c], RZ, P6, !PT ;  /* 0x00009700b44d1a10 */ /* 0x000fe200037fe4ff */
[C---:B------:R-:W-:Y:S01]  /*1f20*/  FMUL.FTZ R68, R178.reuse, R89 ;  /* 0x00000059b2447220 */ /* 0x040fe20000410000 */
[C---:B------:R-:W-:Y:S01]  /*1f30*/  IADD3 R78, P6, R181.reuse, c[0x0][0x248], RZ ;  /* 0x00009200b54e7a10 */ /* 0x040fe20007fde0ff */
[----:B------:R-:W-:Y:S01]  /*1f40*/  FMUL.FTZ R69, R178, R69 ;  /* 0x00000045b2457220 */ /* 0x000fe20000410000 */
[----:B------:R-:W-:Y:S01]  /*1f50*/  SEL R60, R64, R56, P3 ;  /* 0x00000038403c7207 */ /* 0x000fe20001800000 */
[----:B------:R-:W-:Y:S01]  /*1f60*/  FMUL.FTZ R70, R178, R91 ;  /* 0x0000005bb2467220 */ /* 0x000fe20000410000 */
[----:B------:R-:W-:Y:S01]  /*1f70*/  IADD3.X R79, R180, c[0x0][0x24c], RZ, P6, !PT ;  /* 0x00009300b44f7a10 */ /* 0x000fe200037fe4ff */
[----:B------:R-:W-:Y:S01]  /*1f80*/  FMUL.FTZ R71, R178, R71 ;  /* 0x00000047b2477220 */ /* 0x000fe20000410000 */
[----:B------:R-:W-:Y:S01]  /*1f90*/  @P2 IADD3 R80, P6, R181, c[0x0][0x250], RZ ;  /* 0x00009400b5502a10 */ /* 0x000fe20007fde0ff */
[----:B------:R-:W-:Y:S01]  /*1fa0*/  @P0 FADD.FTZ R68, R48, R68 ;  /* 0x0000004430440221 */ /* 0x000fe20000010000 */
[----:B------:R0:W-:Y:S01]  /*1fb0*/  STG.E.128 [R72.64], R64 ;  /* 0x0000004048007986 */ /* 0x0001e2000c101d04 */
[----:B------:R-:W-:Y:S01]  /*1fc0*/  @P0 FADD.FTZ R69, R49, R69 ;  /* 0x0000004531450221 */ /* 0x000fe20000010000 */
[----:B------:R-:W-:Y:S01]  /*1fd0*/  @P2 IADD3.X R81, R180, c[0x0][0x254], RZ, P6, !PT ;  /* 0x00009500b4512a10 */ /* 0x000fe200037fe4ff */
[----:B------:R-:W-:Y:S01]  /*1fe0*/  @P0 FADD.FTZ R70, R50, R70 ;  /* 0x0000004632460221 */ /* 0x000fe20000010000 */
[----:B------:R-:W-:Y:S01]  /*1ff0*/  SEL R52, R68, R52, P5 ;  /* 0x0000003444347207 */ /* 0x000fe20002800000 */
[----:B------:R-:W-:Y:S01]  /*2000*/  @P0 FADD.FTZ R71, R51, R71 ;  /* 0x0000004733470221 */ /* 0x000fe20000010000 */
[----:B------:R-:W-:Y:S01]  /*2010*/  SEL R53, R69, R53, P5 ;  /* 0x0000003545357207 */ /* 0x000fe20002800000 */
[----:B------:R0:W-:Y:S01]  /*2020*/  @P2 STG.E.128 [R74.64], R60 ;  /* 0x0000003c4a002986 */ /* 0x0001e2000c101d04 */
[----:B------:R-:W-:-:S02]  /*2030*/  SEL R54, R70, R54, P5 ;  /* 0x0000003646367207 */ /* 0x000fc40002800000 */
[----:B------:R-:W-:Y:S02]  /*2040*/  SEL R55, R71, R55, P5 ;  /* 0x0000003747377207 */ /* 0x000fe40002800000 */
[----:B------:R-:W-:Y:S02]  /*2050*/  SEL R56, R68, R56, P3 ;  /* 0x0000003844387207 */ /* 0x000fe40001800000 */
[----:B------:R-:W-:Y:S01]  /*2060*/  SEL R57, R69, R57, P3 ;  /* 0x0000003945397207 */ /* 0x000fe20001800000 */
[----:B------:R0:W-:Y:S01]  /*2070*/  @P1 STG.E.128 [R76.64], R52 ;  /* 0x000000344c001986 */ /* 0x0001e2000c101d04 */
[----:B------:R-:W-:Y:S02]  /*2080*/  SEL R58, R70, R58, P3 ;  /* 0x0000003a463a7207 */ /* 0x000fe40001800000 */
[----:B------:R-:W-:Y:S01]  /*2090*/  SEL R59, R71, R59, P3 ;  /* 0x0000003b473b7207 */ /* 0x000fe20001800000 */
[----:B------:R0:W-:Y:S04]  /*20a0*/  STG.E.128 [R78.64], R68 ;  /* 0x000000444e007986 */ /* 0x0001e8000c101d04 */
[----:B------:R0:W-:Y:S02]  /*20b0*/  @P2 STG.E.128 [R80.64], R56 ;  /* 0x0000003850002986 */ /* 0x0001e4000c101d04 */
[----:B0-----:R-:W-:Y:S01]  /*20c0*/  @P4 CALL.REL.NOINC `(.L_x_1586) ;  /* 0x0000001000004944 */ /* 0x001fe20003c00000 */
[----:B------:R-:W-:Y:S05]  /*20d0*/  BRA `(.L_x_1587) ;  /* 0xffffe4b000007947 */ /* 0x000fea000383ffff */
.L_x_1586:
        /* <DEDUP_REMOVED lines=64> */
.L_x_1580:
        /* <DEDUP_REMOVED lines=27> */
.L_x_1581:
[----:B------:R-:W-:Y:S01]  /*2690*/  HFMA2.MMA R65, -RZ, RZ, 0, 9.5367431640625e-07 ;  /* 0x00000010ff417435 */ /* 0x000fe200000001ff */
[----:B------:R-:W-:-:S02]  /*26a0*/  MOV R64, R67 ;  /* 0x0000004300407202 */ /* 0x000fc40000000f00 */
[----:B------:R-:W-:Y:S02]  /*26b0*/  MOV R66, 0x1f ;  /* 0x0000001f00427802 */ /* 0x000fe40000000f00 */
[----:B------:R-:W-:Y:S02]  /*26c0*/  MOV R71, 0xffffffff ;  /* 0xffffffff00477802 */ /* 0x000fe40000000f00 */
[----:B------:R-:W-:Y:S02]  /*26d0*/  MOV R60, 0x26f0 ;  /* 0x000026f0003c7802 */ /* 0x000fe40000000f00 */
[----:B-----5:R-:W-:Y:S05]  /*26e0*/  CALL.REL.NOINC `($__internal_109_$__cuda_sm70_shflsync_down_p) ;  /* 0x0000046000007944 */ /* 0x020fea0003c00000 */
[----:B-1----:R-:W-:Y:S01]  /*26f0*/  MOV R62, R64 ;  /* 0x00000040003e7202 */ /* 0x002fe20000000f00 */
[----:B0-----:R-:W-:Y:S05]  /*2700*/  BRA `(.L_x_1588) ;  /* 0xffffed4000007947 */ /* 0x001fea000383ffff */
.L_x_1582:
[----:B------:R-:W-:Y:S01]  /*2710*/  HFMA2.MMA R65, -RZ, RZ, 0, 9.5367431640625e-07 ;  /* 0x00000010ff417435 */ /* 0x000fe200000001ff */
[----:B------:R-:W-:Y:S02]  /*2720*/  MOV R64, R69 ;  /* 0x0000004500407202 */ /* 0x000fe40000000f00 */
[----:B------:R-:W-:Y:S02]  /*2730*/  MOV R66, 0x1f ;  /* 0x0000001f00427802 */ /* 0x000fe40000000f00 */
[----:B------:R-:W-:-:S02]  /*2740*/  MOV R71, 0xffffffff ;  /* 0xffffffff00477802 */ /* 0x000fc40000000f00 */
[----:B------:R-:W-:Y:S02]  /*2750*/  MOV R60, 0x2770 ;  /* 0x00002770003c7802 */ /* 0x000fe40000000f00 */
[----:B01---5:R-:W-:Y:S05]  /*2760*/  CALL.REL.NOINC `($__internal_109_$__cuda_sm70_shflsync_down_p) ;  /* 0x000003e000007944 */ /* 0x023fea0003c00000 */
[----:B------:R-:W-:Y:S01]  /*2770*/  FADD.FTZ R67, R67, R62 ;  /* 0x0000003e43437221 */ /* 0x000fe20000010000 */
[----:B0-----:R-:W-:Y:S01]  /*2780*/  HFMA2.MMA R65, -RZ, RZ, 0, 4.76837158203125e-07 ;  /* 0x00000008ff417435 */ /* 0x001fe200000001ff */
[----:B-1----:R-:W-:Y:S01]  /*2790*/  FADD.FTZ R69, R69, R64 ;  /* 0x0000004045457221 */ /* 0x002fe20000010000 */
[----:B------:R-:W-:Y:S02]  /*27a0*/  MOV R66, 0x1f ;  /* 0x0000001f00427802 */ /* 0x000fe40000000f00 */
[----:B------:R-:W-:Y:S02]  /*27b0*/  MOV R71, 0xffffffff ;  /* 0xffffffff00477802 */ /* 0x000fe40000000f00 */
[----:B------:R-:W-:Y:S02]  /*27c0*/  MOV R64, R67 ;  /* 0x0000004300407202 */ /* 0x000fe40000000f00 */
[----:B------:R-:W-:Y:S02]  /*27d0*/  MOV R60, 0x27f0 ;  /* 0x000027f0003c7802 */ /* 0x000fe40000000f00 */
[----:B------:R-:W-:Y:S05]  /*27e0*/  CALL.REL.NOINC `($__internal_109_$__cuda_sm70_shflsync_down_p) ;  /* 0x0000036000007944 */ /* 0x000fea0003c00000 */
[----:B0-----:R-:W-:Y:S01]  /*27f0*/  HFMA2.MMA R65, -RZ, RZ, 0, 4.76837158203125e-07 ;  /* 0x00000008ff417435 */ /* 0x001fe200000001ff */
[----:B-1----:R-:W-:-:S02]  /*2800*/  MOV R62, R64 ;  /* 0x00000040003e7202 */ /* 0x002fc40000000f00 */
[----:B------:R-:W-:Y:S02]  /*2810*/  MOV R64, R69 ;  /* 0x0000004500407202 */ /* 0x000fe40000000f00 */
[----:B------:R-:W-:Y:S02]  /*2820*/  MOV R66, 0x1f ;  /* 0x0000001f00427802 */ /* 0x000fe40000000f00 */
[----:B------:R-:W-:Y:S02]  /*2830*/  MOV R71, 0xffffffff ;  /* 0xffffffff00477802 */ /* 0x000fe40000000f00 */
[----:B------:R-:W-:Y:S02]  /*2840*/  MOV R60, 0x2860 ;  /* 0x00002860003c7802 */ /* 0x000fe40000000f00 */
[----:B------:R-:W-:Y:S05]  /*2850*/  CALL.REL.NOINC `($__internal_109_$__cuda_sm70_shflsync_down_p) ;  /* 0x000002f000007944 */ /* 0x000fea0003c00000 */
[----:B------:R-:W-:Y:S01]  /*2860*/  FADD.FTZ R67, R62, R67 ;  /* 0x000000433e437221 */ /* 0x000fe20000010000 */
[----:B0-----:R-:W-:Y:S01]  /*2870*/  HFMA2.MMA R65, -RZ, RZ, 0, 2.384185791015625e-07 ;  /* 0x00000004ff417435 */ /* 0x001fe200000001ff */
[----:B-1----:R-:W-:Y:S01]  /*2880*/  FADD.FTZ R69, R69, R64 ;  /* 0x0000004045457221 */ /* 0x002fe20000010000 */
[----:B------:R-:W-:Y:S02]  /*2890*/  MOV R66, 0x1f ;  /* 0x0000001f00427802 */ /* 0x000fe40000000f00 */
[----:B------:R-:W-:-:S02]  /*28a0*/  MOV R71, 0xffffffff ;  /* 0xffffffff00477802 */ /* 0x000fc40000000f00 */
[----:B------:R-:W-:Y:S02]  /*28b0*/  MOV R64, R67 ;  /* 0x0000004300407202 */ /* 0x000fe40000000f00 */
[----:B------:R-:W-:Y:S02]  /*28c0*/  MOV R60, 0x28e0 ;  /* 0x000028e0003c7802 */ /* 0x000fe40000000f00 */
[----:B------:R-:W-:Y:S05]  /*28d0*/  CALL.REL.NOINC `($__internal_109_$__cuda_sm70_shflsync_down_p) ;  /* 0x0000027000007944 */ /* 0x000fea0003c00000 */
[----:B0-----:R-:W-:Y:S01]  /*28e0*/  HFMA2.MMA R65, -RZ, RZ, 0, 2.384185791015625e-07 ;  /* 0x00000004ff417435 */ /* 0x001fe200000001ff */
[----:B-1----:R-:W-:Y:S02]  /*28f0*/  MOV R62, R64 ;  /* 0x00000040003e7202 */ /* 0x002fe40000000f00 */
[----:B------:R-:W-:Y:S02]  /*2900*/  MOV R64, R69 ;  /* 0x0000004500407202 */ /* 0x000fe40000000f00 */
[----:B------:R-:W-:Y:S02]  /*2910*/  MOV R66, 0x1f ;  /* 0x0000001f00427802 */ /* 0x000fe40000000f00 */
[----:B------:R-:W-:Y:S02]  /*2920*/  MOV R71, 0xffffffff ;  /* 0xffffffff00477802 */ /* 0x000fe40000000f00 */
[----:B------:R-:W-:-:S02]  /*2930*/  MOV R60, 0x2950 ;  /* 0x00002950003c7802 */ /* 0x000fc40000000f00 */
[----:B------:R-:W-:Y:S05]  /*2940*/  CALL.REL.NOINC `($__internal_109_$__cuda_sm70_shflsync_down_p) ;  /* 0x0000020000007944 */ /* 0x000fea0003c00000 */
[----:B------:R-:W-:Y:S01]  /*2950*/  FADD.FTZ R67, R62, R67 ;  /* 0x000000433e437221 */ /* 0x000fe20000010000 */
[----:B0-----:R-:W-:Y:S01]  /*2960*/  HFMA2.MMA R65, -RZ, RZ, 0, 1.1920928955078125e-07 ;  /* 0x00000002ff417435 */ /* 0x001fe200000001ff */
[----:B-1----:R-:W-:Y:S01]  /*2970*/  FADD.FTZ R69, R69, R64 ;  /* 0x0000004045457221 */ /* 0x002fe20000010000 */
[----:B------:R-:W-:-:S02]  /*2980*/  MOV R66, 0x1f ;  /* 0x0000001f00427802 */ /* 0x000fc40000000f00 */
[----:B------:R-:W-:Y:S02]  /*2990*/  MOV R71, 0xffffffff ;  /* 0xffffffff00477802 */ /* 0x000fe40000000f00 */
[----:B------:R-:W-:Y:S02]  /*29a0*/  MOV R64, R67 ;  /* 0x0000004300407202 */ /* 0x000fe40000000f00 */
[----:B------:R-:W-:Y:S02]  /*29b0*/  MOV R60, 0x29d0 ;  /* 0x000029d0003c7802 */ /* 0x000fe40000000f00 */
[----:B------:R-:W-:Y:S05]  /*29c0*/  CALL.REL.NOINC `($__internal_109_$__cuda_sm70_shflsync_down_p) ;  /* 0x0000018000007944 */ /* 0x000fea0003c00000 */
[----:B0-----:R-:W-:Y:S01]  /*29d0*/  HFMA2.MMA R65, -RZ, RZ, 0, 1.1920928955078125e-07 ;  /* 0x00000002ff417435 */ /* 0x001fe200000001ff */
[----:B-1----:R-:W-:Y:S02]  /*29e0*/  MOV R62, R64 ;  /* 0x00000040003e7202 */ /* 0x002fe40000000f00 */
[----:B------:R-:W-:Y:S02]  /*29f0*/  MOV R64, R69 ;  /* 0x0000004500407202 */ /* 0x000fe40000000f00 */
[----:B------:R-:W-:Y:S02]  /*2a00*/  MOV R66, 0x1f ;  /* 0x0000001f00427802 */ /* 0x000fe40000000f00 */
[----:B------:R-:W-:-:S02]  /*2a10*/  MOV R71, 0xffffffff ;  /* 0xffffffff00477802 */ /* 0x000fc40000000f00 */
[----:B------:R-:W-:Y:S02]  /*2a20*/  MOV R60, 0x2a40 ;  /* 0x00002a40003c7802 */ /* 0x000fe40000000f00 */
[----:B------:R-:W-:Y:S05]  /*2a30*/  CALL.REL.NOINC `($__internal_109_$__cuda_sm70_shflsync_down_p) ;  /* 0x0000011000007944 */ /* 0x000fea0003c00000 */
[----:B------:R-:W-:Y:S01]  /*2a40*/  FADD.FTZ R67, R62, R67 ;  /* 0x000000433e437221 */ /* 0x000fe20000010000 */
[----:B0-----:R-:W-:Y:S01]  /*2a50*/  HFMA2.MMA R65, -RZ, RZ, 0, 5.9604644775390625e-08 ;  /* 0x00000001ff417435 */ /* 0x001fe200000001ff */
[----:B-1----:R-:W-:Y:S01]  /*2a60*/  FADD.FTZ R69, R69, R64 ;  /* 0x0000004045457221 */ /* 0x002fe20000010000 */
[----:B------:R-:W-:Y:S02]  /*2a70*/  MOV R66, 0x1f ;  /* 0x0000001f00427802 */ /* 0x000fe40000000f00 */
[----:B------:R-:W-:Y:S02]  /*2a80*/  MOV R71, 0xffffffff ;  /* 0xffffffff00477802 */ /* 0x000fe40000000f00 */
[----:B------:R-:W-:Y:S02]  /*2a90*/  MOV R64, R67 ;  /* 0x0000004300407202 */ /* 0x000fe40000000f00 */
[----:B------:R-:W-:Y:S02]  /*2aa0*/  MOV R60, 0x2ac0 ;  /* 0x00002ac0003c7802 */ /* 0x000fe40000000f00 */
[----:B------:R-:W-:Y:S05]  /*2ab0*/  CALL.REL.NOINC `($__internal_109_$__cuda_sm70_shflsync_down_p) ;  /* 0x0000009000007944 */ /* 0x000fea0003c00000 */
[----:B0-----:R-:W-:Y:S01]  /*2ac0*/  HFMA2.MMA R65, -RZ, RZ, 0, 5.9604644775390625e-08 ;  /* 0x00000001ff417435 */ /* 0x001fe200000001ff */
[----:B-1----:R-:W-:-:S02]  /*2ad0*/  MOV R76, R64 ;  /* 0x00000040004c7202 */ /* 0x002fc40000000f00 */
[----:B------:R-:W-:Y:S02]  /*2ae0*/  MOV R64, R69 ;  /* 0x0000004500407202 */ /* 0x000fe40000000f00 */
[----:B------:R-:W-:Y:S02]  /*2af0*/  MOV R66, 0x1f ;  /* 0x0000001f00427802 */ /* 0x000fe40000000f00 */
[----:B------:R-:W-:Y:S02]  /*2b00*/  MOV R71, 0xffffffff ;  /* 0xffffffff00477802 */ /* 0x000fe40000000f00 */
[----:B------:R-:W-:Y:S02]  /*2b10*/  MOV R60, 0x2b30 ;  /* 0x00002b30003c7802 */ /* 0x000fe40000000f00 */
[----:B------:R-:W-:Y:S05]  /*2b20*/  CALL.REL.NOINC `($__internal_109_$__cuda_sm70_shflsync_down_p) ;  /* 0x0000002000007944 */ /* 0x000fea0003c00000 */
[----:B-1----:R-:W-:Y:S01]  /*2b30*/  MOV R60, R64 ;  /* 0x00000040003c7202 */ /* 0x002fe20000000f00 */
[----:B0-----:R-:W-:Y:S05]  /*2b40*/  BRA `(.L_x_1589) ;  /* 0xffffea2000007947 */ /* 0x001fea000383ffff */
        .weak           $__internal_109_$__cuda_sm70_shflsync_down_p
        .type           $__internal_109_$__cuda_sm70_shflsync_down_p,@function
        .size           $__internal_109_$__cuda_sm70_shflsync_down_p,(.L_x_1872 - $__internal_109_$__cuda_sm70_shflsync_down_p)
$__internal_109_$__cuda_sm70_shflsync_down_p:
[----:B------:R-:W-:Y:S01]  /*2b50*/  HFMA2.MMA R61, -RZ, RZ, 0, 0 ;  /* 0x00000000ff3d7435 */ /* 0x000fe200000001ff */
[----:B------:R-:W-:Y:S04]  /*2b60*/  WARPSYNC R71 ;  /* 0x0000004700007348 */ /* 0x000fe80003800000 */
[----:B------:R0:W1:Y:S01]  /*2b70*/  SHFL.DOWN PT, R64, R64, R65, R66 ;  /* 0x0800004140407389 */ /* 0x00006200000e0042 */
[----:B------:R-:W-:Y:S05]  /*2b80*/  RET.REL.NODEC R60 `(_ZN10layer_norm31ln_parallel_residual_bwd_kernelINS_13Kernel_traitsIfffffjLj4096ELj1ELj1ELj8ELj16ENS_18Kernel_traits_baseILj4096EfffffjLj256EEEEELb0ELb0ELb1EEEvNS_9BwdParamsE) ;  /* 0xffffd4703c007950 */ /* 0x000fea0003c3ffff */
.L_x_1590:
        /* <DEDUP_REMOVED lines=15> */
.L_x_1872:


//--------------------- .text._ZN10layer_norm31ln_parallel_residual_bwd_kernelINS_13Kernel_traitsIfffffjLj4096ELj1ELj1ELj8ELj16ENS_18Kernel_traits_baseILj4096EfffffjLj256EEEEELb0ELb1ELb0EEEvNS_9BwdParamsE --------------------------
	.section	.text._ZN10layer_norm31ln_parallel_residual_bwd_kernelINS_13Kernel_traitsIfffffjLj4096ELj1ELj1ELj8ELj16ENS_18Kernel_traits_baseILj4096EfffffjLj256EEEEELb0ELb1ELb0EEEvNS_9BwdParamsE,"ax",@progbits
	.sectioninfo	@"SHI_REGISTERS=128"
	.align	128
        .global         _ZN10layer_norm31ln_parallel_residual_bwd_kernelINS_13Kernel_traitsIfffffjLj4096ELj1ELj1ELj8ELj16ENS_18Kernel_traits_baseILj4096EfffffjLj256EEEEELb0ELb1ELb0EEEvNS_9BwdParamsE
        .type           _ZN10layer_norm31ln_parallel_residual_bwd_kernelINS_13Kernel_traitsIfffffjLj4096ELj1ELj1ELj8ELj16ENS_18Kernel_traits_baseILj4096EfffffjLj256EEEEELb0ELb1ELb0EEEvNS_9BwdParamsE,@function
        .size           _ZN10layer_norm31ln_parallel_residual_bwd_kernelINS_13Kernel_traitsIfffffjLj4096ELj1ELj1ELj8ELj16ENS_18Kernel_traits_baseILj4096EfffffjLj256EEEEELb0ELb1ELb0EEEvNS_9BwdParamsE,(.L_x_1873 - _ZN10layer_norm31ln_parallel_residual_bwd_kernelINS_13Kernel_traitsIfffffjLj4096ELj1ELj1ELj8ELj16ENS_18Kernel_traits_baseILj4096EfffffjLj256EEEEELb0ELb1ELb0EEEvNS_9BwdParamsE)
        .other          _ZN10layer_norm31ln_parallel_residual_bwd_kernelINS_13Kernel_traitsIfffffjLj4096ELj1ELj1ELj8ELj16ENS_18Kernel_traits_baseILj4096EfffffjLj256EEEEELb0ELb1ELb0EEEvNS_9BwdParamsE,@"STO_CUDA_ENTRY STV_DEFAULT"
_ZN10layer_norm31ln_parallel_residual_bwd_kernelINS_13Kernel_traitsIfffffjLj4096ELj1ELj1ELj8ELj16ENS_18Kernel_traits_baseILj4096EfffffjLj256EEEEELb0ELb1ELb0EEEvNS_9BwdParamsE:
.text._ZN10layer_norm31ln_parallel_residual_bwd_kernelINS_13Kernel_traitsIfffffjLj4096ELj1ELj1ELj8ELj16ENS_18Kernel_traits_baseILj4096EfffffjLj256EEEEELb0ELb1ELb0EEEvNS_9BwdParamsE:
        /* <DEDUP_REMOVED lines=18> */
[----:B------:R-:W-:Y:S01]  /*0120*/  @P5 MOV R5, 0x10 ;  /* 0x0000001000055802 */ /* 0x000fe20000000f00 */
[----:B------:R-:W0:Y:S01]  /*0130*/  S2UR UR6, SR_CTAID.X ;  /* 0x00000000000679c3 */ /* 0x000e220000002500 */
[----:B------:R0:W5:Y:S01]  /*0140*/  @P2 LDG.E.128 R68, [R2.64] ;  /* 0x0000000402442981 */ /* 0x000162000c1e1d00 */
[C---:B------:R-:W-:Y:S01]  /*0150*/  @P3 IMAD.WIDE.U32 R6, R4.reuse, R7, c[0x0][0x1b0] ;  /* 0x00006c0004063625 */ /* 0x040fe200078e0007 */
[----:B------:R-:W-:-:S04]  /*0160*/  @P3 IADD3 R4, R4, 0x100, RZ ;  /* 0x0000010004043810 */ /* 0x000fc80007ffe0ff */
[----:B------:R1:W5:Y:S01]  /*0170*/  @P3 LDG.E.128 R64, [R6.64] ;  /* 0x0000000406403981 */ /* 0x000362000c1e1d00 */
[C---:B------:R-:W-:Y:S01]  /*0180*/  @P4 IMAD.WIDE.U32 R8, R4.reuse, R9, c[0x0][0x1b0] ;  /* 0x00006c0004084625 */ /* 0x040fe200078e0009 */
[----:B------:R-:W-:-:S04]  /*0190*/  @P4 IADD3 R4, R4, 0x100, RZ ;  /* 0x0000010004044810 */ /* 0x000fc80007ffe0ff */
        /* <DEDUP_REMOVED lines=24> */
.L_x_1610:
        /* <DEDUP_REMOVED lines=13> */
[----:B------:R-:W-:-:S04]  /*03f0*/  LOP3.LUT R88, R0, 0xff, RZ, 0xc0, !PT ;  /* 0x000000ff00587812 */ /* 0x000fc800078ec0ff */
        /* <DEDUP_REMOVED lines=8> */
[----:B------:R-:W2:Y:S05]  /*0480*/  LDG.E.128 R84, [R84.64] ;  /* 0x0000000454547981 */ /* 0x000eaa000c1e1d00 */
[----:B------:R-:W3:Y:S01]  /*0490*/  LDG.E.128 R88, [R88.64] ;  /* 0x0000000458587981 */ /* 0x000ee2000c1e1d00 */
[----:B------:R-:W-:-:S04]  /*04a0*/  ISETP.NE.U32.AND P0, PT, RZ, c[0x0][0x218], PT ;  /* 0x00008600ff007a0c */ /* 0x000fc80003f05070 */
[----:B------:R-:W-:-:S13]  /*04b0*/  ISETP.NE.AND.EX P0, PT, RZ, c[0x0][0x21c], PT, P0 ;  /* 0x00008700ff007a0c */ /* 0x000fda0003f05300 */
        /* <DEDUP_REMOVED lines=18> */
[----:B------:R-:W-:Y:S01]  /*05e0*/  FMUL.FTZ R120, R4, R93 ;  /* 0x0000005d04787220 */ /* 0x000fe20000410000 */
        /* <DEDUP_REMOVED lines=13> */
.L_x_1593:
[----:B0-----:R-:W-:Y:S05]  /*06c0*/  BSYNC B0 ;  /* 0x0000000000007941 */ /* 0x001fea0003800000 */
.L_x_1592:
        /* <DEDUP_REMOVED lines=16> */
[----:B------:R-:W-:Y:S02]  /*07d0*/  FADD.FTZ R109, -R92, R86 ;  /* 0x000000565c6d7221 */ /* 0x000fe40000010100 */
[----:B-----5:R-:W-:Y:S02]  /*07e0*/  FMUL.FTZ R11, R4, R11 ;  /* 0x0000000b040b7220 */ /* 0x020fe40000410000 */
[----:B---3--:R-:W-:-:S02]  /*07f0*/  FMUL.FTZ R102, R64, R88 ;  /* 0x0000005840667220 */ /* 0x008fc40000410000 */
[C---:B------:R-:W-:Y:S02]  /*0800*/  FMUL.FTZ R96, R4.reuse, R101 ;  /* 0x0000006504607220 */ /* 0x040fe40000410000 */
[----:B------:R-:W-:Y:S02]  /*0810*/  FMUL.FTZ R101, R4, R109 ;  /* 0x0000006d04657220 */ /* 0x000fe40000410000 */
[----:B------:R-:W-:Y:S02]  /*0820*/  FMUL.FTZ R109, R65, R89 ;  /* 0x00000059416d7220 */ /* 0x000fe40000410000 */
[----:B------:R-:W-:Y:S02]  /*0830*/  FADD.FTZ R84, R95, R102 ;  /* 0x000000665f547221 */ /* 0x000fe40000010000 */
[----:B------:R-:W-:Y:S02]  /*0840*/  FFMA.FTZ R94, R11, R102, R94 ;  /* 0x000000660b5e7223 */ /* 0x000fe4000001005e */
[----:B------:R-:W-:-:S02]  /*0850*/  FADD.FTZ R87, -R92, R87 ;  /* 0x000000575c577221 */ /* 0x000fc40000010100 */
        /* <DEDUP_REMOVED lines=17> */
.L_x_1595:
[----:B------:R-:W-:Y:S05]  /*0970*/  BSYNC B0 ;  /* 0x0000000000007941 */ /* 0x000fea0003800000 */
.L_x_1594:
[----:B------:R-:W-:Y:S01]  /*0980*/  BSSY B0, `(.L_x_1596) ;  /* 0x000002a000007945 */ /* 0x000fe20003800000 */
[----:B------:R-:W-:Y:S05]  /*0990*/  @!P4 BRA `(.L_x_1597) ;  /* 0x000002800000c947 */ /* 0x000fea0003800000 */
[----:B------:R-:W-:Y:S01]  /*09a0*/  HFMA2.MMA R84, -RZ, RZ, 0, 9.5367431640625e-07 ;  /* 0x00000010ff547435 */ /* 0x000fe200000001ff */
[----:B------:R-:W-:-:S04]  /*09b0*/  LEA R88, P0, R93, c[0x0][0x188], 0x4 ;  /* 0x000062005d587a11 */ /* 0x000fc800078020ff */
[----:B------:R-:W-:Y:S02]  /*09c0*/  LEA.HI.X R89, R93, c[0x0][0x18c], RZ, 0x4, P0 ;  /* 0x000063005d597a11 */ /* 0x000fe400000f24ff */
[----:B------:R-:W-:-:S03]  /*09d0*/  ISETP.NE.U32.AND P0, PT, RZ, c[0x0][0x218], PT ;  /* 0x00008600ff007a0c */ /* 0x000fc60003f05070 */
[----:B------:R-:W-:Y:S01]  /*09e0*/  IMAD.WIDE.U32 R84, R93, R84, c[0x0][0x208] ;  /* 0x000082005d547625 */ /* 0x000fe200078e0054 */
[----:B------:R-:W2:Y:S01]  /*09f0*/  LDG.E.128 R88, [R88.64] ;  /* 0x0000000458587981 */ /* 0x000ea2000c1e1d00 */
[----:B------:R-:W-:-:S04]  /*0a00*/  ISETP.NE.AND.EX P0, PT, RZ, c[0x0][0x21c], PT, P0 ;  /* 0x00008700ff007a0c */ /* 0x000fc80003f05300 */
[----:B------:R-:W3:Y:S09]  /*0a10*/  LDG.E.128 R84, [R84.64] ;  /* 0x0000000454547981 */ /* 0x000ef2000c1e1d00 */
        /* <DEDUP_REMOVED lines=18> */
[----:B------:R-:W-:Y:S02]  /*0b40*/  FADD.FTZ R91, -R92, R91 ;  /* 0x0000005b5c5b7221 */ /* 0x000fe40000010100 */
        /* <DEDUP_REMOVED lines=13> */
.L_x_1597:
[----:B0-----:R-:W-:Y:S05]  /*0c20*/  BSYNC B0 ;  /* 0x0000000000007941 */ /* 0x001fea0003800000 */
.L_x_1596:
        /* <DEDUP_REMOVED lines=15> */
[----:B-----5:R-:W-:Y:S02]  /*0d20*/  FMUL.FTZ R6, R4, R7 ;  /* 0x0000000704067220 */ /* 0x020fe40000410000 */
[----:B---3--:R-:W-:Y:S02]  /*0d30*/  FMUL.FTZ R97, R56, R84 ;  /* 0x0000005438617220 */ /* 0x008fe40000410000 */
[----:B------:R-:W-:Y:S02]  /*0d40*/  FADD.FTZ R121, -R92, R90 ;  /* 0x0000005a5c797221 */ /* 0x000fe40000010100 */
[----:B------:R-:W-:-:S02]  /*0d50*/  FMUL.FTZ R7, R4, R93 ;  /* 0x0000005d04077220 */ /* 0x000fc40000410000 */
[----:B0-----:R-:W-:Y:S02]  /*0d60*/  FMUL.FTZ R104, R57, R85 ;  /* 0x0000005539687220 */ /* 0x001fe40000410000 */
[----:B------:R-:W-:Y:S02]  /*0d70*/  FADD.FTZ R95, R95, R97 ;  /* 0x000000615f5f7221 */ /* 0x000fe40000010000 */
[----:B------:R-:W-:Y:S02]  /*0d80*/  FFMA.FTZ R94, R6, R97, R94 ;  /* 0x00000061065e7223 */ /* 0x000fe4000001005e */
[----:B------:R-:W-:Y:S02]  /*0d90*/  FADD.FTZ R91, -R92, R91 ;  /* 0x0000005b5c5b7221 */ /* 0x000fe40000010100 */
[----:B------:R-:W-:Y:S02]  /*0da0*/  FMUL.FTZ R105, R4, R121 ;  /* 0x0000007904697220 */ /* 0x000fe40000410000 */
[----:B------:R-:W-:-:S02]  /*0db0*/  FMUL.FTZ R110, R58, R86 ;  /* 0x000000563a6e7220 */ /* 0x000fc40000410000 */
[----:B------:R-:W-:Y:S02]  /*0dc0*/  FADD.FTZ R95, R95, R104 ;  /* 0x000000685f5f7221 */ /* 0x000fe40000010000 */
[----:B------:R-:W-:Y:S02]  /*0dd0*/  FFMA.FTZ R94, R7, R104, R94 ;  /* 0x00000068075e7223 */ /* 0x000fe4000001005e */
        /* <DEDUP_REMOVED lines=14> */
.L_x_1599:
[----:B------:R-:W-:Y:S05]  /*0ec0*/  BSYNC B0 ;  /* 0x0000000000007941 */ /* 0x000fea0003800000 */
.L_x_1598:
[----:B------:R-:W-:Y:S02]  /*0ed0*/  SHF.R.U32.HI R86, RZ, 0x5, R0 ;  /* 0x00000005ff567819 */ /* 0x000fe40000011600 */
[----:B------:R-:W-:Y:S02]  /*0ee0*/  LOP3.LUT P0, RZ, R0, 0x1f, RZ, 0xc0, !PT ;  /* 0x0000001f00ff7812 */ /* 0x000fe4000780c0ff */
[----:B------:R-:W-:-:S04]  /*0ef0*/  LOP3.LUT R121, R86, 0x7fffff8, RZ, 0xc0, !PT ;  /* 0x07fffff856797812 */ /* 0x000fc800078ec0ff */
[----:B------:R-:W-:Y:S01]  /*0f00*/  @!P1 IADD3 R121, R121, 0x8, RZ ;  /* 0x0000000879799810 */ /* 0x000fe20007ffe0ff */
[----:B------:R-:W-:Y:S05]  /*0f10*/  BRA.DIV ~URZ, `(.L_x_1600) ;  /* 0x000010727f007947 */ /* 0x000fea000b800000 */
[----:B------:R0:W1:Y:S02]  /*0f20*/  SHFL.DOWN PT, R92, R95, 0x10, 0x1f ;  /* 0x0a001f005f5c7f89 */ /* 0x00006400000e0000 */
.L_x_1611:
        /* <DEDUP_REMOVED lines=18> */
.L_x_1612:
        /* <DEDUP_REMOVED lines=75> */
.L_x_1603:
[----:B------:R-:W-:Y:S05]  /*1500*/  BSYNC B0 ;  /* 0x0000000000007941 */ /* 0x000fea0003800000 */
.L_x_1602:
        /* <DEDUP_REMOVED lines=10> */
[----:B------:R-:W-:Y:S01]  /*15b0*/  MOV R88, 0x10 ;  /* 0x0000001000587802 */ /* 0x000fe20000000f00 */
[----:B------:R-:W-:-:S02]  /*15c0*/  FADD.FTZ R85, R102, -R85 ;  /* 0x8000005566557221 */ /* 0x000fc40000010000 */
        /* <DEDUP_REMOVED lines=31> */
.L_x_1605:
[----:B------:R-:W-:Y:S05]  /*17c0*/  BSYNC B0 ;  /* 0x0000000000007941 */ /* 0x000fea0003800000 */
.L_x_1604:
        /* <DEDUP_REMOVED lines=10> */
[----:B------:R-:W-:Y:S01]  /*1870*/  HFMA2.MMA R88, -RZ, RZ, 0, 9.5367431640625e-07 ;  /* 0x00000010ff587435 */ /* 0x000fe200000001ff */
        /* <DEDUP_REMOVED lines=32> */
.L_x_1607:
[----:B------:R-:W-:Y:S05]  /*1a80*/  BSYNC B0 ;  /* 0x0000000000007941 */ /* 0x000fea0003800000 */
.L_x_1606:
        /* <DEDUP_REMOVED lines=11> */
[----:B------:R-:W-:Y:S01]  /*1b40*/  FADD.FTZ R85, R97, -R84 ;  /* 0x8000005461557221 */ /* 0x000fe20000010000 */
[----:B------:R-:W-:Y:S01]  /*1b50*/  MOV R88, 0x10 ;  /* 0x0000001000587802 */ /* 0x000fe20000000f00 */
[----:B------:R-:W-:-:S02]  /*1b60*/  FADD.FTZ R87, R104, -R87 ;  /* 0x8000005768577221 */ /* 0x000fc40000010000 */
[----:B------:R-:W-:Y:S02]  /*1b70*/  FADD.FTZ R89, R110, -R89 ;  /* 0x800000596e597221 */ /* 0x000fe40000010000 */
[----:B------:R-:W-:Y:S02]  /*1b80*/  FADD.FTZ R91, R106, -R91 ;  /* 0x8000005b6a5b7221 */ /* 0x000fe40000010000 */
[C---:B-----5:R-:W-:Y:S02]  /*1b90*/  FMUL.FTZ R84, R4.reuse, R85 ;  /* 0x0000005504547220 */ /* 0x060fe40000410000 */
[C---:B------:R-:W-:Y:S02]  /*1ba0*/  FMUL.FTZ R85, R4.reuse, R87 ;  /* 0x0000005704557220 */ /* 0x040fe40000410000 */
[C---:B------:R-:W-:Y:S02]  /*1bb0*/  FMUL.FTZ R86, R4.reuse, R89 ;  /* 0x0000005904567220 */ /* 0x040fe40000410000 */
[----:B------:R-:W-:-:S02]  /*1bc0*/  FMUL.FTZ R87, R4, R91 ;  /* 0x0000005b04577220 */ /* 0x000fc40000410000 */
[----:B------:R-:W-:Y:S02]  /*1bd0*/  @P0 FADD.FTZ R84, R72, R84 ;  /* 0x0000005448540221 */ /* 0x000fe40000010000 */
[----:B------:R-:W-:Y:S02]  /*1be0*/  @P0 FADD.FTZ R85, R73, R85 ;  /* 0x0000005549550221 */ /* 0x000fe40000010000 */
[----:B------:R-:W-:Y:S01]  /*1bf0*/  @P0 FADD.FTZ R86, R74, R86 ;  /* 0x000000564a560221 */ /* 0x000fe20000010000 */
[----:B------:R-:W-:Y:S01]  /*1c00*/  SEL R76, R84, R76, P1 ;  /* 0x0000004c544c7207 */ /* 0x000fe20000800000 */
[----:B------:R-:W-:Y:S01]  /*1c10*/  @P0 FADD.FTZ R87, R75, R87 ;  /* 0x000000574b570221 */ /* 0x000fe20000010000 */
[----:B------:R-:W-:Y:S01]  /*1c20*/  ISETP.NE.AND.EX P0, PT, RZ, c[0x0][0x254], PT, P6 ;  /* 0x00009500ff007a0c */ /* 0x000fe20003f05360 */
[----:B------:R-:W-:Y:S01]  /*1c30*/  @P1 IMAD.WIDE.U32 R90, R5, R88, c[0x0][0x258] ;  /* 0x00009600055a1625 */ /* 0x000fe200078e0058 */
[----:B------:R-:W-:Y:S02]  /*1c40*/  SEL R77, R85, R77, P1 ;  /* 0x0000004d554d7207 */ /* 0x000fe40000800000 */
        /* <DEDUP_REMOVED lines=14> */
.L_x_1609:
[----:B------:R-:W-:Y:S05]  /*1d30*/  BSYNC B0 ;  /* 0x0000000000007941 */ /* 0x000fea0003800000 */
.L_x_1608:
[----:B------:R-:W-:Y:S02]  /*1d40*/  IADD3 R2, R2, c[0x0][0x160], RZ ;  /* 0x0000580002027a10 */ /* 0x000fe40007ffe0ff */
[----:B------:R-:W-:Y:S02]  /*1d50*/  LOP3.LUT P1, RZ, R3, 0xff, RZ, 0xc0, !PT ;  /* 0x000000ff03ff7812 */ /* 0x000fe4000782c0ff */
[----:B------:R-:W-:Y:S02]  /*1d60*/  ISETP.GE.AND P0, PT, R2, c[0x0][0x164], PT ;  /* 0x0000590002007a0c */ /* 0x000fe40003f06270 */
[----:B------:R-:W-:-:S11]  /*1d70*/  SEL R3, RZ, 0x1, P1 ;  /* 0x00000001ff037807 */ /* 0x000fd60000800000 */
[----:B0----5:R-:W-:Y:S01]  /*1d80*/  @P0 CALL.REL.NOINC `(.L_x_1591) ;  /* 0x0000001000000944 */ /* 0x021fe20003c00000 */
[----:B------:R-:W-:Y:S05]  /*1d90*/  BRA `(.L_x_1610) ;  /* 0xffffe58000007947 */ /* 0x000fea000383ffff */
.L_x_1591:
[----:B-1----:R-:W0:Y:S01]  /*1da0*/  S2UR UR6, SR_CTAID.X ;  /* 0x00000000000679c3 */ /* 0x002e220000002500 */
[----:B------:R-:W0:Y:S01]  /*1db0*/  S2R R2, SR_TID.X ;  /* 0x0000000000027919 */ /* 0x000e220000002100 */
[----:B------:R-:W-:Y:S02]  /*1dc0*/  @P2 MOV R5, 0x10 ;  /* 0x0000001000052802 */ /* 0x000fe40000000f00 */
        /* <DEDUP_REMOVED lines=28> */
.L_x_1600:
[----:B------:R-:W-:Y:S01]  /*1f90*/  HFMA2.MMA R89, -RZ, RZ, 0, 9.5367431640625e-07 ;  /* 0x00000010ff597435 */ /* 0x000fe200000001ff */
[----:B------:R-:W-:Y:S02]  /*1fa0*/  MOV R90, R95 ;  /* 0x0000005f005a7202 */ /* 0x000fe40000000f00 */
[----:B------:R-:W-:Y:S02]  /*1fb0*/  MOV R88, 0x1f ;  /* 0x0000001f00587802 */ /* 0x000fe40000000f00 */
[----:B------:R-:W-:-:S02]  /*1fc0*/  MOV R87, 0xffffffff ;  /* 0xffffffff00577802 */ /* 0x000fc40000000f00 */
[----:B------:R-:W-:Y:S02]  /*1fd0*/  MOV R84, 0x1ff0 ;  /* 0x00001ff000547802 */ /* 0x000fe40000000f00 */
[----:B-----5:R-:W-:Y:S05]  /*1fe0*/  CALL.REL.NOINC `($__internal_110_$__cuda_sm70_shflsync_down_p) ;  /* 0x0000046000007944 */ /* 0x020fea0003c00000 */
[----:B-1----:R-:W-:Y:S01]  /*1ff0*/  MOV R92, R87 ;  /* 0x00000057005c7202 */ /* 0x002fe20000000f00 */
[----:B0-----:R-:W-:Y:S05]  /*2000*/  BRA `(.L_x_1611) ;  /* 0xffffef2000007947 */ /* 0x001fea000383ffff */
.L_x_1601:
[----:B------:R-:W-:Y:S01]  /*2010*/  HFMA2.MMA R89, -RZ, RZ, 0, 9.5367431640625e-07 ;  /* 0x00000010ff597435 */ /* 0x000fe200000001ff */
[----:B------:R-:W-:Y:S02]  /*2020*/  MOV R90, R94 ;  /* 0x0000005e005a7202 */ /* 0x000fe40000000f00 */
[----:B------:R-:W-:Y:S02]  /*2030*/  MOV R88, 0x1f ;  /* 0x0000001f00587802 */ /* 0x000fe40000000f00 */
[----:B------:R-:W-:Y:S02]  /*2040*/  MOV R87, 0xffffffff ;  /* 0xffffffff00577802 */ /* 0x000fe40000000f00 */
[----:B------:R-:W-:Y:S02]  /*2050*/  MOV R84, 0x2070 ;  /* 0x0000207000547802 */ /* 0x000fe40000000f00 */
[----:B01---5:R-:W-:Y:S05]  /*2060*/  CALL.REL.NOINC `($__internal_110_$__cuda_sm70_shflsync_down_p) ;  /* 0x000003e000007944 */ /* 0x023fea0003c00000 */
[----:B------:R-:W-:Y:S01]  /*2070*/  FADD.FTZ R92, R92, R95 ;  /* 0x0000005f5c5c7221 */ /* 0x000fe20000010000 */
[----:B0-----:R-:W-:Y:S01]  /*2080*/  HFMA2.MMA R89, -RZ, RZ, 0, 4.76837158203125e-07 ;  /* 0x00000008ff597435 */ /* 0x001fe200000001ff */
[----:B-1----:R-:W-:Y:S01]  /*2090*/  FADD.FTZ R94, R94, R87 ;  /* 0x000000575e5e7221 */ /* 0x002fe20000010000 */
[----:B------:R-:W-:-:S02]  /*20a0*/  MOV R88, 0x1f ;  /* 0x0000001f00587802 */ /* 0x000fc40000000f00 */
[----:B------:R-:W-:Y:S02]  /*20b0*/  MOV R87, 0xffffffff ;  /* 0xffffffff00577802 */ /* 0x000fe40000000f00 */
[----:B------:R-:W-:Y:S02]  /*20c0*/  MOV R90, R92 ;  /* 0x0000005c005a7202 */ /* 0x000fe40000000f00 */
[----:B------:R-:W-:Y:S02]  /*20d0*/  MOV R84, 0x20f0 ;  /* 0x000020f000547802 */ /* 0x000fe40000000f00 */
[----:B------:R-:W-:Y:S05]  /*20e0*/  CALL.REL.NOINC `($__internal_110_$__cuda_sm70_shflsync_down_p) ;  /* 0x0000036000007944 */ /* 0x000fea0003c00000 */
[----:B0-----:R-:W-:Y:S01]  /*20f0*/  HFMA2.MMA R89, -RZ, RZ, 0, 4.76837158203125e-07 ;  /* 0x00000008ff597435 */ /* 0x001fe200000001ff */
[----:B-1----:R-:W-:Y:S02]  /*2100*/  MOV R91, R87 ;  /* 0x00000057005b7202 */ /* 0x002fe40000000f00 */
[----:B------:R-:W-:Y:S02]  /*2110*/  MOV R90, R94 ;  /* 0x0000005e005a7202 */ /* 0x000fe40000000f00 */
[----:B------:R-:W-:Y:S02]  /*2120*/  MOV R88, 0x1f ;  /* 0x0000001f00587802 */ /* 0x000fe40000000f00 */
[----:B------:R-:W-:-:S02]  /*2130*/  MOV R87, 0xffffffff ;  /* 0xffffffff00577802 */ /* 0x000fc40000000f00 */
[----:B------:R-:W-:Y:S02]  /*2140*/  MOV R84, 0x2160 ;  /* 0x0000216000547802 */ /* 0x000fe40000000f00 */
[----:B------:R-:W-:Y:S05]  /*2150*/  CALL.REL.NOINC `($__internal_110_$__cuda_sm70_shflsync_down_p) ;  /* 0x000002f000007944 */ /* 0x000fea0003c00000 */
[----:B------:R-:W-:Y:S01]  /*2160*/  FADD.FTZ R92, R91, R92 ;  /* 0x0000005c5b5c7221 */ /* 0x000fe20000010000 */
[----:B0-----:R-:W-:Y:S01]  /*2170*/  HFMA2.MMA R89, -RZ, RZ, 0, 2.384185791015625e-07 ;  /* 0x00000004ff597435 */ /* 0x001fe200000001ff */
[----:B-1----:R-:W-:Y:S01]  /*2180*/  FADD.FTZ R94, R94, R87 ;  /* 0x000000575e5e7221 */ /* 0x002fe20000010000 */
[----:B------:R-:W-:Y:S02]  /*2190*/  MOV R88, 0x1f ;  /* 0x0000001f00587802 */ /* 0x000fe40000000f00 */
[----:B------:R-:W-:Y:S02]  /*21a0*/  MOV R87, 0xffffffff ;  /* 0xffffffff00577802 */ /* 0x000fe40000000f00 */
[----:B------:R-:W-:Y:S02]  /*21b0*/  MOV R90, R92 ;  /* 0x0000005c005a7202 */ /* 0x000fe40000000f00 */
[----:B------:R-:W-:Y:S02]  /*21c0*/  MOV R84, 0x21e0 ;  /* 0x000021e000547802 */ /* 0x000fe40000000f00 */
[----:B------:R-:W-:Y:S05]  /*21d0*/  CALL.REL.NOINC `($__internal_110_$__cuda_sm70_shflsync_down_p) ;  /* 0x0000027000007944 */ /* 0x000fea0003c00000 */
[----:B0-----:R-:W-:Y:S01]  /*21e0*/  HFMA2.MMA R89, -RZ, RZ, 0, 2.384185791015625e-07 ;  /* 0x00000004ff597435 */ /* 0x001fe200000001ff */
[----:B-1----:R-:W-:-:S02]  /*21f0*/  MOV R91, R87 ;  /* 0x00000057005b7202 */ /* 0x002fc40000000f00 */
[----:B------:R-:W-:Y:S02]  /*2200*/  MOV R90, R94 ;  /* 0x0000005e005a7202 */ /* 0x000fe40000000f00 */
[----:B------:R-:W-:Y:S02]  /*2210*/  MOV R88, 0x1f ;  /* 0x0000001f00587802 */ /* 0x000fe40000000f00 */
[----:B------:R-:W-:Y:S02]  /*2220*/  MOV R87, 0xffffffff ;  /* 0xffffffff00577802 */ /* 0x000fe40000000f00 */
[----:B------:R-:W-:Y:S02]  /*2230*/  MOV R84, 0x2250 ;  /* 0x0000225000547802 */ /* 0x000fe40000000f00 */
[----:B------:R-:W-:Y:S05]  /*2240*/  CALL.REL.NOINC `($__internal_110_$__cuda_sm70_shflsync_down_p) ;  /* 0x0000020000007944 */ /* 0x000fea0003c00000 */
[----:B------:R-:W-:Y:S01]  /*2250*/  FADD.FTZ R92, R91, R92 ;  /* 0x0000005c5b5c7221 */ /* 0x000fe20000010000 */
[----:B0-----:R-:W-:Y:S01]  /*2260*/  HFMA2.MMA R89, -RZ, RZ, 0, 1.1920928955078125e-07 ;  /* 0x00000002ff597435 */ /* 0x001fe200000001ff */
[----:B-1----:R-:W-:Y:S01]  /*2270*/  FADD.FTZ R94, R94, R87 ;  /* 0x000000575e5e7221 */ /* 0x002fe20000010000 */
[----:B------:R-:W-:Y:S02]  /*2280*/  MOV R88, 0x1f ;  /* 0x0000001f00587802 */ /* 0x000fe40000000f00 */
[----:B------:R-:W-:-:S02]  /*2290*/  MOV R87, 0xffffffff ;  /* 0xffffffff00577802 */ /* 0x000fc40000000f00 */
[----:B------:R-:W-:Y:S02]  /*22a0*/  MOV R90, R92 ;  /* 0x0000005c005a7202 */ /* 0x000fe40000000f00 */
[----:B------:R-:W-:Y:S02]  /*22b0*/  MOV R84, 0x22d0 ;  /* 0x000022d000547802 */ /* 0x000fe40000000f00 */
[----:B------:R-:W-:Y:S05]  /*22c0*/  CALL.REL.NOINC `($__internal_110_$__cuda_sm70_shflsync_down_p) ;  /* 0x0000018000007944 */ /* 0x000fea0003c00000 */
[----:B0-----:R-:W-:Y:S01]  /*22d0*/  HFMA2.MMA R89, -RZ, RZ, 0, 1.1920928955078125e-07 ;  /* 0x00000002ff597435 */ /* 0x001fe200000001ff */
[----:B-1----:R-:W-:Y:S02]  /*22e0*/  MOV R91, R87 ;  /* 0x00000057005b7202 */ /* 0x002fe40000000f00 */
[----:B------:R-:W-:Y:S02]  /*22f0*/  MOV R90, R94 ;  /* 0x0000005e005a7202 */ /* 0x000fe40000000f00 */
[----:B------:R-:W-:Y:S02]  /*2300*/  MOV R88, 0x1f ;  /* 0x0000001f00587802 */ /* 0x000fe40000000f00 */
[----:B------:R-:W-:Y:S02]  /*2310*/  MOV R87, 0xffffffff ;  /* 0xffffffff00577802 */ /* 0x000fe40000000f00 */
[----:B------:R-:W-:-:S02]  /*2320*/  MOV R84, 0x2340 ;  /* 0x0000234000547802 */ /* 0x000fc40000000f00 */
[----:B------:R-:W-:Y:S05]  /*2330*/  CALL.REL.NOINC `($__internal_110_$__cuda_sm70_shflsync_down_p) ;  /* 0x0000011000007944 */ /* 0x000fea0003c00000 */
[----:B------:R-:W-:Y:S01]  /*2340*/  FADD.FTZ R92, R91, R92 ;  /* 0x0000005c5b5c7221 */ /* 0x000fe20000010000 */
[----:B0-----:R-:W-:Y:S01]  /*2350*/  HFMA2.MMA R89, -RZ, RZ, 0, 5.9604644775390625e-08 ;  /* 0x00000001ff597435 */ /* 0x001fe200000001ff */
[----:B-1----:R-:W-:Y:S01]  /*2360*/  FADD.FTZ R93, R94, R87 ;  /* 0x000000575e5d7221 */ /* 0x002fe20000010000 */
[----:B------:R-:W-:-:S02]  /*2370*/  MOV R88, 0x1f ;  /* 0x0000001f00587802 */ /* 0x000fc40000000f00 */
[----:B------:R-:W-:Y:S02]  /*2380*/  MOV R87, 0xffffffff ;  /* 0xffffffff00577802 */ /* 0x000fe40000000f00 */
[----:B------:R-:W-:Y:S02]  /*2390*/  MOV R90, R92 ;  /* 0x0000005c005a7202 */ /* 0x000fe40000000f00 */
[----:B------:R-:W-:Y:S02]  /*23a0*/  MOV R84, 0x23c0 ;  /* 0x000023c000547802 */ /* 0x000fe40000000f00 */
[----:B------:R-:W-:Y:S05]  /*23b0*/  CALL.REL.NOINC `($__internal_110_$__cuda_sm70_shflsync_down_p) ;  /* 0x0000009000007944 */ /* 0x000fea0003c00000 */
[----:B0-----:R-:W-:Y:S01]  /*23c0*/  HFMA2.MMA R89, -RZ, RZ, 0, 5.9604644775390625e-08 ;  /* 0x00000001ff597435 */ /* 0x001fe200000001ff */
[----:B-1----:R-:W-:Y:S02]  /*23d0*/  MOV R91, R87 ;  /* 0x00000057005b7202 */ /* 0x002fe40000000f00 */
[----:B------:R-:W-:Y:S02]  /*23e0*/  MOV R90, R93 ;  /* 0x0000005d005a7202 */ /* 0x000fe40000000f00 */
[----:B------:R-:W-:Y:S02]  /*23f0*/  MOV R88, 0x1f ;  /* 0x0000001f00587802 */ /* 0x000fe40000000f00 */
[----:B------:R-:W-:-:S02]  /*2400*/  MOV R87, 0xffffffff ;  /* 0xffffffff00577802 */ /* 0x000fc40000000f00 */
[----:B------:R-:W-:Y:S02]  /*2410*/  MOV R84, 0x2430 ;  /* 0x0000243000547802 */ /* 0x000fe40000000f00 */
[----:B------:R-:W-:Y:S05]  /*2420*/  CALL.REL.NOINC `($__internal_110_$__cuda_sm70_shflsync_down_p) ;  /* 0x0000002000007944 */ /* 0x000fea0003c00000 */
[----:B01----:R-:W-:Y:S01]  /*2430*/  MOV R90, R87 ;  /* 0x00000057005a7202 */ /* 0x003fe20000000f00 */
[----:B------:R-:W-:Y:S05]  /*2440*/  BRA `(.L_x_1612) ;  /* 0xffffec0000007947 */ /* 0x000fea000383ffff */
        .weak           $__internal_110_$__cuda_sm70_shflsync_down_p
        .type           $__internal_110_$__cuda_sm70_shflsync_down_p,@function
        .size           $__internal_110_$__cuda_sm70_shflsync_down_p,(.L_x_1873 - $__internal_110_$__cuda_sm70_shflsync_down_p)
$__internal_110_$__cuda_sm70_shflsync_down_p:
[----:B------:R-:W-:Y:S01]  /*2450*/  HFMA2.MMA R85, -RZ, RZ, 0, 0 ;  /* 0x00000000ff557435 */ /* 0x000fe200000001ff */
[----:B------:R-:W-:Y:S04]  /*2460*/  WARPSYNC R87 ;  /* 0x0000005700007348 */ /* 0x000fe80003800000 */
[----:B------:R0:W1:Y:S01]  /*2470*/  SHFL.DOWN PT, R87, R90, R89, R88 ;  /* 0x080000595a577389 */ /* 0x00006200000e0058 */
[----:B------:R-:W-:Y:S05]  /*2480*/  RET.REL.NODEC R84 `(_ZN10layer_norm31ln_parallel_residual_bwd_kernelINS_13Kernel_traitsIfffffjLj4096ELj1ELj1ELj8ELj16ENS_18Kernel_traits_baseILj4096EfffffjLj256EEEEELb0ELb1ELb0EEEvNS_9BwdParamsE) ;  /* 0xffffdb7054007950 */ /* 0x000fea0003c3ffff */
.L_x_1613:
        /* <DEDUP_REMOVED lines=15> */
.L_x_1873:


//--------------------- .text._ZN10layer_norm31ln_parallel_residual_bwd_kernelINS_13Kernel_traitsIfffffjLj4096ELj1ELj1ELj8ELj16ENS_18Kernel_traits_baseILj4096EfffffjLj256EEEEELb0ELb1ELb1EEEvNS_9BwdParamsE --------------------------
	.section	.text._ZN10layer_norm31ln_parallel_residual_bwd_kernelINS_13Kernel_traitsIfffffjLj4096ELj1ELj1ELj8ELj16ENS_18Kernel_traits_baseILj4096EfffffjLj256EEEEELb0ELb1ELb1EEEvNS_9BwdParamsE,"ax",@progbits
	.sectioninfo	@"SHI_REGISTERS=128"
	.align	128
        .global         _ZN10layer_norm31ln_parallel_residual_bwd_kernelINS_13Kernel_traitsIfffffjLj4096ELj1ELj1ELj8ELj16ENS_18Kernel_traits_baseILj4096EfffffjLj256EEEEELb0ELb1ELb1EEEvNS_9BwdParamsE
        .type           _ZN10layer_norm31ln_parallel_residual_bwd_kernelINS_13Kernel_traitsIfffffjLj4096ELj1ELj1ELj8ELj16ENS_18Kernel_traits_baseILj4096EfffffjLj256EEEEELb0ELb1ELb1EEEvNS_9BwdParamsE,@function
        .size           _ZN10layer_norm31ln_parallel_residual_bwd_kernelINS_13Kernel_traitsIfffffjLj4096ELj1ELj1ELj8ELj16ENS_18Kernel_traits_baseILj4096EfffffjLj256EEEEELb0ELb1ELb1EEEvNS_9BwdParamsE,(.L_x_1874 - _ZN10layer_norm31ln_parallel_residual_bwd_kernelINS_13Kernel_traitsIfffffjLj4096ELj1ELj1ELj8ELj16ENS_18Kernel_traits_baseILj4096EfffffjLj256EEEEELb0ELb1ELb1EEEvNS_9BwdParamsE)
        .other          _ZN10layer_norm31ln_parallel_residual_bwd_kernelINS_13Kernel_traitsIfffffjLj4096ELj1ELj1ELj8ELj16ENS_18Kernel_traits_baseILj4096EfffffjLj256EEEEELb0ELb1ELb1EEEvNS_9BwdParamsE,@"STO_CUDA_ENTRY STV_DEFAULT"
_ZN10layer_norm31ln_parallel_residual_bwd_kernelINS_13Kernel_traitsIfffffjLj4096ELj1ELj1ELj8ELj16ENS_18Kernel_traits_baseILj4096EfffffjLj256EEEEELb0ELb1ELb1EEEvNS_9BwdParamsE:
.text._ZN10layer_norm31ln_parallel_residual_bwd_kernelINS_13Kernel_traitsIfffffjLj4096ELj1ELj1ELj8ELj16ENS_18Kernel_traits_baseILj4096EfffffjLj256EEEEELb0ELb1ELb1EEEvNS_9BwdParamsE:
        /* <DEDUP_REMOVED lines=24> */
.L_x_1614:
        /* <DEDUP_REMOVED lines=25> */
.L_x_1621:
[----:B------:R-:W-:Y:S01]  /*0310*/  IMAD R56, R106, c[0x0][0x168], RZ ;  /* 0x00005a006a387a24 */ /* 0x000fe200078e02ff */
[----:B------:R-:W-:-:S02]  /*0320*/  MOV R75, 0x4 ;  /* 0x00000004004b7802 */ /* 0x000fc40000000f00 */
        /* <DEDUP_REMOVED lines=33> */
[----:B-----5:R4:W5:Y:S03]  /*0540*/  @P0 LDG.E.128 R32, [R118.64] ;  /* 0x0000000476200981 */ /* 0x020966000c1e1d00 */
        /* <DEDUP_REMOVED lines=125> */
.L_x_1622:
        /* <DEDUP_REMOVED lines=18> */
.L_x_1623:
        /* <DEDUP_REMOVED lines=71> */
.L_x_1618:
        /* <DEDUP_REMOVED lines=12> */
.L_x_1619:
        /* <DEDUP_REMOVED lines=100> */
.L_x_1620:
        /* <DEDUP_REMOVED lines=32> */
.L_x_1615:
        /* <DEDUP_REMOVED lines=17> */
.L_x_1616:
[----:B------:R-:W-:Y:S01]  /*1cc0*/  HFMA2.MMA R61, -RZ, RZ, 0, 9.5367431640625e-07 ;  /* 0x00000010ff3d7435 */ /* 0x000fe200000001ff */
[----:B------:R-:W-:-:S02]  /*1cd0*/  MOV R62, R58 ;  /* 0x0000003a003e7202 */ /* 0x000fc40000000f00 */
[----:B------:R-:W-:Y:S02]  /*1ce0*/  MOV R60, 0x1f ;  /* 0x0000001f003c7802 */ /* 0x000fe40000000f00 */
[----:B------:R-:W-:Y:S02]  /*1cf0*/  MOV R59, 0xffffffff ;  /* 0xffffffff003b7802 */ /* 0x000fe40000000f00 */
[----:B------:R-:W-:Y:S02]  /*1d00*/  MOV R56, 0x1d20 ;  /* 0x00001d2000387802 */ /* 0x000fe40000000f00 */
[----:B-----5:R-:W-:Y:S05]  /*1d10*/  CALL.REL.NOINC `($__internal_111_$__cuda_sm70_shflsync_down_p) ;  /* 0x0000046000007944 */ /* 0x020fea0003c00000 */
[----:B-1----:R-:W-:Y:S01]  /*1d20*/  MOV R63, R59 ;  /* 0x0000003b003f7202 */ /* 0x002fe20000000f00 */
[----:B0-----:R-:W-:Y:S05]  /*1d30*/  BRA `(.L_x_1622) ;  /* 0xffffefe000007947 */ /* 0x001fea000383ffff */
.L_x_1617:
[----:B------:R-:W-:Y:S01]  /*1d40*/  HFMA2.MMA R61, -RZ, RZ, 0, 9.5367431640625e-07 ;  /* 0x00000010ff3d7435 */ /* 0x000fe200000001ff */
[----:B------:R-:W-:Y:S02]  /*1d50*/  MOV R62, R64 ;  /* 0x00000040003e7202 */ /* 0x000fe40000000f00 */
[----:B------:R-:W-:Y:S02]  /*1d60*/  MOV R60, 0x1f ;  /* 0x0000001f003c7802 */ /* 0x000fe40000000f00 */
[----:B------:R-:W-:-:S02]  /*1d70*/  MOV R59, 0xffffffff ;  /* 0xffffffff003b7802 */ /* 0x000fc40000000f00 */
[----:B------:R-:W-:Y:S02]  /*1d80*/  MOV R56, 0x1da0 ;  /* 0x00001da000387802 */ /* 0x000fe40000000f00 */
[----:B01---5:R-:W-:Y:S05]  /*1d90*/  CALL.REL.NOINC `($__internal_111_$__cuda_sm70_shflsync_down_p) ;  /* 0x000003e000007944 */ /* 0x023fea0003c00000 */
[----:B------:R-:W-:Y:S01]  /*1da0*/  FADD.FTZ R63, R58, R63 ;  /* 0x0000003f3a3f7221 */ /* 0x000fe20000010000 */
[----:B0-----:R-:W-:Y:S01]  /*1db0*/  HFMA2.MMA R61, -RZ, RZ, 0, 4.76837158203125e-07 ;  /* 0x00000008ff3d7435 */ /* 0x001fe200000001ff */
[----:B-1----:R-:W-:Y:S01]  /*1dc0*/  FADD.FTZ R64, R64, R59 ;  /* 0x0000003b40407221 */ /* 0x002fe20000010000 */
[----:B------:R-:W-:Y:S02]  /*1dd0*/  MOV R60, 0x1f ;  /* 0x0000001f003c7802 */ /* 0x000fe40000000f00 */
[----:B------:R-:W-:Y:S02]  /*1de0*/  MOV R59, 0xffffffff ;  /* 0xffffffff003b7802 */ /* 0x000fe40000000f00 */
[----:B------:R-:W-:Y:S02]  /*1df0*/  MOV R62, R63 ;  /* 0x0000003f003e7202 */ /* 0x000fe40000000f00 */
[----:B------:R-:W-:Y:S02]  /*1e00*/  MOV R56, 0x1e20 ;  /* 0x00001e2000387802 */ /* 0x000fe40000000f00 */
[----:B------:R-:W-:Y:S05]  /*1e10*/  CALL.REL.NOINC `($__internal_111_$__cuda_sm70_shflsync_down_p) ;  /* 0x0000036000007944 */ /* 0x000fea0003c00000 */
[----:B0-----:R-:W-:Y:S01]  /*1e20*/  HFMA2.MMA R61, -RZ, RZ, 0, 4.76837158203125e-07 ;  /* 0x00000008ff3d7435 */ /* 0x001fe200000001ff */
[----:B-1----:R-:W-:-:S02]  /*1e30*/  MOV R58, R59 ;  /* 0x0000003b003a7202 */ /* 0x002fc40000000f00 */
[----:B------:R-:W-:Y:S02]  /*1e40*/  MOV R62, R64 ;  /* 0x00000040003e7202 */ /* 0x000fe40000000f00 */
[----:B------:R-:W-:Y:S02]  /*1e50*/  MOV R60, 0x1f ;  /* 0x0000001f003c7802 */ /* 0x000fe40000000f00 */
[----:B------:R-:W-:Y:S02]  /*1e60*/  MOV R59, 0xffffffff ;  /* 0xffffffff003b7802 */ /* 0x000fe40000000f00 */
[----:B------:R-:W-:Y:S02]  /*1e70*/  MOV R56, 0x1e90 ;  /* 0x00001e9000387802 */ /* 0x000fe40000000f00 */
[----:B------:R-:W-:Y:S05]  /*1e80*/  CALL.REL.NOINC `($__internal_111_$__cuda_sm70_shflsync_down_p) ;  /* 0x000002f000007944 */ /* 0x000fea0003c00000 */
[----:B------:R-:W-:Y:S01]  /*1e90*/  FADD.FTZ R63, R58, R63 ;  /* 0x0000003f3a3f7221 */ /* 0x000fe20000010000 */
[----:B0-----:R-:W-:Y:S01]  /*1ea0*/  HFMA2.MMA R61, -RZ, RZ, 0, 2.384185791015625e-07 ;  /* 0x00000004ff3d7435 */ /* 0x001fe200000001ff */
[----:B-1----:R-:W-:Y:S01]  /*1eb0*/  FADD.FTZ R64, R64, R59 ;  /* 0x0000003b40407221 */ /* 0x002fe20000010000 */
[----:B------:R-:W-:Y:S02]  /*1ec0*/  MOV R60, 0x1f ;  /* 0x0000001f003c7802 */ /* 0x000fe40000000f00 */
[----:B------:R-:W-:-:S02]  /*1ed0*/  MOV R59, 0xffffffff ;  /* 0xffffffff003b7802 */ /* 0x000fc40000000f00 */
[----:B------:R-:W-:Y:S02]  /*1ee0*/  MOV R62, R63 ;  /* 0x0000003f003e7202 */ /* 0x000fe40000000f00 */
[----:B------:R-:W-:Y:S02]  /*1ef0*/  MOV R56, 0x1f10 ;  /* 0x00001f1000387802 */ /* 0x000fe40000000f00 */
[----:B------:R-:W-:Y:S05]  /*1f00*/  CALL.REL.NOINC `($__internal_111_$__cuda_sm70_shflsync_down_p) ;  /* 0x0000027000007944 */ /* 0x000fea0003c00000 */
[----:B0-----:R-:W-:Y:S01]  /*1f10*/  HFMA2.MMA R61, -RZ, RZ, 0, 2.384185791015625e-07 ;  /* 0x00000004ff3d7435 */ /* 0x001fe200000001ff */
[----:B-1----:R-:W-:Y:S02]  /*1f20*/  MOV R58, R59 ;  /* 0x0000003b003a7202 */ /* 0x002fe40000000f00 */
[----:B------:R-:W-:Y:S02]  /*1f30*/  MOV R62, R64 ;  /* 0x00000040003e7202 */ /* 0x000fe40000000f00 */
[----:B------:R-:W-:Y:S02]  /*1f40*/  MOV R60, 0x1f ;  /* 0x0000001f003c7802 */ /* 0x000fe40000000f00 */
[----:B------:R-:W-:Y:S02]  /*1f50*/  MOV R59, 0xffffffff ;  /* 0xffffffff003b7802 */ /* 0x000fe40000000f00 */
[----:B------:R-:W-:-:S02]  /*1f60*/  MOV R56, 0x1f80 ;  /* 0x00001f8000387802 */ /* 0x000fc40000000f00 */
[----:B------:R-:W-:Y:S05]  /*1f70*/  CALL.REL.NOINC `($__internal_111_$__cuda_sm70_shflsync_down_p) ;  /* 0x0000020000007944 */ /* 0x000fea0003c00000 */
[----:B------:R-:W-:Y:S01]  /*1f80*/  FADD.FTZ R63, R58, R63 ;  /* 0x0000003f3a3f7221 */ /* 0x000fe20000010000 */
[----:B0-----:R-:W-:Y:S01]  /*1f90*/  HFMA2.MMA R61, -RZ, RZ, 0, 1.1920928955078125e-07 ;  /* 0x00000002ff3d7435 */ /* 0x001fe200000001ff */
[----:B-1----:R-:W-:Y:S01]  /*1fa0*/  FADD.FTZ R66, R64, R59 ;  /* 0x0000003b40427221 */ /* 0x002fe20000010000 */
[----:B------:R-:W-:-:S02]  /*1fb0*/  MOV R60, 0x1f ;  /* 0x0000001f003c7802 */ /* 0x000fc40000000f00 */
[----:B------:R-:W-:Y:S02]  /*1fc0*/  MOV R59, 0xffffffff ;  /* 0xffffffff003b7802 */ /* 0x000fe40000000f00 */
[----:B------:R-:W-:Y:S02]  /*1fd0*/  MOV R62, R63 ;  /* 0x0000003f003e7202 */ /* 0x000fe40000000f00 */
[----:B------:R-:W-:Y:S02]  /*1fe0*/  MOV R56, 0x2000 ;  /* 0x0000200000387802 */ /* 0x000fe40000000f00 */
[----:B------:R-:W-:Y:S05]  /*1ff0*/  CALL.REL.NOINC `($__internal_111_$__cuda_sm70_shflsync_down_p) ;  /* 0x0000018000007944 */ /* 0x000fea0003c00000 */
[----:B0-----:R-:W-:Y:S01]  /*2000*/  HFMA2.MMA R61, -RZ, RZ, 0, 1.1920928955078125e-07 ;  /* 0x00000002ff3d7435 */ /* 0x001fe200000001ff */
[----:B-1----:R-:W-:Y:S02]  /*2010*/  MOV R58, R59 ;  /* 0x0000003b003a7202 */ /* 0x002fe40000000f00 */
[----:B------:R-:W-:Y:S02]  /*2020*/  MOV R62, R66 ;  /* 0x00000042003e7202 */ /* 0x000fe40000000f00 */
[----:B------:R-:W-:Y:S02]  /*2030*/  MOV R60, 0x1f ;  /* 0x0000001f003c7802 */ /* 0x000fe40000000f00 */
[----:B------:R-:W-:-:S02]  /*2040*/  MOV R59, 0xffffffff ;  /* 0xffffffff003b7802 */ /* 0x000fc40000000f00 */
[----:B------:R-:W-:Y:S02]  /*2050*/  MOV R56, 0x2070 ;  /* 0x0000207000387802 */ /* 0x000fe40000000f00 */
[----:B------:R-:W-:Y:S05]  /*2060*/  CALL.REL.NOINC `($__internal_111_$__cuda_sm70_shflsync_down_p) ;  /* 0x0000011000007944 */ /* 0x000fea0003c00000 */
[----:B------:R-:W-:Y:S01]  /*2070*/  FADD.FTZ R64, R58, R63 ;  /* 0x0000003f3a407221 */ /* 0x000fe20000010000 */
[----:B0-----:R-:W-:Y:S01]  /*2080*/  HFMA2.MMA R61, -RZ, RZ, 0, 5.9604644775390625e-08 ;  /* 0x00000001ff3d7435 */ /* 0x001fe200000001ff */
[----:B-1----:R-:W-:Y:S01]  /*2090*/  FADD.FTZ R65, R66, R59 ;  /* 0x0000003b42417221 */ /* 0x002fe20000010000 */
[----:B------:R-:W-:Y:S02]  /*20a0*/  MOV R60, 0x1f ;  /* 0x0000001f003c7802 */ /* 0x000fe40000000f00 */
[----:B------:R-:W-:Y:S02]  /*20b0*/  MOV R59, 0xffffffff ;  /* 0xffffffff003b7802 */ /* 0x000fe40000000f00 */
[----:B------:R-:W-:Y:S02]  /*20c0*/  MOV R62, R64 ;  /* 0x00000040003e7202 */ /* 0x000fe40000000f00 */
[----:B------:R-:W-:Y:S02]  /*20d0*/  MOV R56, 0x20f0 ;  /* 0x000020f000387802 */ /* 0x000fe40000000f00 */
[----:B------:R-:W-:Y:S05]  /*20e0*/  CALL.REL.NOINC `($__internal_111_$__cuda_sm70_shflsync_down_p) ;  /* 0x0000009000007944 */ /* 0x000fea0003c00000 */
[----:B0-----:R-:W-:Y:S01]  /*20f0*/  HFMA2.MMA R61, -RZ, RZ, 0, 5.9604644775390625e-08 ;  /* 0x00000001ff3d7435 */ /* 0x001fe200000001ff */
[----:B-1----:R-:W-:-:S02]  /*2100*/  MOV R63, R59 ;  /* 0x0000003b003f7202 */ /* 0x002fc40000000f00 */
[----:B------:R-:W-:Y:S02]  /*2110*/  MOV R62, R65 ;  /* 0x00000041003e7202 */ /* 0x000fe40000000f00 */
[----:B------:R-:W-:Y:S02]  /*2120*/  MOV R60, 0x1f ;  /* 0x0000001f003c7802 */ /* 0x000fe40000000f00 */
[----:B------:R-:W-:Y:S02]  /*2130*/  MOV R59, 0xffffffff ;  /* 0xffffffff003b7802 */ /* 0x000fe40000000f00 */
[----:B------:R-:W-:Y:S02]  /*2140*/  MOV R56, 0x2160 ;  /* 0x0000216000387802 */ /* 0x000fe40000000f00 */
[----:B------:R-:W-:Y:S05]  /*2150*/  CALL.REL.NOINC `($__internal_111_$__cuda_sm70_shflsync_down_p) ;  /* 0x0000002000007944 */ /* 0x000fea0003c00000 */
[----:B01----:R-:W-:Y:S01]  /*2160*/  MOV R60, R59 ;  /* 0x0000003b003c7202 */ /* 0x003fe20000000f00 */
[----:B------:R-:W-:Y:S05]  /*2170*/  BRA `(.L_x_1623) ;  /* 0xffffecc000007947 */ /* 0x000fea000383ffff */
        .weak           $__internal_111_$__cuda_sm70_shflsync_down_p
        .type           $__internal_111_$__cuda_sm70_shflsync_down_p,@function
        .size           $__internal_111_$__cuda_sm70_shflsync_down_p,(.L_x_1874 - $__internal_111_$__cuda_sm70_shflsync_down_p)
$__internal_111_$__cuda_sm70_shflsync_down_p:
[----:B------:R-:W-:Y:S01]  /*2180*/  HFMA2.MMA R57, -RZ, RZ, 0, 0 ;  /* 0x00000000ff397435 */ /* 0x000fe200000001ff */
[----:B------:R-:W-:Y:S04]  /*2190*/  WARPSYNC R59 ;  /* 0x0000003b00007348 */ /* 0x000fe80003800000 */
[----:B------:R0:W1:Y:S01]  /*21a0*/  SHFL.DOWN PT, R59, R62, R61, R60 ;  /* 0x0800003d3e3b7389 */ /* 0x00006200000e003c */
[----:B------:R-:W-:Y:S05]  /*21b0*/  RET.REL.NODEC R56 `(_ZN10layer_norm31ln_parallel_residual_bwd_kernelINS_13Kernel_traitsIfffffjLj4096ELj1ELj1ELj8ELj16ENS_18Kernel_traits_baseILj4096EfffffjLj256EEEEELb0ELb1ELb1EEEvNS_9BwdParamsE) ;  /* 0xffffde4038007950 */ /* 0x000fea0003c3ffff */
.L_x_1624:
        /* <DEDUP_REMOVED lines=12> */
.L_x_1874:


//--------------------- .text._ZN10layer_norm31ln_parallel_residual_bwd_kernelINS_13Kernel_traitsIfffffjLj4096ELj1ELj1ELj8ELj16ENS_18Kernel_traits_baseILj4096EfffffjLj256EEEEELb1ELb0ELb0EEEvNS_9BwdParamsE --------------------------
	.section	.text._ZN10layer_norm31ln_parallel_residual_bwd_kernelINS_13Kernel_traitsIfffffjLj4096ELj1ELj1ELj8ELj16ENS_18Kernel_traits_baseILj4096EfffffjLj256EEEEELb1ELb0ELb0EEEvNS_9BwdParamsE,"ax",@progbits
	.sectioninfo	@"SHI_REGISTERS=193"
	.align	128
        .global         _ZN10layer_norm31ln_parallel_residual_bwd_kernelINS_13Kernel_traitsIfffffjLj4096ELj1ELj1ELj8ELj16ENS_18Kernel_traits_baseILj4096EfffffjLj256EEEEELb1ELb0ELb0EEEvNS_9BwdParamsE
        .type           _ZN10layer_norm31ln_parallel_residual_bwd_kernelINS_13Kernel_traitsIfffffjLj4096ELj1ELj1ELj8ELj16ENS_18Kernel_traits_baseILj4096EfffffjLj256EEEEELb1ELb0ELb0EEEvNS_9BwdParamsE,@function
        .size           _ZN10layer_norm31ln_parallel_residual_bwd_kernelINS_13Kernel_traitsIfffffjLj4096ELj1ELj1ELj8ELj16ENS_18Kernel_traits_baseILj4096EfffffjLj256EEEEELb1ELb0ELb0EEEvNS_9BwdParamsE,(.L_x_1875 - _ZN10layer_norm31ln_parallel_residual_bwd_kernelINS_13Kernel_traitsIfffffjLj4096ELj1ELj1ELj8ELj16ENS_18Kernel_traits_baseILj4096EfffffjLj256EEEEELb1ELb0ELb0EEEvNS_9BwdParamsE)
        .other          _ZN10layer_norm31ln_parallel_residual_bwd_kernelINS_13Kernel_traitsIfffffjLj4096ELj1ELj1ELj8ELj16ENS_18Kernel_traits_baseILj4096EfffffjLj256EEEEELb1ELb0ELb0EEEvNS_9BwdParamsE,@"STO_CUDA_ENTRY STV_DEFAULT"
_ZN10layer_norm31ln_parallel_residual_bwd_kernelINS_13Kernel_traitsIfffffjLj4096ELj1ELj1ELj8ELj16ENS_18Kernel_traits_baseILj4096EfffffjLj256EEEEELb1ELb0ELb0EEEvNS_9BwdParamsE:
.text._ZN10layer_norm31ln_parallel_residual_bwd_kernelINS_13Kernel_traitsIfffffjLj4096ELj1ELj1ELj8ELj16ENS_18Kernel_traits_baseILj4096EfffffjLj256EEEEELb1ELb0ELb0EEEvNS_9BwdParamsE:
        /* <DEDUP_REMOVED lines=72> */
[----:B------:R-:W0:Y:S01]  /*0480*/  LDC.U8 R182, c[0x0][0x1f0] ;  /* 0x00007c00ffb67b82 */ /* 0x000e220000000000 */
[----:B------:R-:W-:Y:S01]  /*0490*/  HFMA2.MMA R146, -RZ, RZ, 0, 5.9604644775390625e-08 ;  /* 0x00000001ff927435 */ /* 0x000fe200000001ff */
[----:B------:R-:W-:-:S06]  /*04a0*/  MOV R69, RZ ;  /* 0x000000ff00457202 */ /* 0x000fcc0000000f00 */
.L_x_1644:
[----:B------:R-:W-:-:S05]  /*04b0*/  MOV R126, 0x4 ;  /* 0x00000004007e7802 */ /* 0x000fca0000000f00 */
[----:B------:R-:W-:-:S04]  /*04c0*/  IMAD.WIDE R124, R147, R126, c[0x0][0x1a0] ;  /* 0x00006800937c7625 */ /* 0x000fc800078e027e */
[C---:B------:R-:W-:Y:S01]  /*04d0*/  IMAD.WIDE R126, R147.reuse, R126, c[0x0][0x1a8] ;  /* 0x00006a00937e7625 */ /* 0x040fe200078e027e */
[----:B-----5:R1:W5:Y:S04]  /*04e0*/  LDG.E R136, [R124.64] ;  /* 0x000000047c887981 */ /* 0x020368000c1e1900 */
[----:B------:R1:W5:Y:S01]  /*04f0*/  LDG.E R171, [R126.64] ;  /* 0x000000047eab7981 */ /* 0x000362000c1e1900 */
[----:B------:R-:W-:Y:S01]  /*0500*/  IMAD R128, R147, c[0x0][0x168], RZ ;  /* 0x00005a0093807a24 */ /* 0x000fe200078e02ff */
[----:B------:R-:W-:Y:S01]  /*0510*/  LOP3.LUT P0, RZ, R146, 0xff, RZ, 0xc0, !PT ;  /* 0x000000ff92ff7812 */ /* 0x000fe2000780c0ff */
[----:B------:R-:W-:Y:S01]  /*0520*/  BSSY B0, `(.L_x_1626) ;  /* 0x000004c000007945 */ /* 0x000fe20003800000 */
[----:B------:R-:W-:Y:S01]  /*0530*/  CS2R R138, SRZ ;  /* 0x00000000008a7805 */ /* 0x000fe2000001ff00 */
[----:B------:R-:W-:-:S02]  /*0540*/  SHF.R.U32.HI R137, RZ, 0x5, R183 ;  /* 0x00000005ff897819 */ /* 0x000fc400000116b7 */
[----:B------:R-:W-:Y:S02]  /*0550*/  SHF.R.S32.HI R129, RZ, 0x1f, R128 ;  /* 0x0000001fff817819 */ /* 0x000fe40000011480 */
[----:B------:R-:W-:Y:S02]  /*0560*/  P2R R190, PR, RZ, 0x1 ;  /* 0x00000001ffbe7803 */ /* 0x000fe40000000000 */
[----:B------:R-:W-:Y:S02]  /*0570*/  LEA.HI R129, R129, R128, RZ, 0x2 ;  /* 0x0000008081817211 */ /* 0x000fe400078f10ff */
[----:B------:R-:W-:-:S04]  /*0580*/  LOP3.LUT R128, R183, 0xff, RZ, 0xc0, !PT ;  /* 0x000000ffb7807812 */ /* 0x000fc800078ec0ff */
[----:B------:R-:W-:-:S04]  /*0590*/  LEA.HI.SX32 R145, R129, R128, 0x1e ;  /* 0x0000008081917211 */ /* 0x000fc800078ff2ff */
[----:B------:R-:W-:Y:S01]  /*05a0*/  MOV R180, R145 ;  /* 0x0000009100b47202 */ /* 0x000fe20000000f00 */
[----:B------:R-:W-:Y:S05]  /*05b0*/  @!P5 BRA `(.L_x_1627) ;  /* 0x000004200000d947 */ /* 0x000fea0003800000 */
[----:B-1----:R-:W-:Y:S01]  /*05c0*/  HFMA2.MMA R128, -RZ, RZ, 0, 9.5367431640625e-07 ;  /* 0x00000010ff807435 */ /* 0x002fe200000001ff */
[----:B------:R-:W-:-:S04]  /*05d0*/  LEA R132, P0, R145, c[0x0][0x188], 0x4 ;  /* 0x0000620091847a11 */ /* 0x000fc800078020ff */
[----:B------:R-:W-:Y:S02]  /*05e0*/  LEA.HI.X R133, R145, c[0x0][0x18c], RZ, 0x4, P0 ;  /* 0x0000630091857a11 */ /* 0x000fe400000f24ff */
[----:B------:R-:W-:-:S03]  /*05f0*/  ISETP.NE.U32.AND P0, PT, RZ, c[0x0][0x250], PT ;  /* 0x00009400ff007a0c */ /* 0x000fc60003f05070 */
[CC--:B------:R-:W-:Y:S01]  /*0600*/  IMAD.WIDE.U32 R124, R145.reuse, R128.reuse, c[0x0][0x210] ;  /* 0x00008400917c7625 */ /* 0x0c0fe200078e0080 */
[----:B------:R-:W2:Y:S01]  /*0610*/  LDG.E.128 R132, [R132.64] ;  /* 0x0000000484847981 */ /* 0x000ea2000c1e1d00 */
[----:B------:R-:W-:Y:S02]  /*0620*/  ISETP.NE.AND.EX P0, PT, RZ, c[0x0][0x254], PT, P0 ;  /* 0x00009500ff007a0c */ /* 0x000fe40003f05300 */
[C---:B------:R-:W-:Y:S02]  /*0630*/  IMAD.WIDE.U32 R128, R145.reuse, R128, c[0x0][0x208] ;  /* 0x0000820091807625 */ /* 0x040fe400078e0080 */
[----:B------:R-:W3:Y:S01]  /*0640*/  LDG.E.128 R124, [R124.64] ;  /* 0x000000047c7c7981 */ /* 0x000ee2000c1e1d00 */
[----:B------:R-:W-:-:S03]  /*0650*/  SHF.L.U32 R148, R145, 0x2, RZ ;  /* 0x0000000291947819 */ /* 0x000fc600000006ff */
[----:B------:R-:W4:Y:S01]  /*0660*/  LDG.E.128 R128, [R128.64] ;  /* 0x0000000480807981 */ /* 0x000f22000c1e1d00 */
[----:B------:R-:W-:Y:S02]  /*0670*/  SHF.L.U64.HI R138, R145, 0x2, RZ ;  /* 0x00000002918a7819 */ /* 0x000fe400000102ff */
[----:B------:R-:W-:-:S04]  /*0680*/  IADD3 R176, P1, R148, c[0x0][0x190], RZ ;  /* 0x0000640094b07a10 */ /* 0x000fc80007f3e0ff */
[----:B------:R-:W-:Y:S02]  /*0690*/  IADD3.X R177, R138, c[0x0][0x194], RZ, P1, !PT ;  /* 0x000065008ab17a10 */ /* 0x000fe40000ffe4ff */
[----:B------:R-:W-:-:S03]  /*06a0*/  @P0 IADD3 R148, P1, R148, c[0x0][0x198], RZ ;  /* 0x0000660094940a10 */ /* 0x000fc60007f3e0ff */
[----:B------:R1:W5:Y:S01]  /*06b0*/  LDG.E R143, [R176.64] ;  /* 0x00000004b08f7981 */ /* 0x000362000c1e1900 */
[----:B------:R-:W-:Y:S02]  /*06c0*/  @P0 IADD3.X R149, R138, c[0x0][0x19c], RZ, P1, !PT ;  /* 0x000067008a950a10 */ /* 0x000fe40000ffe4ff */
[----:B------:R-:W-:-:S03]  /*06d0*/  ISETP.NE.U32.AND P1, PT, RZ, c[0x0][0x218], PT ;  /* 0x00008600ff007a0c */ /* 0x000fc60003f25070 */
[----:B------:R0:W5:Y:S01]  /*06e0*/  @P0 LDG.E R144, [R148.64] ;  /* 0x0000000494900981 */ /* 0x000162000c1e1900 */
[----:B------:R-:W-:-:S13]  /*06f0*/  ISETP.NE.AND.EX P1, PT, RZ, c[0x0][0x21c], PT, P1 ;  /* 0x00008700ff007a0c */ /* 0x000fda0003f25310 */
[----:B------:R-:W-:-:S04]  /*0700*/  @P1 LEA R138, P0, R145, c[0x0][0x218], 0x4 ;  /* 0x00008600918a1a11 */ /* 0x000fc800078020ff */
[----:B------:R-:W-:Y:S02]  /*0710*/  @P1 LEA.HI.X R139, R145, c[0x0][0x21c], RZ, 0x4, P0 ;  /* 0x00008700918b1a11 */ /* 0x000fe400000f24ff */
[----:B0-----:R-:W-:-:S03]  /*0720*/  ISETP.NE.AND P0, PT, R182, RZ, PT ;  /* 0x000000ffb600720c */ /* 0x001fc60003f05270 */
[----:B------:R0:W5:Y:S02]  /*0730*/  @P1 LDG.E.128 R4, [R138.64] ;  /* 0x000000048a041981 */ /* 0x000164000c1e1d00 */
[----:B-----5:R-:W-:-:S05]  /*0740*/  FSEL R150, R136, RZ, !P0 ;  /* 0x000000ff88967208 */ /* 0x020fca0004000000 */
[--C-:B--2---:R-:W-:Y:S02]  /*0750*/  FADD.FTZ R132, R132, -R150.reuse ;  /* 0x8000009684847221 */ /* 0x104fe40000010000 */
[--C-:B------:R-:W-:Y:S02]  /*0760*/  FADD.FTZ R178, R133, -R150.reuse ;  /* 0x8000009685b27221 */ /* 0x100fe40000010000 */
[----:B------:R-:W-:Y:S02]  /*0770*/  FMUL.FTZ R149, R171, R132 ;  /* 0x00000084ab957220 */ /* 0x000fe40000410000 */
[----:B---3--:R-:W-:Y:S02]  /*0780*/  FMUL.FTZ R133, R96, R124 ;  /* 0x0000007c60857220 */ /* 0x008fe40000410000 */
[--C-:B------:R-:W-:Y:S02]  /*0790*/  FADD.FTZ R180, R134, -R150.reuse ;  /* 0x8000009686b47221 */ /* 0x100fe40000010000 */
[----:B------:R-:W-:-:S02]  /*07a0*/  FADD.FTZ R184, R135, -R150 ;  /* 0x8000009687b87221 */ /* 0x000fc40000010000 */
[----:B----4-:R-:W-:Y:S02]  /*07b0*/  FADD.FTZ R52, R52, R128 ;  /* 0x0000008034347221 */ /* 0x010fe40000010000 */
[----:B------:R-:W-:Y:S02]  /*07c0*/  FFMA.FTZ R148, R100, R128, R133 ;  /* 0x0000008064947223 */ /* 0x000fe40000010085 */
[----:B------:R-:W-:Y:S02]  /*07d0*/  FFMA.FTZ R68, R128, R149, R68 ;  /* 0x0000009580447223 */ /* 0x000fe40000010044 */
[----:B------:R-:W-:Y:S02]  /*07e0*/  FMUL.FTZ R134, R97, R125 ;  /* 0x0000007d61867220 */ /* 0x000fe40000410000 */
[----:B------:R-:W-:Y:S02]  /*07f0*/  FMUL.FTZ R150, R171, R178 ;  /* 0x000000b2ab967220 */ /* 0x000fe40000410000 */
[----:B------:R-:W-:-:S02]  /*0800*/  FMUL.FTZ R128, R99, R127 ;  /* 0x0000007f63807220 */ /* 0x000fc40000410000 */
[----:B------:R-:W-:Y:S02]  /*0810*/  FADD.FTZ R53, R53, R129 ;  /* 0x0000008135357221 */ /* 0x000fe40000010000 */
[----:B-1----:R-:W-:Y:S02]  /*0820*/  FFMA.FTZ R177, R101, R129, R134 ;  /* 0x0000008165b17223 */ /* 0x002fe40000010086 */
[----:B------:R-:W-:Y:S02]  /*0830*/  FFMA.FTZ R69, R129, R150, R69 ;  /* 0x0000009681457223 */ /* 0x000fe40000010045 */
[----:B------:R-:W-:Y:S02]  /*0840*/  FFMA.FTZ R181, R103, R131, R128 ;  /* 0x0000008367b57223 */ /* 0x000fe40000010080 */
[----:B------:R-:W-:Y:S02]  /*0850*/  FADD.FTZ R20, R20, R124 ;  /* 0x0000007c14147221 */ /* 0x000fe40000010000 */
[----:B------:R-:W-:-:S02]  /*0860*/  FFMA.FTZ R36, R124, R149, R36 ;  /* 0x000000957c247223 */ /* 0x000fc40000010024 */
[----:B------:R-:W-:Y:S02]  /*0870*/  FMUL.FTZ R129, R98, R126 ;  /* 0x0000007e62817220 */ /* 0x000fe40000410000 */
[----:B------:R-:W-:Y:S02]  /*0880*/  FADD.FTZ R124, RZ, R148 ;  /* 0x00000094ff7c7221 */ /* 0x000fe40000010000 */
[----:B------:R-:W-:Y:S02]  /*0890*/  FFMA.FTZ R128, R149, R148, RZ ;  /* 0x0000009495807223 */ /* 0x000fe400000100ff */
        /* <DEDUP_REMOVED lines=8> */
[----:B------:R-:W-:Y:S01]  /*0920*/  FFMA.FTZ R128, R179, R178, R128 ;  /* 0x000000b2b3807223 */ /* 0x000fe20000010080 */
[----:B------:R-:W-:Y:S01]  /*0930*/  IADD3 R180, R145, 0x100, RZ ;  /* 0x0000010091b47810 */ /* 0x000fe20007ffe0ff */
        /* <DEDUP_REMOVED lines=8> */
[----:B0-----:R-:W-:Y:S02]  /*09c0*/  FADD.FTZ R139, R124, R181 ;  /* 0x000000b57c8b7221 */ /* 0x001fe40000010000 */
[----:B------:R-:W-:Y:S02]  /*09d0*/  FFMA.FTZ R138, R176, R181, R128 ;  /* 0x000000b5b08a7223 */ /* 0x000fe40000010080 */
.L_x_1627:
[----:B-1----:R-:W-:Y:S05]  /*09e0*/  BSYNC B0 ;  /* 0x0000000000007941 */ /* 0x002fea0003800000 */
.L_x_1626:
[----:B------:R-:W-:Y:S01]  /*09f0*/  BSSY B0, `(.L_x_1628) ;  /* 0x0000044000007945 */ /* 0x000fe20003800000 */
[----:B------:R-:W-:Y:S05]  /*0a00*/  @!P4 BRA `(.L_x_1629) ;  /* 0x000004200000c947 */ /* 0x000fea0003800000 */
[C---:B------:R-:W-:Y:S02]  /*0a10*/  LEA R132, P0, R180.reuse, c[0x0][0x188], 0x4 ;  /* 0x00006200b4847a11 */ /* 0x040fe400078020ff */
[----:B------:R-:W-:Y:S02]  /*0a20*/  MOV R129, 0x10 ;  /* 0x0000001000817802 */ /* 0x000fe40000000f00 */
[C---:B------:R-:W-:Y:S02]  /*0a30*/  LEA.HI.X R133, R180.reuse, c[0x0][0x18c], RZ, 0x4, P0 ;  /* 0x00006300b4857a11 */ /* 0x040fe400000f24ff */
[----:B------:R-:W-:Y:S01]  /*0a40*/  ISETP.NE.U32.AND P0, PT, RZ, c[0x0][0x250], PT ;  /* 0x00009400ff007a0c */ /* 0x000fe20003f05070 */
[----:B------:R-:W-:-:S03]  /*0a50*/  IMAD.WIDE.U32 R124, R180, R129, c[0x0][0x210] ;  /* 0x00008400b47c7625 */ /* 0x000fc600078e0081 */
[----:B------:R-:W-:Y:S02]  /*0a60*/  ISETP.NE.AND.EX P0, PT, RZ, c[0x0][0x254], PT, P0 ;  /* 0x00009500ff007a0c */ /* 0x000fe40003f05300 */
[C---:B------:R-:W-:Y:S02]  /*0a70*/  SHF.L.U32 R188, R180.reuse, 0x2, RZ ;  /* 0x00000002b4bc7819 */ /* 0x040fe400000006ff */
[C---:B------:R-:W-:Y:S01]  /*0a80*/  SHF.L.U64.HI R141, R180.reuse, 0x2, RZ ;  /* 0x00000002b48d7819 */ /* 0x040fe200000102ff */
[----:B------:R-:W-:Y:S01]  /*0a90*/  IMAD.WIDE.U32 R128, R180, R129, c[0x0][0x208] ;  /* 0x00008200b4807625 */ /* 0x000fe200078e0081 */
[C---:B------:R-:W-:Y:S01]  /*0aa0*/  IADD3 R186, P1, R188.reuse, c[0x0][0x190], RZ ;  /* 0x00006400bcba7a10 */ /* 0x040fe20007f3e0ff */
        /* <DEDUP_REMOVED lines=13> */
[----:B0-----:R-:W-:-:S04]  /*0b80*/  ISETP.NE.AND P0, PT, R182, RZ, PT ;  /* 0x000000ffb600720c */ /* 0x001fc80003f05270 */
[----:B-----5:R-:W-:Y:S02]  /*0b90*/  FSEL R166, R136, RZ, !P0 ;  /* 0x000000ff88a67208 */ /* 0x020fe40004000000 */
[----:B------:R-:W-:-:S03]  /*0ba0*/  IADD3 R180, R180, 0x100, RZ ;  /* 0x00000100b4b47810 */ /* 0x000fc60007ffe0ff */
[C---:B--2---:R-:W-:Y:S02]  /*0bb0*/  FADD.FTZ R132, -R166.reuse, R132 ;  /* 0x00000084a6847221 */ /* 0x044fe40000010100 */
[----:B------:R-:W-:Y:S02]  /*0bc0*/  FADD.FTZ R154, -R166, R133 ;  /* 0x00000085a69a7221 */ /* 0x000fe40000010100 */
[----:B---3--:R-:W-:Y:S02]  /*0bd0*/  FMUL.FTZ R133, R88, R124 ;  /* 0x0000007c58857220 */ /* 0x008fe40000410000 */
[----:B------:R-:W-:Y:S02]  /*0be0*/  FADD.FTZ R164, -R166, R134 ;  /* 0x00000086a6a47221 */ /* 0x000fe40000010100 */
[----:B------:R-:W-:Y:S02]  /*0bf0*/  FMUL.FTZ R134, R89, R125 ;  /* 0x0000007d59867220 */ /* 0x000fe40000410000 */
[----:B------:R-:W-:-:S02]  /*0c00*/  FMUL.FTZ R151, R171, R132 ;  /* 0x00000084ab977220 */ /* 0x000fc40000410000 */
[----:B------:R-:W-:Y:S02]  /*0c10*/  FMUL.FTZ R154, R171, R154 ;  /* 0x0000009aab9a7220 */ /* 0x000fe40000410000 */
[----:B----4-:R-:W-:Y:S02]  /*0c20*/  FFMA.FTZ R152, R92, R128, R133 ;  /* 0x000000805c987223 */ /* 0x010fe40000010085 */
[----:B------:R-:W-:Y:S02]  /*0c30*/  FADD.FTZ R166, -R166, R135 ;  /* 0x00000087a6a67221 */ /* 0x000fe40000010100 */
[----:B------:R-:W-:Y:S02]  /*0c40*/  FADD.FTZ R49, R49, R129 ;  /* 0x0000008131317221 */ /* 0x000fe40000010000 */
[----:B------:R-:W-:Y:S02]  /*0c50*/  FFMA.FTZ R157, R93, R129, R134 ;  /* 0x000000815d9d7223 */ /* 0x000fe40000010086 */
[----:B------:R-:W-:-:S02]  /*0c60*/  FFMA.FTZ R65, R129, R154, R65 ;  /* 0x0000009a81417223 */ /* 0x000fc40000010041 */
[----:B------:R-:W-:Y:S02]  /*0c70*/  FADD.FTZ R16, R16, R124 ;  /* 0x0000007c10107221 */ /* 0x000fe40000010000 */
[----:B------:R-:W-:Y:S02]  /*0c80*/  FFMA.FTZ R32, R124, R151, R32 ;  /* 0x000000977c207223 */ /* 0x000fe40000010020 */
[----:B------:R-:W-:Y:S02]  /*0c90*/  FMUL.FTZ R129, R90, R126 ;  /* 0x0000007e5a817220 */ /* 0x000fe40000410000 */
[----:B------:R-:W-:Y:S02]  /*0ca0*/  FADD.FTZ R124, R139, R152 ;  /* 0x000000988b7c7221 */ /* 0x000fe40000010000 */
[----:B------:R-:W-:Y:S02]  /*0cb0*/  FFMA.FTZ R138, R151, R152, R138 ;  /* 0x00000098978a7223 */ /* 0x000fe4000001008a */
[----:B------:R-:W-:-:S02]  /*0cc0*/  FMUL.FTZ R159, R171, R164 ;  /* 0x000000a4ab9f7220 */ /* 0x000fc40000410000 */
        /* <DEDUP_REMOVED lines=22> */
.L_x_1629:
[----:B-1----:R-:W-:Y:S05]  /*0e30*/  BSYNC B0 ;  /* 0x0000000000007941 */ /* 0x002fea0003800000 */
.L_x_1628:
[----:B------:R-:W-:Y:S01]  /*0e40*/  BSSY B0, `(.L_x_1630) ;  /* 0x0000044000007945 */ /* 0x000fe20003800000 */
[----:B------:R-:W-:Y:S05]  /*0e50*/  @!P3 BRA `(.L_x_1631) ;  /* 0x000004200000b947 */ /* 0x000fea0003800000 */
[----:B------:R-:W-:Y:S01]  /*0e60*/  LEA R132, P0, R180, c[0x0][0x188], 0x4 ;  /* 0x00006200b4847a11 */ /* 0x000fe200078020ff */
        /* <DEDUP_REMOVED lines=9> */
[C---:B------:R-:W-:Y:S01]  /*0f00*/  IADD3 R186, P1, R188.reuse, c[0x0][0x190], RZ ;  /* 0x00006400bcba7a10 */ /* 0x040fe20007f3e0ff */
        /* <DEDUP_REMOVED lines=55> */
.L_x_1631:
[----:B-1----:R-:W-:Y:S05]  /*1280*/  BSYNC B0 ;  /* 0x0000000000007941 */ /* 0x002fea0003800000 */
.L_x_1630:
[----:B------:R-:W-:Y:S01]  /*1290*/  BSSY B0, `(.L_x_1632) ;  /* 0x0000043000007945 */ /* 0x000fe20003800000 */
[----:B------:R-:W-:Y:S05]  /*12a0*/  @!P2 BRA `(.L_x_1633) ;  /* 0x000004100000a947 */ /* 0x000fea0003800000 */
[----:B------:R-:W-:Y:S02]  /*12b0*/  ISETP.NE.U32.AND P0, PT, RZ, c[0x0][0x250], PT ;  /* 0x00009400ff007a0c */ /* 0x000fe40003f05070 */
[----:B------:R-:W-:Y:S02]  /*12c0*/  LEA R132, P1, R180, c[0x0][0x188], 0x4 ;  /* 0x00006200b4847a11 */ /* 0x000fe400078220ff */
[----:B------:R-:W-:-:S02]  /*12d0*/  ISETP.NE.AND.EX P0, PT, RZ, c[0x0][0x254], PT, P0 ;  /* 0x00009500ff007a0c */ /* 0x000fc40003f05300 */
[C---:B------:R-:W-:Y:S02]  /*12e0*/  SHF.L.U32 R188, R180.reuse, 0x2, RZ ;  /* 0x00000002b4bc7819 */ /* 0x040fe400000006ff */
[----:B------:R-:W-:Y:S02]  /*12f0*/  LEA.HI.X R133, R180, c[0x0][0x18c], RZ, 0x4, P1 ;  /* 0x00006300b4857a11 */ /* 0x000fe400008f24ff */
[----:B------:R-:W-:Y:S02]  /*1300*/  SHF.R.U32.HI R2, RZ, 0x1e, R180 ;  /* 0x0000001eff027819 */ /* 0x000fe400000116b4 */
[----:B------:R-:W-:Y:S02]  /*1310*/  IADD3 R186, P1, R188, c[0x0][0x190], RZ ;  /* 0x00006400bcba7a10 */ /* 0x000fe40007f3e0ff */
[----:B------:R-:W-:Y:S01]  /*1320*/  MOV R129, 0x10 ;  /* 0x0000001000817802 */ /* 0x000fe20000000f00 */
[----:B------:R-:W2:Y:S01]  /*1330*/  LDG.E.128 R132, [R132.64] ;  /* 0x0000000484847981 */ /* 0x000ea2000c1e1d00 */
[----:B------:R-:W-:-:S02]  /*1340*/  IADD3.X R187, R2, c[0x0][0x194], RZ, P1, !PT ;  /* 0x0000650002bb7a10 */ /* 0x000fc40000ffe4ff */
[----:B------:R-:W-:Y:S01]  /*1350*/  @P0 IADD3 R188, P1, R188, c[0x0][0x198], RZ ;  /* 0x00006600bcbc0a10 */ /* 0x000fe20007f3e0ff */
[----:B------:R-:W-:-:S03]  /*1360*/  IMAD.WIDE.U32 R124, R180, R129, c[0x0][0x210] ;  /* 0x00008400b47c7625 */ /* 0x000fc600078e0081 */
[----:B------:R-:W-:Y:S01]  /*1370*/  @P0 IADD3.X R189, R2, c[0x0][0x19c], RZ, P1, !PT ;  /* 0x0000670002bd0a10 */ /* 0x000fe20000ffe4ff */
[C---:B------:R-:W-:Y:S01]  /*1380*/  IMAD.WIDE.U32 R128, R180.reuse, R129, c[0x0][0x208] ;  /* 0x00008200b4807625 */ /* 0x040fe200078e0081 */
[----:B------:R-:W-:Y:S01]  /*1390*/  ISETP.NE.U32.AND P1, PT, RZ, c[0x0][0x218], PT ;  /* 0x00008600ff007a0c */ /* 0x000fe20003f25070 */
[----:B------:R-:W3:Y:S03]  /*13a0*/  LDG.E.128 R124, [R124.64] ;  /* 0x000000047c7c7981 */ /* 0x000ee6000c1e1d00 */
[----:B------:R-:W-:Y:S01]  /*13b0*/  ISETP.NE.AND.EX P1, PT, RZ, c[0x0][0x21c], PT, P1 ;  /* 0x00008700ff007a0c */ /* 0x000fe20003f25310 */
[----:B------:R-:W4:Y:S04]  /*13c0*/  LDG.E.128 R128, [R128.64] ;  /* 0x0000000480807981 */ /* 0x000f28000c1e1d00 */
[----:B------:R1:W5:Y:S04]  /*13d0*/  LDG.E R2, [R186.64] ;  /* 0x00000004ba027981 */ /* 0x000368000c1e1900 */
[----:B------:R1:W5:Y:S04]  /*13e0*/  @P0 LDG.E R0, [R188.64] ;  /* 0x00000004bc000981 */ /* 0x000368000c1e1900 */
[----:B------:R-:W-:-:S04]  /*13f0*/  @P1 LEA R184, P6, R180, c[0x0][0x218], 0x4 ;  /* 0x00008600b4b81a11 */ /* 0x000fc800078c20ff */
[----:B------:R-:W-:-:S05]  /*1400*/  @P1 LEA.HI.X R185, R180, c[0x0][0x21c], RZ, 0x4, P6 ;  /* 0x00008700b4b91a11 */ /* 0x000fca00030f24ff */
[----:B------:R1:W5:Y:S01]  /*1410*/  @P1 LDG.E.128 R112, [R184.64] ;  /* 0x00000004b8701981 */ /* 0x000362000c1e1d00 */
[----:B0-----:R-:W-:-:S04]  /*1420*/  ISETP.NE.AND P0, PT, R182, RZ, PT ;  /* 0x000000ffb600720c */ /* 0x001fc80003f05270 */
[----:B-----5:R-:W-:-:S05]  /*1430*/  FSEL R172, R136, RZ, !P0 ;  /* 0x000000ff88ac7208 */ /* 0x020fca0004000000 */
[C---:B--2---:R-:W-:Y:S02]  /*1440*/  FADD.FTZ R136, -R172.reuse, R132 ;  /* 0x00000084ac887221 */ /* 0x044fe40000010100 */
[----:B------:R-:W-:Y:S02]  /*1450*/  FADD.FTZ R162, -R172, R133 ;  /* 0x00000085aca27221 */ /* 0x000fe40000010100 */
[C---:B------:R-:W-:Y:S02]  /*1460*/  FMUL.FTZ R155, R171.reuse, R136 ;  /* 0x00000088ab9b7220 */ /* 0x040fe40000410000 */
[----:B------:R-:W-:Y:S02]  /*1470*/  FMUL.FTZ R162, R171, R162 ;  /* 0x000000a2aba27220 */ /* 0x000fe40000410000 */
[----:B---3--:R-:W-:Y:S02]  /*1480*/  FMUL.FTZ R133, R72, R124 ;  /* 0x0000007c48857220 */ /* 0x008fe40000410000 */
        /* <DEDUP_REMOVED lines=35> */
.L_x_1633:
[----:B-1----:R-:W-:Y:S05]  /*16c0*/  BSYNC B0 ;  /* 0x0000000000007941 */ /* 0x002fea0003800000 */
.L_x_1632:
[----:B------:R-:W-:Y:S02]  /*16d0*/  ISETP.NE.AND P1, PT, R190, RZ, PT ;  /* 0x000000ffbe00720c */ /* 0x000fe40003f25270 */
[----:B------:R-:W-:Y:S02]  /*16e0*/  LOP3.LUT R180, R137, 0x7fffff8, RZ, 0xc0, !PT ;  /* 0x07fffff889b47812 */ /* 0x000fe400078ec0ff */
[----:B------:R-:W-:-:S09]  /*16f0*/  LOP3.LUT P0, RZ, R183, 0x1f, RZ, 0xc0, !PT ;  /* 0x0000001fb7ff7812 */ /* 0x000fd2000780c0ff */
[----:B------:R-:W-:Y:S01]  /*1700*/  @!P1 IADD3 R180, R180, 0x8, RZ ;  /* 0x00000008b4b49810 */ /* 0x000fe20007ffe0ff */
[----:B------:R-:W-:Y:S05]  /*1710*/  BRA.DIV ~URZ, `(.L_x_1634) ;  /* 0x000016f27f007947 */ /* 0x000fea000b800000 */
[----:B------:R1:W2:Y:S02]  /*1720*/  SHFL.DOWN PT, R126, R139, 0x10, 0x1f ;  /* 0x0a001f008b7e7f89 */ /* 0x0002a400000e0000 */
.L_x_1651:
        /* <DEDUP_REMOVED lines=18> */
.L_x_1652:
[----:B------:R-:W-:Y:S01]  /*1850*/  @!P0 LOP3.LUT R137, R137, 0x7, RZ, 0xc0, !PT ;  /* 0x0000000789898812 */ /* 0x000fe200078ec0ff */
[----:B---3--:R-:W-:Y:S01]  /*1860*/  FADD.FTZ R186, R131, R128 ;  /* 0x0000008083ba7221 */ /* 0x008fe20000010000 */
[----:B------:R-:W-:Y:S01]  /*1870*/  WARPSYNC 0xffffffff ;  /* 0xffffffff00007948 */ /* 0x000fe20003800000 */
[----:B--2---:R-:W-:Y:S01]  /*1880*/  FADD.FTZ R187, R125, R130 ;  /* 0x000000827dbb7221 */ /* 0x004fe20000010000 */
[----:B------:R-:W-:Y:S01]  /*1890*/  @!P0 IADD3 R184, R180, R137, RZ ;  /* 0x00000089b4b88210 */ /* 0x000fe20007ffe0ff */
[----:B------:R-:W-:Y:S04]  /*18a0*/  BSSY B0, `(.L_x_1636) ;  /* 0x0000059000007945 */ /* 0x000fe80003800000 */
[----:B------:R-:W-:Y:S04]  /*18b0*/  @!P0 STS.64 [R184.X8+0x4000], R186 ;  /* 0x004000bab8008388 */ /* 0x000fe80000008a00 */
[----:B------:R-:W-:Y:S01]  /*18c0*/  BAR.SYNC.DEFER_BLOCKING 0x0 ;  /* 0x0000000000007b1d */ /* 0x000fe20000010000 */
[----:B0-----:R-:W-:-:S05]  /*18d0*/  ISETP.NE.AND P0, PT, R182, RZ, PT ;  /* 0x000000ffb600720c */ /* 0x001fca0003f05270 */
[----:B------:R-:W0:Y:S04]  /*18e0*/  LDS.128 R124, [R180.X8+0x4000] ;  /* 0x00400000b47c7984 */ /* 0x000e280000008c00 */
[----:B-1----:R-:W1:Y:S04]  /*18f0*/  LDS.128 R128, [R180.X8+0x4010] ;  /* 0x00401000b4807984 */ /* 0x002e680000008c00 */
[----:B------:R-:W2:Y:S04]  /*1900*/  LDS.128 R132, [R180.X8+0x4020] ;  /* 0x00402000b4847984 */ /* 0x000ea80000008c00 */
[----:B-----5:R-:W3:Y:S01]  /*1910*/  LDS.128 R136, [R180.X8+0x4030] ;  /* 0x00403000b4887984 */ /* 0x020ee20000008c00 */
        /* <DEDUP_REMOVED lines=28> */
[----:B------:R-:W-:Y:S01]  /*1ae0*/  FMUL.FTZ R127, R171, R124 ;  /* 0x0000007cab7f7220 */ /* 0x000fe20000410000 */
[----:B------:R-:W-:Y:S01]  /*1af0*/  ISETP.NE.AND.EX P0, PT, RZ, c[0x0][0x254], PT, P0 ;  /* 0x00009500ff007a0c */ /* 0x000fe20003f05300 */
[----:B------:R-:W-:-:S02]  /*1b00*/  FADD.FTZ R126, R177, -R126 ;  /* 0x8000007eb17e7221 */ /* 0x000fc40000010000 */
[----:B------:R-:W-:Y:S02]  /*1b10*/  FADD.FTZ R132, R181, -R130 ;  /* 0x80000082b5847221 */ /* 0x000fe40000010000 */
[----:B------:R-:W-:Y:S02]  /*1b20*/  FMUL.FTZ R130, R171, R126 ;  /* 0x0000007eab827220 */ /* 0x000fe40000410000 */
[----:B------:R-:W-:Y:S02]  /*1b30*/  @P6 FADD.FTZ R127, R4, R127 ;  /* 0x0000007f047f6221 */ /* 0x000fe40000010000 */
[----:B------:R-:W-:Y:S02]  /*1b40*/  FFMA.FTZ R125, R179, R128, R129 ;  /* 0x00000080b37d7223 */ /* 0x000fe40000010081 */
[----:B------:R-:W-:Y:S02]  /*1b50*/  FMUL.FTZ R134, R127, c[0x0][0x1e8] ;  /* 0x00007a007f867a20 */ /* 0x000fe40000410000 */
[----:B------:R-:W-:-:S02]  /*1b60*/  @P6 FADD.FTZ R130, R5, R130 ;  /* 0x0000008205826221 */ /* 0x000fc40000010000 */
[----:B------:R-:W-:Y:S01]  /*1b70*/  FADD.FTZ R124, R178, -R125 ;  /* 0x8000007db27c7221 */ /* 0x000fe20000010000 */
[----:B------:R-:W-:Y:S01]  /*1b80*/  SEL R125, R134, RZ, P1 ;  /* 0x000000ff867d7207 */ /* 0x000fe20000800000 */
[----:B------:R-:W-:Y:S01]  /*1b90*/  FMUL.FTZ R132, R171, R132 ;  /* 0x00000084ab847220 */ /* 0x000fe20000410000 */
[----:B------:R-:W-:Y:S01]  /*1ba0*/  LOP3.LUT P1, RZ, R144, 0xff00, RZ, 0xc0, !PT ;  /* 0x0000ff0090ff7812 */ /* 0x000fe2000782c0ff */
[----:B------:R-:W-:Y:S01]  /*1bb0*/  FMUL.FTZ R135, R130, c[0x0][0x1e8] ;  /* 0x00007a0082877a20 */ /* 0x000fe20000410000 */
[----:B------:R-:W-:Y:S01]  /*1bc0*/  SEL R116, R125, R116, P0 ;  /* 0x000000747d747207 */ /* 0x000fe20000000000 */
[----:B------:R-:W-:Y:S02]  /*1bd0*/  FMUL.FTZ R131, R171, R124 ;  /* 0x0000007cab837220 */ /* 0x000fe40000410000 */
[----:B------:R-:W-:Y:S01]  /*1be0*/  @P6 FADD.FTZ R132, R7, R132 ;  /* 0x0000008407846221 */ /* 0x000fe20000010000 */
[----:B------:R-:W-:Y:S01]  /*1bf0*/  SEL R124, R135, RZ, P1 ;  /* 0x000000ff877c7207 */ /* 0x000fe20000800000 */
[----:B------:R-:W-:Y:S01]  /*1c00*/  @P6 FADD.FTZ R131, R6, R131 ;  /* 0x0000008306836221 */ /* 0x000fe20000010000 */
[----:B------:R-:W-:Y:S01]  /*1c10*/  LOP3.LUT P1, RZ, R144, 0xff000000, RZ, 0xc0, !PT ;  /* 0xff00000090ff7812 */ /* 0x000fe2000782c0ff */
[----:B------:R-:W-:Y:S01]  /*1c20*/  FMUL.FTZ R137, R132, c[0x0][0x1e8] ;  /* 0x00007a0084897a20 */ /* 0x000fe20000410000 */
[----:B------:R-:W-:Y:S01]  /*1c30*/  LOP3.LUT P6, RZ, R144, 0xff0000, RZ, 0xc0, !PT ;  /* 0x00ff000090ff7812 */ /* 0x000fe200078cc0ff */
[----:B------:R-:W-:Y:S01]  /*1c40*/  FMUL.FTZ R136, R131, c[0x0][0x1e8] ;  /* 0x00007a0083887a20 */ /* 0x000fe20000410000 */
[----:B------:R-:W-:-:S02]  /*1c50*/  SEL R117, R124, R117, P0 ;  /* 0x000000757c757207 */ /* 0x000fc40000000000 */
[----:B------:R-:W-:Y:S02]  /*1c60*/  SEL R126, R137, RZ, P1 ;  /* 0x000000ff897e7207 */ /* 0x000fe40000800000 */
[C---:B------:R-:W-:Y:S02]  /*1c70*/  LOP3.LUT P1, RZ, R143.reuse, 0xff, RZ, 0xc0, !PT ;  /* 0x000000ff8fff7812 */ /* 0x040fe4000782c0ff */
[----:B------:R-:W-:Y:S02]  /*1c80*/  SEL R133, R136, RZ, P6 ;  /* 0x000000ff88857207 */ /* 0x000fe40003000000 */
[----:B------:R-:W-:Y:S02]  /*1c90*/  SEL R124, R134, RZ, P1 ;  /* 0x000000ff867c7207 */ /* 0x000fe40000800000 */
[----:B------:R-:W-:Y:S02]  /*1ca0*/  LOP3.LUT P1, RZ, R143, 0xff00, RZ, 0xc0, !PT ;  /* 0x0000ff008fff7812 */ /* 0x000fe4000782c0ff */
[----:B------:R-:W-:-:S02]  /*1cb0*/  ISETP.NE.U32.AND P6, PT, RZ, c[0x0][0x250], PT ;  /* 0x00009400ff007a0c */ /* 0x000fc40003fc5070 */
[----:B------:R-:W-:Y:S02]  /*1cc0*/  SEL R118, R133, R118, P0 ;  /* 0x0000007685767207 */ /* 0x000fe40000000000 */
[----:B------:R-:W-:Y:S02]  /*1cd0*/  SEL R119, R126, R119, P0 ;  /* 0x000000777e777207 */ /* 0x000fe40000000000 */
[----:B------:R-:W-:Y:S02]  /*1ce0*/  ISETP.NE.U32.AND P0, PT, RZ, c[0x0][0x258], PT ;  /* 0x00009600ff007a0c */ /* 0x000fe40003f05070 */
[----:B------:R-:W-:Y:S02]  /*1cf0*/  SEL R125, R135, RZ, P1 ;  /* 0x000000ff877d7207 */ /* 0x000fe40000800000 */
[----:B------:R-:W-:Y:S02]  /*1d00*/  ISETP.NE.AND.EX P6, PT, RZ, c[0x0][0x254], PT, P6 ;  /* 0x00009500ff007a0c */ /* 0x000fe40003fc5360 */
[----:B------:R-:W-:-:S02]  /*1d10*/  LOP3.LUT P1, RZ, R143, 0xff0000, RZ, 0xc0, !PT ;  /* 0x00ff00008fff7812 */ /* 0x000fc4000782c0ff */
[----:B------:R-:W-:Y:S02]  /*1d20*/  ISETP.NE.AND.EX P0, PT, RZ, c[0x0][0x25c], PT, P0 ;  /* 0x00009700ff007a0c */ /* 0x000fe40003f05300 */
[----:B------:R-:W-:Y:S01]  /*1d30*/  SEL R126, R136, RZ, P1 ;  /* 0x000000ff887e7207 */ /* 0x000fe20000800000 */
[----:B------:R-:W-:Y:S01]  /*1d40*/  HFMA2.MMA R136, -RZ, RZ, 0, 9.5367431640625e-07 ;  /* 0x00000010ff887435 */ /* 0x000fe200000001ff */
[----:B------:R-:W-:Y:S02]  /*1d50*/  LOP3.LUT P1, RZ, R143, 0xff000000, RZ, 0xc0, !PT ;  /* 0xff0000008fff7812 */ /* 0x000fe4000782c0ff */
[----:B------:R-:W-:Y:S02]  /*1d60*/  SEL R120, R127, R120, P0 ;  /* 0x000000787f787207 */ /* 0x000fe40000000000 */
[----:B------:R-:W-:Y:S02]  /*1d70*/  SEL R127, R137, RZ, P1 ;  /* 0x000000ff897f7207 */ /* 0x000fe40000800000 */
[----:B------:R-:W-:-:S02]  /*1d80*/  @P6 LEA R134, P1, R145, c[0x0][0x250], 0x4 ;  /* 0x0000940091866a11 */ /* 0x000fc400078220ff */
[----:B------:R-:W-:Y:S02]  /*1d90*/  SEL R121, R130, R121, P0 ;  /* 0x0000007982797207 */ /* 0x000fe40000000000 */
[----:B------:R-:W-:Y:S01]  /*1da0*/  SEL R122, R131, R122, P0 ;  /* 0x0000007a837a7207 */ /* 0x000fe20000000000 */
[CC--:B------:R-:W-:Y:S01]  /*1db0*/  @P0 IMAD.WIDE.U32 R130, R145.reuse, R136.reuse, c[0x0][0x258] ;  /* 0x0000960091820625 */ /* 0x0c0fe200078e0088 */
[----:B------:R-:W-:Y:S02]  /*1dc0*/  SEL R123, R132, R123, P0 ;  /* 0x0000007b847b7207 */ /* 0x000fe40000000000 */
[C---:B------:R-:W-:Y:S01]  /*1dd0*/  @P6 LEA.HI.X R135, R145.reuse, c[0x0][0x254], RZ, 0x4, P1 ;  /* 0x0000950091876a11 */ /* 0x040fe200008f24ff */
[C---:B------:R-:W-:Y:S01]  /*1de0*/  IMAD.WIDE.U32 R132, R145.reuse, R136, c[0x0][0x248] ;  /* 0x0000920091847625 */ /* 0x040fe200078e0088 */
[----:B------:R-:W-:Y:S01]  /*1df0*/  IADD3 R145, R145, 0x100, RZ ;  /* 0x0000010091917810 */ /* 0x000fe20007ffe0ff */
[----:B------:R0:W-:Y:S04]  /*1e00*/  @P0 STG.E.128 [R130.64], R120 ;  /* 0x0000007882000986 */ /* 0x0001e8000c101d04 */
[----:B------:R0:W-:Y:S04]  /*1e10*/  STG.E.128 [R132.64], R124 ;  /* 0x0000007c84007986 */ /* 0x0001e8000c101d04 */
[----:B------:R0:W-:Y:S02]  /*1e20*/  @P6 STG.E.128 [R134.64], R116 ;  /* 0x0000007486006986 */ /* 0x0001e4000c101d04 */
.L_x_1637:
[----:B------:R-:W-:Y:S05]  /*1e30*/  BSYNC B0 ;  /* 0x0000000000007941 */ /* 0x000fea0003800000 */
.L_x_1636:
        /* <DEDUP_REMOVED lines=10> */
[----:B------:R-:W-:Y:S01]  /*1ee0*/  FMUL.FTZ R127, R171, R124 ;  /* 0x0000007cab7f7220 */ /* 0x000fe20000410000 */
[----:B------:R-:W-:Y:S01]  /*1ef0*/  ISETP.NE.AND.EX P0, PT, RZ, c[0x0][0x254], PT, P0 ;  /* 0x00009500ff007a0c */ /* 0x000fe20003f05300 */
[----:B------:R-:W-:Y:S02]  /*1f00*/  FADD.FTZ R126, R157, -R126 ;  /* 0x8000007e9d7e7221 */ /* 0x000fe40000010000 */
[----:B------:R-:W-:Y:S02]  /*1f10*/  FFMA.FTZ R125, R159, R128, R129 ;  /* 0x000000809f7d7223 */ /* 0x000fe40000010081 */
[----:B------:R-:W-:Y:S02]  /*1f20*/  FADD.FTZ R132, R173, -R130 ;  /* 0x80000082ad847221 */ /* 0x000fe40000010000 */
[----:B------:R-:W-:Y:S02]  /*1f30*/  @P6 FADD.FTZ R127, R104, R127 ;  /* 0x0000007f687f6221 */ /* 0x000fe40000010000 */
[----:B------:R-:W-:-:S02]  /*1f40*/  FMUL.FTZ R130, R171, R126 ;  /* 0x0000007eab827220 */ /* 0x000fc40000410000 */
[----:B------:R-:W-:Y:S02]  /*1f50*/  FADD.FTZ R124, R166, -R125 ;  /* 0x8000007da67c7221 */ /* 0x000fe40000010000 */
[----:B------:R-:W-:Y:S02]  /*1f60*/  FMUL.FTZ R134, R127, c[0x0][0x1e8] ;  /* 0x00007a007f867a20 */ /* 0x000fe40000410000 */
[----:B------:R-:W-:Y:S02]  /*1f70*/  @P6 FADD.FTZ R130, R105, R130 ;  /* 0x0000008269826221 */ /* 0x000fe40000010000 */
[C---:B------:R-:W-:Y:S01]  /*1f80*/  FMUL.FTZ R132, R171.reuse, R132 ;  /* 0x00000084ab847220 */ /* 0x040fe20000410000 */
        /* <DEDUP_REMOVED lines=42> */
.L_x_1639:
[----:B------:R-:W-:Y:S05]  /*2230*/  BSYNC B0 ;  /* 0x0000000000007941 */ /* 0x000fea0003800000 */
.L_x_1638:
        /* <DEDUP_REMOVED lines=43> */
[----:B------:R-:W-:Y:S02]  /*24f0*/  LOP3.LUT P1, RZ, R3, 0xff00, RZ, 0xc0, !PT ;  /* 0x0000ff0003ff7812 */ /* 0x000fe4000782c0ff */
        /* <DEDUP_REMOVED lines=19> */
.L_x_1641:
[----:B------:R-:W-:Y:S05]  /*2630*/  BSYNC B0 ;  /* 0x0000000000007941 */ /* 0x000fea0003800000 */
.L_x_1640:
[----:B------:R-:W-:Y:S01]  /*2640*/  BSSY B0, `(.L_x_1642) ;  /* 0x000003e000007945 */ /* 0x000fe20003800000 */
[----:B------:R-:W-:Y:S05]  /*2650*/  @!P2 BRA `(.L_x_1643) ;  /* 0x000003c00000a947 */ /* 0x000fea0003800000 */
[----:B------:R-:W-:Y:S01]  /*2660*/  ISETP.NE.U32.AND P0, PT, RZ, c[0x0][0x218], PT ;  /* 0x00008600ff007a0c */ /* 0x000fe20003f05070 */
[-CC-:B0-----:R-:W-:Y:S01]  /*2670*/  FFMA.FTZ R125, R155, R128.reuse, R129.reuse ;  /* 0x000000809b7d7223 */ /* 0x181fe20000010081 */
[----:B------:R-:W-:Y:S01]  /*2680*/  LOP3.LUT P6, RZ, R0, 0xff, RZ, 0xc0, !PT ;  /* 0x000000ff00ff7812 */ /* 0x000fe200078cc0ff */
[-CC-:B------:R-:W-:Y:S01]  /*2690*/  FFMA.FTZ R126, R162, R128.reuse, R129.reuse ;  /* 0x00000080a27e7223 */ /* 0x180fe20000010081 */
[----:B------:R-:W-:Y:S01]  /*26a0*/  ISETP.NE.AND.EX P1, PT, RZ, c[0x0][0x21c], PT, P0 ;  /* 0x00008700ff007a0c */ /* 0x000fe20003f25300 */
[-CC-:B------:R-:W-:Y:S01]  /*26b0*/  FFMA.FTZ R127, R167, R128.reuse, R129.reuse ;  /* 0x00000080a77f7223 */ /* 0x180fe20000010081 */
[----:B------:R-:W-:Y:S01]  /*26c0*/  ISETP.NE.U32.AND P0, PT, RZ, c[0x0][0x250], PT ;  /* 0x00009400ff007a0c */ /* 0x000fe20003f05070 */
[----:B------:R-:W-:-:S02]  /*26d0*/  FFMA.FTZ R128, R172, R128, R129 ;  /* 0x00000080ac807223 */ /* 0x000fc40000010081 */
[----:B------:R-:W-:Y:S01]  /*26e0*/  FADD.FTZ R124, R160, -R125 ;  /* 0x8000007da07c7221 */ /* 0x000fe20000010000 */
[----:B------:R-:W-:Y:S01]  /*26f0*/  ISETP.NE.AND.EX P0, PT, RZ, c[0x0][0x254], PT, P0 ;  /* 0x00009500ff007a0c */ /* 0x000fe20003f05300 */
[----:B------:R-:W-:Y:S02]  /*2700*/  FADD.FTZ R126, R165, -R126 ;  /* 0x8000007ea57e7221 */ /* 0x000fe40000010000 */
[----:B------:R-:W-:Y:S02]  /*2710*/  FADD.FTZ R130, R174, -R127 ;  /* 0x8000007fae827221 */ /* 0x000fe40000010000 */
[----:B------:R-:W-:Y:S02]  /*2720*/  FADD.FTZ R132, R169, -R128 ;  /* 0x80000080a9847221 */ /* 0x000fe40000010000 */
[C---:B------:R-:W-:Y:S02]  /*2730*/  FMUL.FTZ R127, R171.reuse, R124 ;  /* 0x0000007cab7f7220 */ /* 0x040fe40000410000 */
[----:B------:R-:W-:-:S02]  /*2740*/  FMUL.FTZ R128, R171, R126 ;  /* 0x0000007eab807220 */ /* 0x000fc40000410000 */
[C---:B------:R-:W-:Y:S02]  /*2750*/  FMUL.FTZ R129, R171.reuse, R130 ;  /* 0x00000082ab817220 */ /* 0x040fe40000410000 */
        /* <DEDUP_REMOVED lines=35> */
[----:B------:R-:W-:Y:S02]  /*2990*/  SEL R121, R128, R121, P0 ;  /* 0x0000007980797207 */ /* 0x000fe40000000000 */
[----:B------:R-:W-:Y:S01]  /*29a0*/  SEL R122, R129, R122, P0 ;  /* 0x0000007a817a7207 */ /* 0x000fe20000000000 */
[CC--:B------:R-:W-:Y:S01]  /*29b0*/  @P0 IMAD.WIDE.U32 R128, R145.reuse, R134.reuse, c[0x0][0x258] ;  /* 0x0000960091800625 */ /* 0x0c0fe200078e0086 */
[----:B------:R-:W-:Y:S02]  /*29c0*/  SEL R123, R130, R123, P0 ;  /* 0x0000007b827b7207 */ /* 0x000fe40000000000 */
[C---:B------:R-:W-:Y:S01]  /*29d0*/  @P1 LEA.HI.X R133, R145.reuse, c[0x0][0x254], RZ, 0x4, P6 ;  /* 0x0000950091851a11 */ /* 0x040fe200030f24ff */
[----:B------:R-:W-:-:S02]  /*29e0*/  IMAD.WIDE.U32 R130, R145, R134, c[0x0][0x248] ;  /* 0x0000920091827625 */ /* 0x000fc400078e0086 */
[----:B------:R0:W-:Y:S04]  /*29f0*/  @P0 STG.E.128 [R128.64], R120 ;  /* 0x0000007880000986 */ /* 0x0001e8000c101d04 */
[----:B------:R0:W-:Y:S04]  /*2a00*/  STG.E.128 [R130.64], R124 ;  /* 0x0000007c82007986 */ /* 0x0001e8000c101d04 */
[----:B------:R0:W-:Y:S02]  /*2a10*/  @P1 STG.E.128 [R132.64], R116 ;  /* 0x0000007484001986 */ /* 0x0001e4000c101d04 */
.L_x_1643:
[----:B------:R-:W-:Y:S05]  /*2a20*/  BSYNC B0 ;  /* 0x0000000000007941 */ /* 0x000fea0003800000 */
.L_x_1642:
[----:B------:R-:W-:Y:S02]  /*2a30*/  IADD3 R147, R147, c[0x0][0x160], RZ ;  /* 0x0000580093937a10 */ /* 0x000fe40007ffe0ff */
[----:B------:R-:W-:-:S02]  /*2a40*/  LOP3.LUT P1, RZ, R146, 0xff, RZ, 0xc0, !PT ;  /* 0x000000ff92ff7812 */ /* 0x000fc4000782c0ff */
[----:B------:R-:W-:Y:S02]  /*2a50*/  ISETP.GE.AND P0, PT, R147, c[0x0][0x164], PT ;  /* 0x0000590093007a0c */ /* 0x000fe40003f06270 */
[----:B------:R-:W-:-:S11]  /*2a60*/  SEL R146, RZ, 0x1, P1 ;  /* 0x00000001ff927807 */ /* 0x000fd60000800000 */
[----:B0-----:R-:W-:Y:S01]  /*2a70*/  @P0 CALL.REL.NOINC `(.L_x_1625) ;  /* 0x0000001000000944 */ /* 0x001fe20003c00000 */
[----:B------:R-:W-:Y:S05]  /*2a80*/  BRA `(.L_x_1644) ;  /* 0xffffda2000007947 */ /* 0x000fea000383ffff */
.L_x_1625:
        /* <DEDUP_REMOVED lines=18> */
.L_x_1646:
[----:B------:R-:W-:Y:S05]  /*2bb0*/  BSYNC B0 ;  /* 0x0000000000007941 */ /* 0x000fea0003800000 */
.L_x_1645:
        /* <DEDUP_REMOVED lines=12> */
.L_x_1648:
[----:B------:R-:W-:Y:S05]  /*2c80*/  BSYNC B0 ;  /* 0x0000000000007941 */ /* 0x000fea0003800000 */
.L_x_1647:
        /* <DEDUP_REMOVED lines=12> */
.L_x_1650:
[----:B------:R-:W-:Y:S05]  /*2d50*/  BSYNC B0 ;  /* 0x0000000000007941 */ /* 0x000fea0003800000 */
.L_x_1649:
        /* <DEDUP_REMOVED lines=11> */
.L_x_1634:
[----:B------:R-:W-:Y:S01]  /*2e10*/  HFMA2.MMA R132, -RZ, RZ, 0, 9.5367431640625e-07 ;  /* 0x00000010ff847435 */ /* 0x000fe200000001ff */
[----:B------:R-:W-:-:S02]  /*2e20*/  MOV R127, R139 ;  /* 0x0000008b007f7202 */ /* 0x000fc40000000f00 */
[----:B------:R-:W-:Y:S02]  /*2e30*/  MOV R129, 0x1f ;  /* 0x0000001f00817802 */ /* 0x000fe40000000f00 */
[----:B------:R-:W-:Y:S02]  /*2e40*/  MOV R134, 0xffffffff ;  /* 0xffffffff00867802 */ /* 0x000fe40000000f00 */
[----:B------:R-:W-:Y:S02]  /*2e50*/  MOV R124, 0x2e70 ;  /* 0x00002e70007c7802 */ /* 0x000fe40000000f00 */
[----:B0----5:R-:W-:Y:S05]  /*2e60*/  CALL.REL.NOINC `($__internal_112_$__cuda_sm70_shflsync_down_p) ;  /* 0x0000046000007944 */ /* 0x021fea0003c00000 */
[----:B-1----:R-:W-:Y:S01]  /*2e70*/  MOV R126, R127 ;  /* 0x0000007f007e7202 */ /* 0x002fe20000000f00 */
[----:B0-----:R-:W-:Y:S05]  /*2e80*/  BRA `(.L_x_1651) ;  /* 0xffffe8a000007947 */ /* 0x001fea000383ffff */
.L_x_1635:
[----:B------:R-:W-:Y:S01]  /*2e90*/  HFMA2.MMA R132, -RZ, RZ, 0, 9.5367431640625e-07 ;  /* 0x00000010ff847435 */ /* 0x000fe200000001ff */
[----:B------:R-:W-:Y:S02]  /*2ea0*/  MOV R127, R138 ;  /* 0x0000008a007f7202 */ /* 0x000fe40000000f00 */
[----:B------:R-:W-:Y:S02]  /*2eb0*/  MOV R129, 0x1f ;  /* 0x0000001f00817802 */ /* 0x000fe40000000f00 */
[----:B------:R-:W-:-:S02]  /*2ec0*/  MOV R134, 0xffffffff ;  /* 0xffffffff00867802 */ /* 0x000fc40000000f00 */
[----:B------:R-:W-:Y:S02]  /*2ed0*/  MOV R124, 0x2ef0 ;  /* 0x00002ef0007c7802 */ /* 0x000fe40000000f00 */
[----:B012--5:R-:W-:Y:S05]  /*2ee0*/  CALL.REL.NOINC `($__internal_112_$__cuda_sm70_shflsync_down_p) ;  /* 0x000003e000007944 */ /* 0x027fea0003c00000 */
[----:B------:R-:W-:Y:S01]  /*2ef0*/  FADD.FTZ R139, R126, R139 ;  /* 0x0000008b7e8b7221 */ /* 0x000fe20000010000 */
[----:B0-----:R-:W-:Y:S01]  /*2f00*/  HFMA2.MMA R129, -RZ, RZ, 0, 1.847743988037109375e-06 ;  /* 0x0000001fff817435 */ /* 0x001fe200000001ff */
[----:B-1----:R-:W-:Y:S01]  /*2f10*/  FADD.FTZ R138, R138, R127 ;  /* 0x0000007f8a8a7221 */ /* 0x002fe20000010000 */
[----:B------:R-:W-:Y:S01]  /*2f20*/  MOV R134, 0xffffffff ;  /* 0xffffffff00867802 */ /* 0x000fe20000000f00 */
[----:B------:R-:W-:Y:S01]  /*2f30*/  IMAD.MOV.U32 R132, RZ, RZ, 0x8 ;  /* 0x00000008ff847424 */ /* 0x000fe200078e00ff */
[----:B------:R-:W-:Y:S02]  /*2f40*/  MOV R127, R139 ;  /* 0x0000008b007f7202 */ /* 0x000fe40000000f00 */
[----:B------:R-:W-:Y:S02]  /*2f50*/  MOV R124, 0x2f70 ;  /* 0x00002f70007c7802 */ /* 0x000fe40000000f00 */
[----:B------:R-:W-:Y:S05]  /*2f60*/  CALL.REL.NOINC `($__internal_112_$__cuda_sm70_shflsync_down_p) ;  /* 0x0000036000007944 */ /* 0x000fea0003c00000 */
[----:B0-----:R-:W-:Y:S01]  /*2f70*/  HFMA2.MMA R132, -RZ, RZ, 0, 4.76837158203125e-07 ;  /* 0x00000008ff847435 */ /* 0x001fe200000001ff */
[----:B-1----:R-:W-:Y:S02]  /*2f80*/  MOV R126, R127 ;  /* 0x0000007f007e7202 */ /* 0x002fe40000000f00 */
[----:B------:R-:W-:-:S02]  /*2f90*/  MOV R127, R138 ;  /* 0x0000008a007f7202 */ /* 0x000fc40000000f00 */
[----:B------:R-:W-:Y:S02]  /*2fa0*/  MOV R129, 0x1f ;  /* 0x0000001f00817802 */ /* 0x000fe40000000f00 */
[----:B------:R-:W-:Y:S02]  /*2fb0*/  MOV R134, 0xffffffff ;  /* 0xffffffff00867802 */ /* 0x000fe40000000f00 */
[----:B------:R-:W-:Y:S02]  /*2fc0*/  MOV R124, 0x2fe0 ;  /* 0x00002fe0007c7802 */ /* 0x000fe40000000f00 */
[----:B------:R-:W-:Y:S05]  /*2fd0*/  CALL.REL.NOINC `($__internal_112_$__cuda_sm70_shflsync_down_p) ;  /* 0x000002f000007944 */ /* 0x000fea0003c00000 */
[----:B------:R-:W-:Y:S01]  /*2fe0*/  FADD.FTZ R139, R126, R139 ;  /* 0x0000008b7e8b7221 */ /* 0x000fe20000010000 */
[----:B0-----:R-:W-:Y:S01]  /*2ff0*/  HFMA2.MMA R132, -RZ, RZ, 0, 2.384185791015625e-07 ;  /* 0x00000004ff847435 */ /* 0x001fe200000001ff */
[----:B-1----:R-:W-:Y:S01]  /*3000*/  FADD.FTZ R138, R138, R127 ;  /* 0x0000007f8a8a7221 */ /* 0x002fe20000010000 */
[----:B------:R-:W-:Y:S02]  /*3010*/  MOV R129, 0x1f ;  /* 0x0000001f00817802 */ /* 0x000fe40000000f00 */
[----:B------:R-:W-:Y:S02]  /*3020*/  MOV R134, 0xffffffff ;  /* 0xffffffff00867802 */ /* 0x000fe40000000f00 */
[----:B------:R-:W-:-:S02]  /*3030*/  MOV R127, R139 ;  /* 0x0000008b007f7202 */ /* 0x000fc40000000f00 */
[----:B------:R-:W-:Y:S02]  /*3040*/  MOV R124, 0x3060 ;  /* 0x00003060007c7802 */ /* 0x000fe40000000f00 */
[----:B------:R-:W-:Y:S05]  /*3050*/  CALL.REL.NOINC `($__internal_112_$__cuda_sm70_shflsync_down_p) ;  /* 0x0000027000007944 */ /* 0x000fea0003c00000 */
[----:B0-----:R-:W-:Y:S01]  /*3060*/  HFMA2.MMA R132, -RZ, RZ, 0, 2.384185791015625e-07 ;  /* 0x00000004ff847435 */ /* 0x001fe200000001ff */
[----:B-1----:R-:W-:Y:S02]  /*3070*/  MOV R126, R127 ;  /* 0x0000007f007e7202 */ /* 0x002fe40000000f00 */
[----:B------:R-:W-:Y:S02]  /*3080*/  MOV R127, R138 ;  /* 0x0000008a007f7202 */ /* 0x000fe40000000f00 */
[----:B------:R-:W-:Y:S02]  /*3090*/  MOV R129, 0x1f ;  /* 0x0000001f00817802 */ /* 0x000fe40000000f00 */
[----:B------:R-:W-:Y:S02]  /*30a0*/  MOV R134, 0xffffffff ;  /* 0xffffffff00867802 */ /* 0x000fe40000000f00 */
[----:B------:R-:W-:Y:S02]  /*30b0*/  MOV R124, 0x30d0 ;  /* 0x000030d0007c7802 */ /* 0x000fe40000000f00 */
[----:B------:R-:W-:Y:S05]  /*30c0*/  CALL.REL.NOINC `($__internal_112_$__cuda_sm70_shflsync_down_p) ;  /* 0x0000020000007944 */ /* 0x000fea0003c00000 */
[----:B------:R-:W-:Y:S01]  /*30d0*/  FADD.FTZ R139, R126, R139 ;  /* 0x0000008b7e8b7221 */ /* 0x000fe20000010000 */
[----:B0-----:R-:W-:Y:S01]  /*30e0*/  HFMA2.MMA R132, -RZ, RZ, 0, 1.1920928955078125e-07 ;  /* 0x00000002ff847435 */ /* 0x001fe200000001ff */
[----:B-1----:R-:W-:Y:S01]  /*30f0*/  FADD.FTZ R130, R138, R127 ;  /* 0x0000007f8a827221 */ /* 0x002fe20000010000 */
[----:B------:R-:W-:Y:S01]  /*3100*/  MOV R134, 0xffffffff ;  /* 0xffffffff00867802 */ /* 0x000fe20000000f00 */
[----:B------:R-:W-:Y:S01]  /*3110*/  IMAD.MOV.U32 R129, RZ, RZ, 0x1f ;  /* 0x0000001fff817424 */ /* 0x000fe200078e00ff */
[----:B------:R-:W-:-:S02]  /*3120*/  MOV R127, R139 ;  /* 0x0000008b007f7202 */ /* 0x000fc40000000f00 */
[----:B------:R-:W-:Y:S02]  /*3130*/  MOV R124, 0x3150 ;  /* 0x00003150007c7802 */ /* 0x000fe40000000f00 */
[----:B------:R-:W-:Y:S05]  /*3140*/  CALL.REL.NOINC `($__internal_112_$__cuda_sm70_shflsync_down_p) ;  /* 0x0000018000007944 */ /* 0x000fea0003c00000 */
[----:B0-----:R-:W-:Y:S01]  /*3150*/  HFMA2.MMA R132, -RZ, RZ, 0, 1.1920928955078125e-07 ;  /* 0x00000002ff847435 */ /* 0x001fe200000001ff */
[----:B-1----:R-:W-:Y:S02]  /*3160*/  MOV R126, R127 ;  /* 0x0000007f007e7202 */ /* 0x002fe40000000f00 */
[----:B------:R-:W-:Y:S02]  /*3170*/  MOV R127, R130 ;  /* 0x00000082007f7202 */ /* 0x000fe40000000f00 */
[----:B------:R-:W-:Y:S02]  /*3180*/  MOV R129, 0x1f ;  /* 0x0000001f00817802 */ /* 0x000fe40000000f00 */
[----:B------:R-:W-:Y:S02]  /*3190*/  MOV R134, 0xffffffff ;  /* 0xffffffff00867802 */ /* 0x000fe40000000f00 */
[----:B------:R-:W-:Y:S02]  /*31a0*/  MOV R124, 0x31c0 ;  /* 0x000031c0007c7802 */ /* 0x000fe40000000f00 */
[----:B------:R-:W-:Y:S05]  /*31b0*/  CALL.REL.NOINC `($__internal_112_$__cuda_sm70_shflsync_down_p) ;  /* 0x0000011000007944 */ /* 0x000fea0003c00000 */
[----:B------:R-:W-:Y:S01]  /*31c0*/  FADD.FTZ R128, R126, R139 ;  /* 0x0000008b7e807221 */ /* 0x000fe20000010000 */
[----:B0-----:R-:W-:Y:S01]  /*31d0*/  HFMA2.MMA R132, -RZ, RZ, 0, 5.9604644775390625e-08 ;  /* 0x00000001ff847435 */ /* 0x001fe200000001ff */
[----:B-1----:R-:W-:Y:S01]  /*31e0*/  FADD.FTZ R130, R130, R127 ;  /* 0x0000007f82827221 */ /* 0x002fe20000010000 */
[----:B------:R-:W-:-:S02]  /*31f0*/  MOV R129, 0x1f ;  /* 0x0000001f00817802 */ /* 0x000fc40000000f00 */
[----:B------:R-:W-:Y:S02]  /*3200*/  MOV R134, 0xffffffff ;  /* 0xffffffff00867802 */ /* 0x000fe40000000f00 */
[----:B------:R-:W-:Y:S02]  /*3210*/  MOV R127, R128 ;  /* 0x00000080007f7202 */ /* 0x000fe40000000f00 */
[----:B------:R-:W-:Y:S02]  /*3220*/  MOV R124, 0x3240 ;  /* 0x00003240007c7802 */ /* 0x000fe40000000f00 */
[----:B------:R-:W-:Y:S05]  /*3230*/  CALL.REL.NOINC `($__internal_112_$__cuda_sm70_shflsync_down_p) ;  /* 0x0000009000007944 */ /* 0x000fea0003c00000 */
[----:B0-----:R-:W-:Y:S01]  /*3240*/  HFMA2.MMA R132, -RZ, RZ, 0, 5.9604644775390625e-08 ;  /* 0x00000001ff847435 */ /* 0x001fe200000001ff */
[----:B-1----:R-:W-:Y:S02]  /*3250*/  MOV R131, R127 ;  /* 0x0000007f00837202 */ /* 0x002fe40000000f00 */
[----:B------:R-:W-:Y:S02]  /*3260*/  MOV R127, R130 ;  /* 0x00000082007f7202 */ /* 0x000fe40000000f00 */
[----:B------:R-:W-:Y:S02]  /*3270*/  MOV R129, 0x1f ;  /* 0x0000001f00817802 */ /* 0x000fe40000000f00 */
[----:B------:R-:W-:-:S02]  /*3280*/  MOV R134, 0xffffffff ;  /* 0xffffffff00867802 */ /* 0x000fc40000000f00 */
[----:B------:R-:W-:Y:S02]  /*3290*/  MOV R124, 0x32b0 ;  /* 0x000032b0007c7802 */ /* 0x000fe40000000f00 */
[----:B------:R-:W-:Y:S05]  /*32a0*/  CALL.REL.NOINC `($__internal_112_$__cuda_sm70_shflsync_down_p) ;  /* 0x0000002000007944 */ /* 0x000fea0003c00000 */
[----:B-1----:R-:W-:Y:S01]  /*32b0*/  MOV R125, R127 ;  /* 0x0000007f007d7202 */ /* 0x002fe20000000f00 */
[----:B0-----:R-:W-:Y:S05]  /*32c0*/  BRA `(.L_x_1652) ;  /* 0xffffe58000007947 */ /* 0x001fea000383ffff */
        .weak           $__internal_112_$__cuda_sm70_shflsync_down_p
        .type           $__internal_112_$__cuda_sm70_shflsync_down_p,@function
        .size           $__internal_112_$__cuda_sm70_shflsync_down_p,(.L_x_1875 - $__internal_112_$__cuda_sm70_shflsync_down_p)
$__internal_112_$__cuda_sm70_shflsync_down_p:
[----:B------:R-:W-:Y:S01]  /*32d0*/  HFMA2.MMA R125, -RZ, RZ, 0, 0 ;  /* 0x00000000ff7d7435 */ /* 0x000fe200000001ff */
[----:B------:R-:W-:Y:S04]  /*32e0*/  WARPSYNC R134 ;  /* 0x0000008600007348 */ /* 0x000fe80003800000 */
[----:B------:R0:W1:Y:S01]  /*32f0*/  SHFL.DOWN PT, R127, R127, R132, R129 ;  /* 0x080000847f7f7389 */ /* 0x00006200000e0081 */
[----:B------:R-:W-:Y:S05]  /*3300*/  RET.REL.NODEC R124 `(_ZN10layer_norm31ln_parallel_residual_bwd_kernelINS_13Kernel_traitsIfffffjLj4096ELj1ELj1ELj8ELj16ENS_18Kernel_traits_baseILj4096EfffffjLj256EEEEELb1ELb0ELb0EEEvNS_9BwdParamsE) ;  /* 0xffffccf07c007950 */ /* 0x000fea0003c3ffff */
.L_x_1653:
        /* <DEDUP_REMOVED lines=15> */
.L_x_1875:


//--------------------- .text._ZN10layer_norm31ln_parallel_residual_bwd_kernelINS_13Kernel_traitsIfffffjLj4096ELj1ELj1ELj8ELj16ENS_18Kernel_traits_baseILj4096EfffffjLj256EEEEELb1ELb0ELb1EEEvNS_9BwdParamsE --------------------------
	.section	.text._ZN10layer_norm31ln_parallel_residual_bwd_kernelINS_13Kernel_traitsIfffffjLj4096ELj1ELj1ELj8ELj16ENS_18Kernel_traits_baseILj4096EfffffjLj256EEEEELb1ELb0ELb1EEEvNS_9BwdParamsE,"ax",@progbits
	.sectioninfo	@"SHI_REGISTERS=207"
	.align	128
        .global         _ZN10layer_norm31ln_parallel_residual_bwd_kernelINS_13Kernel_traitsIfffffjLj4096ELj1ELj1ELj8ELj16ENS_18Kernel_traits_baseILj4096EfffffjLj256EEEEELb1ELb0ELb1EEEvNS_9BwdParamsE
        .type           _ZN10layer_norm31ln_parallel_residual_bwd_kernelINS_13Kernel_traitsIfffffjLj4096ELj1ELj1ELj8ELj16ENS_18Kernel_traits_baseILj4096EfffffjLj256EEEEELb1ELb0ELb1EEEvNS_9BwdParamsE,@function
        .size           _ZN10layer_norm31ln_parallel_residual_bwd_kernelINS_13Kernel_traitsIfffffjLj4096ELj1ELj1ELj8ELj16ENS_18Kernel_traits_baseILj4096EfffffjLj256EEEEELb1ELb0ELb1EEEvNS_9BwdParamsE,(.L_x_1876 - _ZN10layer_norm31ln_parallel_residual_bwd_kernelINS_13Kernel_traitsIfffffjLj4096ELj1ELj1ELj8ELj16ENS_18Kernel_traits_baseILj4096EfffffjLj256EEEEELb1ELb0ELb1EEEvNS_9BwdParamsE)
        .other          _ZN10layer_norm31ln_parallel_residual_bwd_kernelINS_13Kernel_traitsIfffffjLj4096ELj1ELj1ELj8ELj16ENS_18Kernel_traits_baseILj4096EfffffjLj256EEEEELb1ELb0ELb1EEEvNS_9BwdParamsE,@"STO_CUDA_ENTRY STV_DEFAULT"
_ZN10layer_norm31ln_parallel_residual_bwd_kernelINS_13Kernel_traitsIfffffjLj4096ELj1ELj1ELj8ELj16ENS_18Kernel_traits_baseILj4096EfffffjLj256EEEEELb1ELb0ELb1EEEvNS_9BwdParamsE:
.text._ZN10layer_norm31ln_parallel_residual_bwd_kernelINS_13Kernel_traitsIfffffjLj4096ELj1ELj1ELj8ELj16ENS_18Kernel_traits_baseILj4096EfffffjLj256EEEEELb1ELb0ELb1EEEvNS_9BwdParamsE:
        /* <DEDUP_REMOVED lines=40> */
.L_x_1654:
[----:B------:R-:W-:-:S04]  /*0280*/  SHF.L.U32 R2, R0, 0x4, RZ ;  /* 0x0000000400027819 */ /* 0x000fc800000006ff */
[----:B------:R-:W-:-:S04]  /*0290*/  LOP3.LUT R4, R2, 0xff0, RZ, 0xc0, !PT ;  /* 0x00000ff002047812 */ /* 0x000fc800078ec0ff */
[C---:B------:R-:W-:Y:S02]  /*02a0*/  IADD3 R2, P0, R4.reuse, c[0x0][0x1b0], RZ ;  /* 0x00006c0004027a10 */ /* 0x040fe40007f1e0ff */
[----:B------:R-:W-:Y:S02]  /*02b0*/  IADD3 R4, P1, R4, c[0x0][0x1b8], RZ ;  /* 0x00006e0004047a10 */ /* 0x000fe40007f3e0ff */
[----:B------:R-:W-:Y:S02]  /*02c0*/  IADD3.X R3, RZ, c[0x0][0x1b4], RZ, P0, !PT ;  /* 0x00006d00ff037a10 */ /* 0x000fe400007fe4ff */
[----:B------:R-:W-:Y:S01]  /*02d0*/  IADD3.X R5, RZ, c[0x0][0x1bc], RZ, P1, !PT ;  /* 0x00006f00ff057a10 */ /* 0x000fe20000ffe4ff */
[----:B------:R-:W-:Y:S02]  /*02e0*/  HFMA2.MMA R166, -RZ, RZ, 0, 5.9604644775390625e-08 ;  /* 0x00000001ffa67435 */ /* 0x000fe400000001ff */
[----:B------:R-:W-:Y:S01]  /*02f0*/  HFMA2.MMA R169, -RZ, RZ, 0, 0 ;  /* 0x00000000ffa97435 */ /* 0x000fe200000001ff */
[----:B------:R0:W5:Y:S01]  /*0300*/  LDG.E.128 R68, [R2.64] ;  /* 0x0000000402447981 */ /* 0x000162000c1e1d00 */
[----:B------:R-:W-:Y:S01]  /*0310*/  HFMA2.MMA R173, -RZ, RZ, 0, 0 ;  /* 0x00000000ffad7435 */ /* 0x000fe200000001ff */
        /* <DEDUP_REMOVED lines=14> */
[----:B------:R1:W5:Y:S01]  /*0400*/  LDG.E.128 R52, [R4.64] ;  /* 0x0000000404347981 */ /* 0x000362000c1e1d00 */
[----:B------:R-:W-:Y:S01]  /*0410*/  CS2R R156, SRZ ;  /* 0x00000000009c7805 */ /* 0x000fe2000001ff00 */
[----:B------:R-:W-:Y:S01]  /*0420*/  CS2R R150, SRZ ;  /* 0x0000000000967805 */ /* 0x000fe2000001ff00 */
[----:B------:R-:W-:Y:S01]  /*0430*/  CS2R R6, SRZ ;  /* 0x0000000000067805 */ /* 0x000fe2000001ff00 */
[----:B------:R1:W5:Y:S01]  /*0440*/  LDG.E.128 R48, [R4.64+0x1000] ;  /* 0x0010000404307981 */ /* 0x000362000c1e1d00 */
[----:B------:R-:W-:Y:S01]  /*0450*/  CS2R R8, SRZ ;  /* 0x0000000000087805 */ /* 0x000fe2000001ff00 */
[----:B0-----:R-:W-:Y:S01]  /*0460*/  CS2R R2, SRZ ;  /* 0x0000000000027805 */ /* 0x001fe2000001ff00 */
        /* <DEDUP_REMOVED lines=15> */
[----:B-1----:R-:W-:Y:S01]  /*0560*/  CS2R R4, SRZ ;  /* 0x0000000000047805 */ /* 0x002fe2000001ff00 */
[----:B------:R-:W-:Y:S01]  /*0570*/  CS2R R26, SRZ ;  /* 0x00000000001a7805 */ /* 0x000fe2000001ff00 */
[----:B------:R-:W-:-:S02]  /*0580*/  CS2R R164, SRZ ;  /* 0x0000000000a47805 */ /* 0x000fc4000001ff00 */
.L_x_1660:
        /* <DEDUP_REMOVED lines=11> */
[CC--:B------:R-:W-:Y:S01]  /*0640*/  IMAD.WIDE.U32 R96, R198.reuse, R201.reuse, c[0x0][0x188] ;  /* 0x00006200c6607625 */ /* 0x0c0fe200078e00c9 */
[----:B------:R-:W-:Y:S01]  /*0650*/  IADD3 R196, R198, 0x200, RZ ;  /* 0x00000200c6c47810 */ /* 0x000fe20007ffe0ff */
[----:B------:R1:W3:Y:S02]  /*0660*/  LDG.E R199, [R120.64] ;  /* 0x0000000478c77981 */ /* 0x0002e4000c1e1900 */
[----:B------:R-:W-:-:S02]  /*0670*/  IMAD.WIDE.U32 R110, R197, R201, c[0x0][0x188] ;  /* 0x00006200c56e7625 */ /* 0x000fc400078e00c9 */
[----:B------:R-:W4:Y:S02]  /*0680*/  LDG.E.128 R96, [R96.64] ;  /* 0x0000000460607981 */ /* 0x000f24000c1e1d00 */
[CC--:B------:R-:W-:Y:S02]  /*0690*/  IMAD.WIDE.U32 R116, R197.reuse, R201.reuse, c[0x0][0x210] ;  /* 0x00008400c5747625 */ /* 0x0c0fe400078e00c9 */
[----:B0-----:R-:W3:Y:S02]  /*06a0*/  LDG.E.128 R108, [R110.64] ;  /* 0x000000046e6c7981 */ /* 0x001ee4000c1e1d00 */
[-C--:B------:R-:W-:Y:S01]  /*06b0*/  IMAD.WIDE.U32 R112, R197, R201.reuse, c[0x0][0x208] ;  /* 0x00008200c5707625 */ /* 0x080fe200078e00c9 */
[----:B------:R-:W-:Y:S01]  /*06c0*/  IADD3 R204, R198, 0x300, RZ ;  /* 0x00000300c6cc7810 */ /* 0x000fe20007ffe0ff */
[----:B------:R-:W3:Y:S02]  /*06d0*/  LDG.E.128 R116, [R116.64] ;  /* 0x0000000474747981 */ /* 0x000ee4000c1e1d00 */
[-C--:B------:R-:W-:Y:S01]  /*06e0*/  IMAD.WIDE.U32 R122, R196, R201.reuse, c[0x0][0x188] ;  /* 0x00006200c47a7625 */ /* 0x080fe200078e00c9 */
[----:B------:R-:W-:Y:S01]  /*06f0*/  SHF.L.U32 R195, R204, 0x4, RZ ;  /* 0x00000004ccc37819 */ /* 0x000fe200000006ff */
[----:B------:R-:W3:Y:S02]  /*0700*/  LDG.E.128 R112, [R112.64] ;  /* 0x0000000470707981 */ /* 0x000ee4000c1e1d00 */
[----:B------:R-:W-:-:S02]  /*0710*/  IMAD.WIDE.U32 R128, R196, R201, c[0x0][0x210] ;  /* 0x00008400c4807625 */ /* 0x000fc400078e00c9 */
[----:B-1----:R-:W3:Y:S02]  /*0720*/  LDG.E.128 R120, [R122.64] ;  /* 0x000000047a787981 */ /* 0x002ee4000c1e1d00 */
[-C--:B------:R-:W-:Y:S01]  /*0730*/  IMAD.WIDE.U32 R104, R198, R201.reuse, c[0x0][0x210] ;  /* 0x00008400c6687625 */ /* 0x080fe200078e00c9 */
[----:B------:R-:W-:Y:S01]  /*0740*/  SHF.R.U32.HI R170, RZ, 0x1c, R204 ;  /* 0x0000001cffaa7819 */ /* 0x000fe200000116cc */
[----:B------:R-:W3:Y:S02]  /*0750*/  LDG.E.128 R128, [R128.64] ;  /* 0x0000000480807981 */ /* 0x000ee4000c1e1d00 */
[-C--:B------:R-:W-:Y:S01]  /*0760*/  IMAD.WIDE.U32 R124, R196, R201.reuse, c[0x0][0x208] ;  /* 0x00008200c47c7625 */ /* 0x080fe200078e00c9 */
[----:B------:R-:W-:Y:S01]  /*0770*/  IADD3 R132, P0, R195, c[0x0][0x188], RZ ;  /* 0x00006200c3847a10 */ /* 0x000fe20007f1e0ff */
[----:B------:R-:W3:Y:S02]  /*0780*/  LDG.E.128 R104, [R104.64] ;  /* 0x0000000468687981 */ /* 0x000ee4000c1e1d00 */
[-C--:B------:R-:W-:Y:S01]  /*0790*/  IMAD.WIDE.U32 R100, R198, R201.reuse, c[0x0][0x208] ;  /* 0x00008200c6647625 */ /* 0x080fe200078e00c9 */
[----:B------:R-:W-:Y:S01]  /*07a0*/  IADD3.X R133, R170, c[0x0][0x18c], RZ, P0, !PT ;  /* 0x00006300aa857a10 */ /* 0x000fe200007fe4ff */
[----:B------:R-:W3:Y:S02]  /*07b0*/  LDG.E.128 R124, [R124.64] ;  /* 0x000000047c7c7981 */ /* 0x000ee4000c1e1d00 */
[----:B------:R-:W-:-:S02]  /*07c0*/  IMAD.WIDE.U32 R140, R204, R201, c[0x0][0x210] ;  /* 0x00008400cc8c7625 */ /* 0x000fc400078e00c9 */
[----:B------:R-:W3:Y:S02]  /*07d0*/  LDG.E.128 R100, [R100.64] ;  /* 0x0000000464647981 */ /* 0x000ee4000c1e1d00 */
[----:B------:R-:W-:Y:S02]  /*07e0*/  IMAD.WIDE.U32 R136, R204, R201, c[0x0][0x208] ;  /* 0x00008200cc887625 */ /* 0x000fe400078e00c9 */
[----:B------:R-:W3:Y:S04]  /*07f0*/  LDG.E.128 R132, [R132.64] ;  /* 0x0000000484847981 */ /* 0x000ee8000c1e1d00 */
[----:B------:R-:W3:Y:S04]  /*0800*/  LDG.E.128 R140, [R140.64] ;  /* 0x000000048c8c7981 */ /* 0x000ee8000c1e1d00 */
[----:B------:R-:W3:Y:S01]  /*0810*/  LDG.E.128 R136, [R136.64] ;  /* 0x0000000488887981 */ /* 0x000ee2000c1e1d00 */
[----:B------:R-:W-:-:S04]  /*0820*/  ISETP.NE.U32.AND P0, PT, RZ, c[0x0][0x250], PT ;  /* 0x00009400ff007a0c */ /* 0x000fc80003f05070 */
[----:B------:R-:W-:Y:S02]  /*0830*/  ISETP.NE.AND.EX P0, PT, RZ, c[0x0][0x254], PT, P0 ;  /* 0x00009500ff007a0c */ /* 0x000fe40003f05300 */
[----:B------:R-:W-:-:S04]  /*0840*/  ISETP.NE.U32.AND P1, PT, RZ, c[0x0][0x218], PT ;  /* 0x00008600ff007a0c */ /* 0x000fc80003f25070 */
[----:B------:R-:W-:Y:S02]  /*0850*/  ISETP.NE.AND.EX P1, PT, RZ, c[0x0][0x21c], PT, P1 ;  /* 0x00008700ff007a0c */ /* 0x000fe40003f25310 */
[----:B------:R-:W-:Y:S01]  /*0860*/  SHF.L.U32 R188, R204, 0x2, RZ ;  /* 0x00000002ccbc7819 */ /* 0x000fe200000006ff */
[----:B------:R-:W-:Y:S01]  /*0870*/  IMAD.WIDE.U32 R186, R198, R183, c[0x0][0x190] ;  /* 0x00006400c6ba7625 */ /* 0x000fe200078e00b7 */
[----:B------:R-:W-:-:S03]  /*0880*/  SHF.R.U32.HI R189, RZ, 0x1e, R204 ;  /* 0x0000001effbd7819 */ /* 0x000fc600000116cc */
[-C--:B------:R-:W-:Y:S01]  /*0890*/  @P0 IMAD.WIDE.U32 R184, R198, R183.reuse, c[0x0][0x198] ;  /* 0x00006600c6b80625 */ /* 0x080fe200078e00b7 */
[----:B------:R-:W-:Y:S01]  /*08a0*/  @P0 IADD3 R174, P2, R188, c[0x0][0x198], RZ ;  /* 0x00006600bcae0a10 */ /* 0x000fe20007f5e0ff */
[----:B-----5:R0:W5:Y:S02]  /*08b0*/  LDG.E R200, [R186.64] ;  /* 0x00000004bac87981 */ /* 0x020164000c1e1900 */
[----:B------:R-:W-:Y:S01]  /*08c0*/  @P0 IMAD.WIDE.U32 R176, R197, R183, c[0x0][0x198] ;  /* 0x00006600c5b00625 */ /* 0x000fe200078e00b7 */
[----:B------:R-:W-:Y:S01]  /*08d0*/  @P0 IADD3.X R175, R189, c[0x0][0x19c], RZ, P2, !PT ;  /* 0x00006700bdaf0a10 */ /* 0x000fe200017fe4ff */
[----:B------:R1:W5:Y:S02]  /*08e0*/  @P0 LDG.E R172, [R184.64] ;  /* 0x00000004b8ac0981 */ /* 0x000364000c1e1900 */
[----:B------:R-:W-:Y:S02]  /*08f0*/  @P1 IMAD.WIDE.U32 R190, R197, R201, c[0x0][0x218] ;  /* 0x00008600c5be1625 */ /* 0x000fe400078e00c9 */
[----:B------:R1:W5:Y:S01]  /*0900*/  @P0 LDG.E R192, [R176.64] ;  /* 0x00000004b0c00981 */ /* 0x000362000c1e1900 */
[----:B0-----:R-:W-:Y:S01]  /*0910*/  @P1 LEA R186, P2, R204, c[0x0][0x218], 0x4 ;  /* 0x00008600ccba1a11 */ /* 0x001fe200078420ff */
[----:B------:R-:W-:-:S02]  /*0920*/  ULDC.U8 UR6, c[0x0][0x1f0] ;  /* 0x00007c0000067ab9 */ /* 0x000fc40000000000 */
[----:B------:R0:W5:Y:S01]  /*0930*/  @P1 LDG.E.128 R76, [R190.64] ;  /* 0x00000004be4c1981 */ /* 0x000162000c1e1d00 */
[----:B-1----:R-:W-:Y:S02]  /*0940*/  IADD3 R184, P3, R188, c[0x0][0x190], RZ ;  /* 0x00006400bcb87a10 */ /* 0x002fe40007f7e0ff */
[----:B------:R-:W-:Y:S01]  /*0950*/  @P1 LEA.HI.X R187, R204, c[0x0][0x21c], RZ, 0x4, P2 ;  /* 0x00008700ccbb1a11 */ /* 0x000fe200010f24ff */
[----:B------:R-:W-:Y:S01]  /*0960*/  @P0 IMAD.WIDE.U32 R178, R196, R183, c[0x0][0x198] ;  /* 0x00006600c4b20625 */ /* 0x000fe200078e00b7 */
[----:B------:R-:W-:Y:S01]  /*0970*/  IADD3.X R185, R189, c[0x0][0x194], RZ, P3, !PT ;  /* 0x00006500bdb97a10 */ /* 0x000fe20001ffe4ff */
[----:B------:R1:W5:Y:S02]  /*0980*/  @P0 LDG.E R194, [R174.64] ;  /* 0x00000004aec20981 */ /* 0x000364000c1e1900 */
[-C--:B------:R-:W-:Y:S02]  /*0990*/  @P1 IMAD.WIDE.U32 R188, R198, R201.reuse, c[0x0][0x218] ;  /* 0x00008600c6bc1625 */ /* 0x080fe400078e00c9 */
[----:B------:R0:W5:Y:S02]  /*09a0*/  @P1 LDG.E.128 R84, [R186.64] ;  /* 0x00000004ba541981 */ /* 0x000164000c1e1d00 */
[----:B------:R-:W-:-:S02]  /*09b0*/  @P1 IMAD.WIDE.U32 R176, R196, R201, c[0x0][0x218] ;  /* 0x00008600c4b01625 */ /* 0x000fc400078e00c9 */
[----:B------:R0:W5:Y:S04]  /*09c0*/  @P1 LDG.E.128 R72, [R188.64] ;  /* 0x00000004bc481981 */ /* 0x000168000c1e1d00 */
[----:B------:R0:W5:Y:S01]  /*09d0*/  @P1 LDG.E.128 R80, [R176.64] ;  /* 0x00000004b0501981 */ /* 0x000162000c1e1d00 */
[----:B------:R-:W-:Y:S01]  /*09e0*/  ISETP.NE.AND P1, PT, RZ, UR6, PT ;  /* 0x00000006ff007c0c */ /* 0x000fe2000bf25270 */
[-C--:B------:R-:W-:Y:S02]  /*09f0*/  IMAD.WIDE.U32 R180, R197, R183.reuse, c[0x0][0x190] ;  /* 0x00006400c5b47625 */ /* 0x080fe400078e00b7 */
[----:B------:R0:W5:Y:S02]  /*0a00*/  @P0 LDG.E R193, [R178.64] ;  /* 0x00000004b2c10981 */ /* 0x000164000c1e1900 */
[----:B------:R-:W-:-:S02]  /*0a10*/  IMAD.WIDE.U32 R182, R196, R183, c[0x0][0x190] ;  /* 0x00006400c4b67625 */ /* 0x000fc400078e00b7 */
[----:B------:R0:W5:Y:S04]  /*0a20*/  LDG.E R184, [R184.64] ;  /* 0x00000004b8b87981 */ /* 0x000168000c1e1900 */
[----:B------:R0:W5:Y:S04]  /*0a30*/  LDG.E R182, [R182.64] ;  /* 0x00000004b6b67981 */ /* 0x000168000c1e1900 */
[----:B------:R0:W5:Y:S01]  /*0a40*/  LDG.E R180, [R180.64] ;  /* 0x00000004b4b47981 */ /* 0x000162000c1e1900 */
[----:B------:R-:W-:Y:S02]  /*0a50*/  LOP3.LUT P2, RZ, R166, 0xff, RZ, 0xc0, !PT ;  /* 0x000000ffa6ff7812 */ /* 0x000fe4000784c0ff */
[----:B------:R-:W-:-:S04]  /*0a60*/  IADD3 R168, R168, c[0x0][0x160], RZ ;  /* 0x00005800a8a87a10 */ /* 0x000fc80007ffe0ff */
[----:B------:R-:W-:Y:S02]  /*0a70*/  ISETP.GE.AND P5, PT, R168, c[0x0][0x164], PT ;  /* 0x00005900a8007a0c */ /* 0x000fe40003fa6270 */
[----:B--2---:R-:W-:-:S05]  /*0a80*/  FSEL R201, R202, RZ, !P1 ;  /* 0x000000ffcac97208 */ /* 0x004fca0004800000 */
[--C-:B----4-:R-:W-:Y:S02]  /*0a90*/  FADD.FTZ R96, R96, -R201.reuse ;  /* 0x800000c960607221 */ /* 0x110fe40000010000 */
[----:B------:R-:W-:Y:S02]  /*0aa0*/  FADD.FTZ R202, R99, -R201 ;  /* 0x800000c963ca7221 */ /* 0x000fe40000010000 */
[----:B---3--:R-:W-:Y:S02]  /*0ab0*/  FADD.FTZ R108, -R201, R108 ;  /* 0x0000006cc96c7221 */ /* 0x008fe40000010100 */
[C---:B-1----:R-:W-:Y:S02]  /*0ac0*/  FMUL.FTZ R174, R199.reuse, R96 ;  /* 0x00000060c7ae7220 */ /* 0x042fe40000410000 */
[----:B0-----:R-:W-:Y:S02]  /*0ad0*/  FMUL.FTZ R179, R199, R202 ;  /* 0x000000cac7b37220 */ /* 0x001fe40000410000 */
[----:B------:R-:W-:-:S02]  /*0ae0*/  FADD.FTZ R202, -R201, R111 ;  /* 0x0000006fc9ca7221 */ /* 0x000fc40000010100 */
[----:B------:R-:W-:Y:S02]  /*0af0*/  FMUL.FTZ R183, R199, R108 ;  /* 0x0000006cc7b77220 */ /* 0x000fe40000410000 */
[----:B------:R-:W-:Y:S02]  /*0b00*/  FMUL.FTZ R96, R49, R117 ;  /* 0x0000007531607220 */ /* 0x000fe40000410000 */
[----:B------:R-:W-:Y:S02]  /*0b10*/  FADD.FTZ R110, -R201, R110 ;  /* 0x0000006ec96e7221 */ /* 0x000fe40000010100 */
[----:B------:R-:W-:Y:S02]  /*0b20*/  FADD.FTZ R178, R97, -R201 ;  /* 0x800000c961b27221 */ /* 0x000fe40000010000 */
[----:B------:R-:W-:Y:S02]  /*0b30*/  FADD.FTZ R188, -R201, R109 ;  /* 0x0000006dc9bc7221 */ /* 0x000fe40000010100 */
[----:B------:R-:W-:-:S02]  /*0b40*/  FMUL.FTZ R97, R48, R116 ;  /* 0x0000007430617220 */ /* 0x000fc40000410000 */
[----:B------:R-:W-:Y:S02]  /*0b50*/  FFMA.FTZ R185, R65, R113, R96 ;  /* 0x0000007141b97223 */ /* 0x000fe40000010060 */
[C---:B------:R-:W-:Y:S02]  /*0b60*/  FMUL.FTZ R202, R199.reuse, R202 ;  /* 0x000000cac7ca7220 */ /* 0x040fe40000410000 */
[C---:B------:R-:W-:Y:S02]  /*0b70*/  FADD.FTZ R37, R116.reuse, R37 ;  /* 0x0000002574257221 */ /* 0x040fe40000010000 */
[----:B------:R-:W-:Y:S02]  /*0b80*/  FFMA.FTZ R10, R116, R183, R10 ;  /* 0x000000b7740a7223 */ /* 0x000fe4000001000a */
[----:B------:R-:W-:Y:S02]  /*0b90*/  FMUL.FTZ R187, R199, R110 ;  /* 0x0000006ec7bb7220 */ /* 0x000fe40000410000 */
[----:B------:R-:W-:-:S02]  /*0ba0*/  FMUL.FTZ R96, R51, R119 ;  /* 0x0000007733607220 */ /* 0x000fc40000410000 */
[----:B------:R-:W-:Y:S02]  /*0bb0*/  FADD.FTZ R116, -R201, R121 ;  /* 0x00000079c9747221 */ /* 0x000fe40000010100 */
[----:B------:R-:W-:Y:S02]  /*0bc0*/  FMUL.FTZ R188, R199, R188 ;  /* 0x000000bcc7bc7220 */ /* 0x000fe40000410000 */
[----:B------:R-:W-:Y:S02]  /*0bd0*/  FFMA.FTZ R190, R64, R112, R97 ;  /* 0x0000007040be7223 */ /* 0x000fe40000010061 */
[C---:B------:R-:W-:Y:S02]  /*0be0*/  FADD.FTZ R38, R115.reuse, R38 ;  /* 0x0000002673267221 */ /* 0x040fe40000010000 */
[----:B------:R-:W-:Y:S02]  /*0bf0*/  FFMA.FTZ R26, R115, R202, R26 ;  /* 0x000000ca731a7223 */ /* 0x000fe4000001001a */
[----:B------:R-:W-:-:S02]  /*0c00*/  FMUL.FTZ R97, R50, R118 ;  /* 0x0000007632617220 */ /* 0x000fc40000410000 */
[----:B------:R-:W-:Y:S02]  /*0c10*/  FFMA.FTZ R115, R67, R115, R96 ;  /* 0x0000007343737223 */ /* 0x000fe40000010060 */
[C---:B------:R-:W-:Y:S02]  /*0c20*/  FADD.FTZ R21, R118.reuse, R21 ;  /* 0x0000001576157221 */ /* 0x040fe40000010000 */
[----:B------:R-:W-:Y:S02]  /*0c30*/  FFMA.FTZ R8, R118, R187, R8 ;  /* 0x000000bb76087223 */ /* 0x000fe40000010008 */
[----:B------:R-:W-:Y:S02]  /*0c40*/  FADD.FTZ R120, -R201, R120 ;  /* 0x00000078c9787221 */ /* 0x000fe40000010100 */
[----:B------:R-:W-:Y:S02]  /*0c50*/  FMUL.FTZ R116, R199, R116 ;  /* 0x00000074c7747220 */ /* 0x000fe40000410000 */
[----:B------:R-:W-:-:S02]  /*0c60*/  FADD.FTZ R118, -R201, R123 ;  /* 0x0000007bc9767221 */ /* 0x000fc40000010100 */
[----:B------:R-:W-:Y:S02]  /*0c70*/  FMUL.FTZ R96, R45, R129 ;  /* 0x000000812d607220 */ /* 0x000fe40000410000 */
[----:B------:R-:W-:Y:S02]  /*0c80*/  FMUL.FTZ R177, R52, R104 ;  /* 0x0000006834b17220 */ /* 0x000fe40000410000 */
[C---:B------:R-:W-:Y:S02]  /*0c90*/  FADD.FTZ R35, R114.reuse, R35 ;  /* 0x0000002372237221 */ /* 0x040fe40000010000 */
[----:B------:R-:W-:Y:S02]  /*0ca0*/  FFMA.FTZ R36, R114, R187, R36 ;  /* 0x000000bb72247223 */ /* 0x000fe40000010024 */
[C---:B------:R-:W-:Y:S02]  /*0cb0*/  FADD.FTZ R20, R117.reuse, R20 ;  /* 0x0000001475147221 */ /* 0x040fe40000010000 */
[----:B------:R-:W-:-:S02]  /*0cc0*/  FFMA.FTZ R11, R117, R188, R11 ;  /* 0x000000bc750b7223 */ /* 0x000fc4000001000b */
[----:B------:R-:W-:Y:S02]  /*0cd0*/  FFMA.FTZ R114, R66, R114, R97 ;  /* 0x0000007242727223 */ /* 0x000fe40000010061 */
[----:B------:R-:W-:Y:S02]  /*0ce0*/  FMUL.FTZ R117, R199, R120 ;  /* 0x00000078c7757220 */ /* 0x000fe40000410000 */
[C---:B------:R-:W-:Y:S02]  /*0cf0*/  FADD.FTZ R144, R125.reuse, R144 ;  /* 0x000000907d907221 */ /* 0x040fe40000010000 */
[----:B------:R-:W-:Y:S02]  /*0d00*/  FFMA.FTZ R25, R125, R116, R25 ;  /* 0x000000747d197223 */ /* 0x000fe40000010019 */
[----:B------:R-:W-:Y:S02]  /*0d10*/  FADD.FTZ R122, -R201, R122 ;  /* 0x0000007ac97a7221 */ /* 0x000fe40000010100 */
[----:B------:R-:W-:-:S02]  /*0d20*/  FMUL.FTZ R97, R44, R128 ;  /* 0x000000802c617220 */ /* 0x000fc40000410000 */
[----:B------:R-:W-:Y:S02]  /*0d30*/  FFMA.FTZ R125, R61, R125, R96 ;  /* 0x0000007d3d7d7223 */ /* 0x000fe40000010060 */
[----:B------:R-:W-:Y:S02]  /*0d40*/  FMUL.FTZ R118, R199, R118 ;  /* 0x00000076c7767220 */ /* 0x000fe40000410000 */
[----:B------:R-:W-:Y:S02]  /*0d50*/  FMUL.FTZ R96, R47, R131 ;  /* 0x000000832f607220 */ /* 0x000fe40000410000 */
[----:B------:R-:W-:Y:S02]  /*0d60*/  FMUL.FTZ R176, R53, R105 ;  /* 0x0000006935b07220 */ /* 0x000fe40000410000 */
[----:B------:R-:W-:Y:S02]  /*0d70*/  FFMA.FTZ R177, R68, R100, R177 ;  /* 0x0000006444b17223 */ /* 0x000fe400000100b1 */
[----:B------:R-:W-:-:S02]  /*0d80*/  FADD.FTZ R19, R119, R19 ;  /* 0x0000001377137221 */ /* 0x000fc40000010000 */
[----:B------:R-:W-:Y:S02]  /*0d90*/  FFMA.FTZ R9, R119, R202, R9 ;  /* 0x000000ca77097223 */ /* 0x000fe40000010009 */
[C---:B------:R-:W-:Y:S02]  /*0da0*/  FADD.FTZ R31, R124.reuse, R31 ;  /* 0x0000001f7c1f7221 */ /* 0x040fe40000010000 */
[----:B------:R-:W-:Y:S02]  /*0db0*/  FFMA.FTZ R39, R124, R117, R39 ;  /* 0x000000757c277223 */ /* 0x000fe40000010027 */
[----:B------:R-:W-:Y:S02]  /*0dc0*/  FFMA.FTZ R124, R60, R124, R97 ;  /* 0x0000007c3c7c7223 */ /* 0x000fe40000010061 */
[----:B------:R-:W-:Y:S02]  /*0dd0*/  FMUL.FTZ R119, R199, R122 ;  /* 0x0000007ac7777220 */ /* 0x000fe40000410000 */
[----:B------:R-:W-:-:S02]  /*0de0*/  FADD.FTZ R146, R127, R146 ;  /* 0x000000927f927221 */ /* 0x000fc40000010000 */
[----:B------:R-:W-:Y:S02]  /*0df0*/  FFMA.FTZ R24, R127, R118, R24 ;  /* 0x000000767f187223 */ /* 0x000fe40000010018 */
[----:B------:R-:W-:Y:S02]  /*0e00*/  FMUL.FTZ R97, R46, R130 ;  /* 0x000000822e617220 */ /* 0x000fe40000410000 */
[----:B------:R-:W-:Y:S02]  /*0e10*/  FFMA.FTZ R127, R63, R127, R96 ;  /* 0x0000007f3f7f7223 */ /* 0x000fe40000010060 */
[----:B------:R-:W-:Y:S02]  /*0e20*/  FADD.FTZ R132, -R201, R132 ;  /* 0x00000084c9847221 */ /* 0x000fe40000010100 */
[----:B------:R-:W-:Y:S02]  /*0e30*/  FADD.FTZ R98, R98, -R201 ;  /* 0x800000c962627221 */ /* 0x000fe40000010000 */
[----:B------:R-:W-:-:S02]  /*0e40*/  FMUL.FTZ R175, R199, R178 ;  /* 0x000000b2c7af7220 */ /* 0x000fc40000410000 */
[----:B------:R-:W-:Y:S02]  /*0e50*/  FFMA.FTZ R176, R69, R101, R176 ;  /* 0x0000006545b07223 */ /* 0x000fe400000100b0 */
[----:B------:R-:W-:Y:S02]  /*0e60*/  FMUL.FTZ R181, R54, R106 ;  /* 0x0000006a36b57220 */ /* 0x000fe40000410000 */
[----:B------:R-:W-:Y:S02]  /*0e70*/  FFMA.FTZ R96, R174, R177, RZ ;  /* 0x000000b1ae607223 */ /* 0x000fe400000100ff */
[----:B------:R-:W-:Y:S02]  /*0e80*/  FADD.FTZ R99, RZ, R177 ;  /* 0x000000b1ff637221 */ /* 0x000fe40000010000 */
[C---:B------:R-:W-:Y:S02]  /*0e90*/  FADD.FTZ R145, R126.reuse, R145 ;  /* 0x000000917e917221 */ /* 0x040fe40000010000 */
[----:B------:R-:W-:-:S02]  /*0ea0*/  FFMA.FTZ R147, R126, R119, R147 ;  /* 0x000000777e937223 */ /* 0x000fc40000010093 */
[----:B------:R-:W-:Y:S02]  /*0eb0*/  FFMA.FTZ R126, R62, R126, R97 ;  /* 0x0000007e3e7e7223 */ /* 0x000fe40000010061 */
[C---:B------:R-:W-:Y:S02]  /*0ec0*/  FMUL.FTZ R121, R199.reuse, R132 ;  /* 0x00000084c7797220 */ /* 0x040fe40000410000 */
[----:B------:R-:W-:Y:S02]  /*0ed0*/  FMUL.FTZ R178, R199, R98 ;  /* 0x00000062c7b27220 */ /* 0x000fe40000410000 */
[----:B------:R-:W-:Y:S02]  /*0ee0*/  FMUL.FTZ R186, R55, R107 ;  /* 0x0000006b37ba7220 */ /* 0x000fe40000410000 */
[----:B------:R-:W-:Y:S02]  /*0ef0*/  FFMA.FTZ R181, R70, R102, R181 ;  /* 0x0000006646b57223 */ /* 0x000fe400000100b5 */
[----:B------:R-:W-:-:S02]  /*0f00*/  FMUL.FTZ R97, R40, R140 ;  /* 0x0000008c28617220 */ /* 0x000fc40000410000 */
[----:B------:R-:W-:Y:S02]  /*0f10*/  FFMA.FTZ R96, R175, R176, R96 ;  /* 0x000000b0af607223 */ /* 0x000fe40000010060 */
[----:B------:R-:W-:Y:S02]  /*0f20*/  FADD.FTZ R98, R176, R99 ;  /* 0x00000063b0627221 */ /* 0x000fe40000010000 */
[C---:B------:R-:W-:Y:S02]  /*0f30*/  FADD.FTZ R23, R136.reuse, R23 ;  /* 0x0000001788177221 */ /* 0x040fe40000010000 */
[----:B------:R-:W-:Y:S02]  /*0f40*/  FFMA.FTZ R30, R136, R121, R30 ;  /* 0x00000079881e7223 */ /* 0x000fe4000001001e */
        /* <DEDUP_REMOVED lines=21> */
[----:B------:R-:W-:Y:S02]  /*10a0*/  FADD.FTZ R134, -R201, R134 ;  /* 0x00000086c9867221 */ /* 0x000fe40000010100 */
[C---:B------:R-:W-:Y:S02]  /*10b0*/  FADD.FTZ R171, R100.reuse, R171 ;  /* 0x000000ab64ab7221 */ /* 0x040fe40000010000 */
[----:B------:R-:W-:Y:S02]  /*10c0*/  FFMA.FTZ R173, R100, R174, R173 ;  /* 0x000000ae64ad7223 */ /* 0x000fe400000100ad */
[----:B------:R-:W-:Y:S02]  /*10d0*/  FMUL.FTZ R120, R199, R120 ;  /* 0x00000078c7787220 */ /* 0x000fe40000410000 */
[----:B------:R-:W-:-:S02]  /*10e0*/  FFMA.FTZ R96, R118, R127, R96 ;  /* 0x0000007f76607223 */ /* 0x000fc40000010060 */
[----:B------:R-:W-:Y:S02]  /*10f0*/  FMUL.FTZ R100, R41, R141 ;  /* 0x0000008d29647220 */ /* 0x000fe40000410000 */
[----:B------:R-:W-:Y:S02]  /*1100*/  FADD.FTZ R97, R127, R98 ;  /* 0x000000627f617221 */ /* 0x000fe40000010000 */
[----:B------:R-:W-:Y:S02]  /*1110*/  FMUL.FTZ R123, R199, R134 ;  /* 0x00000086c77b7220 */ /* 0x000fe40000410000 */
[----:B------:R-:W-:Y:S02]  /*1120*/  FADD.FTZ R122, -R201, R135 ;  /* 0x00000087c97a7221 */ /* 0x000fe40000010100 */
[C---:B------:R-:W-:Y:S02]  /*1130*/  FADD.FTZ R148, R137.reuse, R148 ;  /* 0x0000009489947221 */ /* 0x040fe40000010000 */
[----:B------:R-:W-:-:S02]  /*1140*/  FFMA.FTZ R28, R137, R120, R28 ;  /* 0x00000078891c7223 */ /* 0x000fc4000001001c */
[----:B------:R-:W-:Y:S02]  /*1150*/  FMUL.FTZ R99, R42, R142 ;  /* 0x0000008e2a637220 */ /* 0x000fe40000410000 */
[----:B------:R-:W-:Y:S02]  /*1160*/  FFMA.FTZ R98, R121, R136, R96 ;  /* 0x0000008879627223 */ /* 0x000fe40000010060 */
[----:B------:R-:W-:Y:S02]  /*1170*/  FFMA.FTZ R137, R57, R137, R100 ;  /* 0x0000008939897223 */ /* 0x000fe40000010064 */
[----:B------:R-:W-:Y:S02]  /*1180*/  FADD.FTZ R96, R136, R97 ;  /* 0x0000006188607221 */ /* 0x000fe40000010000 */
[C---:B------:R-:W-:Y:S02]  /*1190*/  FADD.FTZ R151, R138.reuse, R151 ;  /* 0x000000978a977221 */ /* 0x040fe40000010000 */
[----:B------:R-:W-:-:S02]  /*11a0*/  FFMA.FTZ R153, R138, R123, R153 ;  /* 0x0000007b8a997223 */ /* 0x000fc40000010099 */
[----:B------:R-:W-:Y:S01]  /*11b0*/  FFMA.FTZ R138, R58, R138, R99 ;  /* 0x0000008a3a8a7223 */ /* 0x000fe20000010063 */
[----:B------:R-:W-:Y:S01]  /*11c0*/  SHF.R.U32.HI R99, RZ, 0x5, R0 ;  /* 0x00000005ff637819 */ /* 0x000fe20000011600 */
[----:B------:R-:W-:Y:S02]  /*11d0*/  FMUL.FTZ R122, R199, R122 ;  /* 0x0000007ac77a7220 */ /* 0x000fe40000410000 */
[----:B------:R-:W-:Y:S02]  /*11e0*/  FMUL.FTZ R100, R43, R143 ;  /* 0x0000008f2b647220 */ /* 0x000fe40000410000 */
[----:B------:R-:W-:Y:S02]  /*11f0*/  FFMA.FTZ R98, R120, R137, R98 ;  /* 0x0000008978627223 */ /* 0x000fe40000010062 */
[----:B------:R-:W-:Y:S02]  /*1200*/  FADD.FTZ R97, R96, R137 ;  /* 0x0000008960617221 */ /* 0x000fe40000010000 */
[----:B------:R-:W-:-:S02]  /*1210*/  FADD.FTZ R149, R128, R149 ;  /* 0x0000009580957221 */ /* 0x000fc40000010000 */
[----:B------:R-:W-:Y:S01]  /*1220*/  FFMA.FTZ R6, R128, R117, R6 ;  /* 0x0000007580067223 */ /* 0x000fe20000010006 */
[----:B------:R-:W-:Y:S01]  /*1230*/  LOP3.LUT R128, R99, 0x7fffff8, RZ, 0xc0, !PT ;  /* 0x07fffff863807812 */ /* 0x000fe200078ec0ff */
[C---:B------:R-:W-:Y:S02]  /*1240*/  FADD.FTZ R29, R139.reuse, R29 ;  /* 0x0000001d8b1d7221 */ /* 0x040fe40000010000 */
[----:B------:R-:W-:Y:S02]  /*1250*/  FFMA.FTZ R3, R139, R122, R3 ;  /* 0x0000007a8b037223 */ /* 0x000fe40000010003 */
[----:B------:R-:W-:Y:S02]  /*1260*/  FFMA.FTZ R139, R59, R139, R100 ;  /* 0x0000008b3b8b7223 */ /* 0x000fe40000010064 */
        /* <DEDUP_REMOVED lines=36> */
[----:B------:R-:W-:Y:S02]  /*14b0*/  FFMA.FTZ R105, R122, R139, R98 ;  /* 0x0000008b7a697223 */ /* 0x000fe40000010062 */
[----:B------:R-:W-:Y:S01]  /*14c0*/  FADD.FTZ R103, R96, R139 ;  /* 0x0000008b60677221 */ /* 0x000fe20000010000 */
[----:B------:R-:W-:Y:S05]  /*14d0*/  BRA.DIV ~URZ, `(.L_x_1656) ;  /* 0x000016927f007947 */ /* 0x000fea000b800000 */
[----:B------:R0:W1:Y:S02]  /*14e0*/  SHFL.DOWN PT, R98, R103, 0x10, 0x1f ;  /* 0x0a001f0067627f89 */ /* 0x00006400000e0000 */
.L_x_1661:
        /* <DEDUP_REMOVED lines=18> */
.L_x_1662:
        /* <DEDUP_REMOVED lines=62> */
.L_x_1658:
[----:B------:R-:W-:Y:S01]  /*19f0*/  FMUL.FTZ R176, R176, c[0x0][0x1e8] ;  /* 0x00007a00b0b07a20 */ /* 0x000fe20000410000 */
[C---:B------:R-:W-:Y:S01]  /*1a00*/  LOP3.LUT P4, RZ, R200.reuse, 0xff00, RZ, 0xc0, !PT ;  /* 0x0000ff00c8ff7812 */ /* 0x040fe2000788c0ff */
[----:B------:R-:W-:Y:S01]  /*1a10*/  FMUL.FTZ R103, R103, c[0x0][0x1e8] ;  /* 0x00007a0067677a20 */ /* 0x000fe20000410000 */
[----:B------:R-:W-:Y:S01]  /*1a20*/  LOP3.LUT P6, RZ, R200, 0xff, RZ, 0xc0, !PT ;  /* 0x000000ffc8ff7812 */ /* 0x000fe200078cc0ff */
[-CC-:B------:R-:W-:Y:S01]  /*1a30*/  FFMA.FTZ R183, R183, R102.reuse, R107.reuse ;  /* 0x00000066b7b77223 */ /* 0x180fe2000001006b */
[----:B------:R-:W-:Y:S01]  /*1a40*/  SEL R109, R176, RZ, P4 ;  /* 0x000000ffb06d7207 */ /* 0x000fe20002000000 */
[----:B------:R-:W-:Y:S01]  /*1a50*/  FMUL.FTZ R186, R186, c[0x0][0x1e8] ;  /* 0x00007a00baba7a20 */ /* 0x000fe20000410000 */
[----:B------:R-:W-:Y:S01]  /*1a60*/  LOP3.LUT P4, RZ, R200, 0xff000000, RZ, 0xc0, !PT ;  /* 0xff000000c8ff7812 */ /* 0x000fe2000788c0ff */
[-CC-:B------:R-:W-:Y:S01]  /*1a70*/  FFMA.FTZ R202, R202, R102.reuse, R107.reuse ;  /* 0x00000066caca7223 */ /* 0x180fe2000001006b */
[----:B------:R-:W-:Y:S01]  /*1a80*/  SEL R108, R103, RZ, P6 ;  /* 0x000000ff676c7207 */ /* 0x000fe20003000000 */
[-C--:B------:R-:W-:Y:S01]  /*1a90*/  FFMA.FTZ R188, R188, R102.reuse, R107 ;  /* 0x00000066bcbc7223 */ /* 0x080fe2000001006b */
[----:B------:R-:W-:Y:S01]  /*1aa0*/  LOP3.LUT P6, RZ, R200, 0xff0000, RZ, 0xc0, !PT ;  /* 0x00ff0000c8ff7812 */ /* 0x000fe200078cc0ff */
[----:B------:R-:W-:Y:S01]  /*1ab0*/  FADD.FTZ R190, R190, -R183 ;  /* 0x800000b7bebe7221 */ /* 0x000fe20000010000 */
[----:B------:R-:W-:Y:S01]  /*1ac0*/  SEL R111, R186, RZ, P4 ;  /* 0x000000ffba6f7207 */ /* 0x000fe20002000000 */
[----:B------:R-:W-:Y:S01]  /*1ad0*/  FFMA.FTZ R187, R187, R102, R107 ;  /* 0x00000066bbbb7223 */ /* 0x000fe2000001006b */
[----:B------:R-:W-:Y:S01]  /*1ae0*/  LOP3.LUT P4, RZ, R172, 0xff000000, RZ, 0xc0, !PT ;  /* 0xff000000acff7812 */ /* 0x000fe2000788c0ff */
[----:B------:R-:W-:-:S02]  /*1af0*/  FMUL.FTZ R105, R105, c[0x0][0x1e8] ;  /* 0x00007a0069697a20 */ /* 0x000fc40000410000 */
[----:B------:R-:W-:Y:S01]  /*1b00*/  FADD.FTZ R202, R115, -R202 ;  /* 0x800000ca73ca7221 */ /* 0x000fe20000010000 */
[----:B------:R-:W-:Y:S01]  /*1b10*/  SEL R186, R186, RZ, P4 ;  /* 0x000000ffbaba7207 */ /* 0x000fe20002000000 */
[----:B------:R-:W-:Y:S01]  /*1b20*/  FADD.FTZ R188, R185, -R188 ;  /* 0x800000bcb9bc7221 */ /* 0x000fe20000010000 */
[----:B------:R-:W-:Y:S01]  /*1b30*/  SEL R110, R105, RZ, P6 ;  /* 0x000000ff696e7207 */ /* 0x000fe20003000000 */
[C---:B------:R-:W-:Y:S01]  /*1b40*/  FMUL.FTZ R115, R199.reuse, R190 ;  /* 0x000000bec7737220 */ /* 0x040fe20000410000 */
[----:B------:R-:W-:Y:S01]  /*1b50*/  LOP3.LUT P6, RZ, R172, 0xff0000, RZ, 0xc0, !PT ;  /* 0x00ff0000acff7812 */ /* 0x000fe200078cc0ff */
[----:B------:R-:W-:Y:S01]  /*1b60*/  FADD.FTZ R114, R114, -R187 ;  /* 0x800000bb72727221 */ /* 0x000fe20000010000 */
[----:B------:R-:W-:Y:S01]  /*1b70*/  LOP3.LUT P4, RZ, R172, 0xff00, RZ, 0xc0, !PT ;  /* 0x0000ff00acff7812 */ /* 0x000fe2000788c0ff */
[----:B------:R-:W-:Y:S01]  /*1b80*/  FMUL.FTZ R188, R199, R188 ;  /* 0x000000bcc7bc7220 */ /* 0x000fe20000410000 */
[----:B------:R-:W-:Y:S01]  /*1b90*/  SEL R105, R105, RZ, P6 ;  /* 0x000000ff69697207 */ /* 0x000fe20003000000 */
[----:B------:R-:W-:Y:S01]  /*1ba0*/  @P3 FADD.FTZ R115, R76, R115 ;  /* 0x000000734c733221 */ /* 0x000fe20000010000 */
[----:B------:R-:W-:Y:S01]  /*1bb0*/  LOP3.LUT P6, RZ, R172, 0xff, RZ, 0xc0, !PT ;  /* 0x000000ffacff7812 */ /* 0x000fe200078cc0ff */
[----:B------:R-:W-:Y:S01]  /*1bc0*/  FMUL.FTZ R133, R199, R114 ;  /* 0x00000072c7857220 */ /* 0x000fe20000410000 */
[----:B------:R-:W-:Y:S01]  /*1bd0*/  SEL R176, R176, RZ, P4 ;  /* 0x000000ffb0b07207 */ /* 0x000fe20002000000 */
[----:B------:R-:W-:Y:S01]  /*1be0*/  @P3 FADD.FTZ R188, R77, R188 ;  /* 0x000000bc4dbc3221 */ /* 0x000fe20000010000 */
[----:B------:R-:W-:Y:S01]  /*1bf0*/  LOP3.LUT P4, RZ, R180, 0xff, RZ, 0xc0, !PT ;  /* 0x000000ffb4ff7812 */ /* 0x000fe2000788c0ff */
[----:B0-----:R-:W-:Y:S01]  /*1c00*/  FMUL.FTZ R100, R115, c[0x0][0x1e8] ;  /* 0x00007a0073647a20 */ /* 0x001fe20000410000 */
[----:B------:R-:W-:Y:S01]  /*1c10*/  MOV R185, 0x10 ;  /* 0x0000001000b97802 */ /* 0x000fe20000000f00 */
[----:B------:R-:W-:-:S02]  /*1c20*/  FMUL.FTZ R202, R199, R202 ;  /* 0x000000cac7ca7220 */ /* 0x000fc40000410000 */
[----:B------:R-:W-:Y:S01]  /*1c30*/  @P3 FADD.FTZ R133, R78, R133 ;  /* 0x000000854e853221 */ /* 0x000fe20000010000 */
[----:B------:R-:W-:Y:S01]  /*1c40*/  SEL R96, R100, RZ, P4 ;  /* 0x000000ff64607207 */ /* 0x000fe20002000000 */
[-CC-:B------:R-:W-:Y:S01]  /*1c50*/  FFMA.FTZ R117, R117, R102.reuse, R107.reuse ;  /* 0x0000006675757223 */ /* 0x180fe2000001006b */
[----:B------:R-:W-:Y:S01]  /*1c60*/  LOP3.LUT P4, RZ, R180, 0xff0000, RZ, 0xc0, !PT ;  /* 0x00ff0000b4ff7812 */ /* 0x000fe2000788c0ff */
[-CC-:B------:R-:W-:Y:S02]  /*1c70*/  FFMA.FTZ R116, R116, R102.reuse, R107.reuse ;  /* 0x0000006674747223 */ /* 0x180fe4000001006b */
[-CC-:B------:R-:W-:Y:S02]  /*1c80*/  FFMA.FTZ R119, R119, R102.reuse, R107.reuse ;  /* 0x0000006677777223 */ /* 0x180fe4000001006b */
[-CC-:B------:R-:W-:Y:S02]  /*1c90*/  FFMA.FTZ R118, R118, R102.reuse, R107.reuse ;  /* 0x0000006676767223 */ /* 0x180fe4000001006b */
[----:B------:R-:W-:-:S02]  /*1ca0*/  FFMA.FTZ R121, R121, R102, R107 ;  /* 0x0000006679797223 */ /* 0x000fc4000001006b */
[-CC-:B------:R-:W-:Y:S02]  /*1cb0*/  FFMA.FTZ R120, R120, R102.reuse, R107.reuse ;  /* 0x0000006678787223 */ /* 0x180fe4000001006b */
[-CC-:B------:R-:W-:Y:S02]  /*1cc0*/  FFMA.FTZ R123, R123, R102.reuse, R107.reuse ;  /* 0x000000667b7b7223 */ /* 0x180fe4000001006b */
[----:B------:R-:W-:Y:S01]  /*1cd0*/  FFMA.FTZ R122, R122, R102, R107 ;  /* 0x000000667a7a7223 */ /* 0x000fe2000001006b */
[----:B------:R-:W-:Y:S01]  /*1ce0*/  SEL R107, R103, RZ, P6 ;  /* 0x000000ff676b7207 */ /* 0x000fe20003000000 */
[----:B------:R-:W-:Y:S01]  /*1cf0*/  FMUL.FTZ R101, R188, c[0x0][0x1e8] ;  /* 0x00007a00bc657a20 */ /* 0x000fe20000410000 */
[C---:B------:R-:W-:Y:S01]  /*1d00*/  LOP3.LUT P6, RZ, R180.reuse, 0xff00, RZ, 0xc0, !PT ;  /* 0x0000ff00b4ff7812 */ /* 0x040fe200078cc0ff */
[----:B------:R-:W-:Y:S02]  /*1d10*/  @P3 FADD.FTZ R202, R79, R202 ;  /* 0x000000ca4fca3221 */ /* 0x000fe40000010000 */
        /* <DEDUP_REMOVED lines=14> */
[C---:B------:R-:W-:Y:S01]  /*1e00*/  FMUL.FTZ R143, R199.reuse, R124 ;  /* 0x0000007cc78f7220 */ /* 0x040fe20000410000 */
[----:B------:R-:W-:Y:S01]  /*1e10*/  LOP3.LUT P4, RZ, R192, 0xff, RZ, 0xc0, !PT ;  /* 0x000000ffc0ff7812 */ /* 0x000fe2000788c0ff */
[----:B------:R-:W-:Y:S01]  /*1e20*/  FMUL.FTZ R114, R199, R118 ;  /* 0x00000076c7727220 */ /* 0x000fe20000410000 */
[----:B------:R-:W-:Y:S01]  /*1e30*/  SEL R132, R103, RZ, P6 ;  /* 0x000000ff67847207 */ /* 0x000fe20003000000 */
[----:B------:R-:W-:Y:S01]  /*1e40*/  FADD.FTZ R126, R126, -R119 ;  /* 0x800000777e7e7221 */ /* 0x000fe20000010000 */
[----:B------:R-:W-:Y:S01]  /*1e50*/  LOP3.LUT P6, RZ, R192, 0xff00, RZ, 0xc0, !PT ;  /* 0x0000ff00c0ff7812 */ /* 0x000fe200078cc0ff */
[----:B------:R-:W-:Y:S01]  /*1e60*/  FMUL.FTZ R106, R140, c[0x0][0x1e8] ;  /* 0x00007a008c6a7a20 */ /* 0x000fe20000410000 */
[----:B------:R-:W-:Y:S01]  /*1e70*/  SEL R141, R100, RZ, P4 ;  /* 0x000000ff648d7207 */ /* 0x000fe20002000000 */
[----:B------:R-:W-:Y:S01]  /*1e80*/  @P3 FADD.FTZ R143, R80, R143 ;  /* 0x0000008f508f3221 */ /* 0x000fe20000010000 */
[----:B------:R-:W-:Y:S01]  /*1e90*/  LOP3.LUT P4, RZ, R182, 0xff00, RZ, 0xc0, !PT ;  /* 0x0000ff00b6ff7812 */ /* 0x000fe2000788c0ff */
[----:B------:R-:W-:Y:S01]  /*1ea0*/  @P3 FADD.FTZ R114, R83, R114 ;  /* 0x0000007253723221 */ /* 0x000fe20000010000 */
[----:B------:R-:W-:Y:S01]  /*1eb0*/  SEL R134, R101, RZ, P6 ;  /* 0x000000ff65867207 */ /* 0x000fe20003000000 */
[----:B------:R-:W-:Y:S01]  /*1ec0*/  FMUL.FTZ R175, R199, R126 ;  /* 0x0000007ec7af7220 */ /* 0x000fe20000410000 */
[----:B------:R-:W-:Y:S01]  /*1ed0*/  SEL R101, R106, RZ, P4 ;  /* 0x000000ff6a657207 */ /* 0x000fe20002000000 */
[----:B------:R-:W-:Y:S01]  /*1ee0*/  FMUL.FTZ R104, R143, c[0x0][0x1e8] ;  /* 0x00007a008f687a20 */ /* 0x000fe20000410000 */
[----:B------:R-:W-:Y:S01]  /*1ef0*/  LOP3.LUT P6, RZ, R182, 0xff, RZ, 0xc0, !PT ;  /* 0x000000ffb6ff7812 */ /* 0x000fe200078cc0ff */
[----:B------:R-:W-:Y:S01]  /*1f00*/  FMUL.FTZ R113, R114, c[0x0][0x1e8] ;  /* 0x00007a0072717a20 */ /* 0x000fe20000410000 */
[----:B------:R-:W-:Y:S01]  /*1f10*/  LOP3.LUT P4, RZ, R182, 0xff000000, RZ, 0xc0, !PT ;  /* 0xff000000b6ff7812 */ /* 0x000fe2000788c0ff */
[----:B------:R-:W-:Y:S01]  /*1f20*/  @P3 FADD.FTZ R175, R82, R175 ;  /* 0x000000af52af3221 */ /* 0x000fe20000010000 */
[----:B------:R-:W-:Y:S01]  /*1f30*/  SEL R100, R104, RZ, P6 ;  /* 0x000000ff68647207 */ /* 0x000fe20003000000 */
[----:B------:R-:W-:Y:S01]  /*1f40*/  FADD.FTZ R116, R136, -R121 ;  /* 0x8000007988747221 */ /* 0x000fe20000010000 */
[----:B------:R-:W-:Y:S01]  /*1f50*/  SEL R103, R113, RZ, P4 ;  /* 0x000000ff71677207 */ /* 0x000fe20002000000 */
[----:B------:R-:W-:Y:S01]  /*1f60*/  FMUL.FTZ R112, R175, c[0x0][0x1e8] ;  /* 0x00007a00af707a20 */ /* 0x000fe20000410000 */
[----:B------:R-:W-:Y:S01]  /*1f70*/  LOP3.LUT P6, RZ, R182, 0xff0000, RZ, 0xc0, !PT ;  /* 0x00ff0000b6ff7812 */ /* 0x000fe200078cc0ff */
[----:B------:R-:W-:Y:S01]  /*1f80*/  FMUL.FTZ R177, R199, R116 ;  /* 0x00000074c7b17220 */ /* 0x000fe20000410000 */
[----:B------:R-:W-:Y:S01]  /*1f90*/  LOP3.LUT P4, RZ, R193, 0xff000000, RZ, 0xc0, !PT ;  /* 0xff000000c1ff7812 */ /* 0x000fe2000788c0ff */
[----:B------:R-:W-:Y:S01]  /*1fa0*/  FADD.FTZ R120, R137, -R120 ;  /* 0x8000007889787221 */ /* 0x000fe20000010000 */
[----:B------:R-:W-:Y:S01]  /*1fb0*/  SEL R102, R112, RZ, P6 ;  /* 0x000000ff70667207 */ /* 0x000fe20003000000 */
[----:B------:R-:W-:Y:S01]  /*1fc0*/  @P3 FADD.FTZ R177, R84, R177 ;  /* 0x000000b154b13221 */ /* 0x000fe20000010000 */
[----:B------:R-:W-:Y:S01]  /*1fd0*/  SEL R136, R113, RZ, P4 ;  /* 0x000000ff71887207 */ /* 0x000fe20002000000 */
[----:B------:R-:W-:Y:S01]  /*1fe0*/  FMUL.FTZ R142, R199, R120 ;  /* 0x00000078c78e7220 */ /* 0x000fe20000410000 */
[C---:B------:R-:W-:Y:S01]  /*1ff0*/  LOP3.LUT P6, RZ, R193.reuse, 0xff0000, RZ, 0xc0, !PT ;  /* 0x00ff0000c1ff7812 */ /* 0x040fe200078cc0ff */
[----:B------:R-:W-:Y:S01]  /*2000*/  FADD.FTZ R118, R138, -R123 ;  /* 0x8000007b8a767221 */ /* 0x000fe20000010000 */
[----:B------:R-:W-:Y:S01]  /*2010*/  LOP3.LUT P4, RZ, R193, 0xff00, RZ, 0xc0, !PT ;  /* 0x0000ff00c1ff7812 */ /* 0x000fe2000788c0ff */
[----:B------:R-:W-:Y:S01]  /*2020*/  @P3 FADD.FTZ R142, R85, R142 ;  /* 0x0000008e558e3221 */ /* 0x000fe20000010000 */
[----:B------:R-:W-:Y:S01]  /*2030*/  SEL R137, R112, RZ, P6 ;  /* 0x000000ff70897207 */ /* 0x000fe20003000000 */
[----:B------:R-:W-:Y:S01]  /*2040*/  FADD.FTZ R122, R139, -R122 ;  /* 0x8000007a8b7a7221 */ /* 0x000fe20000010000 */
[----:B------:R-:W-:Y:S01]  /*2050*/  SEL R138, R106, RZ, P4 ;  /* 0x000000ff6a8a7207 */ /* 0x000fe20002000000 */
[----:B------:R-:W-:Y:S01]  /*2060*/  FMUL.FTZ R106, R177, c[0x0][0x1e8] ;  /* 0x00007a00b16a7a20 */ /* 0x000fe20000410000 */
[----:B------:R-:W-:Y:S01]  /*2070*/  LOP3.LUT P6, RZ, R193, 0xff, RZ, 0xc0, !PT ;  /* 0x000000ffc1ff7812 */ /* 0x000fe200078cc0ff */
[C---:B------:R-:W-:Y:S01]  /*2080*/  FMUL.FTZ R180, R199.reuse, R122 ;  /* 0x0000007ac7b47220 */ /* 0x040fe20000410000 */
[----:B------:R-:W-:Y:S01]  /*2090*/  LOP3.LUT P4, RZ, R184, 0xff, RZ, 0xc0, !PT ;  /* 0x000000ffb8ff7812 */ /* 0x000fe2000788c0ff */
[----:B------:R-:W-:Y:S01]  /*20a0*/  FMUL.FTZ R181, R199, R118 ;  /* 0x00000076c7b57220 */ /* 0x000fe20000410000 */
[----:B------:R-:W-:Y:S01]  /*20b0*/  SEL R139, R104, RZ, P6 ;  /* 0x000000ff688b7207 */ /* 0x000fe20003000000 */
[----:B------:R-:W-:Y:S01]  /*20c0*/  FMUL.FTZ R104, R142, c[0x0][0x1e8] ;  /* 0x00007a008e687a20 */ /* 0x000fe20000410000 */
[----:B------:R-:W-:Y:S01]  /*20d0*/  SEL R116, R106, RZ, P4 ;  /* 0x000000ff6a747207 */ /* 0x000fe20002000000 */
[----:B------:R-:W-:Y:S01]  /*20e0*/  IMAD.WIDE.U32 R112, R198, R185, c[0x0][0x248] ;  /* 0x00009200c6707625 */ /* 0x000fe200078e00b9 */
[----:B------:R-:W-:-:S02]  /*20f0*/  LOP3.LUT P4, RZ, R184, 0xff00, RZ, 0xc0, !PT ;  /* 0x0000ff00b8ff7812 */ /* 0x000fc4000788c0ff */
[----:B------:R-:W-:Y:S01]  /*2100*/  LOP3.LUT P6, RZ, R194, 0xff, RZ, 0xc0, !PT ;  /* 0x000000ffc2ff7812 */ /* 0x000fe200078cc0ff */
[----:B------:R-:W-:Y:S01]  /*2110*/  @P3 FADD.FTZ R180, R87, R180 ;  /* 0x000000b457b43221 */ /* 0x000fe20000010000 */
[----:B------:R-:W-:Y:S01]  /*2120*/  SEL R117, R104, RZ, P4 ;  /* 0x000000ff68757207 */ /* 0x000fe20002000000 */
[----:B------:R-:W-:Y:S01]  /*2130*/  @P3 FADD.FTZ R181, R86, R181 ;  /* 0x000000b556b53221 */ /* 0x000fe20000010000 */
[----:B------:R-:W-:Y:S01]  /*2140*/  ISETP.NE.U32.AND P4, PT, RZ, c[0x0][0x250], PT ;  /* 0x00009400ff007a0c */ /* 0x000fe20003f85070 */
[-C--:B------:R-:W-:Y:S01]  /*2150*/  @P0 IMAD.WIDE.U32 R118, R198, R185.reuse, c[0x0][0x250] ;  /* 0x00009400c6760625 */ /* 0x080fe200078e00b9 */
[----:B------:R-:W-:Y:S01]  /*2160*/  SEL R179, R106, RZ, P6 ;  /* 0x000000ff6ab37207 */ /* 0x000fe20003000000 */
[----:B------:R0:W-:Y:S01]  /*2170*/  STG.E.128 [R112.64], R108 ;  /* 0x0000006c70007986 */ /* 0x0001e2000c101d04 */
[----:B------:R-:W-:Y:S01]  /*2180*/  LOP3.LUT P6, RZ, R194, 0xff00, RZ, 0xc0, !PT ;  /* 0x0000ff00c2ff7812 */ /* 0x000fe200078cc0ff */
[----:B------:R-:W-:Y:S01]  /*2190*/  @P1 IMAD.WIDE.U32 R126, R197, R185, c[0x0][0x258] ;  /* 0x00009600c57e1625 */ /* 0x000fe200078e00b9 */
[----:B------:R-:W-:-:S02]  /*21a0*/  ISETP.NE.AND.EX P4, PT, RZ, c[0x0][0x254], PT, P4 ;  /* 0x00009500ff007a0c */ /* 0x000fc40003f85340 */
[----:B------:R-:W-:Y:S01]  /*21b0*/  IADD3 R124, R198, 0x100, RZ ;  /* 0x00000100c67c7810 */ /* 0x000fe20007ffe0ff */
[----:B------:R-:W-:Y:S01]  /*21c0*/  FMUL.FTZ R178, R181, c[0x0][0x1e8] ;  /* 0x00007a00b5b27a20 */ /* 0x000fe20000410000 */
[----:B------:R-:W-:Y:S01]  /*21d0*/  SEL R174, R104, RZ, P6 ;  /* 0x000000ff68ae7207 */ /* 0x000fe20003000000 */
[----:B------:R-:W-:Y:S01]  /*21e0*/  @P0 IMAD.WIDE.U32 R128, R197, R185, c[0x0][0x250] ;  /* 0x00009400c5800625 */ /* 0x000fe200078e00b9 */
[----:B------:R-:W-:Y:S02]  /*21f0*/  SEL R123, R186, R95, P4 ;  /* 0x0000005fba7b7207 */ /* 0x000fe40002000000 */
[----:B------:R-:W-:Y:S01]  /*2200*/  SEL R122, R105, R94, P4 ;  /* 0x0000005e697a7207 */ /* 0x000fe20002000000 */
[----:B------:R-:W-:Y:S01]  /*2210*/  IMAD.WIDE.U32 R124, R185, R124, c[0x0][0x248] ;  /* 0x00009200b97c7625 */ /* 0x000fe200078e007c */
[----:B------:R-:W-:Y:S02]  /*2220*/  SEL R121, R176, R93, P4 ;  /* 0x0000005db0797207 */ /* 0x000fe40002000000 */
[----:B------:R-:W-:Y:S01]  /*2230*/  SEL R120, R107, R92, P4 ;  /* 0x0000005c6b787207 */ /* 0x000fe20002000000 */
[----:B------:R-:W-:Y:S01]  /*2240*/  @P1 IMAD.WIDE.U32 R130, R196, R185, c[0x0][0x258] ;  /* 0x00009600c4821625 */ /* 0x000fe200078e00b9 */
[----:B------:R-:W-:-:S02]  /*2250*/  @P1 SEL R104, R115, R88, P2 ;  /* 0x0000005873681207 */ /* 0x000fc40001000000 */
[----:B------:R-:W-:Y:S01]  /*2260*/  @P1 SEL R107, R202, R91, P2 ;  /* 0x0000005bca6b1207 */ /* 0x000fe20001000000 */
[----:B------:R1:W-:Y:S01]  /*2270*/  @P0 STG.E.128 [R118.64], R120 ;  /* 0x0000007876000986 */ /* 0x0003e2000c101d04 */
[-C--:B------:R-:W-:Y:S01]  /*2280*/  @P1 SEL R106, R133, R90.reuse, P2 ;  /* 0x0000005a856a1207 */ /* 0x080fe20001000000 */
[----:B------:R-:W-:Y:S01]  /*2290*/  @P0 IMAD.WIDE.U32 R196, R196, R185, c[0x0][0x250] ;  /* 0x00009400c4c40625 */ /* 0x000fe200078e00b9 */
[----:B------:R-:W-:Y:S02]  /*22a0*/  @P1 SEL R105, R188, R89, P2 ;  /* 0x00000059bc691207 */ /* 0x000fe40001000000 */
[----:B------:R-:W-:Y:S02]  /*22b0*/  @P1 SEL R115, R114, R91, P2 ;  /* 0x0000005b72731207 */ /* 0x000fe40001000000 */
[----:B------:R-:W-:Y:S01]  /*22c0*/  @P1 SEL R114, R175, R90, P2 ;  /* 0x0000005aaf721207 */ /* 0x000fe20001000000 */
[----:B------:R-:W-:Y:S01]  /*22d0*/  @P1 STG.E.128 [R126.64], R104 ;  /* 0x000000687e001986 */ /* 0x000fe2000c101d04 */
[----:B0-----:R-:W-:-:S02]  /*22e0*/  @P1 SEL R113, R140, R89, P2 ;  /* 0x000000598c711207 */ /* 0x001fc40001000000 */
[-C--:B------:R-:W-:Y:S01]  /*22f0*/  @P1 SEL R112, R143, R88.reuse, P2 ;  /* 0x000000588f701207 */ /* 0x080fe20001000000 */
[----:B------:R0:W-:Y:S01]  /*2300*/  STG.E.128 [R124.64], R96 ;  /* 0x000000607c007986 */ /* 0x0001e2000c101d04 */
[C---:B------:R-:W-:Y:S01]  /*2310*/  SEL R91, R180.reuse, R91, P2 ;  /* 0x0000005bb45b7207 */ /* 0x040fe20001000000 */
[----:B------:R-:W-:Y:S01]  /*2320*/  FMUL.FTZ R180, R180, c[0x0][0x1e8] ;  /* 0x00007a00b4b47a20 */ /* 0x000fe20000410000 */
[----:B------:R-:W-:Y:S02]  /*2330*/  IADD3 R198, R198, 0x200, RZ ;  /* 0x00000200c6c67810 */ /* 0x000fe40007ffe0ff */
[----:B------:R-:W-:Y:S02]  /*2340*/  SEL R88, R177, R88, P2 ;  /* 0x00000058b1587207 */ /* 0x000fe40001000000 */
[----:B------:R-:W-:Y:S01]  /*2350*/  SEL R89, R142, R89, P2 ;  /* 0x000000598e597207 */ /* 0x000fe20001000000 */
[----:B-1----:R-:W-:Y:S01]  /*2360*/  IMAD.WIDE.U32 R118, R185, R198, c[0x0][0x248] ;  /* 0x00009200b9767625 */ /* 0x002fe200078e00c6 */
[----:B------:R-:W-:-:S02]  /*2370*/  SEL R90, R181, R90, P2 ;  /* 0x0000005ab55a7207 */ /* 0x000fc40001000000 */
[C---:B------:R-:W-:Y:S02]  /*2380*/  LOP3.LUT P6, RZ, R194.reuse, 0xff0000, RZ, 0xc0, !PT ;  /* 0x00ff0000c2ff7812 */ /* 0x040fe400078cc0ff */
[----:B------:R-:W-:Y:S02]  /*2390*/  LOP3.LUT P2, RZ, R194, 0xff000000, RZ, 0xc0, !PT ;  /* 0xff000000c2ff7812 */ /* 0x000fe4000784c0ff */
[----:B------:R-:W-:Y:S02]  /*23a0*/  SEL R111, R132, R95, P4 ;  /* 0x0000005f846f7207 */ /* 0x000fe40002000000 */
[----:B------:R-:W-:Y:S02]  /*23b0*/  SEL R110, R135, R94, P4 ;  /* 0x0000005e876e7207 */ /* 0x000fe40002000000 */
[----:B------:R-:W-:Y:S02]  /*23c0*/  SEL R109, R134, R93, P4 ;  /* 0x0000005d866d7207 */ /* 0x000fe40002000000 */
[----:B------:R-:W-:-:S02]  /*23d0*/  SEL R108, R141, R92, P4 ;  /* 0x0000005c8d6c7207 */ /* 0x000fc40002000000 */
[----:B------:R-:W-:Y:S02]  /*23e0*/  SEL R183, R178, RZ, P6 ;  /* 0x000000ffb2b77207 */ /* 0x000fe40003000000 */
[----:B0-----:R-:W-:Y:S01]  /*23f0*/  SEL R98, R180, RZ, P2 ;  /* 0x000000ffb4627207 */ /* 0x001fe20001000000 */
[----:B------:R-:W-:Y:S01]  /*2400*/  @P0 STG.E.128 [R128.64], R108 ;  /* 0x0000006c80000986 */ /* 0x000fe2000c101d04 */
[----:B------:R-:W-:Y:S02]  /*2410*/  @P1 IADD3 R96, P2, R195, c[0x0][0x258], RZ ;  /* 0x00009600c3601a10 */ /* 0x000fe40007f5e0ff */
[----:B------:R-:W-:Y:S01]  /*2420*/  SEL R120, R139, R92, P4 ;  /* 0x0000005c8b787207 */ /* 0x000fe20002000000 */
[----:B------:R-:W-:Y:S01]  /*2430*/  @P1 STG.E.128 [R130.64], R112 ;  /* 0x0000007082001986 */ /* 0x000fe2000c101d04 */
[----:B------:R-:W-:Y:S02]  /*2440*/  SEL R121, R138, R93, P4 ;  /* 0x0000005d8a797207 */ /* 0x000fe40002000000 */
[----:B------:R-:W-:Y:S01]  /*2450*/  SEL R123, R136, R95, P4 ;  /* 0x0000005f887b7207 */ /* 0x000fe20002000000 */
[----:B------:R0:W-:Y:S01]  /*2460*/  STG.E.128 [R118.64], R100 ;  /* 0x0000006476007986 */ /* 0x0001e2000c101d04 */
[----:B------:R-:W-:-:S02]  /*2470*/  SEL R122, R137, R94, P4 ;  /* 0x0000005e897a7207 */ /* 0x000fc40002000000 */
[----:B------:R-:W-:Y:S02]  /*2480*/  SEL R92, R179, R92, P4 ;  /* 0x0000005cb35c7207 */ /* 0x000fe40002000000 */
[----:B------:R-:W-:Y:S01]  /*2490*/  SEL R93, R174, R93, P4 ;  /* 0x0000005dae5d7207 */ /* 0x000fe20002000000 */
[----:B------:R1:W-:Y:S01]  /*24a0*/  @P0 STG.E.128 [R196.64], R120 ;  /* 0x00000078c4000986 */ /* 0x0003e2000c101d04 */
[----:B------:R-:W-:Y:S02]  /*24b0*/  SEL R94, R183, R94, P4 ;  /* 0x0000005eb75e7207 */ /* 0x000fe40002000000 */
[----:B------:R-:W-:Y:S02]  /*24c0*/  SEL R95, R98, R95, P4 ;  /* 0x0000005f625f7207 */ /* 0x000fe40002000000 */
[C---:B------:R-:W-:Y:S02]  /*24d0*/  LOP3.LUT P6, RZ, R184.reuse, 0xff0000, RZ, 0xc0, !PT ;  /* 0x00ff0000b8ff7812 */ /* 0x040fe400078cc0ff */
[----:B------:R-:W-:-:S02]  /*24e0*/  LOP3.LUT P3, RZ, R184, 0xff000000, RZ, 0xc0, !PT ;  /* 0xff000000b8ff7812 */ /* 0x000fc4000786c0ff */
[C---:B------:R-:W-:Y:S02]  /*24f0*/  IADD3 R98, P4, R195.reuse, c[0x0][0x248], RZ ;  /* 0x00009200c3627a10 */ /* 0x040fe40007f9e0ff */
[C---:B------:R-:W-:Y:S02]  /*2500*/  @P1 IADD3.X R97, R170.reuse, c[0x0][0x25c], RZ, P2, !PT ;  /* 0x00009700aa611a10 */ /* 0x040fe400017fe4ff */
[----:B0-----:R-:W-:Y:S02]  /*2510*/  @P0 IADD3 R100, P2, R195, c[0x0][0x250], RZ ;  /* 0x00009400c3640a10 */ /* 0x001fe40007f5e0ff */
[----:B------:R-:W-:Y:S01]  /*2520*/  IADD3.X R99, R170, c[0x0][0x24c], RZ, P4, !PT ;  /* 0x00009300aa637a10 */ /* 0x000fe200027fe4ff */
[----:B------:R1:W-:Y:S01]  /*2530*/  @P1 STG.E.128 [R96.64], R88 ;  /* 0x0000005860001986 */ /* 0x0003e2000c101d04 */
[----:B------:R-:W-:Y:S02]  /*2540*/  SEL R118, R178, RZ, P6 ;  /* 0x000000ffb2767207 */ /* 0x000fe40003000000 */
[----:B------:R-:W-:-:S02]  /*2550*/  SEL R119, R180, RZ, P3 ;  /* 0x000000ffb4777207 */ /* 0x000fc40001800000 */
[----:B------:R-:W-:-:S03]  /*2560*/  @P0 IADD3.X R101, R170, c[0x0][0x254], RZ, P2, !PT ;  /* 0x00009500aa650a10 */ /* 0x000fc600017fe4ff */
[----:B------:R1:W-:Y:S04]  /*2570*/  STG.E.128 [R98.64], R116 ;  /* 0x0000007462007986 */ /* 0x0003e8000c101d04 */
[----:B------:R1:W-:Y:S01]  /*2580*/  @P0 STG.E.128 [R100.64], R92 ;  /* 0x0000005c64000986 */ /* 0x0003e2000c101d04 */
[----:B------:R-:W-:-:S04]  /*2590*/  LOP3.LUT P0, RZ, R166, 0xff, RZ, 0xc0, !PT ;  /* 0x000000ffa6ff7812 */ /* 0x000fc8000780c0ff */
[----:B------:R-:W-:Y:S01]  /*25a0*/  SEL R166, RZ, 0x1, P0 ;  /* 0x00000001ffa67807 */ /* 0x000fe20000000000 */
[----:B-1----:R-:W-:Y:S01]  /*25b0*/  @P5 CALL.REL.NOINC `(.L_x_1659) ;  /* 0x0000001000005944 */ /* 0x002fe20003c00000 */
[----:B------:R-:W-:Y:S05]  /*25c0*/  BRA `(.L_x_1660) ;  /* 0xffffdfc000007947 */ /* 0x000fea000383ffff */
.L_x_1659:
        /* <DEDUP_REMOVED lines=63> */
.L_x_1655:
        /* <DEDUP_REMOVED lines=27> */
.L_x_1656:
[----:B------:R-:W-:Y:S01]  /*2b70*/  HFMA2.MMA R101, -RZ, RZ, 0, 9.5367431640625e-07 ;  /* 0x00000010ff657435 */ /* 0x000fe200000001ff */
[----:B------:R-:W-:-:S02]  /*2b80*/  MOV R100, R103 ;  /* 0x0000006700647202 */ /* 0x000fc40000000f00 */
[----:B------:R-:W-:Y:S02]  /*2b90*/  MOV R102, 0x1f ;  /* 0x0000001f00667802 */ /* 0x000fe40000000f00 */
[----:B------:R-:W-:Y:S02]  /*2ba0*/  MOV R107, 0xffffffff ;  /* 0xffffffff006b7802 */ /* 0x000fe40000000f00 */
[----:B------:R-:W-:Y:S02]  /*2bb0*/  MOV R96, 0x2bd0 ;  /* 0x00002bd000607802 */ /* 0x000fe40000000f00 */
[----:B-----5:R-:W-:Y:S05]  /*2bc0*/  CALL.REL.NOINC `($__internal_113_$__cuda_sm70_shflsync_down_p) ;  /* 0x0000046000007944 */ /* 0x020fea0003c00000 */
[----:B-1----:R-:W-:Y:S01]  /*2bd0*/  MOV R98, R100 ;  /* 0x0000006400627202 */ /* 0x002fe20000000f00 */
[----:B0-----:R-:W-:Y:S05]  /*2be0*/  BRA `(.L_x_1661) ;  /* 0xffffe90000007947 */ /* 0x001fea000383ffff */
.L_x_1657:
[----:B------:R-:W-:Y:S01]  /*2bf0*/  HFMA2.MMA R101, -RZ, RZ, 0, 9.5367431640625e-07 ;  /* 0x00000010ff657435 */ /* 0x000fe200000001ff */
[----:B------:R-:W-:Y:S02]  /*2c00*/  MOV R100, R105 ;  /* 0x0000006900647202 */ /* 0x000fe40000000f00 */
[----:B------:R-:W-:Y:S02]  /*2c10*/  MOV R102, 0x1f ;  /* 0x0000001f00667802 */ /* 0x000fe40000000f00 */
[----:B------:R-:W-:-:S02]  /*2c20*/  MOV R107, 0xffffffff ;  /* 0xffffffff006b7802 */ /* 0x000fc40000000f00 */
[----:B------:R-:W-:Y:S02]  /*2c30*/  MOV R96, 0x2c50 ;  /* 0x00002c5000607802 */ /* 0x000fe40000000f00 */
[----:B01---5:R-:W-:Y:S05]  /*2c40*/  CALL.REL.NOINC `($__internal_113_$__cuda_sm70_shflsync_down_p) ;  /* 0x000003e000007944 */ /* 0x023fea0003c00000 */
[----:B------:R-:W-:Y:S01]  /*2c50*/  FADD.FTZ R103, R103, R98 ;  /* 0x0000006267677221 */ /* 0x000fe20000010000 */
[----:B0-----:R-:W-:Y:S01]  /*2c60*/  HFMA2.MMA R101, -RZ, RZ, 0, 4.76837158203125e-07 ;  /* 0x00000008ff657435 */ /* 0x001fe200000001ff */
[----:B-1----:R-:W-:Y:S01]  /*2c70*/  FADD.FTZ R105, R105, R100 ;  /* 0x0000006469697221 */ /* 0x002fe20000010000 */
[----:B------:R-:W-:Y:S02]  /*2c80*/  MOV R102, 0x1f ;  /* 0x0000001f00667802 */ /* 0x000fe40000000f00 */
[----:B------:R-:W-:Y:S02]  /*2c90*/  MOV R107, 0xffffffff ;  /* 0xffffffff006b7802 */ /* 0x000fe40000000f00 */
[----:B------:R-:W-:Y:S02]  /*2ca0*/  MOV R100, R103 ;  /* 0x0000006700647202 */ /* 0x000fe40000000f00 */
[----:B------:R-:W-:Y:S02]  /*2cb0*/  MOV R96, 0x2cd0 ;  /* 0x00002cd000607802 */ /* 0x000fe40000000f00 */
[----:B------:R-:W-:Y:S05]  /*2cc0*/  CALL.REL.NOINC `($__internal_113_$__cuda_sm70_shflsync_down_p) ;  /* 0x0000036000007944 */ /* 0x000fea0003c00000 */
[----:B0-----:R-:W-:Y:S01]  /*2cd0*/  HFMA2.MMA R101, -RZ, RZ, 0, 4.76837158203125e-07 ;  /* 0x00000008ff657435 */ /* 0x001fe200000001ff */
[----:B-1----:R-:W-:-:S02]  /*2ce0*/  MOV R98, R100 ;  /* 0x0000006400627202 */ /* 0x002fc40000000f00 */
[----:B------:R-:W-:Y:S02]  /*2cf0*/  MOV R100, R105 ;  /* 0x0000006900647202 */ /* 0x000fe40000000f00 */
[----:B------:R-:W-:Y:S02]  /*2d00*/  MOV R102, 0x1f ;  /* 0x0000001f00667802 */ /* 0x000fe40000000f00 */
[----:B------:R-:W-:Y:S02]  /*2d10*/  MOV R107, 0xffffffff ;  /* 0xffffffff006b7802 */ /* 0x000fe40000000f00 */
[----:B------:R-:W-:Y:S02]  /*2d20*/  MOV R96, 0x2d40 ;  /* 0x00002d4000607802 */ /* 0x000fe40000000f00 */
[----:B------:R-:W-:Y:S05]  /*2d30*/  CALL.REL.NOINC `($__internal_113_$__cuda_sm70_shflsync_down_p) ;  /* 0x000002f000007944 */ /* 0x000fea0003c00000 */
[----:B------:R-:W-:Y:S01]  /*2d40*/  FADD.FTZ R103, R98, R103 ;  /* 0x0000006762677221 */ /* 0x000fe20000010000 */
[----:B0-----:R-:W-:Y:S01]  /*2d50*/  HFMA2.MMA R101, -RZ, RZ, 0, 2.384185791015625e-07 ;  /* 0x00000004ff657435 */ /* 0x001fe200000001ff */
[----:B-1----:R-:W-:Y:S01]  /*2d60*/  FADD.FTZ R105, R105, R100 ;  /* 0x0000006469697221 */ /* 0x002fe20000010000 */
[----:B------:R-:W-:Y:S02]  /*2d70*/  MOV R102, 0x1f ;  /* 0x0000001f00667802 */ /* 0x000fe40000000f00 */
[----:B------:R-:W-:-:S02]  /*2d80*/  MOV R107, 0xffffffff ;  /* 0xffffffff006b7802 */ /* 0x000fc40000000f00 */
[----:B------:R-:W-:Y:S02]  /*2d90*/  MOV R100, R103 ;  /* 0x0000006700647202 */ /* 0x000fe40000000f00 */
[----:B------:R-:W-:Y:S02]  /*2da0*/  MOV R96, 0x2dc0 ;  /* 0x00002dc000607802 */ /* 0x000fe40000000f00 */
[----:B------:R-:W-:Y:S05]  /*2db0*/  CALL.REL.NOINC `($__internal_113_$__cuda_sm70_shflsync_down_p) ;  /* 0x0000027000007944 */ /* 0x000fea0003c00000 */
[----:B0-----:R-:W-:Y:S01]  /*2dc0*/  HFMA2.MMA R101, -RZ, RZ, 0, 2.384185791015625e-07 ;  /* 0x00000004ff657435 */ /* 0x001fe200000001ff */
[----:B-1----:R-:W-:Y:S02]  /*2dd0*/  MOV R98, R100 ;  /* 0x0000006400627202 */ /* 0x002fe40000000f00 */
[----:B------:R-:W-:Y:S02]  /*2de0*/  MOV R100, R105 ;  /* 0x0000006900647202 */ /* 0x000fe40000000f00 */
[----:B------:R-:W-:Y:S02]  /*2df0*/  MOV R102, 0x1f ;  /* 0x0000001f00667802 */ /* 0x000fe40000000f00 */
[----:B------:R-:W-:Y:S02]  /*2e00*/  MOV R107, 0xffffffff ;  /* 0xffffffff006b7802 */ /* 0x000fe40000000f00 */
[----:B------:R-:W-:-:S02]  /*2e10*/  MOV R96, 0x2e30 ;  /* 0x00002e3000607802 */ /* 0x000fc40000000f00 */
[----:B------:R-:W-:Y:S05]  /*2e20*/  CALL.REL.NOINC `($__internal_113_$__cuda_sm70_shflsync_down_p) ;  /* 0x0000020000007944 */ /* 0x000fea0003c00000 */
[----:B------:R-:W-:Y:S01]  /*2e30*/  FADD.FTZ R103, R98, R103 ;  /* 0x0000006762677221 */ /* 0x000fe20000010000 */
[----:B0-----:R-:W-:Y:S01]  /*2e40*/  HFMA2.MMA R101, -RZ, RZ, 0, 1.1920928955078125e-07 ;  /* 0x00000002ff657435 */ /* 0x001fe200000001ff */
[----:B-1----:R-:W-:Y:S01]  /*2e50*/  FADD.FTZ R105, R105, R100 ;  /* 0x0000006469697221 */ /* 0x002fe20000010000 */
[----:B------:R-:W-:-:S02]  /*2e60*/  MOV R102, 0x1f ;  /* 0x0000001f00667802 */ /* 0x000fc40000000f00 */
[----:B------:R-:W-:Y:S02]  /*2e70*/  MOV R107, 0xffffffff ;  /* 0xffffffff006b7802 */ /* 0x000fe40000000f00 */
[----:B------:R-:W-:Y:S02]  /*2e80*/  MOV R100, R103 ;  /* 0x0000006700647202 */ /* 0x000fe40000000f00 */
[----:B------:R-:W-:Y:S02]  /*2e90*/  MOV R96, 0x2eb0 ;  /* 0x00002eb000607802 */ /* 0x000fe40000000f00 */
[----:B------:R-:W-:Y:S05]  /*2ea0*/  CALL.REL.NOINC `($__internal_113_$__cuda_sm70_shflsync_down_p) ;  /* 0x0000018000007944 */ /* 0x000fea0003c00000 */
[----:B0-----:R-:W-:Y:S01]  /*2eb0*/  HFMA2.MMA R101, -RZ, RZ, 0, 1.1920928955078125e-07 ;  /* 0x00000002ff657435 */ /* 0x001fe200000001ff */
[----:B-1----:R-:W-:Y:S02]  /*2ec0*/  MOV R98, R100 ;  /* 0x0000006400627202 */ /* 0x002fe40000000f00 */
[----:B------:R-:W-:Y:S02]  /*2ed0*/  MOV R100, R105 ;  /* 0x0000006900647202 */ /* 0x000fe40000000f00 */
[----:B------:R-:W-:Y:S02]  /*2ee0*/  MOV R102, 0x1f ;  /* 0x0000001f00667802 */ /* 0x000fe40000000f00 */
[----:B------:R-:W-:-:S02]  /*2ef0*/  MOV R107, 0xffffffff ;  /* 0xffffffff006b7802 */ /* 0x000fc40000000f00 */
[----:B------:R-:W-:Y:S02]  /*2f00*/  MOV R96, 0x2f20 ;  /* 0x00002f2000607802 */ /* 0x000fe40000000f00 */
[----:B------:R-:W-:Y:S05]  /*2f10*/  CALL.REL.NOINC `($__internal_113_$__cuda_sm70_shflsync_down_p) ;  /* 0x0000011000007944 */ /* 0x000fea0003c00000 */
[----:B------:R-:W-:Y:S01]  /*2f20*/  FADD.FTZ R103, R98, R103 ;  /* 0x0000006762677221 */ /* 0x000fe20000010000 */
[----:B0-----:R-:W-:Y:S01]  /*2f30*/  HFMA2.MMA R101, -RZ, RZ, 0, 5.9604644775390625e-08 ;  /* 0x00000001ff657435 */ /* 0x001fe200000001ff */
[----:B-1----:R-:W-:Y:S01]  /*2f40*/  FADD.FTZ R105, R105, R100 ;  /* 0x0000006469697221 */ /* 0x002fe20000010000 */
[----:B------:R-:W-:Y:S02]  /*2f50*/  MOV R102, 0x1f ;  /* 0x0000001f00667802 */ /* 0x000fe40000000f00 */
[----:B------:R-:W-:Y:S02]  /*2f60*/  MOV R107, 0xffffffff ;  /* 0xffffffff006b7802 */ /* 0x000fe40000000f00 */
[----:B------:R-:W-:Y:S02]  /*2f70*/  MOV R100, R103 ;  /* 0x0000006700647202 */ /* 0x000fe40000000f00 */
[----:B------:R-:W-:Y:S02]  /*2f80*/  MOV R96, 0x2fa0 ;  /* 0x00002fa000607802 */ /* 0x000fe40000000f00 */
[----:B------:R-:W-:Y:S05]  /*2f90*/  CALL.REL.NOINC `($__internal_113_$__cuda_sm70_shflsync_down_p) ;  /* 0x0000009000007944 */ /* 0x000fea0003c00000 */
[----:B0-----:R-:W-:Y:S01]  /*2fa0*/  HFMA2.MMA R101, -RZ, RZ, 0, 5.9604644775390625e-08 ;  /* 0x00000001ff657435 */ /* 0x001fe200000001ff */
[----:B-1----:R-:W-:-:S02]  /*2fb0*/  MOV R112, R100 ;  /* 0x0000006400707202 */ /* 0x002fc40000000f00 */
[----:B------:R-:W-:Y:S02]  /*2fc0*/  MOV R100, R105 ;  /* 0x0000006900647202 */ /* 0x000fe40000000f00 */
[----:B------:R-:W-:Y:S02]  /*2fd0*/  MOV R102, 0x1f ;  /* 0x0000001f00667802 */ /* 0x000fe40000000f00 */
[----:B------:R-:W-:Y:S02]  /*2fe0*/  MOV R107, 0xffffffff ;  /* 0xffffffff006b7802 */ /* 0x000fe40000000f00 */
[----:B------:R-:W-:Y:S02]  /*2ff0*/  MOV R96, 0x3010 ;  /* 0x0000301000607802 */ /* 0x000fe40000000f00 */
[----:B------:R-:W-:Y:S05]  /*3000*/  CALL.REL.NOINC `($__internal_113_$__cuda_sm70_shflsync_down_p) ;  /* 0x0000002000007944 */ /* 0x000fea0003c00000 */
[----:B-1----:R-:W-:Y:S01]  /*3010*/  MOV R96, R100 ;  /* 0x0000006400607202 */ /* 0x002fe20000000f00 */
[----:B0-----:R-:W-:Y:S05]  /*3020*/  BRA `(.L_x_1662) ;  /* 0xffffe5e000007947 */ /* 0x001fea000383ffff */
        .weak           $__internal_113_$__cuda_sm70_shflsync_down_p
        .type           $__internal_113_$__cuda_sm70_shflsync_down_p,@function
        .size           $__internal_113_$__cuda_sm70_shflsync_down_p,(.L_x_1876 - $__internal_113_$__cuda_sm70_shflsync_down_p)
$__internal_113_$__cuda_sm70_shflsync_down_p:
[----:B------:R-:W-:Y:S01]  /*3030*/  HFMA2.MMA R97, -RZ, RZ, 0, 0 ;  /* 0x00000000ff617435 */ /* 0x000fe200000001ff */
[----:B------:R-:W-:Y:S04]  /*3040*/  WARPSYNC R107 ;  /* 0x0000006b00007348 */ /* 0x000fe80003800000 */
[----:B------:R0:W1:Y:S01]  /*3050*/  SHFL.DOWN PT, R100, R100, R101, R102 ;  /* 0x0800006564647389 */ /* 0x00006200000e0066 */
[----:B------:R-:W-:Y:S05]  /*3060*/  RET.REL.NODEC R96 `(_ZN10layer_norm31ln_parallel_residual_bwd_kernelINS_13Kernel_traitsIfffffjLj4096ELj1ELj1ELj8ELj16ENS_18Kernel_traits_baseILj4096EfffffjLj256EEEEELb1ELb0ELb1EEEvNS_9BwdParamsE) ;  /* 0xffffcf9060007950 */ /* 0x000fea0003c3ffff */
.L_x_1663:
        /* <DEDUP_REMOVED lines=9> */
.L_x_1876:


//--------------------- .text._ZN10layer_norm22ln_bwd_finalize_kernelINS_22Kernel_traits_finalizeILj4096EfffffjLb0ELj1024ELj4ENS_18Kernel_traits_baseILj4096EfffffjLj1024EEEEELb0ELb0EEEvNS_9BwdParamsE --------------------------
	.section	.text._ZN10layer_norm22ln_bwd_finalize_kernelINS_22Kernel_traits_finalizeILj4096EfffffjLb0ELj1024ELj4ENS_18Kernel_traits_baseILj4096EfffffjLj1024EEEEELb0ELb0EEEvNS_9BwdParamsE,"ax",@progbits
	.sectioninfo	@"SHI_REGISTERS=30"
	.align	128
        .global         _ZN10layer_norm22ln_bwd_finalize_kernelINS_22Kernel_traits_finalizeILj4096EfffffjLb0ELj1024ELj4ENS_18Kernel_traits_baseILj4096EfffffjLj1024EEEEELb0ELb0EEEvNS_9BwdParamsE
        .type           _ZN10layer_norm22ln_bwd_finalize_kernelINS_22Kernel_traits_finalizeILj4096EfffffjLb0ELj1024ELj4ENS_18Kernel_traits_baseILj4096EfffffjLj1024EEEEELb0ELb0EEEvNS_9BwdParamsE,@function
        .size           _ZN10layer_norm22ln_bwd_finalize_kernelINS_22Kernel_traits_finalizeILj4096EfffffjLb0ELj1024ELj4ENS_18Kernel_traits_baseILj4096EfffffjLj1024EEEEELb0ELb0EEEvNS_9BwdParamsE,(.L_x_1877 - _ZN10layer_norm22ln_bwd_finalize_kernelINS_22Kernel_traits_finalizeILj4096EfffffjLb0ELj1024ELj4ENS_18Kernel_traits_baseILj4096EfffffjLj1024EEEEELb0ELb0EEEvNS_9BwdParamsE)
        .other          _ZN10layer_norm22ln_bwd_finalize_kernelINS_22Kernel_traits_finalizeILj4096EfffffjLb0ELj1024ELj4ENS_18Kernel_traits_baseILj4096EfffffjLj1024EEEEELb0ELb0EEEvNS_9BwdParamsE,@"STO_CUDA_ENTRY STV_DEFAULT"
_ZN10layer_norm22ln_bwd_finalize_kernelINS_22Kernel_traits_finalizeILj4096EfffffjLb0ELj1024ELj4ENS_18Kernel_traits_baseILj4096EfffffjLj1024EEEEELb0ELb0EEEvNS_9BwdParamsE:
.text._ZN10layer_norm22ln_bwd_finalize_kernelINS_22Kernel_traits_finalizeILj4096EfffffjLb0ELj1024ELj4ENS_18Kernel_traits_baseILj4096EfffffjLj1024EEEEELb0ELb0EEEvNS_9BwdParamsE:
        /* <DEDUP_REMOVED lines=19> */
.L_x_1677:
        /* <DEDUP_REMOVED lines=28> */
.L_x_1668:
        /* <DEDUP_REMOVED lines=35> */
.L_x_1667:
[----:B------:R-:W-:Y:S05]  /*0520*/  BSYNC B1 ;  /* 0x0000000000017941 */ /* 0x000fea0003800000 */
.L_x_1666:
        /* <DEDUP_REMOVED lines=23> */
.L_x_1670:
[----:B------:R-:W-:Y:S05]  /*06a0*/  BSYNC B1 ;  /* 0x0000000000017941 */ /* 0x000fea0003800000 */
.L_x_1669:
        /* <DEDUP_REMOVED lines=11> */
.L_x_1671:
[----:B------:R-:W-:Y:S05]  /*0760*/  BSYNC B1 ;  /* 0x0000000000017941 */ /* 0x000fea0003800000 */
.L_x_1665:
[----:B------:R-:W-:Y:S05]  /*0770*/  BSYNC B0 ;  /* 0x0000000000007941 */ /* 0x000fea0003800000 */
.L_x_1664:
        /* <DEDUP_REMOVED lines=11> */
.L_x_1678:
        /* <DEDUP_REMOVED lines=18> */
.L_x_1679:
[----:B---3--:R-:W-:Y:S02]  /*0950*/  FADD.FTZ R4, R4, R9 ;  /* 0x0000000904047221 */ /* 0x008fe40000010000 */
[----:B-12---:R-:W-:-:S03]  /*0960*/  FADD.FTZ R6, R5, R6 ;  /* 0x0000000605067221 */ /* 0x006fc60000010000 */
[----:B------:R1:W-:Y:S04]  /*0970*/  @!P1 STS [R17.X4+0x2000], R4 ;  /* 0x0020000411009388 */ /* 0x0003e80000004800 */
[----:B------:R1:W-:Y:S02]  /*0980*/  @!P1 STS [R17.X4+0x2080], R6 ;  /* 0x0020800611009388 */ /* 0x0003e40000004800 */
.L_x_1672:
        /* <DEDUP_REMOVED lines=15> */
.L_x_1676:
[----:B------:R-:W-:Y:S05]  /*0a80*/  BSYNC B0 ;  /* 0x0000000000007941 */ /* 0x000fea0003800000 */
.L_x_1675:
[C---:B------:R-:W-:Y:S02]  /*0a90*/  ISETP.GT.U32.AND P1, PT, R18.reuse, -0x1001, PT ;  /* 0xffffefff1200780c */ /* 0x040fe40003f24070 */
[----:B------:R-:W-:Y:S02]  /*0aa0*/  IADD3 R18, R18, 0x1000, RZ ;  /* 0x0000100012127810 */ /* 0x000fe40007ffe0ff */
[----:B------:R-:W-:-:S09]  /*0ab0*/  IADD3 R19, R19, 0x800, RZ ;  /* 0x0000080013137810 */ /* 0x000fd20007ffe0ff */
[----:B01----:R-:W-:Y:S05]  /*0ac0*/  @P1 BRA `(.L_x_1677) ;  /* 0xfffff66000001947 */ /* 0x003fea000383ffff */
[----:B------:R-:W-:Y:S05]  /*0ad0*/  EXIT ;  /* 0x000000000000794d */ /* 0x000fea0003800000 */
.L_x_1673:
[----:B--2---:R-:W-:Y:S01]  /*0ae0*/  IMAD.MOV.U32 R9, RZ, RZ, R5 ;  /* 0x000000ffff097224 */ /* 0x004fe200078e0005 */
[----:B------:R-:W-:Y:S01]  /*0af0*/  MOV R8, 0x1 ;  /* 0x0000000100087802 */ /* 0x000fe20000000f00 */
[----:B------:R-:W-:Y:S01]  /*0b00*/  IMAD.MOV.U32 R7, RZ, RZ, 0x1f ;  /* 0x0000001fff077424 */ /* 0x000fe200078e00ff */
[----:B------:R-:W-:Y:S02]  /*0b10*/  MOV R10, 0xffffffff ;  /* 0xffffffff000a7802 */ /* 0x000fe40000000f00 */
[----:B------:R-:W-:Y:S02]  /*0b20*/  MOV R2, 0xb40 ;  /* 0x00000b4000027802 */ /* 0x000fe40000000f00 */
[----:B01----:R-:W-:Y:S05]  /*0b30*/  CALL.REL.NOINC `($__internal_114_$__cuda_sm70_shflsync_bfly_p) ;  /* 0x000003b000007944 */ /* 0x003fea0003c00000 */
[----:B-1----:R-:W-:Y:S01]  /*0b40*/  IMAD.MOV.U32 R2, RZ, RZ, R7 ;  /* 0x000000ffff027224 */ /* 0x002fe200078e0007 */
[----:B0-----:R-:W-:Y:S05]  /*0b50*/  BRA `(.L_x_1678) ;  /* 0xfffffcd000007947 */ /* 0x001fea000383ffff */
.L_x_1674:
[----:B------:R-:W-:Y:S01]  /*0b60*/  HFMA2.MMA R8, -RZ, RZ, 0, 1.1920928955078125e-07 ;  /* 0x00000002ff087435 */ /* 0x000fe200000001ff */
[----:B------:R-:W-:Y:S01]  /*0b70*/  MOV R7, 0x1f ;  /* 0x0000001f00077802 */ /* 0x000fe20000000f00 */
[----:B------:R-:W-:Y:S01]  /*0b80*/  IMAD.MOV.U32 R10, RZ, RZ, -0x1 ;  /* 0xffffffffff0a7424 */ /* 0x000fe200078e00ff */
[----:B------:R-:W-:-:S03]  /*0b90*/  MOV R2, 0xbb0 ;  /* 0x00000bb000027802 */ /* 0x000fc60000000f00 */
[----:B012---:R-:W-:Y:S05]  /*0ba0*/  CALL.REL.NOINC `($__internal_114_$__cuda_sm70_shflsync_bfly_p) ;  /* 0x0000034000007944 */ /* 0x007fea0003c00000 */
[----:B0-----:R-:W-:Y:S01]  /*0bb0*/  HFMA2.MMA R8, -RZ, RZ, 0, 2.384185791015625e-07 ;  /* 0x00000004ff087435 */ /* 0x001fe200000001ff */
[----:B-1----:R-:W-:Y:S01]  /*0bc0*/  FADD.FTZ R9, R9, R7 ;  /* 0x0000000709097221 */ /* 0x002fe20000010000 */
[----:B------:R-:W-:Y:S01]  /*0bd0*/  MOV R7, 0x1f ;  /* 0x0000001f00077802 */ /* 0x000fe20000000f00 */
[----:B------:R-:W-:Y:S01]  /*0be0*/  IMAD.MOV.U32 R10, RZ, RZ, -0x1 ;  /* 0xffffffffff0a7424 */ /* 0x000fe200078e00ff */
[----:B------:R-:W-:-:S02]  /*0bf0*/  MOV R2, 0xc10 ;  /* 0x00000c1000027802 */ /* 0x000fc40000000f00 */
[----:B------:R-:W-:Y:S05]  /*0c00*/  CALL.REL.NOINC `($__internal_114_$__cuda_sm70_shflsync_bfly_p) ;  /* 0x000002e000007944 */ /* 0x000fea0003c00000 */
[----:B0-----:R-:W-:Y:S01]  /*0c10*/  HFMA2.MMA R8, -RZ, RZ, 0, 4.76837158203125e-07 ;  /* 0x00000008ff087435 */ /* 0x001fe200000001ff */
[----:B-1----:R-:W-:Y:S01]  /*0c20*/  FADD.FTZ R9, R9, R7 ;  /* 0x0000000709097221 */ /* 0x002fe20000010000 */
[----:B------:R-:W-:Y:S01]  /*0c30*/  MOV R7, 0x1f ;  /* 0x0000001f00077802 */ /* 0x000fe20000000f00 */
[----:B------:R-:W-:Y:S01]  /*0c40*/  IMAD.MOV.U32 R10, RZ, RZ, -0x1 ;  /* 0xffffffffff0a7424 */ /* 0x000fe200078e00ff */
[----:B------:R-:W-:-:S02]  /*0c50*/  MOV R2, 0xc70 ;  /* 0x00000c7000027802 */ /* 0x000fc40000000f00 */
[----:B------:R-:W-:Y:S05]  /*0c60*/  CALL.REL.NOINC `($__internal_114_$__cuda_sm70_shflsync_bfly_p) ;  /* 0x0000028000007944 */ /* 0x000fea0003c00000 */
[----:B-1----:R-:W-:Y:S01]  /*0c70*/  FADD.FTZ R6, R9, R7 ;  /* 0x0000000709067221 */ /* 0x002fe20000010000 */
[----:B0-----:R-:W-:Y:S01]  /*0c80*/  HFMA2.MMA R8, -RZ, RZ, 0, 9.5367431640625e-07 ;  /* 0x00000010ff087435 */ /* 0x001fe200000001ff */
[----:B------:R-:W-:Y:S01]  /*0c90*/  MOV R7, 0x1f ;  /* 0x0000001f00077802 */ /* 0x000fe20000000f00 */
[----:B------:R-:W-:Y:S01]  /*0ca0*/  IMAD.MOV.U32 R10, RZ, RZ, -0x1 ;  /* 0xffffffffff0a7424 */ /* 0x000fe200078e00ff */
[----:B------:R-:W-:-:S02]  /*0cb0*/  MOV R2, 0xce0 ;  /* 0x00000ce000027802 */ /* 0x000fc40000000f00 */
[----:B------:R-:W-:Y:S02]  /*0cc0*/  MOV R9, R6 ;  /* 0x0000000600097202 */ /* 0x000fe40000000f00 */
[----:B------:R-:W-:Y:S05]  /*0cd0*/  CALL.REL.NOINC `($__internal_114_$__cuda_sm70_shflsync_bfly_p) ;  /* 0x0000021000007944 */ /* 0x000fea0003c00000 */
[----:B0-----:R-:W-:Y:S01]  /*0ce0*/  HFMA2.MMA R8, -RZ, RZ, 0, 5.9604644775390625e-08 ;  /* 0x00000001ff087435 */ /* 0x001fe200000001ff */
[----:B-1----:R-:W-:Y:S01]  /*0cf0*/  MOV R5, R7 ;  /* 0x0000000700057202 */ /* 0x002fe20000000f00 */
[----:B------:R-:W-:Y:S01]  /*0d00*/  IMAD.MOV.U32 R9, RZ, RZ, R4 ;  /* 0x000000ffff097224 */ /* 0x000fe200078e0004 */
[----:B------:R-:W-:Y:S01]  /*0d10*/  MOV R7, 0x1f ;  /* 0x0000001f00077802 */ /* 0x000fe20000000f00 */
[----:B------:R-:W-:Y:S01]  /*0d20*/  IMAD.MOV.U32 R10, RZ, RZ, -0x1 ;  /* 0xffffffffff0a7424 */ /* 0x000fe200078e00ff */
[----:B------:R-:W-:Y:S02]  /*0d30*/  MOV R2, 0xd50 ;  /* 0x00000d5000027802 */ /* 0x000fe40000000f00 */
[----:B------:R-:W-:Y:S05]  /*0d40*/  CALL.REL.NOINC `($__internal_114_$__cuda_sm70_shflsync_bfly_p) ;  /* 0x000001a000007944 */ /* 0x000fea0003c00000 */
[----:B0-----:R-:W-:Y:S01]  /*0d50*/  HFMA2.MMA R8, -RZ, RZ, 0, 1.1920928955078125e-07 ;  /* 0x00000002ff087435 */ /* 0x001fe200000001ff */
[----:B-1----:R-:W-:Y:S01]  /*0d60*/  FADD.FTZ R9, R4, R7 ;  /* 0x0000000704097221 */ /* 0x002fe20000010000 */
[----:B------:R-:W-:Y:S01]  /*0d70*/  MOV R7, 0x1f ;  /* 0x0000001f00077802 */ /* 0x000fe20000000f00 */
[----:B------:R-:W-:Y:S01]  /*0d80*/  IMAD.MOV.U32 R10, RZ, RZ, -0x1 ;  /* 0xffffffffff0a7424 */ /* 0x000fe200078e00ff */
[----:B------:R-:W-:Y:S02]  /*0d90*/  MOV R2, 0xdb0 ;  /* 0x00000db000027802 */ /* 0x000fe40000000f00 */
[----:B------:R-:W-:Y:S05]  /*0da0*/  CALL.REL.NOINC `($__internal_114_$__cuda_sm70_shflsync_bfly_p) ;  /* 0x0000014000007944 */ /* 0x000fea0003c00000 */
        /* <DEDUP_REMOVED lines=12> */
[----:B0-----:R-:W-:Y:S01]  /*0e70*/  HFMA2.MMA R8, -RZ, RZ, 0, 9.5367431640625e-07 ;  /* 0x00000010ff087435 */ /* 0x001fe200000001ff */
[----:B-1----:R-:W-:Y:S01]  /*0e80*/  FADD.FTZ R9, R9, R7 ;  /* 0x0000000709097221 */ /* 0x002fe20000010000 */
[----:B------:R-:W-:Y:S01]  /*0e90*/  MOV R7, 0x1f ;  /* 0x0000001f00077802 */ /* 0x000fe20000000f00 */
[----:B------:R-:W-:Y:S01]  /*0ea0*/  IMAD.MOV.U32 R10, RZ, RZ, -0x1 ;  /* 0xffffffffff0a7424 */ /* 0x000fe200078e00ff */
[----:B------:R-:W-:-:S02]  /*0eb0*/  MOV R2, 0xed0 ;  /* 0x00000ed000027802 */ /* 0x000fc40000000f00 */
[----:B------:R-:W-:Y:S05]  /*0ec0*/  CALL.REL.NOINC `($__internal_114_$__cuda_sm70_shflsync_bfly_p) ;  /* 0x0000002000007944 */ /* 0x000fea0003c00000 */
[----:B-1----:R-:W-:Y:S01]  /*0ed0*/  MOV R4, R7 ;  /* 0x0000000700047202 */ /* 0x002fe20000000f00 */
[----:B0-----:R-:W-:Y:S05]  /*0ee0*/  BRA `(.L_x_1679) ;  /* 0xfffffa6000007947 */ /* 0x001fea000383ffff */
        .weak           $__internal_114_$__cuda_sm70_shflsync_bfly_p
        .type           $__internal_114_$__cuda_sm70_shflsync_bfly_p,@function
        .size           $__internal_114_$__cuda_sm70_shflsync_bfly_p,(.L_x_1877 - $__internal_114_$__cuda_sm70_shflsync_bfly_p)
$__internal_114_$__cuda_sm70_shflsync_bfly_p:
[----:B------:R-:W-:Y:S01]  /*0ef0*/  HFMA2.MMA R3, -RZ, RZ, 0, 0 ;  /* 0x00000000ff037435 */ /* 0x000fe200000001ff */
[----:B------:R-:W-:Y:S04]  /*0f00*/  WARPSYNC R10 ;  /* 0x0000000a00007348 */ /* 0x000fe80003800000 */
[----:B------:R0:W1:Y:S01]  /*0f10*/  SHFL.BFLY PT, R7, R9, R8, R7 ;  /* 0x0c00000809077389 */ /* 0x00006200000e0007 */
[----:B------:R-:W-:Y:S05]  /*0f20*/  RET.REL.NODEC R2 `(_ZN10layer_norm22ln_bwd_finalize_kernelINS_22Kernel_traits_finalizeILj4096EfffffjLb0ELj1024ELj4ENS_18Kernel_traits_baseILj4096EfffffjLj1024EEEEELb0ELb0EEEvNS_9BwdParamsE) ;  /* 0xfffff0d002007950 */ /* 0x000fea0003c3ffff */
.L_x_1680:
        /* <DEDUP_REMOVED lines=13> */
.L_x_1877:


//--------------------- .text._ZN10layer_norm40ln_parallel_residual_bwd_finalize_kernelINS_22Kernel_traits_finalizeILj4096EfffffjLb0ELj1024ELj4ENS_18Kernel_traits_baseILj4096EfffffjLj1024EEEEELb0EEEvNS_9BwdParamsE --------------------------
	.section	.text._ZN10layer_norm40ln_parallel_residual_bwd_finalize_kernelINS_22Kernel_traits_finalizeILj4096EfffffjLb0ELj1024ELj4ENS_18Kernel_traits_baseILj4096EfffffjLj1024EEEEELb0EEEvNS_9BwdParamsE,"ax",@progbits
	.sectioninfo	@"SHI_REGISTERS=32"
	.align	128
        .global         _ZN10layer_norm40ln_parallel_residual_bwd_finalize_kernelINS_22Kernel_traits_finalizeILj4096EfffffjLb0ELj1024ELj4ENS_18Kernel_traits_baseILj4096EfffffjLj1024EEEEELb0EEEvNS_9BwdParamsE
        .type           _ZN10layer_norm40ln_parallel_residual_bwd_finalize_kernelINS_22Kernel_traits_finalizeILj4096EfffffjLb0ELj1024ELj4ENS_18Kernel_traits_baseILj4096EfffffjLj1024EEEEELb0EEEvNS_9BwdParamsE,@function
        .size           _ZN10layer_norm40ln_parallel_residual_bwd_finalize_kernelINS_22Kernel_traits_finalizeILj4096EfffffjLb0ELj1024ELj4ENS_18Kernel_traits_baseILj4096EfffffjLj1024EEEEELb0EEEvNS_9BwdParamsE,(.L_x_1878 - _ZN10layer_norm40ln_parallel_residual_bwd_finalize_kernelINS_22Kernel_traits_finalizeILj4096EfffffjLb0ELj1024ELj4ENS_18Kernel_traits_baseILj4096EfffffjLj1024EEEEELb0EEEvNS_9BwdParamsE)
        .other          _ZN10layer_norm40ln_parallel_residual_bwd_finalize_kernelINS_22Kernel_traits_finalizeILj4096EfffffjLb0ELj1024ELj4ENS_18Kernel_traits_baseILj4096EfffffjLj1024EEEEELb0EEEvNS_9BwdParamsE,@"STO_CUDA_ENTRY STV_DEFAULT"
_ZN10layer_norm40ln_parallel_residual_bwd_finalize_kernelINS_22Kernel_traits_finalizeILj4096EfffffjLb0ELj1024ELj4ENS_18Kernel_traits_baseILj4096EfffffjLj1024EEEEELb0EEEvNS_9BwdParamsE:
.text._ZN10layer_norm40ln_parallel_residual_bwd_finalize_kernelINS_22Kernel_traits_finalizeILj4096EfffffjLb0ELj1024ELj4ENS_18Kernel_traits_baseILj4096EfffffjLj1024EEEEELb0EEEvNS_9BwdParamsE:
        /* <DEDUP_REMOVED lines=19> */
.L_x_1695:
        /* <DEDUP_REMOVED lines=36> */
.L_x_1685:
        /* <DEDUP_REMOVED lines=59> */
.L_x_1684:
[----:B------:R-:W-:Y:S05]  /*0720*/  BSYNC B1 ;  /* 0x0000000000017941 */ /* 0x000fea0003800000 */
.L_x_1683:
        /* <DEDUP_REMOVED lines=35> */
.L_x_1687:
[----:B------:R-:W-:Y:S05]  /*0960*/  BSYNC B1 ;  /* 0x0000000000017941 */ /* 0x000fea0003800000 */
.L_x_1686:
        /* <DEDUP_REMOVED lines=17> */
.L_x_1688:
[----:B------:R-:W-:Y:S05]  /*0a80*/  BSYNC B1 ;  /* 0x0000000000017941 */ /* 0x000fea0003800000 */
.L_x_1682:
[----:B------:R-:W-:Y:S05]  /*0a90*/  BSYNC B0 ;  /* 0x0000000000007941 */ /* 0x000fea0003800000 */
.L_x_1681:
        /* <DEDUP_REMOVED lines=14> */
.L_x_1696:
        /* <DEDUP_REMOVED lines=36> */
.L_x_1697:
        /* <DEDUP_REMOVED lines=11> */
.L_x_1689:
        /* <DEDUP_REMOVED lines=21> */
.L_x_1693:
[----:B------:R-:W-:Y:S05]  /*0fc0*/  BSYNC B0 ;  /* 0x0000000000007941 */ /* 0x000fea0003800000 */
.L_x_1692:
[C---:B------:R-:W-:Y:S02]  /*0fd0*/  ISETP.GT.U32.AND P1, PT, R4.reuse, -0x1001, PT ;  /* 0xffffefff0400780c */ /* 0x040fe40003f24070 */
[----:B------:R-:W-:-:S02]  /*0fe0*/  IADD3 R4, R4, 0x1000, RZ ;  /* 0x0000100004047810 */ /* 0x000fc40007ffe0ff */
[----:B------:R-:W-:-:S09]  /*0ff0*/  IADD3 R5, R5, 0x800, RZ ;  /* 0x0000080005057810 */ /* 0x000fd20007ffe0ff */
[----:B0-----:R-:W-:Y:S01]  /*1000*/  @!P1 CALL.REL.NOINC `(.L_x_1694) ;  /* 0x0000001000009944 */ /* 0x001fe20003c00000 */
[----:B------:R-:W-:Y:S05]  /*1010*/  BRA `(.L_x_1695) ;  /* 0xfffff11000007947 */ /* 0x000fea000383ffff */
.L_x_1694:
[----:B------:R-:W-:Y:S05]  /*1020*/  EXIT ;  /* 0x000000000000794d */ /* 0x000fea0003800000 */
.L_x_1690:
[----:B------:R-:W-:Y:S01]  /*1030*/  HFMA2.MMA R17, -RZ, RZ, 0, 1.847743988037109375e-06 ;  /* 0x0000001fff117435 */ /* 0x000fe200000001ff */
[----:B----4-:R-:W-:Y:S01]  /*1040*/  IMAD.MOV.U32 R19, RZ, RZ, R12 ;  /* 0x000000ffff137224 */ /* 0x010fe200078e000c */
[----:B------:R-:W-:Y:S02]  /*1050*/  MOV R16, 0x1 ;  /* 0x0000000100107802 */ /* 0x000fe40000000f00 */
[----:B------:R-:W-:Y:S02]  /*1060*/  MOV R14, 0xffffffff ;  /* 0xffffffff000e7802 */ /* 0x000fe40000000f00 */
[----:B------:R-:W-:Y:S02]  /*1070*/  MOV R8, 0x1090 ;  /* 0x0000109000087802 */ /* 0x000fe40000000f00 */
[----:B0123--:R-:W-:Y:S05]  /*1080*/  CALL.REL.NOINC `($__internal_115_$__cuda_sm70_shflsync_bfly_p) ;  /* 0x000007b000007944 */ /* 0x00ffea0003c00000 */
[----:B01----:R-:W-:Y:S05]  /*1090*/  BRA `(.L_x_1696) ;  /* 0xfffffae000007947 */ /* 0x003fea000383ffff */
.L_x_1691:
[----:B------:R-:W-:Y:S01]  /*10a0*/  HFMA2.MMA R16, -RZ, RZ, 0, 1.1920928955078125e-07 ;  /* 0x00000002ff107435 */ /* 0x000fe200000001ff */
[----:B------:R-:W-:Y:S01]  /*10b0*/  IMAD.MOV.U32 R19, RZ, RZ, R12 ;  /* 0x000000ffff137224 */ /* 0x000fe200078e000c */
[----:B------:R-:W-:Y:S02]  /*10c0*/  MOV R17, 0x1f ;  /* 0x0000001f00117802 */ /* 0x000fe40000000f00 */
[----:B------:R-:W-:-:S02]  /*10d0*/  MOV R14, 0xffffffff ;  /* 0xffffffff000e7802 */ /* 0x000fc40000000f00 */
[----:B------:R-:W-:Y:S02]  /*10e0*/  MOV R8, 0x1100 ;  /* 0x0000110000087802 */ /* 0x000fe40000000f00 */
[----:B-123--:R-:W-:Y:S05]  /*10f0*/  CALL.REL.NOINC `($__internal_115_$__cuda_sm70_shflsync_bfly_p) ;  /* 0x0000074000007944 */ /* 0x00efea0003c00000 */
[----:B0-----:R-:W-:Y:S01]  /*1100*/  HFMA2.MMA R17, -RZ, RZ, 0, 1.847743988037109375e-06 ;  /* 0x0000001fff117435 */ /* 0x001fe200000001ff */
[----:B-1----:R-:W-:Y:S01]  /*1110*/  FADD.FTZ R19, R12, R14 ;  /* 0x0000000e0c137221 */ /* 0x002fe20000010000 */
[----:B------:R-:W-:Y:S01]  /*1120*/  MOV R14, 0xffffffff ;  /* 0xffffffff000e7802 */ /* 0x000fe20000000f00 */
[----:B------:R-:W-:Y:S01]  /*1130*/  IMAD.MOV.U32 R16, RZ, RZ, 0x4 ;  /* 0x00000004ff107424 */ /* 0x000fe200078e00ff */
[----:B------:R-:W-:Y:S02]  /*1140*/  MOV R8, 0x1160 ;  /* 0x0000116000087802 */ /* 0x000fe40000000f00 */
[----:B------:R-:W-:Y:S05]  /*1150*/  CALL.REL.NOINC `($__internal_115_$__cuda_sm70_shflsync_bfly_p) ;  /* 0x000006e000007944 */ /* 0x000fea0003c00000 */
[----:B0-----:R-:W-:Y:S01]  /*1160*/  HFMA2.MMA R16, -RZ, RZ, 0, 4.76837158203125e-07 ;  /* 0x00000008ff107435 */ /* 0x001fe200000001ff */
[----:B-1----:R-:W-:Y:S01]  /*1170*/  FADD.FTZ R19, R19, R14 ;  /* 0x0000000e13137221 */ /* 0x002fe20000010000 */
[----:B------:R-:W-:Y:S01]  /*1180*/  MOV R14, 0xffffffff ;  /* 0xffffffff000e7802 */ /* 0x000fe20000000f00 */
[----:B------:R-:W-:Y:S01]  /*1190*/  IMAD.MOV.U32 R17, RZ, RZ, 0x1f ;  /* 0x0000001fff117424 */ /* 0x000fe200078e00ff */
[----:B------:R-:W-:Y:S02]  /*11a0*/  MOV R8, 0x11c0 ;  /* 0x000011c000087802 */ /* 0x000fe40000000f00 */
[----:B------:R-:W-:Y:S05]  /*11b0*/  CALL.REL.NOINC `($__internal_115_$__cuda_sm70_shflsync_bfly_p) ;  /* 0x0000068000007944 */ /* 0x000fea0003c00000 */
[----:B-1----:R-:W-:Y:S01]  /*11c0*/  FADD.FTZ R12, R19, R14 ;  /* 0x0000000e130c7221 */ /* 0x002fe20000010000 */
[----:B0-----:R-:W-:Y:S01]  /*11d0*/  HFMA2.MMA R16, -RZ, RZ, 0, 9.5367431640625e-07 ;  /* 0x00000010ff107435 */ /* 0x001fe200000001ff */
[----:B------:R-:W-:Y:S01]  /*11e0*/  MOV R17, 0x1f ;  /* 0x0000001f00117802 */ /* 0x000fe20000000f00 */
[----:B------:R-:W-:Y:S01]  /*11f0*/  IMAD.MOV.U32 R14, RZ, RZ, -0x1 ;  /* 0xffffffffff0e7424 */ /* 0x000fe200078e00ff */
[----:B------:R-:W-:-:S02]  /*1200*/  MOV R8, 0x1230 ;  /* 0x0000123000087802 */ /* 0x000fc40000000f00 */
[----:B------:R-:W-:Y:S02]  /*1210*/  MOV R19, R12 ;  /* 0x0000000c00137202 */ /* 0x000fe40000000f00 */
[----:B------:R-:W-:Y:S05]  /*1220*/  CALL.REL.NOINC `($__internal_115_$__cuda_sm70_shflsync_bfly_p) ;  /* 0x0000061000007944 */ /* 0x000fea0003c00000 */
[----:B0-----:R-:W-:Y:S01]  /*1230*/  HFMA2.MMA R17, -RZ, RZ, 0, 1.847743988037109375e-06 ;  /* 0x0000001fff117435 */ /* 0x001fe200000001ff */
[----:B-1----:R-:W-:Y:S01]  /*1240*/  MOV R15, R14 ;  /* 0x0000000e000f7202 */ /* 0x002fe20000000f00 */
[----:B------:R-:W-:Y:S01]  /*1250*/  IMAD.MOV.U32 R16, RZ, RZ, 0x1 ;  /* 0x00000001ff107424 */ /* 0x000fe200078e00ff */
[----:B------:R-:W-:Y:S02]  /*1260*/  MOV R19, R13 ;  /* 0x0000000d00137202 */ /* 0x000fe40000000f00 */
[----:B------:R-:W-:Y:S02]  /*1270*/  MOV R14, 0xffffffff ;  /* 0xffffffff000e7802 */ /* 0x000fe40000000f00 */
[----:B------:R-:W-:Y:S02]  /*1280*/  MOV R8, 0x12a0 ;  /* 0x000012a000087802 */ /* 0x000fe40000000f00 */
[----:B------:R-:W-:Y:S05]  /*1290*/  CALL.REL.NOINC `($__internal_115_$__cuda_sm70_shflsync_bfly_p) ;  /* 0x000005a000007944 */ /* 0x000fea0003c00000 */
[----:B0-----:R-:W-:Y:S01]  /*12a0*/  HFMA2.MMA R16, -RZ, RZ, 0, 1.1920928955078125e-07 ;  /* 0x00000002ff107435 */ /* 0x001fe200000001ff */
[----:B-1----:R-:W-:Y:S01]  /*12b0*/  FADD.FTZ R19, R13, R14 ;  /* 0x0000000e0d137221 */ /* 0x002fe20000010000 */
[----:B------:R-:W-:Y:S01]  /*12c0*/  MOV R14, 0xffffffff ;  /* 0xffffffff000e7802 */ /* 0x000fe20000000f00 */
[----:B------:R-:W-:Y:S01]  /*12d0*/  IMAD.MOV.U32 R17, RZ, RZ, 0x1f ;  /* 0x0000001fff117424 */ /* 0x000fe200078e00ff */
[----:B------:R-:W-:-:S02]  /*12e0*/  MOV R8, 0x1300 ;  /* 0x0000130000087802 */ /* 0x000fc40000000f00 */
[----:B------:R-:W-:Y:S05]  /*12f0*/  CALL.REL.NOINC `($__internal_115_$__cuda_sm70_shflsync_bfly_p) ;  /* 0x0000054000007944 */ /* 0x000fea0003c00000 */
[----:B0-----:R-:W-:Y:S01]  /*1300*/  HFMA2.MMA R16, -RZ, RZ, 0, 2.384185791015625e-07 ;  /* 0x00000004ff107435 */ /* 0x001fe200000001ff */
[----:B-1----:R-:W-:Y:S01]  /*1310*/  FADD.FTZ R19, R19, R14 ;  /* 0x0000000e13137221 */ /* 0x002fe20000010000 */
[----:B------:R-:W-:Y:S01]  /*1320*/  MOV R17, 0x1f ;  /* 0x0000001f00117802 */ /* 0x000fe20000000f00 */
[----:B------:R-:W-:Y:S01]  /*1330*/  IMAD.MOV.U32 R14, RZ, RZ, -0x1 ;  /* 0xffffffffff0e7424 */ /* 0x000fe200078e00ff */
[----:B------:R-:W-:-:S02]  /*1340*/  MOV R8, 0x1360 ;  /* 0x0000136000087802 */ /* 0x000fc40000000f00 */
[----:B------:R-:W-:Y:S05]  /*1350*/  CALL.REL.NOINC `($__internal_115_$__cuda_sm70_shflsync_bfly_p) ;  /* 0x000004e000007944 */ /* 0x000fea0003c00000 */
[----:B0-----:R-:W-:Y:S01]  /*1360*/  HFMA2.MMA R16, -RZ, RZ, 0, 4.76837158203125e-07 ;  /* 0x00000008ff107435 */ /* 0x001fe200000001ff */
[----:B-1----:R-:W-:Y:S01]  /*1370*/  FADD.FTZ R19, R19, R14 ;  /* 0x0000000e13137221 */ /* 0x002fe20000010000 */
[----:B------:R-:W-:-:S02]  /*1380*/  MOV R17, 0x1f ;  /* 0x0000001f00117802 */ /* 0x000fc40000000f00 */
[----:B------:R-:W-:Y:S02]  /*1390*/  MOV R14, 0xffffffff ;  /* 0xffffffff000e7802 */ /* 0x000fe40000000f00 */
[----:B------:R-:W-:Y:S02]  /*13a0*/  MOV R8, 0x13c0 ;  /* 0x000013c000087802 */ /* 0x000fe40000000f00 */
[----:B------:R-:W-:Y:S05]  /*13b0*/  CALL.REL.NOINC `($__internal_115_$__cuda_sm70_shflsync_bfly_p) ;  /* 0x0000048000007944 */ /* 0x000fea0003c00000 */
[----:B-1----:R-:W-:Y:S01]  /*13c0*/  FADD.FTZ R13, R19, R14 ;  /* 0x0000000e130d7221 */ /* 0x002fe20000010000 */
[----:B0-----:R-:W-:Y:S01]  /*13d0*/  HFMA2.MMA R16, -RZ, RZ, 0, 9.5367431640625e-07 ;  /* 0x00000010ff107435 */ /* 0x001fe200000001ff */
[----:B------:R-:W-:Y:S01]  /*13e0*/  IMAD.MOV.U32 R17, RZ, RZ, 0x1f ;  /* 0x0000001fff117424 */ /* 0x000fe200078e00ff */
[----:B------:R-:W-:Y:S02]  /*13f0*/  MOV R14, 0xffffffff ;  /* 0xffffffff000e7802 */ /* 0x000fe40000000f00 */
[----:B------:R-:W-:Y:S02]  /*1400*/  MOV R19, R13 ;  /* 0x0000000d00137202 */ /* 0x000fe40000000f00 */
[----:B------:R-:W-:Y:S02]  /*1410*/  MOV R8, 0x1430 ;  /* 0x0000143000087802 */ /* 0x000fe40000000f00 */
[----:B------:R-:W-:Y:S05]  /*1420*/  CALL.REL.NOINC `($__internal_115_$__cuda_sm70_shflsync_bfly_p) ;  /* 0x0000041000007944 */ /* 0x000fea0003c00000 */
[----:B0-----:R-:W-:Y:S01]  /*1430*/  HFMA2.MMA R17, -RZ, RZ, 0, 1.847743988037109375e-06 ;  /* 0x0000001fff117435 */ /* 0x001fe200000001ff */
[----:B-1----:R-:W-:Y:S01]  /*1440*/  MOV R18, R14 ;  /* 0x0000000e00127202 */ /* 0x002fe20000000f00 */
[----:B------:R-:W-:Y:S01]  /*1450*/  IMAD.MOV.U32 R16, RZ, RZ, 0x1 ;  /* 0x00000001ff107424 */ /* 0x000fe200078e00ff */
[----:B------:R-:W-:-:S02]  /*1460*/  MOV R19, R11 ;  /* 0x0000000b00137202 */ /* 0x000fc40000000f00 */
[----:B------:R-:W-:Y:S02]  /*1470*/  MOV R14, 0xffffffff ;  /* 0xffffffff000e7802 */ /* 0x000fe40000000f00 */
[----:B------:R-:W-:Y:S02]  /*1480*/  MOV R8, 0x14a0 ;  /* 0x000014a000087802 */ /* 0x000fe40000000f00 */
[----:B------:R-:W-:Y:S05]  /*1490*/  CALL.REL.NOINC `($__internal_115_$__cuda_sm70_shflsync_bfly_p) ;  /* 0x000003a000007944 */ /* 0x000fea0003c00000 */
[----:B0-----:R-:W-:Y:S01]  /*14a0*/  HFMA2.MMA R16, -RZ, RZ, 0, 1.1920928955078125e-07 ;  /* 0x00000002ff107435 */ /* 0x001fe200000001ff */
[----:B-1----:R-:W-:Y:S01]  /*14b0*/  FADD.FTZ R19, R11, R14 ;  /* 0x0000000e0b137221 */ /* 0x002fe20000010000 */
[----:B------:R-:W-:Y:S01]  /*14c0*/  MOV R17, 0x1f ;  /* 0x0000001f00117802 */ /* 0x000fe20000000f00 */
[----:B------:R-:W-:Y:S01]  /*14d0*/  IMAD.MOV.U32 R14, RZ, RZ, -0x1 ;  /* 0xffffffffff0e7424 */ /* 0x000fe200078e00ff */
[----:B------:R-:W-:Y:S02]  /*14e0*/  MOV R8, 0x1500 ;  /* 0x0000150000087802 */ /* 0x000fe40000000f00 */
[----:B------:R-:W-:Y:S05]  /*14f0*/  CALL.REL.NOINC `($__internal_115_$__cuda_sm70_shflsync_bfly_p) ;  /* 0x0000034000007944 */ /* 0x000fea0003c00000 */
[----:B0-----:R-:W-:Y:S01]  /*1500*/  HFMA2.MMA R16, -RZ, RZ, 0, 2.384185791015625e-07 ;  /* 0x00000004ff107435 */ /* 0x001fe200000001ff */
[----:B-1----:R-:W-:Y:S01]  /*1510*/  FADD.FTZ R19, R19, R14 ;  /* 0x0000000e13137221 */ /* 0x002fe20000010000 */
[----:B------:R-:W-:Y:S02]  /*1520*/  MOV R17, 0x1f ;  /* 0x0000001f00117802 */ /* 0x000fe40000000f00 */
[----:B------:R-:W-:-:S02]  /*1530*/  MOV R14, 0xffffffff ;  /* 0xffffffff000e7802 */ /* 0x000fc40000000f00 */
        /* <DEDUP_REMOVED lines=10> */
[----:B------:R-:W-:Y:S02]  /*15e0*/  MOV R17, 0x1f ;  /* 0x0000001f00117802 */ /* 0x000fe40000000f00 */
[----:B------:R-:W-:Y:S01]  /*15f0*/  MOV R14, 0xffffffff ;  /* 0xffffffff000e7802 */ /* 0x000fe20000000f00 */
[----:B------:R-:W-:Y:S01]  /*1600*/  IMAD.MOV.U32 R19, RZ, RZ, R11 ;  /* 0x000000ffff137224 */ /* 0x000fe200078e000b */
[----:B------:R-:W-:-:S02]  /*1610*/  MOV R8, 0x1630 ;  /* 0x0000163000087802 */ /* 0x000fc40000000f00 */
[----:B------:R-:W-:Y:S05]  /*1620*/  CALL.REL.NOINC `($__internal_115_$__cuda_sm70_shflsync_bfly_p) ;  /* 0x0000021000007944 */ /* 0x000fea0003c00000 */
[----:B0-----:R-:W-:Y:S01]  /*1630*/  HFMA2.MMA R16, -RZ, RZ, 0, 5.9604644775390625e-08 ;  /* 0x00000001ff107435 */ /* 0x001fe200000001ff */
[----:B-1----:R-:W-:Y:S01]  /*1640*/  MOV R20, R14 ;  /* 0x0000000e00147202 */ /* 0x002fe20000000f00 */
[----:B------:R-:W-:Y:S01]  /*1650*/  IMAD.MOV.U32 R14, RZ, RZ, -0x1 ;  /* 0xffffffffff0e7424 */ /* 0x000fe200078e00ff */
[----:B------:R-:W-:-:S02]  /*1660*/  MOV R19, R10 ;  /* 0x0000000a00137202 */ /* 0x000fc40000000f00 */
[----:B------:R-:W-:Y:S02]  /*1670*/  MOV R17, 0x1f ;  /* 0x0000001f00117802 */ /* 0x000fe40000000f00 */
[----:B------:R-:W-:Y:S02]  /*1680*/  MOV R8, 0x16a0 ;  /* 0x000016a000087802 */ /* 0x000fe40000000f00 */
[----:B------:R-:W-:Y:S05]  /*1690*/  CALL.REL.NOINC `($__internal_115_$__cuda_sm70_shflsync_bfly_p) ;  /* 0x000001a000007944 */ /* 0x000fea0003c00000 */
[----:B0-----:R-:W-:Y:S01]  /*16a0*/  HFMA2.MMA R16, -RZ, RZ, 0, 1.1920928955078125e-07 ;  /* 0x00000002ff107435 */ /* 0x001fe200000001ff */
[----:B-1----:R-:W-:Y:S01]  /*16b0*/  FADD.FTZ R19, R10, R14 ;  /* 0x0000000e0a137221 */ /* 0x002fe20000010000 */
[----:B------:R-:W-:Y:S02]  /*16c0*/  MOV R17, 0x1f ;  /* 0x0000001f00117802 */ /* 0x000fe40000000f00 */
[----:B------:R-:W-:Y:S02]  /*16d0*/  MOV R14, 0xffffffff ;  /* 0xffffffff000e7802 */ /* 0x000fe40000000f00 */
[----:B------:R-:W-:Y:S02]  /*16e0*/  MOV R8, 0x1700 ;  /* 0x0000170000087802 */ /* 0x000fe40000000f00 */
[----:B------:R-:W-:Y:S05]  /*16f0*/  CALL.REL.NOINC `($__internal_115_$__cuda_sm70_shflsync_bfly_p) ;  /* 0x0000014000007944 */ /* 0x000fea0003c00000 */
[----:B0-----:R-:W-:Y:S01]  /*1700*/  HFMA2.MMA R16, -RZ, RZ, 0, 2.384185791015625e-07 ;  /* 0x00000004ff107435 */ /* 0x001fe200000001ff */
[----:B-1----:R-:W-:Y:S01]  /*1710*/  FADD.FTZ R19, R19, R14 ;  /* 0x0000000e13137221 */ /* 0x002fe20000010000 */
[----:B------:R-:W-:Y:S01]  /*1720*/  MOV R14, 0xffffffff ;  /* 0xffffffff000e7802 */ /* 0x000fe20000000f00 */
[----:B------:R-:W-:Y:S01]  /*1730*/  IMAD.MOV.U32 R17, RZ, RZ, 0x1f ;  /* 0x0000001fff117424 */ /* 0x000fe200078e00ff */
        /* <DEDUP_REMOVED lines=8> */
[----:B0-----:R-:W-:Y:S01]  /*17c0*/  HFMA2.MMA R17, -RZ, RZ, 0, 1.847743988037109375e-06 ;  /* 0x0000001fff117435 */ /* 0x001fe200000001ff */
[----:B-1----:R-:W-:Y:S01]  /*17d0*/  FADD.FTZ R19, R19, R14 ;  /* 0x0000000e13137221 */ /* 0x002fe20000010000 */
[----:B------:R-:W-:Y:S01]  /*17e0*/  MOV R14, 0xffffffff ;  /* 0xffffffff000e7802 */ /* 0x000fe20000000f00 */
[----:B------:R-:W-:Y:S01]  /*17f0*/  IMAD.MOV.U32 R16, RZ, RZ, 0x10 ;  /* 0x00000010ff107424 */ /* 0x000fe200078e00ff */
[----:B------:R-:W-:Y:S02]  /*1800*/  MOV R8, 0x1820 ;  /* 0x0000182000087802 */ /* 0x000fe40000000f00 */
[----:B------:R-:W-:Y:S05]  /*1810*/  CALL.REL.NOINC `($__internal_115_$__cuda_sm70_shflsync_bfly_p) ;  /* 0x0000002000007944 */ /* 0x000fea0003c00000 */
[----:B-1----:R-:W-:Y:S01]  /*1820*/  MOV R8, R14 ;  /* 0x0000000e00087202 */ /* 0x002fe20000000f00 */
[----:B0-----:R-:W-:Y:S05]  /*1830*/  BRA `(.L_x_1697) ;  /* 0xfffff58000007947 */ /* 0x001fea000383ffff */
        .weak           $__internal_115_$__cuda_sm70_shflsync_bfly_p
        .type           $__internal_115_$__cuda_sm70_shflsync_bfly_p,@function
        .size           $__internal_115_$__cuda_sm70_shflsync_bfly_p,(.L_x_1878 - $__internal_115_$__cuda_sm70_shflsync_bfly_p)
$__internal_115_$__cuda_sm70_shflsync_bfly_p:
[----:B------:R-:W-:Y:S01]  /*1840*/  HFMA2.MMA R9, -RZ, RZ, 0, 0 ;  /* 0x00000000ff097435 */ /* 0x000fe200000001ff */
[----:B------:R-:W-:Y:S04]  /*1850*/  WARPSYNC R14 ;  /* 0x0000000e00007348 */ /* 0x000fe80003800000 */
[----:B------:R0:W1:Y:S01]  /*1860*/  SHFL.BFLY PT, R14, R19, R16, R17 ;  /* 0x0c000010130e7389 */ /* 0x00006200000e0011 */
[----:B------:R-:W-:Y:S05]  /*1870*/  RET.REL.NODEC R8 `(_ZN10layer_norm40ln_parallel_residual_bwd_finalize_kernelINS_22Kernel_traits_finalizeILj4096EfffffjLb0ELj1024ELj4ENS_18Kernel_traits_baseILj4096EfffffjLj1024EEEEELb0EEEvNS_9BwdParamsE) ;  /* 0xffffe78008007950 */ /* 0x000fea0003c3ffff */
.L_x_1698:
        /* <DEDUP_REMOVED lines=16> */
.L_x_1878:


//--------------------- .text._ZN10layer_norm31ln_parallel_residual_bwd_kernelINS_13Kernel_traitsIfffffjLj4096ELj1ELj1ELj8ELj16ENS_18Kernel_traits_baseILj4096EfffffjLj256EEEEELb1ELb1ELb0EEEvNS_9BwdParamsE --------------------------
	.section	.text._ZN10layer_norm31ln_parallel_residual_bwd_kernelINS_13Kernel_traitsIfffffjLj4096ELj1ELj1ELj8ELj16ENS_18Kernel_traits_baseILj4096EfffffjLj256EEEEELb1ELb1ELb0EEEvNS_9BwdParamsE,"ax",@progbits
	.sectioninfo	@"SHI_REGISTERS=142"
	.align	128
        .global         _ZN10layer_norm31ln_parallel_residual_bwd_kernelINS_13Kernel_traitsIfffffjLj4096ELj1ELj1ELj8ELj16ENS_18Kernel_traits_baseILj4096EfffffjLj256EEEEELb1ELb1ELb0EEEvNS_9BwdParamsE
        .type           _ZN10layer_norm31ln_parallel_residual_bwd_kernelINS_13Kernel_traitsIfffffjLj4096ELj1ELj1ELj8ELj16ENS_18Kernel_traits_baseILj4096EfffffjLj256EEEEELb1ELb1ELb0EEEvNS_9BwdParamsE,@function
        .size           _ZN10layer_norm31ln_parallel_residual_bwd_kernelINS_13Kernel_traitsIfffffjLj4096ELj1ELj1ELj8ELj16ENS_18Kernel_traits_baseILj4096EfffffjLj256EEEEELb1ELb1ELb0EEEvNS_9BwdParamsE,(.L_x_1879 - _ZN10layer_norm31ln_parallel_residual_bwd_kernelINS_13Kernel_traitsIfffffjLj4096ELj1ELj1ELj8ELj16ENS_18Kernel_traits_baseILj4096EfffffjLj256EEEEELb1ELb1ELb0EEEvNS_9BwdParamsE)
        .other          _ZN10layer_norm31ln_parallel_residual_bwd_kernelINS_13Kernel_traitsIfffffjLj4096ELj1ELj1ELj8ELj16ENS_18Kernel_traits_baseILj4096EfffffjLj256EEEEELb1ELb1ELb0EEEvNS_9BwdParamsE,@"STO_CUDA_ENTRY STV_DEFAULT"
_ZN10layer_norm31ln_parallel_residual_bwd_kernelINS_13Kernel_traitsIfffffjLj4096ELj1ELj1ELj8ELj16ENS_18Kernel_traits_baseILj4096EfffffjLj256EEEEELb1ELb1ELb0EEEvNS_9BwdParamsE:
.text._ZN10layer_norm31ln_parallel_residual_bwd_kernelINS_13Kernel_traitsIfffffjLj4096ELj1ELj1ELj8ELj16ENS_18Kernel_traits_baseILj4096EfffffjLj256EEEEELb1ELb1ELb0EEEvNS_9BwdParamsE:
        /* <DEDUP_REMOVED lines=49> */
[----:B------:R-:W-:Y:S02]  /*0310*/  IMAD.MOV.U32 R49, RZ, RZ, RZ ;  /* 0x000000ffff317224 */ /* 0x000fe400078e00ff */
.L_x_1718:
        /* <DEDUP_REMOVED lines=71> */
.L_x_1701:
[----:B0-----:R-:W-:Y:S05]  /*0790*/  BSYNC B0 ;  /* 0x0000000000007941 */ /* 0x001fea0003800000 */
.L_x_1700:
        /* <DEDUP_REMOVED lines=52> */
.L_x_1703:
[----:B0-----:R-:W-:Y:S05]  /*0ae0*/  BSYNC B0 ;  /* 0x0000000000007941 */ /* 0x001fea0003800000 */
.L_x_1702:
        /* <DEDUP_REMOVED lines=52> */
.L_x_1705:
[----:B0-----:R-:W-:Y:S05]  /*0e30*/  BSYNC B0 ;  /* 0x0000000000007941 */ /* 0x001fea0003800000 */
.L_x_1704:
        /* <DEDUP_REMOVED lines=51> */
.L_x_1707:
[----:B0-----:R-:W-:Y:S05]  /*1170*/  BSYNC B0 ;  /* 0x0000000000007941 */ /* 0x001fea0003800000 */
.L_x_1706:
[----:B------:R-:W-:Y:S02]  /*1180*/  ISETP.NE.AND P1, PT, R137, RZ, PT ;  /* 0x000000ff8900720c */ /* 0x000fe40003f25270 */
[----:B------:R-:W-:Y:S02]  /*1190*/  LOP3.LUT R135, R84, 0x7fffff8, RZ, 0xc0, !PT ;  /* 0x07fffff854877812 */ /* 0x000fe400078ec0ff */
[----:B------:R-:W-:-:S09]  /*11a0*/  LOP3.LUT P0, RZ, R131, 0x1f, RZ, 0xc0, !PT ;  /* 0x0000001f83ff7812 */ /* 0x000fd2000780c0ff */
[----:B------:R-:W-:Y:S01]  /*11b0*/  @!P1 IADD3 R135, R135, 0x8, RZ ;  /* 0x0000000887879810 */ /* 0x000fe20007ffe0ff */
[----:B------:R-:W-:Y:S05]  /*11c0*/  BRA.DIV ~URZ, `(.L_x_1708) ;  /* 0x000015727f007947 */ /* 0x000fea000b800000 */
[----:B------:R0:W1:Y:S02]  /*11d0*/  SHFL.DOWN PT, R78, R85, 0x10, 0x1f ;  /* 0x0a001f00554e7f89 */ /* 0x00006400000e0000 */
.L_x_1719:
        /* <DEDUP_REMOVED lines=18> */
.L_x_1720:
        /* <DEDUP_REMOVED lines=95> */
.L_x_1711:
[----:B------:R-:W-:Y:S05]  /*18f0*/  BSYNC B0 ;  /* 0x0000000000007941 */ /* 0x000fea0003800000 */
.L_x_1710:
        /* <DEDUP_REMOVED lines=63> */
.L_x_1713:
[----:B------:R-:W-:Y:S05]  /*1cf0*/  BSYNC B0 ;  /* 0x0000000000007941 */ /* 0x000fea0003800000 */
.L_x_1712:
        /* <DEDUP_REMOVED lines=63> */
.L_x_1715:
[----:B------:R-:W-:Y:S05]  /*20f0*/  BSYNC B0 ;  /* 0x0000000000007941 */ /* 0x000fea0003800000 */
.L_x_1714:
        /* <DEDUP_REMOVED lines=62> */
.L_x_1717:
[----:B------:R-:W-:Y:S05]  /*24e0*/  BSYNC B0 ;  /* 0x0000000000007941 */ /* 0x000fea0003800000 */
.L_x_1716:
[----:B------:R-:W-:Y:S02]  /*24f0*/  IADD3 R0, R0, c[0x0][0x160], RZ ;  /* 0x0000580000007a10 */ /* 0x000fe40007ffe0ff */
[----:B------:R-:W-:-:S02]  /*2500*/  LOP3.LUT P1, RZ, R2, 0xff, RZ, 0xc0, !PT ;  /* 0x000000ff02ff7812 */ /* 0x000fc4000782c0ff */
[----:B------:R-:W-:Y:S02]  /*2510*/  ISETP.GE.AND P0, PT, R0, c[0x0][0x164], PT ;  /* 0x0000590000007a0c */ /* 0x000fe40003f06270 */
[----:B------:R-:W-:-:S11]  /*2520*/  SEL R2, RZ, 0x1, P1 ;  /* 0x00000001ff027807 */ /* 0x000fd60000800000 */
[----:B0----5:R-:W-:Y:S01]  /*2530*/  @P0 CALL.REL.NOINC `(.L_x_1699) ;  /* 0x0000001000000944 */ /* 0x021fe20003c00000 */
[----:B------:R-:W-:Y:S05]  /*2540*/  BRA `(.L_x_1718) ;  /* 0xffffddd000007947 */ /* 0x000fea000383ffff */
.L_x_1699:
[----:B0-----:R-:W0:Y:S01]  /*2550*/  S2UR UR6, SR_CTAID.X ;  /* 0x00000000000679c3 */ /* 0x001e220000002500 */
[----:B------:R-:W0:Y:S01]  /*2560*/  S2R R2, SR_TID.X ;  /* 0x0000000000027919 */ /* 0x000e220000002100 */
[----:B------:R-:W-:Y:S01]  /*2570*/  @P5 IMAD.MOV.U32 R5, RZ, RZ, 0x10 ;  /* 0x00000010ff055424 */ /* 0x000fe200078e00ff */
        /* <DEDUP_REMOVED lines=28> */
.L_x_1708:
[----:B------:R-:W-:Y:S01]  /*2740*/  IMAD.MOV.U32 R79, RZ, RZ, R85 ;  /* 0x000000ffff4f7224 */ /* 0x000fe200078e0055 */
[----:B------:R-:W-:Y:S01]  /*2750*/  MOV R80, 0x10 ;  /* 0x0000001000507802 */ /* 0x000fe20000000f00 */
[----:B------:R-:W-:Y:S01]  /*2760*/  IMAD.MOV.U32 R86, RZ, RZ, 0x1f ;  /* 0x0000001fff567424 */ /* 0x000fe200078e00ff */
[----:B------:R-:W-:Y:S02]  /*2770*/  MOV R87, 0xffffffff ;  /* 0xffffffff00577802 */ /* 0x000fe40000000f00 */
[----:B------:R-:W-:-:S02]  /*2780*/  MOV R76, 0x27a0 ;  /* 0x000027a0004c7802 */ /* 0x000fc40000000f00 */
[----:B-----5:R-:W-:Y:S05]  /*2790*/  CALL.REL.NOINC `($__internal_116_$__cuda_sm70_shflsync_down_p) ;  /* 0x0000046000007944 */ /* 0x020fea0003c00000 */
[----:B-1----:R-:W-:Y:S01]  /*27a0*/  IMAD.MOV.U32 R78, RZ, RZ, R80 ;  /* 0x000000ffff4e7224 */ /* 0x002fe200078e0050 */
[----:B0-----:R-:W-:Y:S05]  /*27b0*/  BRA `(.L_x_1719) ;  /* 0xffffea2000007947 */ /* 0x001fea000383ffff */
.L_x_1709:
[----:B------:R-:W-:Y:S01]  /*27c0*/  HFMA2.MMA R86, -RZ, RZ, 0, 1.847743988037109375e-06 ;  /* 0x0000001fff567435 */ /* 0x000fe200000001ff */
[----:B------:R-:W-:Y:S01]  /*27d0*/  MOV R79, R133 ;  /* 0x00000085004f7202 */ /* 0x000fe20000000f00 */
[----:B------:R-:W-:Y:S01]  /*27e0*/  IMAD.MOV.U32 R80, RZ, RZ, 0x10 ;  /* 0x00000010ff507424 */ /* 0x000fe200078e00ff */
[----:B------:R-:W-:Y:S01]  /*27f0*/  MOV R76, 0x2820 ;  /* 0x00002820004c7802 */ /* 0x000fe20000000f00 */
[----:B------:R-:W-:-:S02]  /*2800*/  IMAD.MOV.U32 R87, RZ, RZ, -0x1 ;  /* 0xffffffffff577424 */ /* 0x000fc400078e00ff */
[----:B01---5:R-:W-:Y:S05]  /*2810*/  CALL.REL.NOINC `($__internal_116_$__cuda_sm70_shflsync_down_p) ;  /* 0x000003e000007944 */ /* 0x023fea0003c00000 */
[----:B------:R-:W-:Y:S01]  /*2820*/  FADD.FTZ R85, R78, R85 ;  /* 0x000000554e557221 */ /* 0x000fe20000010000 */
[----:B0-----:R-:W-:Y:S01]  /*2830*/  MOV R87, 0xffffffff ;  /* 0xffffffff00577802 */ /* 0x001fe20000000f00 */
[----:B-1----:R-:W-:Y:S01]  /*2840*/  FADD.FTZ R133, R133, R80 ;  /* 0x0000005085857221 */ /* 0x002fe20000010000 */
[----:B------:R-:W-:Y:S01]  /*2850*/  MOV R80, 0x8 ;  /* 0x0000000800507802 */ /* 0x000fe20000000f00 */
[----:B------:R-:W-:Y:S01]  /*2860*/  IMAD.MOV.U32 R86, RZ, RZ, 0x1f ;  /* 0x0000001fff567424 */ /* 0x000fe200078e00ff */
[----:B------:R-:W-:Y:S01]  /*2870*/  MOV R76, 0x28a0 ;  /* 0x000028a0004c7802 */ /* 0x000fe20000000f00 */
[----:B------:R-:W-:-:S02]  /*2880*/  IMAD.MOV.U32 R79, RZ, RZ, R85 ;  /* 0x000000ffff4f7224 */ /* 0x000fc400078e0055 */
[----:B------:R-:W-:Y:S05]  /*2890*/  CALL.REL.NOINC `($__internal_116_$__cuda_sm70_shflsync_down_p) ;  /* 0x0000036000007944 */ /* 0x000fea0003c00000 */
[----:B-1----:R-:W-:Y:S01]  /*28a0*/  MOV R78, R80 ;  /* 0x00000050004e7202 */ /* 0x002fe20000000f00 */
[----:B------:R-:W-:Y:S01]  /*28b0*/  HFMA2.MMA R80, -RZ, RZ, 0, 4.76837158203125e-07 ;  /* 0x00000008ff507435 */ /* 0x000fe200000001ff */
[----:B0-----:R-:W-:Y:S01]  /*28c0*/  IMAD.MOV.U32 R79, RZ, RZ, R133 ;  /* 0x000000ffff4f7224 */ /* 0x001fe200078e0085 */
[----:B------:R-:W-:Y:S01]  /*28d0*/  MOV R86, 0x1f ;  /* 0x0000001f00567802 */ /* 0x000fe20000000f00 */
[----:B------:R-:W-:Y:S01]  /*28e0*/  IMAD.MOV.U32 R87, RZ, RZ, -0x1 ;  /* 0xffffffffff577424 */ /* 0x000fe200078e00ff */
[----:B------:R-:W-:-:S02]  /*28f0*/  MOV R76, 0x2910 ;  /* 0x00002910004c7802 */ /* 0x000fc40000000f00 */
[----:B------:R-:W-:Y:S05]  /*2900*/  CALL.REL.NOINC `($__internal_116_$__cuda_sm70_shflsync_down_p) ;  /* 0x000002f000007944 */ /* 0x000fea0003c00000 */
[----:B------:R-:W-:Y:S01]  /*2910*/  FADD.FTZ R85, R78, R85 ;  /* 0x000000554e557221 */ /* 0x000fe20000010000 */
[----:B0-----:R-:W-:Y:S01]  /*2920*/  MOV R86, 0x1f ;  /* 0x0000001f00567802 */ /* 0x001fe20000000f00 */
[----:B-1----:R-:W-:Y:S01]  /*2930*/  FADD.FTZ R133, R133, R80 ;  /* 0x0000005085857221 */ /* 0x002fe20000010000 */
[----:B------:R-:W-:Y:S01]  /*2940*/  HFMA2.MMA R80, -RZ, RZ, 0, 2.384185791015625e-07 ;  /* 0x00000004ff507435 */ /* 0x000fe200000001ff */
[----:B------:R-:W-:Y:S01]  /*2950*/  IMAD.MOV.U32 R87, RZ, RZ, -0x1 ;  /* 0xffffffffff577424 */ /* 0x000fe200078e00ff */
[----:B------:R-:W-:-:S02]  /*2960*/  MOV R79, R85 ;  /* 0x00000055004f7202 */ /* 0x000fc40000000f00 */
[----:B------:R-:W-:Y:S02]  /*2970*/  MOV R76, 0x2990 ;  /* 0x00002990004c7802 */ /* 0x000fe40000000f00 */
[----:B------:R-:W-:Y:S05]  /*2980*/  CALL.REL.NOINC `($__internal_116_$__cuda_sm70_shflsync_down_p) ;  /* 0x0000027000007944 */ /* 0x000fea0003c00000 */
[----:B-1----:R-:W-:Y:S01]  /*2990*/  MOV R78, R80 ;  /* 0x00000050004e7202 */ /* 0x002fe20000000f00 */
[----:B------:R-:W-:Y:S01]  /*29a0*/  HFMA2.MMA R80, -RZ, RZ, 0, 2.384185791015625e-07 ;  /* 0x00000004ff507435 */ /* 0x000fe200000001ff */
[----:B0-----:R-:W-:Y:S01]  /*29b0*/  IMAD.MOV.U32 R79, RZ, RZ, R133 ;  /* 0x000000ffff4f7224 */ /* 0x001fe200078e0085 */
[----:B------:R-:W-:Y:S01]  /*29c0*/  MOV R86, 0x1f ;  /* 0x0000001f00567802 */ /* 0x000fe20000000f00 */
[----:B------:R-:W-:Y:S01]  /*29d0*/  IMAD.MOV.U32 R87, RZ, RZ, -0x1 ;  /* 0xffffffffff577424 */ /* 0x000fe200078e00ff */
[----:B------:R-:W-:Y:S02]  /*29e0*/  MOV R76, 0x2a00 ;  /* 0x00002a00004c7802 */ /* 0x000fe40000000f00 */
[----:B------:R-:W-:Y:S05]  /*29f0*/  CALL.REL.NOINC `($__internal_116_$__cuda_sm70_shflsync_down_p) ;  /* 0x0000020000007944 */ /* 0x000fea0003c00000 */
[----:B------:R-:W-:Y:S01]  /*2a00*/  FADD.FTZ R81, R78, R85 ;  /* 0x000000554e517221 */ /* 0x000fe20000010000 */
[----:B0-----:R-:W-:Y:S01]  /*2a10*/  MOV R86, 0x1f ;  /* 0x0000001f00567802 */ /* 0x001fe20000000f00 */
[----:B-1----:R-:W-:Y:S01]  /*2a20*/  FADD.FTZ R83, R133, R80 ;  /* 0x0000005085537221 */ /* 0x002fe20000010000 */
[----:B------:R-:W-:Y:S01]  /*2a30*/  HFMA2.MMA R80, -RZ, RZ, 0, 1.1920928955078125e-07 ;  /* 0x00000002ff507435 */ /* 0x000fe200000001ff */
[----:B------:R-:W-:Y:S01]  /*2a40*/  IMAD.MOV.U32 R87, RZ, RZ, -0x1 ;  /* 0xffffffffff577424 */ /* 0x000fe200078e00ff */
[----:B------:R-:W-:-:S02]  /*2a50*/  MOV R79, R81 ;  /* 0x00000051004f7202 */ /* 0x000fc40000000f00 */
[----:B------:R-:W-:Y:S02]  /*2a60*/  MOV R76, 0x2a80 ;  /* 0x00002a80004c7802 */ /* 0x000fe40000000f00 */
[----:B------:R-:W-:Y:S05]  /*2a70*/  CALL.REL.NOINC `($__internal_116_$__cuda_sm70_shflsync_down_p) ;  /* 0x0000018000007944 */ /* 0x000fea0003c00000 */
[----:B-1----:R-:W-:Y:S01]  /*2a80*/  MOV R78, R80 ;  /* 0x00000050004e7202 */ /* 0x002fe20000000f00 */
[----:B------:R-:W-:Y:S01]  /*2a90*/  HFMA2.MMA R80, -RZ, RZ, 0, 1.1920928955078125e-07 ;  /* 0x00000002ff507435 */ /* 0x000fe200000001ff */
        /* <DEDUP_REMOVED lines=8> */
[----:B------:R-:W-:Y:S01]  /*2b20*/  HFMA2.MMA R80, -RZ, RZ, 0, 5.9604644775390625e-08 ;  /* 0x00000001ff507435 */ /* 0x000fe200000001ff */
[----:B------:R-:W-:Y:S01]  /*2b30*/  IMAD.MOV.U32 R87, RZ, RZ, -0x1 ;  /* 0xffffffffff577424 */ /* 0x000fe200078e00ff */
[----:B------:R-:W-:-:S02]  /*2b40*/  MOV R79, R81 ;  /* 0x00000051004f7202 */ /* 0x000fc40000000f00 */
[----:B------:R-:W-:Y:S02]  /*2b50*/  MOV R76, 0x2b70 ;  /* 0x00002b70004c7802 */ /* 0x000fe40000000f00 */
[----:B------:R-:W-:Y:S05]  /*2b60*/  CALL.REL.NOINC `($__internal_116_$__cuda_sm70_shflsync_down_p) ;  /* 0x0000009000007944 */ /* 0x000fea0003c00000 */
[----:B-1----:R-:W-:Y:S01]  /*2b70*/  MOV R82, R80 ;  /* 0x0000005000527202 */ /* 0x002fe20000000f00 */
[----:B------:R-:W-:Y:S01]  /*2b80*/  HFMA2.MMA R80, -RZ, RZ, 0, 5.9604644775390625e-08 ;  /* 0x00000001ff507435 */ /* 0x000fe200000001ff */
[----:B0-----:R-:W-:Y:S01]  /*2b90*/  IMAD.MOV.U32 R79, RZ, RZ, R83 ;  /* 0x000000ffff4f7224 */ /* 0x001fe200078e0053 */
[----:B------:R-:W-:Y:S01]  /*2ba0*/  MOV R86, 0x1f ;  /* 0x0000001f00567802 */ /* 0x000fe20000000f00 */
[----:B------:R-:W-:Y:S01]  /*2bb0*/  IMAD.MOV.U32 R87, RZ, RZ, -0x1 ;  /* 0xffffffffff577424 */ /* 0x000fe200078e00ff */
[----:B------:R-:W-:Y:S02]  /*2bc0*/  MOV R76, 0x2be0 ;  /* 0x00002be0004c7802 */ /* 0x000fe40000000f00 */
[----:B------:R-:W-:Y:S05]  /*2bd0*/  CALL.REL.NOINC `($__internal_116_$__cuda_sm70_shflsync_down_p) ;  /* 0x0000002000007944 */ /* 0x000fea0003c00000 */
[----:B-1----:R-:W-:Y:S01]  /*2be0*/  MOV R76, R80 ;  /* 0x00000050004c7202 */ /* 0x002fe20000000f00 */
[----:B0-----:R-:W-:Y:S05]  /*2bf0*/  BRA `(.L_x_1720) ;  /* 0xffffe70000007947 */ /* 0x001fea000383ffff */
        .weak           $__internal_116_$__cuda_sm70_shflsync_down_p
        .type           $__internal_116_$__cuda_sm70_shflsync_down_p,@function
        .size           $__internal_116_$__cuda_sm70_shflsync_down_p,(.L_x_1879 - $__internal_116_$__cuda_sm70_shflsync_down_p)
$__internal_116_$__cuda_sm70_shflsync_down_p:
[----:B------:R-:W-:Y:S01]  /*2c00*/  HFMA2.MMA R77, -RZ, RZ, 0, 0 ;  /* 0x00000000ff4d7435 */ /* 0x000fe200000001ff */
[----:B------:R-:W-:Y:S04]  /*2c10*/  WARPSYNC R87 ;  /* 0x0000005700007348 */ /* 0x000fe80003800000 */
[----:B------:R0:W1:Y:S01]  /*2c20*/  SHFL.DOWN PT, R80, R79, R80, R86 ;  /* 0x080000504f507389 */ /* 0x00006200000e0056 */
[----:B------:R-:W-:Y:S05]  /*2c30*/  RET.REL.NODEC R76 `(_ZN10layer_norm31ln_parallel_residual_bwd_kernelINS_13Kernel_traitsIfffffjLj4096ELj1ELj1ELj8ELj16ENS_18Kernel_traits_baseILj4096EfffffjLj256EEEEELb1ELb1ELb0EEEvNS_9BwdParamsE) ;  /* 0xffffd3c04c007950 */ /* 0x000fea0003c3ffff */
.L_x_1721:
        /* <DEDUP_REMOVED lines=12> */
.L_x_1879:


//--------------------- .text._ZN10layer_norm22ln_bwd_finalize_kernelINS_22Kernel_traits_finalizeILj4096EfffffjLb0ELj1024ELj4ENS_18Kernel_traits_baseILj4096EfffffjLj1024EEEEELb0ELb1EEEvNS_9BwdParamsE --------------------------
	.section	.text._ZN10layer_norm22ln_bwd_finalize_kernelINS_22Kernel_traits_finalizeILj4096EfffffjLb0ELj1024ELj4ENS_18Kernel_traits_baseILj4096EfffffjLj1024EEEEELb0ELb1EEEvNS_9BwdParamsE,"ax",@progbits
	.sectioninfo	@"SHI_REGISTERS=32"
	.align	128
        .global         _ZN10layer_norm22ln_bwd_finalize_kernelINS_22Kernel_traits_finalizeILj4096EfffffjLb0ELj1024ELj4ENS_18Kernel_traits_baseILj4096EfffffjLj1024EEEEELb0ELb1EEEvNS_9BwdParamsE
        .type           _ZN10layer_norm22ln_bwd_finalize_kernelINS_22Kernel_traits_finalizeILj4096EfffffjLb0ELj1024ELj4ENS_18Kernel_traits_baseILj4096EfffffjLj1024EEEEELb0ELb1EEEvNS_9BwdParamsE,@function
        .size           _ZN10layer_norm22ln_bwd_finalize_kernelINS_22Kernel_traits_finalizeILj4096EfffffjLb0ELj1024ELj4ENS_18Kernel_traits_baseILj4096EfffffjLj1024EEEEELb0ELb1EEEvNS_9BwdParamsE,(.L_x_1880 - _ZN10layer_norm22ln_bwd_finalize_kernelINS_22Kernel_traits_finalizeILj4096EfffffjLb0ELj1024ELj4ENS_18Kernel_traits_baseILj4096EfffffjLj1024EEEEELb0ELb1EEEvNS_9BwdParamsE)
        .other          _ZN10layer_norm22ln_bwd_finalize_kernelINS_22Kernel_traits_finalizeILj4096EfffffjLb0ELj1024ELj4ENS_18Kernel_traits_baseILj4096EfffffjLj1024EEEEELb0ELb1EEEvNS_9BwdParamsE,@"STO_CUDA_ENTRY STV_DEFAULT"
_ZN10layer_norm22ln_bwd_finalize_kernelINS_22Kernel_traits_finalizeILj4096EfffffjLb0ELj1024ELj4ENS_18Kernel_traits_baseILj4096EfffffjLj1024EEEEELb0ELb1EEEvNS_9BwdParamsE:
.text._ZN10layer_norm22ln_bwd_finalize_kernelINS_22Kernel_traits_finalizeILj4096EfffffjLb0ELj1024ELj4ENS_18Kernel_traits_baseILj4096EfffffjLj1024EEEEELb0ELb1EEEvNS_9BwdParamsE:
        /* <DEDUP_REMOVED lines=19> */
.L_x_1732:
        /* <DEDUP_REMOVED lines=27> */
.L_x_1726:
        /* <DEDUP_REMOVED lines=35> */
.L_x_1725:
[----:B------:R-:W-:Y:S05]  /*0510*/  BSYNC B1 ;  /* 0x0000000000017941 */ /* 0x000fea0003800000 */
.L_x_1724:
        /* <DEDUP_REMOVED lines=23> */
.L_x_1728:
[----:B------:R-:W-:Y:S05]  /*0690*/  BSYNC B1 ;  /* 0x0000000000017941 */ /* 0x000fea0003800000 */
.L_x_1727:
        /* <DEDUP_REMOVED lines=10> */
.L_x_1723:
[----:B------:R-:W-:Y:S05]  /*0740*/  BSYNC B0 ;  /* 0x0000000000007941 */ /* 0x000fea0003800000 */
.L_x_1722:
        /* <DEDUP_REMOVED lines=11> */
.L_x_1733:
        /* <DEDUP_REMOVED lines=18> */
.L_x_1734:
[----:B------:R-:W-:Y:S01]  /*0920*/  @!P1 SHF.R.U32.HI R2, RZ, 0x3, R0 ;  /* 0x00000003ff029819 */ /* 0x000fe20000011600 */
[----:B---3--:R-:W-:Y:S02]  /*0930*/  FADD.FTZ R5, R5, R10 ;  /* 0x0000000a05057221 */ /* 0x008fe40000010000 */
[----:B--2---:R-:W-:Y:S01]  /*0940*/  FADD.FTZ R7, R7, R4 ;  /* 0x0000000407077221 */ /* 0x004fe20000010000 */
[----:B------:R-:W-:-:S05]  /*0950*/  @!P1 LOP3.LUT R2, R2, 0x1ffffffc, RZ, 0xc0, !PT ;  /* 0x1ffffffc02029812 */ /* 0x000fca00078ec0ff */
[----:B------:R2:W-:Y:S04]  /*0960*/  @!P1 STS [R2+0x2000], R5 ;  /* 0x0020000502009388 */ /* 0x0005e80000000800 */
[----:B------:R2:W-:Y:S02]  /*0970*/  @!P1 STS [R2+0x2080], R7 ;  /* 0x0020800702009388 */ /* 0x0005e40000000800 */
.L_x_1729:
        /* <DEDUP_REMOVED lines=14> */
.L_x_1730:
[----:B------:R-:W-:Y:S01]  /*0a60*/  HFMA2.MMA R9, -RZ, RZ, 0, 5.9604644775390625e-08 ;  /* 0x00000001ff097435 */ /* 0x000fe200000001ff */
[----:B--2---:R-:W-:Y:S01]  /*0a70*/  IMAD.MOV.U32 R10, RZ, RZ, R4 ;  /* 0x000000ffff0a7224 */ /* 0x004fe200078e0004 */
[----:B------:R-:W-:Y:S01]  /*0a80*/  MOV R11, 0xffffffff ;  /* 0xffffffff000b7802 */ /* 0x000fe20000000f00 */
[----:B------:R-:W-:Y:S01]  /*0a90*/  IMAD.MOV.U32 R6, RZ, RZ, 0x1f ;  /* 0x0000001fff067424 */ /* 0x000fe200078e00ff */
[----:B------:R-:W-:-:S02]  /*0aa0*/  MOV R2, 0xac0 ;  /* 0x00000ac000027802 */ /* 0x000fc40000000f00 */
[----:B01----:R-:W-:Y:S05]  /*0ab0*/  CALL.REL.NOINC `($__internal_117_$__cuda_sm70_shflsync_bfly_p) ;  /* 0x000003c000007944 */ /* 0x003fea0003c00000 */
[----:B-1----:R-:W-:Y:S01]  /*0ac0*/  MOV R3, R6 ;  /* 0x0000000600037202 */ /* 0x002fe20000000f00 */
[----:B0-----:R-:W-:Y:S05]  /*0ad0*/  BRA `(.L_x_1733) ;  /* 0xfffffd2000007947 */ /* 0x001fea000383ffff */
.L_x_1731:
[----:B------:R-:W-:Y:S01]  /*0ae0*/  HFMA2.MMA R9, -RZ, RZ, 0, 1.1920928955078125e-07 ;  /* 0x00000002ff097435 */ /* 0x000fe200000001ff */
[----:B------:R-:W-:Y:S01]  /*0af0*/  IMAD.MOV.U32 R10, RZ, RZ, R13 ;  /* 0x000000ffff0a7224 */ /* 0x000fe200078e000d */
[----:B------:R-:W-:Y:S01]  /*0b00*/  MOV R6, 0x1f ;  /* 0x0000001f00067802 */ /* 0x000fe20000000f00 */
[----:B------:R-:W-:Y:S01]  /*0b10*/  IMAD.MOV.U32 R11, RZ, RZ, -0x1 ;  /* 0xffffffffff0b7424 */ /* 0x000fe200078e00ff */
[----:B------:R-:W-:-:S02]  /*0b20*/  MOV R2, 0xb40 ;  /* 0x00000b4000027802 */ /* 0x000fc40000000f00 */
[----:B012---:R-:W-:Y:S05]  /*0b30*/  CALL.REL.NOINC `($__internal_117_$__cuda_sm70_shflsync_bfly_p) ;  /* 0x0000034000007944 */ /* 0x007fea0003c00000 */
[----:B0-----:R-:W-:Y:S01]  /*0b40*/  HFMA2.MMA R9, -RZ, RZ, 0, 2.384185791015625e-07 ;  /* 0x00000004ff097435 */ /* 0x001fe200000001ff */
[----:B-1----:R-:W-:Y:S01]  /*0b50*/  FADD.FTZ R10, R13, R6 ;  /* 0x000000060d0a7221 */ /* 0x002fe20000010000 */
[----:B------:R-:W-:Y:S01]  /*0b60*/  MOV R6, 0x1f ;  /* 0x0000001f00067802 */ /* 0x000fe20000000f00 */
[----:B------:R-:W-:Y:S01]  /*0b70*/  IMAD.MOV.U32 R11, RZ, RZ, -0x1 ;  /* 0xffffffffff0b7424 */ /* 0x000fe200078e00ff */
[----:B------:R-:W-:-:S02]  /*0b80*/  MOV R2, 0xba0 ;  /* 0x00000ba000027802 */ /* 0x000fc40000000f00 */
[----:B------:R-:W-:Y:S05]  /*0b90*/  CALL.REL.NOINC `($__internal_117_$__cuda_sm70_shflsync_bfly_p) ;  /* 0x000002e000007944 */ /* 0x000fea0003c00000 */
[----:B0-----:R-:W-:Y:S01]  /*0ba0*/  HFMA2.MMA R9, -RZ, RZ, 0, 4.76837158203125e-07 ;  /* 0x00000008ff097435 */ /* 0x001fe200000001ff */
[----:B-1----:R-:W-:Y:S01]  /*0bb0*/  FADD.FTZ R10, R10, R6 ;  /* 0x000000060a0a7221 */ /* 0x002fe20000010000 */
[----:B------:R-:W-:Y:S01]  /*0bc0*/  MOV R6, 0x1f ;  /* 0x0000001f00067802 */ /* 0x000fe20000000f00 */
[----:B------:R-:W-:Y:S01]  /*0bd0*/  IMAD.MOV.U32 R11, RZ, RZ, -0x1 ;  /* 0xffffffffff0b7424 */ /* 0x000fe200078e00ff */
[----:B------:R-:W-:-:S02]  /*0be0*/  MOV R2, 0xc00 ;  /* 0x00000c0000027802 */ /* 0x000fc40000000f00 */
[----:B------:R-:W-:Y:S05]  /*0bf0*/  CALL.REL.NOINC `($__internal_117_$__cuda_sm70_shflsync_bfly_p) ;  /* 0x0000028000007944 */ /* 0x000fea0003c00000 */
[----:B-1----:R-:W-:Y:S01]  /*0c00*/  FADD.FTZ R4, R10, R6 ;  /* 0x000000060a047221 */ /* 0x002fe20000010000 */
[----:B0-----:R-:W-:Y:S01]  /*0c10*/  HFMA2.MMA R9, -RZ, RZ, 0, 9.5367431640625e-07 ;  /* 0x00000010ff097435 */ /* 0x001fe200000001ff */
[----:B------:R-:W-:Y:S01]  /*0c20*/  MOV R6, 0x1f ;  /* 0x0000001f00067802 */ /* 0x000fe20000000f00 */
[----:B------:R-:W-:Y:S01]  /*0c30*/  IMAD.MOV.U32 R11, RZ, RZ, -0x1 ;  /* 0xffffffffff0b7424 */ /* 0x000fe200078e00ff */
[----:B------:R-:W-:-:S02]  /*0c40*/  MOV R2, 0xc70 ;  /* 0x00000c7000027802 */ /* 0x000fc40000000f00 */
[----:B------:R-:W-:Y:S02]  /*0c50*/  MOV R10, R4 ;  /* 0x00000004000a7202 */ /* 0x000fe40000000f00 */
[----:B------:R-:W-:Y:S05]  /*0c60*/  CALL.REL.NOINC `($__internal_117_$__cuda_sm70_shflsync_bfly_p) ;  /* 0x0000021000007944 */ /* 0x000fea0003c00000 */
[----:B0-----:R-:W-:Y:S01]  /*0c70*/  HFMA2.MMA R9, -RZ, RZ, 0, 5.9604644775390625e-08 ;  /* 0x00000001ff097435 */ /* 0x001fe200000001ff */
[----:B-1----:R-:W-:Y:S01]  /*0c80*/  MOV R7, R6 ;  /* 0x0000000600077202 */ /* 0x002fe20000000f00 */
[----:B------:R-:W-:Y:S01]  /*0c90*/  IMAD.MOV.U32 R10, RZ, RZ, R5 ;  /* 0x000000ffff0a7224 */ /* 0x000fe200078e0005 */
[----:B------:R-:W-:Y:S01]  /*0ca0*/  MOV R6, 0x1f ;  /* 0x0000001f00067802 */ /* 0x000fe20000000f00 */
[----:B------:R-:W-:Y:S01]  /*0cb0*/  IMAD.MOV.U32 R11, RZ, RZ, -0x1 ;  /* 0xffffffffff0b7424 */ /* 0x000fe200078e00ff */
[----:B------:R-:W-:Y:S02]  /*0cc0*/  MOV R2, 0xce0 ;  /* 0x00000ce000027802 */ /* 0x000fe40000000f00 */
[----:B------:R-:W-:Y:S05]  /*0cd0*/  CALL.REL.NOINC `($__internal_117_$__cuda_sm70_shflsync_bfly_p) ;  /* 0x000001a000007944 */ /* 0x000fea0003c00000 */
[----:B0-----:R-:W-:Y:S01]  /*0ce0*/  HFMA2.MMA R9, -RZ, RZ, 0, 1.1920928955078125e-07 ;  /* 0x00000002ff097435 */ /* 0x001fe200000001ff */
[----:B-1----:R-:W-:Y:S01]  /*0cf0*/  FADD.FTZ R10, R5, R6 ;  /* 0x00000006050a7221 */ /* 0x002fe20000010000 */
[----:B------:R-:W-:Y:S01]  /*0d00*/  MOV R6, 0x1f ;  /* 0x0000001f00067802 */ /* 0x000fe20000000f00 */
[----:B------:R-:W-:Y:S01]  /*0d10*/  IMAD.MOV.U32 R11, RZ, RZ, -0x1 ;  /* 0xffffffffff0b7424 */ /* 0x000fe200078e00ff */
[----:B------:R-:W-:Y:S02]  /*0d20*/  MOV R2, 0xd40 ;  /* 0x00000d4000027802 */ /* 0x000fe40000000f00 */
[----:B------:R-:W-:Y:S05]  /*0d30*/  CALL.REL.NOINC `($__internal_117_$__cuda_sm70_shflsync_bfly_p) ;  /* 0x0000014000007944 */ /* 0x000fea0003c00000 */
        /* <DEDUP_REMOVED lines=12> */
[----:B0-----:R-:W-:Y:S01]  /*0e00*/  HFMA2.MMA R9, -RZ, RZ, 0, 9.5367431640625e-07 ;  /* 0x00000010ff097435 */ /* 0x001fe200000001ff */
[----:B-1----:R-:W-:Y:S01]  /*0e10*/  FADD.FTZ R10, R10, R6 ;  /* 0x000000060a0a7221 */ /* 0x002fe20000010000 */
[----:B------:R-:W-:Y:S01]  /*0e20*/  MOV R6, 0x1f ;  /* 0x0000001f00067802 */ /* 0x000fe20000000f00 */
[----:B------:R-:W-:Y:S01]  /*0e30*/  IMAD.MOV.U32 R11, RZ, RZ, -0x1 ;  /* 0xffffffffff0b7424 */ /* 0x000fe200078e00ff */
[----:B------:R-:W-:-:S02]  /*0e40*/  MOV R2, 0xe60 ;  /* 0x00000e6000027802 */ /* 0x000fc40000000f00 */
[----:B------:R-:W-:Y:S05]  /*0e50*/  CALL.REL.NOINC `($__internal_117_$__cuda_sm70_shflsync_bfly_p) ;  /* 0x0000002000007944 */ /* 0x000fea0003c00000 */
[----:B-1----:R-:W-:Y:S01]  /*0e60*/  MOV R5, R6 ;  /* 0x0000000600057202 */ /* 0x002fe20000000f00 */
[----:B0-----:R-:W-:Y:S05]  /*0e70*/  BRA `(.L_x_1734) ;  /* 0xfffffaa000007947 */ /* 0x001fea000383ffff */
        .weak           $__internal_117_$__cuda_sm70_shflsync_bfly_p
        .type           $__internal_117_$__cuda_sm70_shflsync_bfly_p,@function
        .size           $__internal_117_$__cuda_sm70_shflsync_bfly_p,(.L_x_1880 - $__internal_117_$__cuda_sm70_shflsync_bfly_p)
$__internal_117_$__cuda_sm70_shflsync_bfly_p:
[----:B------:R-:W-:Y:S01]  /*0e80*/  HFMA2.MMA R3, -RZ, RZ, 0, 0 ;  /* 0x00000000ff037435 */ /* 0x000fe200000001ff */
[----:B------:R-:W-:Y:S04]  /*0e90*/  WARPSYNC R11 ;  /* 0x0000000b00007348 */ /* 0x000fe80003800000 */
[----:B------:R0:W1:Y:S01]  /*0ea0*/  SHFL.BFLY PT, R6, R10, R9, R6 ;  /* 0x0c0000090a067389 */ /* 0x00006200000e0006 */
[----:B------:R-:W-:Y:S05]  /*0eb0*/  RET.REL.NODEC R2 `(_ZN10layer_norm22ln_bwd_finalize_kernelINS_22Kernel_traits_finalizeILj4096EfffffjLb0ELj1024ELj4ENS_18Kernel_traits_baseILj4096EfffffjLj1024EEEEELb0ELb1EEEvNS_9BwdParamsE) ;  /* 0xfffff14002007950 */ /* 0x000fea0003c3ffff */
.L_x_1735:
        /* <DEDUP_REMOVED lines=12> */
.L_x_1880:


//--------------------- .text._ZN10layer_norm40ln_parallel_residual_bwd_finalize_kernelINS_22Kernel_traits_finalizeILj4096EfffffjLb0ELj1024ELj4ENS_18Kernel_traits_baseILj4096EfffffjLj1024EEEEELb1EEEvNS_9BwdParamsE --------------------------
	.section	.text._ZN10layer_norm40ln_parallel_residual_bwd_finalize_kernelINS_22Kernel_traits_finalizeILj4096EfffffjLb0ELj1024ELj4ENS_18Kernel_traits_baseILj4096EfffffjLj1024EEEEELb1EEEvNS_9BwdParamsE,"ax",@progbits
	.sectioninfo	@"SHI_REGISTERS=32"
	.align	128
        .global         _ZN10layer_norm40ln_parallel_residual_bwd_finalize_kernelINS_22Kernel_traits_finalizeILj4096EfffffjLb0ELj1024ELj4ENS_18Kernel_traits_baseILj4096EfffffjLj1024EEEEELb1EEEvNS_9BwdParamsE
        .type           _ZN10layer_norm40ln_parallel_residual_bwd_finalize_kernelINS_22Kernel_traits_finalizeILj4096EfffffjLb0ELj1024ELj4ENS_18Kernel_traits_baseILj4096EfffffjLj1024EEEEELb1EEEvNS_9BwdParamsE,@function
        .size           _ZN10layer_norm40ln_parallel_residual_bwd_finalize_kernelINS_22Kernel_traits_finalizeILj4096EfffffjLb0ELj1024ELj4ENS_18Kernel_traits_baseILj4096EfffffjLj1024EEEEELb1EEEvNS_9BwdParamsE,(.L_x_1881 - _ZN10layer_norm40ln_parallel_residual_bwd_finalize_kernelINS_22Kernel_traits_finalizeILj4096EfffffjLb0ELj1024ELj4ENS_18Kernel_traits_baseILj4096EfffffjLj1024EEEEELb1EEEvNS_9BwdParamsE)
        .other          _ZN10layer_norm40ln_parallel_residual_bwd_finalize_kernelINS_22Kernel_traits_finalizeILj4096EfffffjLb0ELj1024ELj4ENS_18Kernel_traits_baseILj4096EfffffjLj1024EEEEELb1EEEvNS_9BwdParamsE,@"STO_CUDA_ENTRY STV_DEFAULT"
_ZN10layer_norm40ln_parallel_residual_bwd_finalize_kernelINS_22Kernel_traits_finalizeILj4096EfffffjLb0ELj1024ELj4ENS_18Kernel_traits_baseILj4096EfffffjLj1024EEEEELb1EEEvNS_9BwdParamsE:
.text._ZN10layer_norm40ln_parallel_residual_bwd_finalize_kernelINS_22Kernel_traits_finalizeILj4096EfffffjLb0ELj1024ELj4ENS_18Kernel_traits_baseILj4096EfffffjLj1024EEEEELb1EEEvNS_9BwdParamsE:
        /* <DEDUP_REMOVED lines=19> */
.L_x_1749:
        /* <DEDUP_REMOVED lines=37> */
.L_x_1740:
        /* <DEDUP_REMOVED lines=59> */
.L_x_1739:
[----:B------:R-:W-:Y:S05]  /*0730*/  BSYNC B1 ;  /* 0x0000000000017941 */ /* 0x000fea0003800000 */
.L_x_1738:
        /* <DEDUP_REMOVED lines=35> */
.L_x_1742:
[----:B------:R-:W-:Y:S05]  /*0970*/  BSYNC B1 ;  /* 0x0000000000017941 */ /* 0x000fea0003800000 */
.L_x_1741:
        /* <DEDUP_REMOVED lines=16> */
.L_x_1737:
[----:B------:R-:W-:Y:S05]  /*0a80*/  BSYNC B0 ;  /* 0x0000000000007941 */ /* 0x000fea0003800000 */
.L_x_1736:
        /* <DEDUP_REMOVED lines=14> */
.L_x_1750:
        /* <DEDUP_REMOVED lines=36> */
.L_x_1751:
        /* <DEDUP_REMOVED lines=11> */
.L_x_1743:
        /* <DEDUP_REMOVED lines=19> */
.L_x_1747:
[----:B------:R-:W-:Y:S05]  /*0f90*/  BSYNC B0 ;  /* 0x0000000000007941 */ /* 0x000fea0003800000 */
.L_x_1746:
[C---:B------:R-:W-:Y:S02]  /*0fa0*/  ISETP.GT.U32.AND P1, PT, R4.reuse, -0x1001, PT ;  /* 0xffffefff0400780c */ /* 0x040fe40003f24070 */
[----:B------:R-:W-:-:S02]  /*0fb0*/  IADD3 R4, R4, 0x1000, RZ ;  /* 0x0000100004047810 */ /* 0x000fc40007ffe0ff */
[----:B------:R-:W-:-:S09]  /*0fc0*/  IADD3 R5, R5, 0x800, RZ ;  /* 0x0000080005057810 */ /* 0x000fd20007ffe0ff */
[----:B0-----:R-:W-:Y:S01]  /*0fd0*/  @!P1 CALL.REL.NOINC `(.L_x_1748) ;  /* 0x0000001000009944 */ /* 0x001fe20003c00000 */
[----:B------:R-:W-:Y:S05]  /*0fe0*/  BRA `(.L_x_1749) ;  /* 0xfffff14000007947 */ /* 0x000fea000383ffff */
.L_x_1748:
[----:B------:R-:W-:Y:S05]  /*0ff0*/  EXIT ;  /* 0x000000000000794d */ /* 0x000fea0003800000 */
.L_x_1744:
[----:B------:R-:W-:Y:S01]  /*1000*/  HFMA2.MMA R17, -RZ, RZ, 0, 1.847743988037109375e-06 ;  /* 0x0000001fff117435 */ /* 0x000fe200000001ff */
[----:B----4-:R-:W-:Y:S01]  /*1010*/  MOV R19, R12 ;  /* 0x0000000c00137202 */ /* 0x010fe20000000f00 */
[----:B------:R-:W-:Y:S01]  /*1020*/  IMAD.MOV.U32 R16, RZ, RZ, 0x1 ;  /* 0x00000001ff107424 */ /* 0x000fe200078e00ff */
[----:B------:R-:W-:Y:S02]  /*1030*/  MOV R14, 0xffffffff ;  /* 0xffffffff000e7802 */ /* 0x000fe40000000f00 */
[----:B------:R-:W-:Y:S02]  /*1040*/  MOV R8, 0x1060 ;  /* 0x0000106000087802 */ /* 0x000fe40000000f00 */
[----:B0123--:R-:W-:Y:S05]  /*1050*/  CALL.REL.NOINC `($__internal_118_$__cuda_sm70_shflsync_bfly_p) ;  /* 0x000007b000007944 */ /* 0x00ffea0003c00000 */
[----:B01----:R-:W-:Y:S05]  /*1060*/  BRA `(.L_x_1750) ;  /* 0xfffffb0000007947 */ /* 0x003fea000383ffff */
.L_x_1745:
[----:B------:R-:W-:Y:S01]  /*1070*/  HFMA2.MMA R17, -RZ, RZ, 0, 1.847743988037109375e-06 ;  /* 0x0000001fff117435 */ /* 0x000fe200000001ff */
[----:B------:R-:W-:Y:S01]  /*1080*/  MOV R19, R12 ;  /* 0x0000000c00137202 */ /* 0x000fe20000000f00 */
[----:B------:R-:W-:Y:S01]  /*1090*/  IMAD.MOV.U32 R16, RZ, RZ, 0x2 ;  /* 0x00000002ff107424 */ /* 0x000fe200078e00ff */
[----:B------:R-:W-:Y:S02]  /*10a0*/  MOV R14, 0xffffffff ;  /* 0xffffffff000e7802 */ /* 0x000fe40000000f00 */
[----:B------:R-:W-:-:S02]  /*10b0*/  MOV R8, 0x10d0 ;  /* 0x000010d000087802 */ /* 0x000fc40000000f00 */
[----:B-123--:R-:W-:Y:S05]  /*10c0*/  CALL.REL.NOINC `($__internal_118_$__cuda_sm70_shflsync_bfly_p) ;  /* 0x0000074000007944 */ /* 0x00efea0003c00000 */
[----:B0-----:R-:W-:Y:S01]  /*10d0*/  HFMA2.MMA R16, -RZ, RZ, 0, 2.384185791015625e-07 ;  /* 0x00000004ff107435 */ /* 0x001fe200000001ff */
[----:B-1----:R-:W-:Y:S01]  /*10e0*/  FADD.FTZ R19, R12, R14 ;  /* 0x0000000e0c137221 */ /* 0x002fe20000010000 */
[----:B------:R-:W-:Y:S01]  /*10f0*/  MOV R14, 0xffffffff ;  /* 0xffffffff000e7802 */ /* 0x000fe20000000f00 */
[----:B------:R-:W-:Y:S01]  /*1100*/  IMAD.MOV.U32 R17, RZ, RZ, 0x1f ;  /* 0x0000001fff117424 */ /* 0x000fe200078e00ff */
[----:B------:R-:W-:-:S02]  /*1110*/  MOV R8, 0x1130 ;  /* 0x0000113000087802 */ /* 0x000fc40000000f00 */
[----:B------:R-:W-:Y:S05]  /*1120*/  CALL.REL.NOINC `($__internal_118_$__cuda_sm70_shflsync_bfly_p) ;  /* 0x000006e000007944 */ /* 0x000fea0003c00000 */
[----:B0-----:R-:W-:Y:S01]  /*1130*/  HFMA2.MMA R16, -RZ, RZ, 0, 4.76837158203125e-07 ;  /* 0x00000008ff107435 */ /* 0x001fe200000001ff */
[----:B-1----:R-:W-:Y:S01]  /*1140*/  FADD.FTZ R19, R19, R14 ;  /* 0x0000000e13137221 */ /* 0x002fe20000010000 */
[----:B------:R-:W-:Y:S01]  /*1150*/  MOV R17, 0x1f ;  /* 0x0000001f00117802 */ /* 0x000fe20000000f00 */
[----:B------:R-:W-:Y:S01]  /*1160*/  IMAD.MOV.U32 R14, RZ, RZ, -0x1 ;  /* 0xffffffffff0e7424 */ /* 0x000fe200078e00ff */
[----:B------:R-:W-:-:S02]  /*1170*/  MOV R8, 0x1190 ;  /* 0x0000119000087802 */ /* 0x000fc40000000f00 */
[----:B------:R-:W-:Y:S05]  /*1180*/  CALL.REL.NOINC `($__internal_118_$__cuda_sm70_shflsync_bfly_p) ;  /* 0x0000068000007944 */ /* 0x000fea0003c00000 */
[----:B-1----:R-:W-:Y:S01]  /*1190*/  FADD.FTZ R12, R19, R14 ;  /* 0x0000000e130c7221 */ /* 0x002fe20000010000 */
[----:B0-----:R-:W-:Y:S01]  /*11a0*/  HFMA2.MMA R16, -RZ, RZ, 0, 9.5367431640625e-07 ;  /* 0x00000010ff107435 */ /* 0x001fe200000001ff */
[----:B------:R-:W-:-:S02]  /*11b0*/  MOV R17, 0x1f ;  /* 0x0000001f00117802 */ /* 0x000fc40000000f00 */
[----:B------:R-:W-:Y:S01]  /*11c0*/  MOV R14, 0xffffffff ;  /* 0xffffffff000e7802 */ /* 0x000fe20000000f00 */
[----:B------:R-:W-:Y:S01]  /*11d0*/  IMAD.MOV.U32 R19, RZ, RZ, R12 ;  /* 0x000000ffff137224 */ /* 0x000fe200078e000c */
[----:B------:R-:W-:Y:S02]  /*11e0*/  MOV R8, 0x1200 ;  /* 0x0000120000087802 */ /* 0x000fe40000000f00 */
[----:B------:R-:W-:Y:S05]  /*11f0*/  CALL.REL.NOINC `($__internal_118_$__cuda_sm70_shflsync_bfly_p) ;  /* 0x0000061000007944 */ /* 0x000fea0003c00000 */
[----:B0-----:R-:W-:Y:S01]  /*1200*/  HFMA2.MMA R16, -RZ, RZ, 0, 5.9604644775390625e-08 ;  /* 0x00000001ff107435 */ /* 0x001fe200000001ff */
[----:B-1----:R-:W-:Y:S01]  /*1210*/  MOV R15, R14 ;  /* 0x0000000e000f7202 */ /* 0x002fe20000000f00 */
[----:B------:R-:W-:Y:S01]  /*1220*/  IMAD.MOV.U32 R17, RZ, RZ, 0x1f ;  /* 0x0000001fff117424 */ /* 0x000fe200078e00ff */
[----:B------:R-:W-:Y:S02]  /*1230*/  MOV R19, R13 ;  /* 0x0000000d00137202 */ /* 0x000fe40000000f00 */
[----:B------:R-:W-:Y:S02]  /*1240*/  MOV R14, 0xffffffff ;  /* 0xffffffff000e7802 */ /* 0x000fe40000000f00 */
[----:B------:R-:W-:Y:S02]  /*1250*/  MOV R8, 0x1270 ;  /* 0x0000127000087802 */ /* 0x000fe40000000f00 */
[----:B------:R-:W-:Y:S05]  /*1260*/  CALL.REL.NOINC `($__internal_118_$__cuda_sm70_shflsync_bfly_p) ;  /* 0x000005a000007944 */ /* 0x000fea0003c00000 */
[----:B0-----:R-:W-:Y:S01]  /*1270*/  HFMA2.MMA R16, -RZ, RZ, 0, 1.1920928955078125e-07 ;  /* 0x00000002ff107435 */ /* 0x001fe200000001ff */
[----:B-1----:R-:W-:Y:S01]  /*1280*/  FADD.FTZ R19, R13, R14 ;  /* 0x0000000e0d137221 */ /* 0x002fe20000010000 */
[----:B------:R-:W-:Y:S01]  /*1290*/  MOV R17, 0x1f ;  /* 0x0000001f00117802 */ /* 0x000fe20000000f00 */
[----:B------:R-:W-:Y:S01]  /*12a0*/  IMAD.MOV.U32 R14, RZ, RZ, -0x1 ;  /* 0xffffffffff0e7424 */ /* 0x000fe200078e00ff */
[----:B------:R-:W-:-:S02]  /*12b0*/  MOV R8, 0x12d0 ;  /* 0x000012d000087802 */ /* 0x000fc40000000f00 */
[----:B------:R-:W-:Y:S05]  /*12c0*/  CALL.REL.NOINC `($__internal_118_$__cuda_sm70_shflsync_bfly_p) ;  /* 0x0000054000007944 */ /* 0x000fea0003c00000 */
[----:B0-----:R-:W-:Y:S01]  /*12d0*/  HFMA2.MMA R16, -RZ, RZ, 0, 2.384185791015625e-07 ;  /* 0x00000004ff107435 */ /* 0x001fe200000001ff */
[----:B-1----:R-:W-:Y:S01]  /*12e0*/  FADD.FTZ R19, R19, R14 ;  /* 0x0000000e13137221 */ /* 0x002fe20000010000 */
[----:B------:R-:W-:-:S02]  /*12f0*/  MOV R17, 0x1f ;  /* 0x0000001f00117802 */ /* 0x000fc40000000f00 */
[----:B------:R-:W-:Y:S02]  /*1300*/  MOV R14, 0xffffffff ;  /* 0xffffffff000e7802 */ /* 0x000fe40000000f00 */
[----:B------:R-:W-:Y:S02]  /*1310*/  MOV R8, 0x1330 ;  /* 0x0000133000087802 */ /* 0x000fe40000000f00 */
[----:B------:R-:W-:Y:S05]  /*1320*/  CALL.REL.NOINC `($__internal_118_$__cuda_sm70_shflsync_bfly_p) ;  /* 0x000004e000007944 */ /* 0x000fea0003c00000 */
[----:B0-----:R-:W-:Y:S01]  /*1330*/  HFMA2.MMA R17, -RZ, RZ, 0, 1.847743988037109375e-06 ;  /* 0x0000001fff117435 */ /* 0x001fe200000001ff */
[----:B-1----:R-:W-:Y:S01]  /*1340*/  FADD.FTZ R19, R19, R14 ;  /* 0x0000000e13137221 */ /* 0x002fe20000010000 */
[----:B------:R-:W-:Y:S01]  /*1350*/  MOV R14, 0xffffffff ;  /* 0xffffffff000e7802 */ /* 0x000fe20000000f00 */
[----:B------:R-:W-:Y:S01]  /*1360*/  IMAD.MOV.U32 R16, RZ, RZ, 0x8 ;  /* 0x00000008ff107424 */ /* 0x000fe200078e00ff */
[----:B------:R-:W-:Y:S02]  /*1370*/  MOV R8, 0x1390 ;  /* 0x0000139000087802 */ /* 0x000fe40000000f00 */
[----:B------:R-:W-:Y:S05]  /*1380*/  CALL.REL.NOINC `($__internal_118_$__cuda_sm70_shflsync_bfly_p) ;  /* 0x0000048000007944 */ /* 0x000fea0003c00000 */
[----:B-1----:R-:W-:Y:S01]  /*1390*/  FADD.FTZ R13, R19, R14 ;  /* 0x0000000e130d7221 */ /* 0x002fe20000010000 */
[----:B0-----:R-:W-:Y:S01]  /*13a0*/  HFMA2.MMA R16, -RZ, RZ, 0, 9.5367431640625e-07 ;  /* 0x00000010ff107435 */ /* 0x001fe200000001ff */
[----:B------:R-:W-:Y:S01]  /*13b0*/  IMAD.MOV.U32 R17, RZ, RZ, 0x1f ;  /* 0x0000001fff117424 */ /* 0x000fe200078e00ff */
[----:B------:R-:W-:Y:S02]  /*13c0*/  MOV R14, 0xffffffff ;  /* 0xffffffff000e7802 */ /* 0x000fe40000000f00 */
[----:B------:R-:W-:-:S02]  /*13d0*/  MOV R19, R13 ;  /* 0x0000000d00137202 */ /* 0x000fc40000000f00 */
[----:B------:R-:W-:Y:S02]  /*13e0*/  MOV R8, 0x1400 ;  /* 0x0000140000087802 */ /* 0x000fe40000000f00 */
[----:B------:R-:W-:Y:S05]  /*13f0*/  CALL.REL.NOINC `($__internal_118_$__cuda_sm70_shflsync_bfly_p) ;  /* 0x0000041000007944 */ /* 0x000fea0003c00000 */
[----:B0-----:R-:W-:Y:S01]  /*1400*/  HFMA2.MMA R17, -RZ, RZ, 0, 1.847743988037109375e-06 ;  /* 0x0000001fff117435 */ /* 0x001fe200000001ff */
        /* <DEDUP_REMOVED lines=18> */
[----:B0-----:R-:W-:Y:S01]  /*1530*/  HFMA2.MMA R16, -RZ, RZ, 0, 4.76837158203125e-07 ;  /* 0x00000008ff107435 */ /* 0x001fe200000001ff */
[----:B-1----:R-:W-:Y:S01]  /*1540*/  FADD.FTZ R19, R19, R14 ;  /* 0x0000000e13137221 */ /* 0x002fe20000010000 */
[----:B------:R-:W-:Y:S01]  /*1550*/  MOV R14, 0xffffffff ;  /* 0xffffffff000e7802 */ /* 0x000fe20000000f00 */
[----:B------:R-:W-:Y:S01]  /*1560*/  IMAD.MOV.U32 R17, RZ, RZ, 0x1f ;  /* 0x0000001fff117424 */ /* 0x000fe200078e00ff */
[----:B------:R-:W-:Y:S02]  /*1570*/  MOV R8, 0x1590 ;  /* 0x0000159000087802 */ /* 0x000fe40000000f00 */
[----:B------:R-:W-:Y:S05]  /*1580*/  CALL.REL.NOINC `($__internal_118_$__cuda_sm70_shflsync_bfly_p) ;  /* 0x0000028000007944 */ /* 0x000fea0003c00000 */
[----:B-1----:R-:W-:Y:S01]  /*1590*/  FADD.FTZ R11, R19, R14 ;  /* 0x0000000e130b7221 */ /* 0x002fe20000010000 */
[----:B0-----:R-:W-:Y:S01]  /*15a0*/  HFMA2.MMA R16, -RZ, RZ, 0, 9.5367431640625e-07 ;  /* 0x00000010ff107435 */ /* 0x001fe200000001ff */
[----:B------:R-:W-:Y:S02]  /*15b0*/  MOV R17, 0x1f ;  /* 0x0000001f00117802 */ /* 0x000fe40000000f00 */
[----:B------:R-:W-:Y:S01]  /*15c0*/  MOV R14, 0xffffffff ;  /* 0xffffffff000e7802 */ /* 0x000fe20000000f00 */
[----:B------:R-:W-:Y:S01]  /*15d0*/  IMAD.MOV.U32 R19, RZ, RZ, R11 ;  /* 0x000000ffff137224 */ /* 0x000fe200078e000b */
[----:B------:R-:W-:-:S02]  /*15e0*/  MOV R8, 0x1600 ;  /* 0x0000160000087802 */ /* 0x000fc40000000f00 */
[----:B------:R-:W-:Y:S05]  /*15f0*/  CALL.REL.NOINC `($__internal_118_$__cuda_sm70_shflsync_bfly_p) ;  /* 0x0000021000007944 */ /* 0x000fea0003c00000 */
[----:B0-----:R-:W-:Y:S01]  /*1600*/  HFMA2.MMA R16, -RZ, RZ, 0, 5.9604644775390625e-08 ;  /* 0x00000001ff107435 */ /* 0x001fe200000001ff */
[----:B-1----:R-:W-:Y:S01]  /*1610*/  MOV R20, R14 ;  /* 0x0000000e00147202 */ /* 0x002fe20000000f00 */
[----:B------:R-:W-:Y:S01]  /*1620*/  IMAD.MOV.U32 R14, RZ, RZ, -0x1 ;  /* 0xffffffffff0e7424 */ /* 0x000fe200078e00ff */
[----:B------:R-:W-:-:S02]  /*1630*/  MOV R19, R10 ;  /* 0x0000000a00137202 */ /* 0x000fc40000000f00 */
[----:B------:R-:W-:Y:S02]  /*1640*/  MOV R17, 0x1f ;  /* 0x0000001f00117802 */ /* 0x000fe40000000f00 */
[----:B------:R-:W-:Y:S02]  /*1650*/  MOV R8, 0x1670 ;  /* 0x0000167000087802 */ /* 0x000fe40000000f00 */
[----:B------:R-:W-:Y:S05]  /*1660*/  CALL.REL.NOINC `($__internal_118_$__cuda_sm70_shflsync_bfly_p) ;  /* 0x000001a000007944 */ /* 0x000fea0003c00000 */
[----:B0-----:R-:W-:Y:S01]  /*1670*/  HFMA2.MMA R16, -RZ, RZ, 0, 1.1920928955078125e-07 ;  /* 0x00000002ff107435 */ /* 0x001fe200000001ff */
[----:B-1----:R-:W-:Y:S01]  /*1680*/  FADD.FTZ R19, R10, R14 ;  /* 0x0000000e0a137221 */ /* 0x002fe20000010000 */
[----:B------:R-:W-:Y:S02]  /*1690*/  MOV R17, 0x1f ;  /* 0x0000001f00117802 */ /* 0x000fe40000000f00 */
[----:B------:R-:W-:Y:S02]  /*16a0*/  MOV R14, 0xffffffff ;  /* 0xffffffff000e7802 */ /* 0x000fe40000000f00 */
[----:B------:R-:W-:Y:S02]  /*16b0*/  MOV R8, 0x16d0 ;  /* 0x000016d000087802 */ /* 0x000fe40000000f00 */
[----:B------:R-:W-:Y:S05]  /*16c0*/  CALL.REL.NOINC `($__internal_118_$__cuda_sm70_shflsync_bfly_p) ;  /* 0x0000014000007944 */ /* 0x000fea0003c00000 */
        /* <DEDUP_REMOVED lines=18> */
[----:B-1----:R-:W-:Y:S01]  /*17f0*/  MOV R8, R14 ;  /* 0x0000000e00087202 */ /* 0x002fe20000000f00 */
[----:B0-----:R-:W-:Y:S05]  /*1800*/  BRA `(.L_x_1751) ;  /* 0xfffff5a000007947 */ /* 0x001fea000383ffff */
        .weak           $__internal_118_$__cuda_sm70_shflsync_bfly_p
        .type           $__internal_118_$__cuda_sm70_shflsync_bfly_p,@function
        .size           $__internal_118_$__cuda_sm70_shflsync_bfly_p,(.L_x_1881 - $__internal_118_$__cuda_sm70_shflsync_bfly_p)
$__internal_118_$__cuda_sm70_shflsync_bfly_p:
[----:B------:R-:W-:Y:S01]  /*1810*/  HFMA2.MMA R9, -RZ, RZ, 0, 0 ;  /* 0x00000000ff097435 */ /* 0x000fe200000001ff */
[----:B------:R-:W-:Y:S04]  /*1820*/  WARPSYNC R14 ;  /* 0x0000000e00007348 */ /* 0x000fe80003800000 */
[----:B------:R0:W1:Y:S01]  /*1830*/  SHFL.BFLY PT, R14, R19, R16, R17 ;  /* 0x0c000010130e7389 */ /* 0x00006200000e0011 */
[----:B------:R-:W-:Y:S05]  /*1840*/  RET.REL.NODEC R8 `(_ZN10layer_norm40ln_parallel_residual_bwd_finalize_kernelINS_22Kernel_traits_finalizeILj4096EfffffjLb0ELj1024ELj4ENS_18Kernel_traits_baseILj4096EfffffjLj1024EEEEELb1EEEvNS_9BwdParamsE) ;  /* 0xffffe7b008007950 */ /* 0x000fea0003c3ffff */
.L_x_1752:
        /* <DEDUP_REMOVED lines=11> */
.L_x_1881:


//--------------------- .text._ZN10layer_norm31ln_parallel_residual_bwd_kernelINS_13Kernel_traitsIfffffjLj4096ELj1ELj1ELj8ELj16ENS_18Kernel_traits_baseILj4096EfffffjLj256EEEEELb1ELb1ELb1EEEvNS_9BwdParamsE --------------------------
	.section	.text._ZN10layer_norm31ln_parallel_residual_bwd_kernelINS_13Kernel_traitsIfffffjLj4096ELj1ELj1ELj8ELj16ENS_18Kernel_traits_baseILj4096EfffffjLj256EEEEELb1ELb1ELb1EEEvNS_9BwdParamsE,"ax",@progbits
	.sectioninfo	@"SHI_REGISTERS=146"
	.align	128
        .global         _ZN10layer_norm31ln_parallel_residual_bwd_kernelINS_13Kernel_traitsIfffffjLj4096ELj1ELj1ELj8ELj16ENS_18Kernel_traits_baseILj4096EfffffjLj256EEEEELb1ELb1ELb1EEEvNS_9BwdParamsE
        .type           _ZN10layer_norm31ln_parallel_residual_bwd_kernelINS_13Kernel_traitsIfffffjLj4096ELj1ELj1ELj8ELj16ENS_18Kernel_traits_baseILj4096EfffffjLj256EEEEELb1ELb1ELb1EEEvNS_9BwdParamsE,@function
        .size           _ZN10layer_norm31ln_parallel_residual_bwd_kernelINS_13Kernel_traitsIfffffjLj4096ELj1ELj1ELj8ELj16ENS_18Kernel_traits_baseILj4096EfffffjLj256EEEEELb1ELb1ELb1EEEvNS_9BwdParamsE,(.L_x_1882 - _ZN10layer_norm31ln_parallel_residual_bwd_kernelINS_13Kernel_traitsIfffffjLj4096ELj1ELj1ELj8ELj16ENS_18Kernel_traits_baseILj4096EfffffjLj256EEEEELb1ELb1ELb1EEEvNS_9BwdParamsE)
        .other          _ZN10layer_norm31ln_parallel_residual_bwd_kernelINS_13Kernel_traitsIfffffjLj4096ELj1ELj1ELj8ELj16ENS_18Kernel_traits_baseILj4096EfffffjLj256EEEEELb1ELb1ELb1EEEvNS_9BwdParamsE,@"STO_CUDA_ENTRY STV_DEFAULT"
_ZN10layer_norm31ln_parallel_residual_bwd_kernelINS_13Kernel_traitsIfffffjLj4096ELj1ELj1ELj8ELj16ENS_18Kernel_traits_baseILj4096EfffffjLj256EEEEELb1ELb1ELb1EEEvNS_9BwdParamsE:
.text._ZN10layer_norm31ln_parallel_residual_bwd_kernelINS_13Kernel_traitsIfffffjLj4096ELj1ELj1ELj8ELj16ENS_18Kernel_traits_baseILj4096EfffffjLj256EEEEELb1ELb1ELb1EEEvNS_9BwdParamsE:
        /* <DEDUP_REMOVED lines=24> */
.L_x_1753:
        /* <DEDUP_REMOVED lines=26> */
.L_x_1759:
[----:B------:R-:W-:Y:S01]  /*0320*/  IMAD R44, R2, c[0x0][0x168], RZ ;  /* 0x00005a00022c7a24 */ /* 0x000fe200078e02ff */
[----:B------:R-:W-:-:S02]  /*0330*/  MOV R139, 0x4 ;  /* 0x00000004008b7802 */ /* 0x000fc40000000f00 */
[----:B------:R-:W-:Y:S02]  /*0340*/  LOP3.LUT R112, R0, 0xff, RZ, 0xc0, !PT ;  /* 0x000000ff00707812 */ /* 0x000fe400078ec0ff */
[----:B------:R-:W-:Y:S01]  /*0350*/  SHF.R.S32.HI R45, RZ, 0x1f, R44 ;  /* 0x0000001fff2d7819 */ /* 0x000fe2000001142c */
[----:B------:R-:W-:Y:S01]  /*0360*/  IMAD.WIDE R56, R2, R139, c[0x0][0x1a0] ;  /* 0x0000680002387625 */ /* 0x000fe200078e028b */
[----:B------:R-:W-:Y:S02]  /*0370*/  MOV R136, 0x10 ;  /* 0x0000001000887802 */ /* 0x000fe40000000f00 */
[----:B------:R-:W-:Y:S02]  /*0380*/  LEA.HI R45, R45, R44, RZ, 0x2 ;  /* 0x0000002c2d2d7211 */ /* 0x000fe400078f10ff */
[----:B------:R0:W2:Y:S02]  /*0390*/  LDG.E R142, [R56.64] ;  /* 0x00000004388e7981 */ /* 0x0000a4000c1e1900 */
[----:B------:R-:W-:-:S04]  /*03a0*/  LEA.HI.SX32 R112, R45, R112, 0x1e ;  /* 0x000000702d707211 */ /* 0x000fc800078ff2ff */
[C---:B------:R-:W-:Y:S01]  /*03b0*/  IADD3 R115, R112.reuse, 0x100, RZ ;  /* 0x0000010070737810 */ /* 0x040fe20007ffe0ff */
[C---:B------:R-:W-:Y:S01]  /*03c0*/  IMAD.WIDE.U32 R44, R112.reuse, R136, c[0x0][0x188] ;  /* 0x00006200702c7625 */ /* 0x040fe200078e0088 */
[----:B------:R-:W-:-:S03]  /*03d0*/  IADD3 R114, R112, 0x200, RZ ;  /* 0x0000020070727810 */ /* 0x000fc60007ffe0ff */
[----:B------:R-:W-:Y:S02]  /*03e0*/  IMAD.WIDE R116, R2, R139, c[0x0][0x1a8] ;  /* 0x00006a0002747625 */ /* 0x000fe400078e028b */
[----:B------:R-:W3:Y:S02]  /*03f0*/  LDG.E.128 R44, [R44.64] ;  /* 0x000000042c2c7981 */ /* 0x000ee4000c1e1d00 */
[-C--:B------:R-:W-:Y:S02]  /*0400*/  IMAD.WIDE.U32 R52, R115, R136.reuse, c[0x0][0x188] ;  /* 0x0000620073347625 */ /* 0x080fe400078e0088 */
[----:B------:R1:W4:Y:S02]  /*0410*/  LDG.E R116, [R116.64] ;  /* 0x0000000474747981 */ /* 0x000324000c1e1900 */
[-C--:B------:R-:W-:Y:S02]  /*0420*/  IMAD.WIDE.U32 R48, R112, R136.reuse, c[0x0][0x208] ;  /* 0x0000820070307625 */ /* 0x080fe400078e0088 */
[----:B------:R-:W4:Y:S02]  /*0430*/  LDG.E.128 R52, [R52.64] ;  /* 0x0000000434347981 */ /* 0x000f24000c1e1d00 */
[----:B------:R-:W-:-:S02]  /*0440*/  IMAD.WIDE.U32 R60, R114, R136, c[0x0][0x188] ;  /* 0x00006200723c7625 */ /* 0x000fc400078e0088 */
[----:B------:R-:W4:Y:S04]  /*0450*/  LDG.E.128 R48, [R48.64] ;  /* 0x0000000430307981 */ /* 0x000f28000c1e1d00 */
[----:B------:R-:W4:Y:S01]  /*0460*/  LDG.E.128 R60, [R60.64] ;  /* 0x000000043c3c7981 */ /* 0x000f22000c1e1d00 */
[----:B------:R-:W-:-:S06]  /*0470*/  IMAD.WIDE.U32 R58, R115, R136, c[0x0][0x208] ;  /* 0x00008200733a7625 */ /* 0x000fcc00078e0088 */
[----:B0-----:R-:W4:Y:S01]  /*0480*/  LDG.E.128 R56, [R58.64] ;  /* 0x000000043a387981 */ /* 0x001f22000c1e1d00 */
[----:B------:R-:W-:Y:S01]  /*0490*/  IMAD.WIDE.U32 R64, R114, R136, c[0x0][0x208] ;  /* 0x0000820072407625 */ /* 0x000fe200078e0088 */
[----:B------:R-:W-:-:S05]  /*04a0*/  IADD3 R113, R112, 0x300, RZ ;  /* 0x0000030070717810 */ /* 0x000fca0007ffe0ff */
[CC--:B------:R-:W-:Y:S01]  /*04b0*/  IMAD.WIDE.U32 R68, R113.reuse, R136.reuse, c[0x0][0x188] ;  /* 0x0000620071447625 */ /* 0x0c0fe200078e0088 */
[----:B------:R-:W4:Y:S05]  /*04c0*/  LDG.E.128 R64, [R64.64] ;  /* 0x0000000440407981 */ /* 0x000f2a000c1e1d00 */
[----:B------:R-:W4:Y:S01]  /*04d0*/  LDG.E.128 R68, [R68.64] ;  /* 0x0000000444447981 */ /* 0x000f22000c1e1d00 */
[----:B------:R-:W-:-:S06]  /*04e0*/  IMAD.WIDE.U32 R72, R113, R136, c[0x0][0x208] ;  /* 0x0000820071487625 */ /* 0x000fcc00078e0088 */
[----:B------:R-:W4:Y:S01]  /*04f0*/  LDG.E.128 R72, [R72.64] ;  /* 0x0000000448487981 */ /* 0x000f22000c1e1d00 */
[----:B------:R-:W-:-:S04]  /*0500*/  ISETP.NE.U32.AND P1, PT, RZ, c[0x0][0x218], PT ;  /* 0x00008600ff007a0c */ /* 0x000fc80003f25070 */
[----:B------:R-:W-:Y:S01]  /*0510*/  ISETP.NE.AND.EX P1, PT, RZ, c[0x0][0x21c], PT, P1 ;  /* 0x00008700ff007a0c */ /* 0x000fe20003f25310 */
[----:B------:R-:W-:Y:S01]  /*0520*/  IMAD.WIDE.U32 R122, R112, R139, c[0x0][0x190] ;  /* 0x00006400707a7625 */ /* 0x000fe200078e008b */
[----:B------:R-:W-:-:S04]  /*0530*/  ISETP.NE.U32.AND P0, PT, RZ, c[0x0][0x250], PT ;  /* 0x00009400ff007a0c */ /* 0x000fc80003f05070 */
[----:B-----5:R0:W5:Y:S01]  /*0540*/  LDG.E R118, [R122.64] ;  /* 0x000000047a767981 */ /* 0x020162000c1e1900 */
[----:B------:R-:W-:Y:S01]  /*0550*/  ISETP.NE.AND.EX P0, PT, RZ, c[0x0][0x254], PT, P0 ;  /* 0x00009500ff007a0c */ /* 0x000fe20003f05300 */
        /* <DEDUP_REMOVED lines=15> */
[-C--:B------:R-:W-:Y:S01]  /*0650*/  IMAD.WIDE.U32 R126, R115, R139.reuse, c[0x0][0x190] ;  /* 0x00006400737e7625 */ /* 0x080fe200078e008b */
[----:B------:R1:W5:Y:S03]  /*0660*/  @P0 LDG.E R108, [R128.64] ;  /* 0x00000004806c0981 */ /* 0x000366000c1e1900 */
[-C--:B------:R-:W-:Y:S01]  /*0670*/  @P0 IMAD.WIDE.U32 R134, R114, R139.reuse, c[0x0][0x198] ;  /* 0x0000660072860625 */ /* 0x080fe200078e008b */
[----:B0-----:R0:W5:Y:S04]  /*0680*/  LDG.E R120, [R126.64] ;  /* 0x000000047e787981 */ /* 0x001168000c1e1900 */
[----:B------:R0:W5:Y:S01]  /*0690*/  @P0 LDG.E R109, [R134.64] ;  /* 0x00000004866d0981 */ /* 0x000162000c1e1900 */
        /* <DEDUP_REMOVED lines=13> */
[----:B------:R-:W-:-:S02]  /*0770*/  FMUL.FTZ R132, R116, R47 ;  /* 0x0000002f74847220 */ /* 0x000fc40000410000 */
[----:B------:R-:W-:Y:S02]  /*0780*/  FADD.FTZ R47, -R142, R54 ;  /* 0x000000368e2f7221 */ /* 0x000fe40000010100 */
[----:B------:R-:W-:Y:S02]  /*0790*/  FMUL.FTZ R124, R116, R45 ;  /* 0x0000002d747c7220 */ /* 0x000fe40000410000 */
[----:B------:R-:W-:Y:S02]  /*07a0*/  FMUL.FTZ R133, R16, R48 ;  /* 0x0000003010857220 */ /* 0x000fe40000410000 */
[----:B------:R-:W-:Y:S02]  /*07b0*/  FADD.FTZ R45, -R142, R62 ;  /* 0x0000003e8e2d7221 */ /* 0x000fe40000010100 */
[C---:B------:R-:W-:Y:S02]  /*07c0*/  FMUL.FTZ R128, R116.reuse, R121 ;  /* 0x0000007974807220 */ /* 0x040fe40000410000 */
[----:B0-----:R-:W-:-:S02]  /*07d0*/  FMUL.FTZ R126, R116, R47 ;  /* 0x0000002f747e7220 */ /* 0x001fc40000410000 */
[----:B------:R-:W-:Y:S02]  /*07e0*/  FADD.FTZ R47, -R142, R63 ;  /* 0x0000003f8e2f7221 */ /* 0x000fe40000010100 */
[----:B------:R-:W-:Y:S02]  /*07f0*/  FMUL.FTZ R135, R17, R49 ;  /* 0x0000003111877220 */ /* 0x000fe40000410000 */
[----:B------:R-:W-:Y:S02]  /*0800*/  FMUL.FTZ R63, R116, R45 ;  /* 0x0000002d743f7220 */ /* 0x000fe40000410000 */
[----:B------:R-:W-:Y:S02]  /*0810*/  FADD.FTZ R44, RZ, R133 ;  /* 0x00000085ff2c7221 */ /* 0x000fe40000010000 */
[----:B------:R-:W-:Y:S02]  /*0820*/  FADD.FTZ R129, -R142, R46 ;  /* 0x0000002e8e817221 */ /* 0x000fe40000010100 */
[----:B------:R-:W-:-:S02]  /*0830*/  FFMA.FTZ R45, R128, R133, RZ ;  /* 0x00000085802d7223 */ /* 0x000fc400000100ff */
[----:B------:R-:W-:Y:S02]  /*0840*/  FMUL.FTZ R136, R116, R47 ;  /* 0x0000002f74887220 */ /* 0x000fe40000410000 */
[----:B------:R-:W-:Y:S02]  /*0850*/  FMUL.FTZ R134, R18, R50 ;  /* 0x0000003212867220 */ /* 0x000fe40000410000 */
[----:B------:R-:W-:Y:S02]  /*0860*/  FADD.FTZ R47, R44, R135 ;  /* 0x000000872c2f7221 */ /* 0x000fe40000010000 */
[----:B------:R-:W-:Y:S02]  /*0870*/  FMUL.FTZ R129, R116, R129 ;  /* 0x0000008174817220 */ /* 0x000fe40000410000 */
[----:B------:R-:W-:Y:S02]  /*0880*/  FFMA.FTZ R45, R130, R135, R45 ;  /* 0x00000087822d7223 */ /* 0x000fe4000001002d */
[----:B------:R-:W-:-:S02]  /*0890*/  FMUL.FTZ R137, R19, R51 ;  /* 0x0000003313897220 */ /* 0x000fc40000410000 */
[----:B------:R-:W-:Y:S02]  /*08a0*/  FADD.FTZ R44, R47, R134 ;  /* 0x000000862f2c7221 */ /* 0x000fe40000010000 */
[----:B------:R-:W-:Y:S02]  /*08b0*/  FFMA.FTZ R45, R129, R134, R45 ;  /* 0x00000086812d7223 */ /* 0x000fe4000001002d */
[----:B------:R-:W-:Y:S02]  /*08c0*/  FMUL.FTZ R121, R12, R56 ;  /* 0x000000380c797220 */ /* 0x000fe40000410000 */
[----:B------:R-:W-:Y:S02]  /*08d0*/  FADD.FTZ R44, R44, R137 ;  /* 0x000000892c2c7221 */ /* 0x000fe40000010000 */
[----:B------:R-:W-:Y:S02]  /*08e0*/  FADD.FTZ R53, -R142, R53 ;  /* 0x000000358e357221 */ /* 0x000fe40000010100 */
[----:B------:R-:W-:-:S02]  /*08f0*/  FFMA.FTZ R46, R132, R137, R45 ;  /* 0x00000089842e7223 */ /* 0x000fc4000001002d */
[----:B------:R-:W-:Y:S02]  /*0900*/  FMUL.FTZ R122, R13, R57 ;  /* 0x000000390d7a7220 */ /* 0x000fe40000410000 */
[----:B------:R-:W-:Y:S02]  /*0910*/  FADD.FTZ R45, R44, R121 ;  /* 0x000000792c2d7221 */ /* 0x000fe40000010000 */
[----:B------:R-:W-:Y:S02]  /*0920*/  FMUL.FTZ R125, R116, R53 ;  /* 0x00000035747d7220 */ /* 0x000fe40000410000 */
[----:B------:R-:W-:Y:S02]  /*0930*/  FFMA.FTZ R44, R124, R121, R46 ;  /* 0x000000797c2c7223 */ /* 0x000fe4000001002e */
[----:B------:R-:W-:Y:S02]  /*0940*/  FADD.FTZ R131, -R142, R60 ;  /* 0x0000003c8e837221 */ /* 0x000fe40000010100 */
[----:B------:R-:W-:-:S02]  /*0950*/  FMUL.FTZ R123, R14, R58 ;  /* 0x0000003a0e7b7220 */ /* 0x000fc40000410000 */
[----:B------:R-:W-:Y:S02]  /*0960*/  FADD.FTZ R46, R45, R122 ;  /* 0x0000007a2d2e7221 */ /* 0x000fe40000010000 */
[----:B------:R-:W-:Y:S02]  /*0970*/  FADD.FTZ R55, -R142, R55 ;  /* 0x000000378e377221 */ /* 0x000fe40000010100 */
[----:B------:R-:W-:Y:S02]  /*0980*/  FFMA.FTZ R44, R125, R122, R44 ;  /* 0x0000007a7d2c7223 */ /* 0x000fe4000001002c */
[----:B------:R-:W-:Y:S02]  /*0990*/  FMUL.FTZ R131, R116, R131 ;  /* 0x0000008374837220 */ /* 0x000fe40000410000 */
[----:B------:R-:W-:Y:S02]  /*09a0*/  FMUL.FTZ R60, R15, R59 ;  /* 0x0000003b0f3c7220 */ /* 0x000fe40000410000 */
[----:B------:R-:W-:-:S02]  /*09b0*/  FADD.FTZ R61, -R142, R61 ;  /* 0x0000003d8e3d7221 */ /* 0x000fc40000010100 */
[----:B------:R-:W-:Y:S02]  /*09c0*/  FADD.FTZ R45, R46, R123 ;  /* 0x0000007b2e2d7221 */ /* 0x000fe40000010000 */
[----:B------:R-:W-:Y:S02]  /*09d0*/  FMUL.FTZ R127, R116, R55 ;  /* 0x00000037747f7220 */ /* 0x000fe40000410000 */
[----:B------:R-:W-:Y:S02]  /*09e0*/  FFMA.FTZ R44, R126, R123, R44 ;  /* 0x0000007b7e2c7223 */ /* 0x000fe4000001002c */
[C---:B------:R-:W-:Y:S02]  /*09f0*/  FADD.FTZ R81, R64.reuse, R81 ;  /* 0x0000005140517221 */ /* 0x040fe40000010000 */
[----:B------:R-:W-:Y:S02]  /*0a00*/  FFMA.FTZ R97, R64, R131, R97 ;  /* 0x0000008340617223 */ /* 0x000fe40000010061 */
[----:B------:R-:W-:-:S02]  /*0a10*/  FMUL.FTZ R62, R116, R61 ;  /* 0x0000003d743e7220 */ /* 0x000fc40000410000 */
[----:B------:R-:W-:Y:S02]  /*0a20*/  FMUL.FTZ R64, R8, R64 ;  /* 0x0000004008407220 */ /* 0x000fe40000410000 */
[----:B------:R-:W-:Y:S02]  /*0a30*/  FADD.FTZ R45, R45, R60 ;  /* 0x0000003c2d2d7221 */ /* 0x000fe40000010000 */
[----:B------:R-:W-:Y:S02]  /*0a40*/  FFMA.FTZ R46, R127, R60, R44 ;  /* 0x0000003c7f2e7223 */ /* 0x000fe4000001002c */
[C---:B------:R-:W-:Y:S02]  /*0a50*/  FADD.FTZ R82, R65.reuse, R82 ;  /* 0x0000005241527221 */ /* 0x040fe40000010000 */
[----:B------:R-:W-:Y:S02]  /*0a60*/  FFMA.FTZ R98, R65, R62, R98 ;  /* 0x0000003e41627223 */ /* 0x000fe40000010062 */
[----:B------:R-:W-:-:S02]  /*0a70*/  FADD.FTZ R47, -R142, R69 ;  /* 0x000000458e2f7221 */ /* 0x000fc40000010100 */
[----:B------:R-:W-:Y:S02]  /*0a80*/  FADD.FTZ R44, R45, R64 ;  /* 0x000000402d2c7221 */ /* 0x000fe40000010000 */
[----:B------:R-:W-:Y:S02]  /*0a90*/  FMUL.FTZ R65, R9, R65 ;  /* 0x0000004109417220 */ /* 0x000fe40000410000 */
[----:B------:R-:W-:Y:S02]  /*0aa0*/  FFMA.FTZ R45, R131, R64, R46 ;  /* 0x00000040832d7223 */ /* 0x000fe4000001002e */
[C---:B------:R-:W-:Y:S02]  /*0ab0*/  FADD.FTZ R90, R49.reuse, R90 ;  /* 0x0000005a315a7221 */ /* 0x040fe40000010000 */
[----:B------:R-:W-:Y:S02]  /*0ac0*/  FFMA.FTZ R106, R49, R130, R106 ;  /* 0x00000082316a7223 */ /* 0x000fe4000001006a */
[----:B------:R-:W-:-:S02]  /*0ad0*/  FADD.FTZ R79, R66, R79 ;  /* 0x0000004f424f7221 */ /* 0x000fc40000010000 */
[----:B------:R-:W-:Y:S02]  /*0ae0*/  FFMA.FTZ R95, R66, R63, R95 ;  /* 0x0000003f425f7223 */ /* 0x000fe4000001005f */
[----:B------:R-:W-:Y:S02]  /*0af0*/  FADD.FTZ R49, -R142, R68 ;  /* 0x000000448e317221 */ /* 0x000fe40000010100 */
[----:B-1----:R-:W-:Y:S02]  /*0b00*/  FMUL.FTZ R138, R116, R47 ;  /* 0x0000002f748a7220 */ /* 0x002fe40000410000 */
        /* <DEDUP_REMOVED lines=12> */
[C---:B------:R-:W-:Y:S02]  /*0bd0*/  FADD.FTZ R77, R72.reuse, R77 ;  /* 0x0000004d484d7221 */ /* 0x040fe40000010000 */
[----:B------:R-:W-:Y:S02]  /*0be0*/  FFMA.FTZ R93, R72, R69, R93 ;  /* 0x00000045485d7223 */ /* 0x000fe4000001005d */
[----:B------:R-:W-:-:S02]  /*0bf0*/  FMUL.FTZ R72, R4, R72 ;  /* 0x0000004804487220 */ /* 0x000fc40000410000 */
[----:B------:R-:W-:Y:S02]  /*0c00*/  FADD.FTZ R47, R44, R67 ;  /* 0x000000432c2f7221 */ /* 0x000fe40000010000 */
[----:B------:R-:W-:Y:S02]  /*0c10*/  FFMA.FTZ R45, R136, R67, R45 ;  /* 0x00000043882d7223 */ /* 0x000fe4000001002d */
[C---:B------:R-:W-:Y:S02]  /*0c20*/  FADD.FTZ R78, R73.reuse, R78 ;  /* 0x0000004e494e7221 */ /* 0x040fe40000010000 */
[----:B------:R-:W-:Y:S02]  /*0c30*/  FFMA.FTZ R94, R73, R138, R94 ;  /* 0x0000008a495e7223 */ /* 0x000fe4000001005e */
[----:B------:R-:W-:Y:S02]  /*0c40*/  FMUL.FTZ R139, R116, R51 ;  /* 0x00000033748b7220 */ /* 0x000fe40000410000 */
[----:B------:R-:W-:-:S02]  /*0c50*/  FMUL.FTZ R73, R5, R73 ;  /* 0x0000004905497220 */ /* 0x000fc40000410000 */
[----:B------:R-:W-:Y:S02]  /*0c60*/  FADD.FTZ R44, R47, R72 ;  /* 0x000000482f2c7221 */ /* 0x000fe40000010000 */
[----:B------:R-:W-:Y:S02]  /*0c70*/  FFMA.FTZ R46, R69, R72, R45 ;  /* 0x00000048452e7223 */ /* 0x000fe4000001002d */
[C---:B------:R-:W-:Y:S02]  /*0c80*/  FADD.FTZ R89, R48.reuse, R89 ;  /* 0x0000005930597221 */ /* 0x040fe40000010000 */
[----:B------:R-:W-:Y:S01]  /*0c90*/  FFMA.FTZ R105, R48, R128, R105 ;  /* 0x0000008030697223 */ /* 0x000fe20000010069 */
[----:B------:R-:W-:Y:S01]  /*0ca0*/  SHF.R.U32.HI R48, RZ, 0x5, R0 ;  /* 0x00000005ff307819 */ /* 0x000fe20000011600 */
[C---:B------:R-:W-:Y:S02]  /*0cb0*/  FADD.FTZ R3, R74.reuse, R3 ;  /* 0x000000034a037221 */ /* 0x040fe40000010000 */
[----:B------:R-:W-:-:S02]  /*0cc0*/  FFMA.FTZ R91, R74, R139, R91 ;  /* 0x0000008b4a5b7223 */ /* 0x000fc4000001005b */
[----:B------:R-:W-:Y:S02]  /*0cd0*/  FADD.FTZ R71, -R142, R71 ;  /* 0x000000478e477221 */ /* 0x000fe40000010100 */
        /* <DEDUP_REMOVED lines=26> */
.L_x_1760:
        /* <DEDUP_REMOVED lines=18> */
.L_x_1761:
        /* <DEDUP_REMOVED lines=62> */
.L_x_1757:
[----:B------:R-:W-:Y:S01]  /*1380*/  FMUL.FTZ R50, R50, c[0x0][0x1e8] ;  /* 0x00007a0032327a20 */ /* 0x000fe20000410000 */
[C---:B------:R-:W-:Y:S01]  /*1390*/  LOP3.LUT P6, RZ, R118.reuse, 0xff00, RZ, 0xc0, !PT ;  /* 0x0000ff0076ff7812 */ /* 0x040fe200078cc0ff */
[----:B------:R-:W-:Y:S01]  /*13a0*/  FMUL.FTZ R133, R133, c[0x0][0x1e8] ;  /* 0x00007a0085857a20 */ /* 0x000fe20000410000 */
[----:B------:R-:W-:Y:S01]  /*13b0*/  LOP3.LUT P2, RZ, R118, 0xff, RZ, 0xc0, !PT ;  /* 0x000000ff76ff7812 */ /* 0x000fe2000784c0ff */
[-CC-:B------:R-:W-:Y:S01]  /*13c0*/  FFMA.FTZ R124, R124, R51.reuse, R58.reuse ;  /* 0x000000337c7c7223 */ /* 0x180fe2000001003a */
[----:B------:R-:W-:Y:S01]  /*13d0*/  SEL R53, R50, RZ, P6 ;  /* 0x000000ff32357207 */ /* 0x000fe20003000000 */
[----:B0-----:R-:W-:Y:S01]  /*13e0*/  FMUL.FTZ R44, R54, c[0x0][0x1e8] ;  /* 0x00007a00362c7a20 */ /* 0x001fe20000410000 */
[C---:B------:R-:W-:Y:S01]  /*13f0*/  LOP3.LUT P6, RZ, R118.reuse, 0xff000000, RZ, 0xc0, !PT ;  /* 0xff00000076ff7812 */ /* 0x040fe200078cc0ff */
[-C--:B------:R-:W-:Y:S01]  /*1400*/  FFMA.FTZ R125, R125, R51.reuse, R58 ;  /* 0x000000337d7d7223 */ /* 0x080fe2000001003a */
[----:B------:R-:W-:Y:S01]  /*1410*/  SEL R52, R133, RZ, P2 ;  /* 0x000000ff85347207 */ /* 0x000fe20001000000 */
[----:B------:R-:W-:Y:S01]  /*1420*/  FMUL.FTZ R129, R129, c[0x0][0x1e8] ;  /* 0x00007a0081817a20 */ /* 0x000fe20000410000 */
[----:B------:R-:W-:Y:S01]  /*1430*/  LOP3.LUT P2, RZ, R118, 0xff0000, RZ, 0xc0, !PT ;  /* 0x00ff000076ff7812 */ /* 0x000fe2000784c0ff */
[----:B------:R-:W-:Y:S01]  /*1440*/  FADD.FTZ R121, R121, -R124 ;  /* 0x8000007c79797221 */ /* 0x000fe20000010000 */
[----:B------:R-:W-:Y:S01]  /*1450*/  SEL R55, R44, RZ, P6 ;  /* 0x000000ff2c377207 */ /* 0x000fe20003000000 */
[-CC-:B------:R-:W-:Y:S01]  /*1460*/  FFMA.FTZ R126, R126, R51.reuse, R58.reuse ;  /* 0x000000337e7e7223 */ /* 0x180fe2000001003a */
[----:B------:R-:W-:Y:S01]  /*1470*/  LOP3.LUT P6, RZ, R107, 0xff000000, RZ, 0xc0, !PT ;  /* 0xff0000006bff7812 */ /* 0x000fe200078cc0ff */
[----:B------:R-:W-:Y:S01]  /*1480*/  FADD.FTZ R125, R122, -R125 ;  /* 0x8000007d7a7d7221 */ /* 0x000fe20000010000 */
[----:B------:R-:W-:Y:S01]  /*1490*/  SEL R54, R129, RZ, P2 ;  /* 0x000000ff81367207 */ /* 0x000fe20001000000 */
[----:B------:R-:W-:Y:S01]  /*14a0*/  FFMA.FTZ R127, R127, R51, R58 ;  /* 0x000000337f7f7223 */ /* 0x000fe2000001003a */
[----:B------:R-:W-:Y:S01]  /*14b0*/  LOP3.LUT P2, RZ, R107, 0xff0000, RZ, 0xc0, !PT ;  /* 0x00ff00006bff7812 */ /* 0x000fe2000784c0ff */
[----:B------:R-:W-:Y:S01]  /*14c0*/  FMUL.FTZ R121, R116, R121 ;  /* 0x0000007974797220 */ /* 0x000fe20000410000 */
[----:B------:R-:W-:Y:S01]  /*14d0*/  SEL R68, R44, RZ, P6 ;  /* 0x000000ff2c447207 */ /* 0x000fe20003000000 */
[----:B------:R-:W-:Y:S01]  /*14e0*/  FADD.FTZ R123, R123, -R126 ;  /* 0x8000007e7b7b7221 */ /* 0x000fe20000010000 */
[----:B------:R-:W-:Y:S01]  /*14f0*/  LOP3.LUT P6, RZ, R107, 0xff00, RZ, 0xc0, !PT ;  /* 0x0000ff006bff7812 */ /* 0x000fe200078cc0ff */
        /* <DEDUP_REMOVED lines=8> */
[-CC-:B------:R-:W-:Y:S01]  /*1580*/  FFMA.FTZ R131, R131, R51.reuse, R58.reuse ;  /* 0x0000003383837223 */ /* 0x180fe2000001003a */
[----:B------:R-:W-:Y:S01]  /*1590*/  SEL R133, R133, RZ, P2 ;  /* 0x000000ff85857207 */ /* 0x000fe20001000000 */
[-CC-:B------:R-:W-:Y:S01]  /*15a0*/  FFMA.FTZ R62, R62, R51.reuse, R58.reuse ;  /* 0x000000333e3e7223 */ /* 0x180fe2000001003a */
[----:B------:R-:W-:Y:S01]  /*15b0*/  LOP3.LUT P2, RZ, R120, 0xff00, RZ, 0xc0, !PT ;  /* 0x0000ff0078ff7812 */ /* 0x000fe2000784c0ff */
[-CC-:B------:R-:W-:Y:S01]  /*15c0*/  FFMA.FTZ R63, R63, R51.reuse, R58.reuse ;  /* 0x000000333f3f7223 */ /* 0x180fe2000001003a */
[----:B------:R-:W-:Y:S01]  /*15d0*/  MOV R141, 0x10 ;  /* 0x00000010008d7802 */ /* 0x000fe20000000f00 */
[----:B------:R-:W-:-:S02]  /*15e0*/  FFMA.FTZ R136, R136, R51, R58 ;  /* 0x0000003388887223 */ /* 0x000fc4000001003a */
[-CC-:B------:R-:W-:Y:S02]  /*15f0*/  FFMA.FTZ R69, R69, R51.reuse, R58.reuse ;  /* 0x0000003345457223 */ /* 0x180fe4000001003a */
[-CC-:B------:R-:W-:Y:S02]  /*1600*/  FFMA.FTZ R130, R138, R51.reuse, R58.reuse ;  /* 0x000000338a827223 */ /* 0x180fe4000001003a */
[-CC-:B------:R-:W-:Y:S02]  /*1610*/  FFMA.FTZ R71, R139, R51.reuse, R58.reuse ;  /* 0x000000338b477223 */ /* 0x180fe4000001003a */
[----:B------:R-:W-:Y:S02]  /*1620*/  FFMA.FTZ R132, R140, R51, R58 ;  /* 0x000000338c847223 */ /* 0x000fe4000001003a */
[----:B------:R-:W-:Y:S02]  /*1630*/  @P4 FADD.FTZ R56, R25, R56 ;  /* 0x0000003819384221 */ /* 0x000fe40000010000 */
[----:B------:R-:W-:-:S02]  /*1640*/  FMUL.FTZ R58, R116, R127 ;  /* 0x0000007f743a7220 */ /* 0x000fc40000410000 */
[----:B------:R-:W-:Y:S02]  /*1650*/  FMUL.FTZ R48, R121, c[0x0][0x1e8] ;  /* 0x00007a0079307a20 */ /* 0x000fe40000410000 */
[----:B------:R-:W-:Y:S02]  /*1660*/  @P4 FADD.FTZ R123, R26, R123 ;  /* 0x0000007b1a7b4221 */ /* 0x000fe40000010000 */
[----:B------:R-:W-:Y:S01]  /*1670*/  FMUL.FTZ R49, R56, c[0x0][0x1e8] ;  /* 0x00007a0038317a20 */ /* 0x000fe20000410000 */
[----:B------:R-:W-:Y:S01]  /*1680*/  SEL R44, R48, RZ, P6 ;  /* 0x000000ff302c7207 */ /* 0x000fe20003000000 */
[----:B------:R-:W-:Y:S01]  /*1690*/  @P4 FADD.FTZ R58, R27, R58 ;  /* 0x0000003a1b3a4221 */ /* 0x000fe20000010000 */
[----:B------:R-:W-:Y:S01]  /*16a0*/  LOP3.LUT P6, RZ, R120, 0xff0000, RZ, 0xc0, !PT ;  /* 0x00ff000078ff7812 */ /* 0x000fe200078cc0ff */
        /* <DEDUP_REMOVED lines=22> */
[----:B------:R-:W-:Y:S01]  /*1810*/  FMUL.FTZ R63, R116, R63 ;  /* 0x0000003f743f7220 */ /* 0x000fe20000410000 */
[----:B------:R-:W-:Y:S01]  /*1820*/  LOP3.LUT P6, RZ, R119, 0xff00, RZ, 0xc0, !PT ;  /* 0x0000ff0077ff7812 */ /* 0x000fe200078cc0ff */
[----:B------:R-:W-:Y:S01]  /*1830*/  FMUL.FTZ R65, R62, c[0x0][0x1e8] ;  /* 0x00007a003e417a20 */ /* 0x000fe20000410000 */
        /* <DEDUP_REMOVED lines=14> */
[C---:B------:R-:W-:Y:S01]  /*1920*/  LOP3.LUT P6, RZ, R109.reuse, 0xff000000, RZ, 0xc0, !PT ;  /* 0xff0000006dff7812 */ /* 0x040fe200078cc0ff */
[----:B------:R-:W-:Y:S01]  /*1930*/  FMUL.FTZ R69, R116, R69 ;  /* 0x0000004574457220 */ /* 0x000fe20000410000 */
[----:B------:R-:W-:Y:S01]  /*1940*/  SEL R50, R60, RZ, P2 ;  /* 0x000000ff3c327207 */ /* 0x000fe20001000000 */
[----:B------:R-:W-:Y:S01]  /*1950*/  FADD.FTZ R71, R74, -R71 ;  /* 0x800000474a477221 */ /* 0x000fe20000010000 */
[C---:B------:R-:W-:Y:S01]  /*1960*/  LOP3.LUT P2, RZ, R109.reuse, 0xff0000, RZ, 0xc0, !PT ;  /* 0x00ff00006dff7812 */ /* 0x040fe2000784c0ff */
[----:B------:R-:W-:Y:S01]  /*1970*/  FMUL.FTZ R66, R116, R73 ;  /* 0x0000004974427220 */ /* 0x000fe20000410000 */
[----:B------:R-:W-:Y:S01]  /*1980*/  SEL R130, R64, RZ, P6 ;  /* 0x000000ff40827207 */ /* 0x000fe20003000000 */
[----:B------:R-:W-:Y:S01]  /*1990*/  @P4 FADD.FTZ R69, R32, R69 ;  /* 0x0000004520454221 */ /* 0x000fe20000010000 */
[----:B------:R-:W-:Y:S01]  /*19a0*/  LOP3.LUT P6, RZ, R109, 0xff00, RZ, 0xc0, !PT ;  /* 0x0000ff006dff7812 */ /* 0x000fe200078cc0ff */
[----:B------:R-:W-:Y:S01]  /*19b0*/  FADD.FTZ R61, R61, -R132 ;  /* 0x800000843d3d7221 */ /* 0x000fe20000010000 */
[----:B------:R-:W-:Y:S01]  /*19c0*/  SEL R127, R60, RZ, P2 ;  /* 0x000000ff3c7f7207 */ /* 0x000fe20001000000 */
[C---:B------:R-:W-:Y:S01]  /*19d0*/  FMUL.FTZ R71, R116.reuse, R71 ;  /* 0x0000004774477220 */ /* 0x040fe20000410000 */
[----:B------:R-:W-:Y:S01]  /*19e0*/  LOP3.LUT P2, RZ, R109, 0xff, RZ, 0xc0, !PT ;  /* 0x000000ff6dff7812 */ /* 0x000fe2000784c0ff */
[----:B------:R-:W-:Y:S01]  /*19f0*/  @P4 FADD.FTZ R66, R33, R66 ;  /* 0x0000004221424221 */ /* 0x000fe20000010000 */
[-C--:B------:R-:W-:Y:S01]  /*1a00*/  @P1 SEL R64, R121, R36.reuse, P3 ;  /* 0x0000002479401207 */ /* 0x080fe20001800000 */
[----:B------:R-:W-:Y:S01]  /*1a10*/  FMUL.FTZ R116, R116, R61 ;  /* 0x0000003d74747220 */ /* 0x000fe20000410000 */
[-C--:B------:R-:W-:Y:S01]  /*1a20*/  @P1 SEL R60, R131, R36.reuse, P3 ;  /* 0x00000024833c1207 */ /* 0x080fe20001800000 */
[----:B------:R-:W-:Y:S01]  /*1a30*/  @P4 FADD.FTZ R71, R34, R71 ;  /* 0x0000004722474221 */ /* 0x000fe20000010000 */
[C---:B------:R-:W-:Y:S01]  /*1a40*/  SEL R36, R69.reuse, R36, P3 ;  /* 0x0000002445247207 */ /* 0x040fe20001800000 */
[----:B------:R-:W-:Y:S01]  /*1a50*/  FMUL.FTZ R69, R69, c[0x0][0x1e8] ;  /* 0x00007a0045457a20 */ /* 0x000fe20000410000 */
[----:B------:R-:W-:Y:S01]  /*1a60*/  SEL R132, R65, RZ, P6 ;  /* 0x000000ff41847207 */ /* 0x000fe20003000000 */
[----:B------:R-:W-:Y:S01]  /*1a70*/  FMUL.FTZ R134, R66, c[0x0][0x1e8] ;  /* 0x00007a0042867a20 */ /* 0x000fe20000410000 */
[C---:B------:R-:W-:Y:S01]  /*1a80*/  LOP3.LUT P6, RZ, R110.reuse, 0xff, RZ, 0xc0, !PT ;  /* 0x000000ff6eff7812 */ /* 0x040fe200078cc0ff */
[----:B------:R-:W-:Y:S01]  /*1a90*/  FMUL.FTZ R137, R71, c[0x0][0x1e8] ;  /* 0x00007a0047897a20 */ /* 0x000fe20000410000 */
[----:B------:R-:W-:Y:S01]  /*1aa0*/  SEL R131, R59, RZ, P2 ;  /* 0x000000ff3b837207 */ /* 0x000fe20001000000 */
[----:B------:R-:W-:Y:S01]  /*1ab0*/  @P4 FADD.FTZ R116, R35, R116 ;  /* 0x0000007423744221 */ /* 0x000fe20000010000 */
[----:B------:R-:W-:Y:S01]  /*1ac0*/  LOP3.LUT P2, RZ, R110, 0xff00, RZ, 0xc0, !PT ;  /* 0x0000ff006eff7812 */ /* 0x000fe2000784c0ff */
[----:B------:R-:W-:Y:S01]  /*1ad0*/  @P1 IMAD.WIDE.U32 R118, R115, R141, c[0x0][0x258] ;  /* 0x0000960073761625 */ /* 0x000fe200078e008d */
[----:B------:R-:W-:-:S02]  /*1ae0*/  SEL R135, R69, RZ, P6 ;  /* 0x000000ff45877207 */ /* 0x000fc40003000000 */
[----:B------:R-:W-:Y:S01]  /*1af0*/  LOP3.LUT P6, RZ, R110, 0xff0000, RZ, 0xc0, !PT ;  /* 0x00ff00006eff7812 */ /* 0x000fe200078cc0ff */
[----:B------:R-:W-:Y:S01]  /*1b00*/  FMUL.FTZ R138, R116, c[0x0][0x1e8] ;  /* 0x00007a00748a7a20 */ /* 0x000fe20000410000 */
[-C--:B------:R-:W-:Y:S02]  /*1b10*/  @P1 SEL R65, R56, R37.reuse, P3 ;  /* 0x0000002538411207 */ /* 0x080fe40001800000 */
[-C--:B------:R-:W-:Y:S02]  /*1b20*/  @P1 SEL R61, R62, R37.reuse, P3 ;  /* 0x000000253e3d1207 */ /* 0x080fe40001800000 */
[----:B------:R-:W-:Y:S02]  /*1b30*/  SEL R136, R134, RZ, P2 ;  /* 0x000000ff86887207 */ /* 0x000fe40001000000 */
[----:B------:R-:W-:Y:S02]  /*1b40*/  SEL R37, R66, R37, P3 ;  /* 0x0000002542257207 */ /* 0x000fe40001800000 */
[----:B------:R-:W-:-:S02]  /*1b50*/  @P1 SEL R62, R63, R38, P3 ;  /* 0x000000263f3e1207 */ /* 0x000fc40001800000 */
[----:B------:R-:W-:Y:S02]  /*1b60*/  ISETP.NE.U32.AND P2, PT, RZ, c[0x0][0x250], PT ;  /* 0x00009400ff007a0c */ /* 0x000fe40003f45070 */
[-C--:B------:R-:W-:Y:S01]  /*1b70*/  @P1 SEL R66, R123, R38.reuse, P3 ;  /* 0x000000267b421207 */ /* 0x080fe20001800000 */
[----:B------:R-:W-:Y:S01]  /*1b80*/  @P0 IMAD.WIDE.U32 R122, R115, R141, c[0x0][0x250] ;  /* 0x00009400737a0625 */ /* 0x000fe200078e008d */
[-C--:B------:R-:W-:Y:S02]  /*1b90*/  @P1 SEL R67, R58, R39.reuse, P3 ;  /* 0x000000273a431207 */ /* 0x080fe40001800000 */
[----:B------:R-:W-:Y:S01]  /*1ba0*/  @P1 SEL R63, R70, R39, P3 ;  /* 0x00000027463f1207 */ /* 0x000fe20001800000 */
[----:B------:R-:W-:Y:S01]  /*1bb0*/  IMAD.WIDE.U32 R58, R112, R141, c[0x0][0x248] ;  /* 0x00009200703a7625 */ /* 0x000fe200078e008d */
[----:B------:R-:W-:Y:S02]  /*1bc0*/  SEL R38, R71, R38, P3 ;  /* 0x0000002647267207 */ /* 0x000fe40001800000 */
[----:B------:R-:W-:-:S02]  /*1bd0*/  SEL R139, R137, RZ, P6 ;  /* 0x000000ff898b7207 */ /* 0x000fc40003000000 */
[----:B------:R-:W-:Y:S01]  /*1be0*/  SEL R39, R116, R39, P3 ;  /* 0x0000002774277207 */ /* 0x000fe20001800000 */
[----:B------:R0:W-:Y:S01]  /*1bf0*/  STG.E.128 [R58.64], R52 ;  /* 0x000000343a007986 */ /* 0x0001e2000c101d04 */
[----:B------:R-:W-:Y:S02]  /*1c00*/  LOP3.LUT P6, RZ, R117, 0xff, RZ, 0xc0, !PT ;  /* 0x000000ff75ff7812 */ /* 0x000fe400078cc0ff */
[----:B------:R-:W-:Y:S02]  /*1c10*/  LOP3.LUT P3, RZ, R110, 0xff000000, RZ, 0xc0, !PT ;  /* 0xff0000006eff7812 */ /* 0x000fe4000786c0ff */
[----:B------:R-:W-:Y:S02]  /*1c20*/  ISETP.NE.AND.EX P2, PT, RZ, c[0x0][0x254], PT, P2 ;  /* 0x00009500ff007a0c */ /* 0x000fe40003f45320 */
[----:B------:R-:W-:Y:S02]  /*1c30*/  IADD3 R120, R112, 0x100, RZ ;  /* 0x0000010070787810 */ /* 0x000fe40007ffe0ff */
[----:B------:R-:W-:-:S02]  /*1c40*/  SEL R56, R69, RZ, P6 ;  /* 0x000000ff45387207 */ /* 0x000fc40003000000 */
[----:B------:R-:W-:Y:S01]  /*1c50*/  SEL R140, R138, RZ, P3 ;  /* 0x000000ff8a8c7207 */ /* 0x000fe20001800000 */
[----:B------:R-:W-:Y:S01]  /*1c60*/  IMAD.WIDE.U32 R120, R141, R120, c[0x0][0x248] ;  /* 0x000092008d787625 */ /* 0x000fe200078e0078 */
[C---:B------:R-:W-:Y:S02]  /*1c70*/  LOP3.LUT P4, RZ, R117.reuse, 0xff00, RZ, 0xc0, !PT ;  /* 0x0000ff0075ff7812 */ /* 0x040fe4000788c0ff */
        /* <DEDUP_REMOVED lines=14> */
[----:B------:R-:W-:Y:S01]  /*1d60*/  @P1 STG.E.128 [R118.64], R64 ;  /* 0x0000004076001986 */ /* 0x000fe2000c101d04 */
[----:B------:R-:W-:-:S02]  /*1d70*/  SEL R72, R125, R40, P2 ;  /* 0x000000287d487207 */ /* 0x000fc40001000000 */
[----:B------:R-:W-:Y:S01]  /*1d80*/  IADD3 R112, R112, 0x300, RZ ;  /* 0x0000030070707810 */ /* 0x000fe20007ffe0ff */
[----:B------:R0:W-:Y:S01]  /*1d90*/  STG.E.128 [R120.64], R44 ;  /* 0x0000002c78007986 */ /* 0x0001e2000c101d04 */
[----:B------:R-:W-:Y:S02]  /*1da0*/  SEL R52, R131, R40, P2 ;  /* 0x0000002883347207 */ /* 0x000fe40001000000 */
[----:B------:R-:W-:Y:S01]  /*1db0*/  SEL R53, R132, R41, P2 ;  /* 0x0000002984357207 */ /* 0x000fe20001000000 */
[----:B------:R-:W-:Y:S01]  /*1dc0*/  @P0 STG.E.128 [R122.64], R72 ;  /* 0x000000487a000986 */ /* 0x000fe2000c101d04 */
[----:B------:R-:W-:Y:S02]  /*1dd0*/  SEL R54, R127, R42, P2 ;  /* 0x0000002a7f367207 */ /* 0x000fe40001000000 */
[----:B------:R-:W-:Y:S01]  /*1de0*/  SEL R55, R130, R43, P2 ;  /* 0x0000002b82377207 */ /* 0x000fe20001000000 */
[----:B------:R1:W-:Y:S01]  /*1df0*/  @P1 STG.E.128 [R58.64], R60 ;  /* 0x0000003c3a001986 */ /* 0x0003e2000c101d04 */
[----:B------:R-:W-:-:S02]  /*1e00*/  SEL R57, R134, RZ, P4 ;  /* 0x000000ff86397207 */ /* 0x000fc40002000000 */
[----:B------:R-:W-:Y:S02]  /*1e10*/  SEL R40, R135, R40, P2 ;  /* 0x0000002887287207 */ /* 0x000fe40001000000 */
[----:B------:R-:W-:Y:S02]  /*1e20*/  SEL R41, R136, R41, P2 ;  /* 0x0000002988297207 */ /* 0x000fe40001000000 */
[----:B------:R-:W-:Y:S02]  /*1e30*/  SEL R42, R139, R42, P2 ;  /* 0x0000002a8b2a7207 */ /* 0x000fe40001000000 */
[----:B------:R-:W-:Y:S01]  /*1e40*/  SEL R43, R140, R43, P2 ;  /* 0x0000002b8c2b7207 */ /* 0x000fe20001000000 */
[----:B0-----:R-:W-:-:S04]  /*1e50*/  IMAD.WIDE.U32 R44, R141, R124, c[0x0][0x248] ;  /* 0x000092008d2c7625 */ /* 0x001fc800078e007c */
[-C--:B------:R-:W-:Y:S01]  /*1e60*/  @P1 IMAD.WIDE.U32 R46, R113, R141.reuse, c[0x0][0x258] ;  /* 0x00009600712e1625 */ /* 0x080fe200078e008d */
[----:B------:R0:W-:Y:S03]  /*1e70*/  STG.E.128 [R44.64], R48 ;  /* 0x000000302c007986 */ /* 0x0001e6000c101d04 */
[----:B-1----:R-:W-:Y:S01]  /*1e80*/  IMAD.WIDE.U32 R60, R141, R112, c[0x0][0x248] ;  /* 0x000092008d3c7625 */ /* 0x002fe200078e0070 */
[----:B------:R-:W-:Y:S01]  /*1e90*/  SEL R58, R137, RZ, P6 ;  /* 0x000000ff893a7207 */ /* 0x000fe20003000000 */
[----:B------:R0:W-:Y:S01]  /*1ea0*/  @P0 STG.E.128 [R114.64], R52 ;  /* 0x0000003472000986 */ /* 0x0001e2000c101d04 */
[----:B------:R-:W-:Y:S01]  /*1eb0*/  SEL R59, R138, RZ, P3 ;  /* 0x000000ff8a3b7207 */ /* 0x000fe20001800000 */
[----:B------:R-:W-:Y:S02]  /*1ec0*/  @P0 IMAD.WIDE.U32 R62, R113, R141, c[0x0][0x250] ;  /* 0x00009400713e0625 */ /* 0x000fe400078e008d */
[----:B------:R0:W-:Y:S04]  /*1ed0*/  @P1 STG.E.128 [R46.64], R36 ;  /* 0x000000242e001986 */ /* 0x0001e8000c101d04 */
[----:B------:R0:W-:Y:S04]  /*1ee0*/  STG.E.128 [R60.64], R56 ;  /* 0x000000383c007986 */ /* 0x0001e8000c101d04 */
[----:B------:R0:W-:Y:S01]  /*1ef0*/  @P0 STG.E.128 [R62.64], R40 ;  /* 0x000000283e000986 */ /* 0x0001e2000c101d04 */
[----:B------:R-:W-:-:S04]  /*1f00*/  LOP3.LUT P0, RZ, R111, 0xff, RZ, 0xc0, !PT ;  /* 0x000000ff6fff7812 */ /* 0x000fc8000780c0ff */
[----:B------:R-:W-:Y:S01]  /*1f10*/  SEL R111, RZ, 0x1, P0 ;  /* 0x00000001ff6f7807 */ /* 0x000fe20000000000 */
[----:B0-----:R-:W-:Y:S01]  /*1f20*/  @P5 CALL.REL.NOINC `(.L_x_1758) ;  /* 0x0000001000005944 */ /* 0x001fe20003c00000 */
[----:B------:R-:W-:Y:S05]  /*1f30*/  BRA `(.L_x_1759) ;  /* 0xffffe3e000007947 */ /* 0x000fea000383ffff */
.L_x_1758:
        /* <DEDUP_REMOVED lines=32> */
.L_x_1754:
        /* <DEDUP_REMOVED lines=17> */
.L_x_1755:
[----:B------:R-:W-:Y:S01]  /*2250*/  HFMA2.MMA R50, -RZ, RZ, 0, 9.5367431640625e-07 ;  /* 0x00000010ff327435 */ /* 0x000fe200000001ff */
[----:B------:R-:W-:-:S02]  /*2260*/  MOV R47, R49 ;  /* 0x00000031002f7202 */ /* 0x000fc40000000f00 */
[----:B------:R-:W-:Y:S02]  /*2270*/  MOV R53, 0x1f ;  /* 0x0000001f00357802 */ /* 0x000fe40000000f00 */
[----:B------:R-:W-:Y:S02]  /*2280*/  MOV R54, 0xffffffff ;  /* 0xffffffff00367802 */ /* 0x000fe40000000f00 */
[----:B------:R-:W-:Y:S02]  /*2290*/  MOV R44, 0x22b0 ;  /* 0x000022b0002c7802 */ /* 0x000fe40000000f00 */
[----:B-----5:R-:W-:Y:S05]  /*22a0*/  CALL.REL.NOINC `($__internal_119_$__cuda_sm70_shflsync_down_p) ;  /* 0x0000046000007944 */ /* 0x020fea0003c00000 */
[----:B-1----:R-:W-:Y:S01]  /*22b0*/  MOV R46, R47 ;  /* 0x0000002f002e7202 */ /* 0x002fe20000000f00 */
[----:B0-----:R-:W-:Y:S05]  /*22c0*/  BRA `(.L_x_1760) ;  /* 0xffffebb000007947 */ /* 0x001fea000383ffff */
.L_x_1756:
[----:B------:R-:W-:Y:S01]  /*22d0*/  HFMA2.MMA R50, -RZ, RZ, 0, 9.5367431640625e-07 ;  /* 0x00000010ff327435 */ /* 0x000fe200000001ff */
[----:B------:R-:W-:Y:S02]  /*22e0*/  MOV R47, R51 ;  /* 0x00000033002f7202 */ /* 0x000fe40000000f00 */
[----:B------:R-:W-:Y:S02]  /*22f0*/  MOV R53, 0x1f ;  /* 0x0000001f00357802 */ /* 0x000fe40000000f00 */
[----:B------:R-:W-:-:S02]  /*2300*/  MOV R54, 0xffffffff ;  /* 0xffffffff00367802 */ /* 0x000fc40000000f00 */
[----:B------:R-:W-:Y:S02]  /*2310*/  MOV R44, 0x2330 ;  /* 0x00002330002c7802 */ /* 0x000fe40000000f00 */
[----:B01---5:R-:W-:Y:S05]  /*2320*/  CALL.REL.NOINC `($__internal_119_$__cuda_sm70_shflsync_down_p) ;  /* 0x000003e000007944 */ /* 0x023fea0003c00000 */
[----:B------:R-:W-:Y:S01]  /*2330*/  FADD.FTZ R49, R49, R46 ;  /* 0x0000002e31317221 */ /* 0x000fe20000010000 */
[----:B0-----:R-:W-:Y:S01]  /*2340*/  HFMA2.MMA R50, -RZ, RZ, 0, 4.76837158203125e-07 ;  /* 0x00000008ff327435 */ /* 0x001fe200000001ff */
[----:B-1----:R-:W-:Y:S01]  /*2350*/  FADD.FTZ R52, R51, R47 ;  /* 0x0000002f33347221 */ /* 0x002fe20000010000 */
[----:B------:R-:W-:Y:S02]  /*2360*/  MOV R53, 0x1f ;  /* 0x0000001f00357802 */ /* 0x000fe40000000f00 */
[----:B------:R-:W-:Y:S02]  /*2370*/  MOV R54, 0xffffffff ;  /* 0xffffffff00367802 */ /* 0x000fe40000000f00 */
[----:B------:R-:W-:Y:S02]  /*2380*/  MOV R47, R49 ;  /* 0x00000031002f7202 */ /* 0x000fe40000000f00 */
[----:B------:R-:W-:Y:S02]  /*2390*/  MOV R44, 0x23b0 ;  /* 0x000023b0002c7802 */ /* 0x000fe40000000f00 */
[----:B------:R-:W-:Y:S05]  /*23a0*/  CALL.REL.NOINC `($__internal_119_$__cuda_sm70_shflsync_down_p) ;  /* 0x0000036000007944 */ /* 0x000fea0003c00000 */
[----:B0-----:R-:W-:Y:S01]  /*23b0*/  HFMA2.MMA R50, -RZ, RZ, 0, 4.76837158203125e-07 ;  /* 0x00000008ff327435 */ /* 0x001fe200000001ff */
[----:B-1----:R-:W-:-:S02]  /*23c0*/  MOV R46, R47 ;  /* 0x0000002f002e7202 */ /* 0x002fc40000000f00 */
[----:B------:R-:W-:Y:S02]  /*23d0*/  MOV R47, R52 ;  /* 0x00000034002f7202 */ /* 0x000fe40000000f00 */
[----:B------:R-:W-:Y:S02]  /*23e0*/  MOV R53, 0x1f ;  /* 0x0000001f00357802 */ /* 0x000fe40000000f00 */
[----:B------:R-:W-:Y:S02]  /*23f0*/  MOV R54, 0xffffffff ;  /* 0xffffffff00367802 */ /* 0x000fe40000000f00 */
[----:B------:R-:W-:Y:S02]  /*2400*/  MOV R44, 0x2420 ;  /* 0x00002420002c7802 */ /* 0x000fe40000000f00 */
[----:B------:R-:W-:Y:S05]  /*2410*/  CALL.REL.NOINC `($__internal_119_$__cuda_sm70_shflsync_down_p) ;  /* 0x000002f000007944 */ /* 0x000fea0003c00000 */
[----:B------:R-:W-:Y:S01]  /*2420*/  FADD.FTZ R49, R46, R49 ;  /* 0x000000312e317221 */ /* 0x000fe20000010000 */
[----:B0-----:R-:W-:Y:S01]  /*2430*/  HFMA2.MMA R50, -RZ, RZ, 0, 2.384185791015625e-07 ;  /* 0x00000004ff327435 */ /* 0x001fe200000001ff */
[----:B-1----:R-:W-:Y:S01]  /*2440*/  FADD.FTZ R52, R52, R47 ;  /* 0x0000002f34347221 */ /* 0x002fe20000010000 */
[----:B------:R-:W-:Y:S02]  /*2450*/  MOV R53, 0x1f ;  /* 0x0000001f00357802 */ /* 0x000fe40000000f00 */
[----:B------:R-:W-:-:S02]  /*2460*/  MOV R54, 0xffffffff ;  /* 0xffffffff00367802 */ /* 0x000fc40000000f00 */
[----:B------:R-:W-:Y:S02]  /*2470*/  MOV R47, R49 ;  /* 0x00000031002f7202 */ /* 0x000fe40000000f00 */
[----:B------:R-:W-:Y:S02]  /*2480*/  MOV R44, 0x24a0 ;  /* 0x000024a0002c7802 */ /* 0x000fe40000000f00 */
[----:B------:R-:W-:Y:S05]  /*2490*/  CALL.REL.NOINC `($__internal_119_$__cuda_sm70_shflsync_down_p) ;  /* 0x0000027000007944 */ /* 0x000fea0003c00000 */
[----:B0-----:R-:W-:Y:S01]  /*24a0*/  HFMA2.MMA R50, -RZ, RZ, 0, 2.384185791015625e-07 ;  /* 0x00000004ff327435 */ /* 0x001fe200000001ff */
[----:B-1----:R-:W-:Y:S02]  /*24b0*/  MOV R46, R47 ;  /* 0x0000002f002e7202 */ /* 0x002fe40000000f00 */
[----:B------:R-:W-:Y:S02]  /*24c0*/  MOV R47, R52 ;  /* 0x00000034002f7202 */ /* 0x000fe40000000f00 */
[----:B------:R-:W-:Y:S02]  /*24d0*/  MOV R53, 0x1f ;  /* 0x0000001f00357802 */ /* 0x000fe40000000f00 */
[----:B------:R-:W-:Y:S02]  /*24e0*/  MOV R54, 0xffffffff ;  /* 0xffffffff00367802 */ /* 0x000fe40000000f00 */
[----:B------:R-:W-:-:S02]  /*24f0*/  MOV R44, 0x2510 ;  /* 0x00002510002c7802 */ /* 0x000fc40000000f00 */
[----:B------:R-:W-:Y:S05]  /*2500*/  CALL.REL.NOINC `($__internal_119_$__cuda_sm70_shflsync_down_p) ;  /* 0x0000020000007944 */ /* 0x000fea0003c00000 */
[----:B------:R-:W-:Y:S01]  /*2510*/  FADD.FTZ R49, R46, R49 ;  /* 0x000000312e317221 */ /* 0x000fe20000010000 */
[----:B0-----:R-:W-:Y:S01]  /*2520*/  HFMA2.MMA R50, -RZ, RZ, 0, 1.1920928955078125e-07 ;  /* 0x00000002ff327435 */ /* 0x001fe200000001ff */
[----:B-1----:R-:W-:Y:S01]  /*2530*/  FADD.FTZ R52, R52, R47 ;  /* 0x0000002f34347221 */ /* 0x002fe20000010000 */
[----:B------:R-:W-:-:S02]  /*2540*/  MOV R53, 0x1f ;  /* 0x0000001f00357802 */ /* 0x000fc40000000f00 */
[----:B------:R-:W-:Y:S02]  /*2550*/  MOV R54, 0xffffffff ;  /* 0xffffffff00367802 */ /* 0x000fe40000000f00 */
[----:B------:R-:W-:Y:S02]  /*2560*/  MOV R47, R49 ;  /* 0x00000031002f7202 */ /* 0x000fe40000000f00 */
[----:B------:R-:W-:Y:S02]  /*2570*/  MOV R44, 0x2590 ;  /* 0x00002590002c7802 */ /* 0x000fe40000000f00 */
[----:B------:R-:W-:Y:S05]  /*2580*/  CALL.REL.NOINC `($__internal_119_$__cuda_sm70_shflsync_down_p) ;  /* 0x0000018000007944 */ /* 0x000fea0003c00000 */
[----:B0-----:R-:W-:Y:S01]  /*2590*/  HFMA2.MMA R50, -RZ, RZ, 0, 1.1920928955078125e-07 ;  /* 0x00000002ff327435 */ /* 0x001fe200000001ff */
[----:B-1----:R-:W-:Y:S02]  /*25a0*/  MOV R46, R47 ;  /* 0x0000002f002e7202 */ /* 0x002fe40000000f00 */
[----:B------:R-:W-:Y:S02]  /*25b0*/  MOV R47, R52 ;  /* 0x00000034002f7202 */ /* 0x000fe40000000f00 */
[----:B------:R-:W-:Y:S02]  /*25c0*/  MOV R53, 0x1f ;  /* 0x0000001f00357802 */ /* 0x000fe40000000f00 */
[----:B------:R-:W-:-:S02]  /*25d0*/  MOV R54, 0xffffffff ;  /* 0xffffffff00367802 */ /* 0x000fc40000000f00 */
[----:B------:R-:W-:Y:S02]  /*25e0*/  MOV R44, 0x2600 ;  /* 0x00002600002c7802 */ /* 0x000fe40000000f00 */
[----:B------:R-:W-:Y:S05]  /*25f0*/  CALL.REL.NOINC `($__internal_119_$__cuda_sm70_shflsync_down_p) ;  /* 0x0000011000007944 */ /* 0x000fea0003c00000 */
[----:B------:R-:W-:Y:S01]  /*2600*/  FADD.FTZ R49, R46, R49 ;  /* 0x000000312e317221 */ /* 0x000fe20000010000 */
[----:B0-----:R-:W-:Y:S01]  /*2610*/  HFMA2.MMA R50, -RZ, RZ, 0, 5.9604644775390625e-08 ;  /* 0x00000001ff327435 */ /* 0x001fe200000001ff */
[----:B-1----:R-:W-:Y:S01]  /*2620*/  FADD.FTZ R51, R52, R47 ;  /* 0x0000002f34337221 */ /* 0x002fe20000010000 */
[----:B------:R-:W-:Y:S02]  /*2630*/  MOV R53, 0x1f ;  /* 0x0000001f00357802 */ /* 0x000fe40000000f00 */
[----:B------:R-:W-:Y:S02]  /*2640*/  MOV R54, 0xffffffff ;  /* 0xffffffff00367802 */ /* 0x000fe40000000f00 */
[----:B------:R-:W-:Y:S02]  /*2650*/  MOV R47, R49 ;  /* 0x00000031002f7202 */ /* 0x000fe40000000f00 */
[----:B------:R-:W-:Y:S02]  /*2660*/  MOV R44, 0x2680 ;  /* 0x00002680002c7802 */ /* 0x000fe40000000f00 */
[----:B------:R-:W-:Y:S05]  /*2670*/  CALL.REL.NOINC `($__internal_119_$__cuda_sm70_shflsync_down_p) ;  /* 0x0000009000007944 */ /* 0x000fea0003c00000 */
[----:B0-----:R-:W-:Y:S01]  /*2680*/  HFMA2.MMA R50, -RZ, RZ, 0, 5.9604644775390625e-08 ;  /* 0x00000001ff327435 */ /* 0x001fe200000001ff */
[----:B-1----:R-:W-:-:S02]  /*2690*/  MOV R52, R47 ;  /* 0x0000002f00347202 */ /* 0x002fc40000000f00 */
[----:B------:R-:W-:Y:S02]  /*26a0*/  MOV R47, R51 ;  /* 0x00000033002f7202 */ /* 0x000fe40000000f00 */
[----:B------:R-:W-:Y:S02]  /*26b0*/  MOV R53, 0x1f ;  /* 0x0000001f00357802 */ /* 0x000fe40000000f00 */
[----:B------:R-:W-:Y:S02]  /*26c0*/  MOV R54, 0xffffffff ;  /* 0xffffffff00367802 */ /* 0x000fe40000000f00 */
[----:B------:R-:W-:Y:S02]  /*26d0*/  MOV R44, 0x26f0 ;  /* 0x000026f0002c7802 */ /* 0x000fe40000000f00 */
[----:B------:R-:W-:Y:S05]  /*26e0*/  CALL.REL.NOINC `($__internal_119_$__cuda_sm70_shflsync_down_p) ;  /* 0x0000002000007944 */ /* 0x000fea0003c00000 */
[----:B-1----:R-:W-:Y:S01]  /*26f0*/  MOV R44, R47 ;  /* 0x0000002f002c7202 */ /* 0x002fe20000000f00 */
[----:B0-----:R-:W-:Y:S05]  /*2700*/  BRA `(.L_x_1761) ;  /* 0xffffe89000007947 */ /* 0x001fea000383ffff */
        .weak           $__internal_119_$__cuda_sm70_shflsync_down_p
        .type           $__internal_119_$__cuda_sm70_shflsync_down_p,@function
        .size           $__internal_119_$__cuda_sm70_shflsync_down_p,(.L_x_1882 - $__internal_119_$__cuda_sm70_shflsync_down_p)
$__internal_119_$__cuda_sm70_shflsync_down_p:
[----:B------:R-:W-:Y:S01]  /*2710*/  HFMA2.MMA R45, -RZ, RZ, 0, 0 ;  /* 0x00000000ff2d7435 */ /* 0x000fe200000001ff */
[----:B------:R-:W-:Y:S04]  /*2720*/  WARPSYNC R54 ;  /* 0x0000003600007348 */ /* 0x000fe80003800000 */
[----:B------:R0:W1:Y:S01]  /*2730*/  SHFL.DOWN PT, R47, R47, R50, R53 ;  /* 0x080000322f2f7389 */ /* 0x00006200000e0035 */
[----:B------:R-:W-:Y:S05]  /*2740*/  RET.REL.NODEC R44 `(_ZN10layer_norm31ln_parallel_residual_bwd_kernelINS_13Kernel_traitsIfffffjLj4096ELj1ELj1ELj8ELj16ENS_18Kernel_traits_baseILj4096EfffffjLj256EEEEELb1ELb1ELb1EEEvNS_9BwdParamsE) ;  /* 0xffffd8b02c007950 */ /* 0x000fea0003c3ffff */
.L_x_1762:
        /* <DEDUP_REMOVED lines=11> */
.L_x_1882:


//--------------------- .nv.shared._ZN10layer_norm31ln_parallel_residual_bwd_kernelINS_13Kernel_traitsI13__nv_bfloat16S2_S2_S2_fjLj4096ELj1ELj1ELj8ELj16ENS_18Kernel_traits_baseILj4096ES2_S2_S2_S2_fjLj256EEEEELb0ELb0ELb0EEEvNS_9BwdParamsE --------------------------
	.section	.nv.shared._ZN10layer_norm31ln_parallel_residual_bwd_kernelINS_13Kernel_traitsI13__nv_bfloat16S2_S2_S2_fjLj4096ELj1ELj1ELj8ELj16ENS_18Kernel_traits_baseILj4096ES2_S2_S2_S2_fjLj256EEEEELb0ELb0ELb0EEEvNS_9BwdParamsE,"aw",@nobits
	.sectionflags	@""
	.align	16


//--------------------- .nv.shared._ZN10layer_norm31ln_parallel_residual_bwd_kernelINS_13Kernel_traitsI13__nv_bfloat16S2_S2_S2_fjLj4096ELj1ELj1ELj8ELj16ENS_18Kernel_traits_baseILj4096ES2_S2_S2_S2_fjLj256EEEEELb0ELb0ELb1EEEvNS_9BwdParamsE --------------------------
	.section	.nv.shared._ZN10layer_norm31ln_parallel_residual_bwd_kernelINS_13Kernel_traitsI13__nv_bfloat16S2_S2_S2_fjLj4096ELj1ELj1ELj8ELj16ENS_18Kernel_traits_baseILj4096ES2_S2_S2_S2_fjLj256EEEEELb0ELb0ELb1EEEvNS_9BwdParamsE,"aw",@nobits
	.sectionflags	@""
	.align	16


//--------------------- .nv.shared._ZN10layer_norm31ln_parallel_residual_bwd_kernelINS_13Kernel_traitsI13__nv_bfloat16S2_S2_S2_fjLj4096ELj1ELj1ELj8ELj16ENS_18Kernel_traits_baseILj4096ES2_S2_S2_S2_fjLj256EEEEELb0ELb1ELb0EEEvNS_9BwdParamsE --------------------------
	.section	.nv.shared._ZN10layer_norm31ln_parallel_residual_bwd_kernelINS_13Kernel_traitsI13__nv_bfloat16S2_S2_S2_fjLj4096ELj1ELj1ELj8ELj16ENS_18Kernel_traits_baseILj4096ES2_S2_S2_S2_fjLj256EEEEELb0ELb1ELb0EEEvNS_9BwdParamsE,"aw",@nobits
	.sectionflags	@""
	.align	16


//--------------------- .nv.shared._ZN10layer_norm31ln_parallel_residual_bwd_kernelINS_13Kernel_traitsI13__nv_bfloat16S2_S2_S2_fjLj4096ELj1ELj1ELj8ELj16ENS_18Kernel_traits_baseILj4096ES2_S2_S2_S2_fjLj256EEEEELb0ELb1ELb1EEEvNS_9BwdParamsE --------------------------
	.section	.nv.shared._ZN10layer_norm31ln_parallel_residual_bwd_kernelINS_13Kernel_traitsI13__nv_bfloat16S2_S2_S2_fjLj4096ELj1ELj1ELj8ELj16ENS_18Kernel_traits_baseILj4096ES2_S2_S2_S2_fjLj256EEEEELb0ELb1ELb1EEEvNS_9BwdParamsE,"aw",@nobits
	.sectionflags	@""
	.align	16


//--------------------- .nv.shared._ZN10layer_norm31ln_parallel_residual_bwd_kernelINS_13Kernel_traitsI13__nv_bfloat16S2_S2_S2_fjLj4096ELj1ELj1ELj8ELj16ENS_18Kernel_traits_baseILj4096ES2_S2_S2_S2_fjLj256EEEEELb1ELb0ELb0EEEvNS_9BwdParamsE --------------------------
	.section	.nv.shared._ZN10layer_norm31ln_parallel_residual_bwd_kernelINS_13Kernel_traitsI13__nv_bfloat16S2_S2_S2_fjLj4096ELj1ELj1ELj8ELj16ENS_18Kernel_traits_baseILj4096ES2_S2_S2_S2_fjLj256EEEEELb1ELb0ELb0EEEvNS_9BwdParamsE,"aw",@nobits
	.sectionflags	@""
	.align	16


//--------------------- .nv.shared._ZN10layer_norm31ln_parallel_residual_bwd_kernelINS_13Kernel_traitsI13__nv_bfloat16S2_S2_S2_fjLj4096ELj1ELj1ELj8ELj16ENS_18Kernel_traits_baseILj4096ES2_S2_S2_S2_fjLj256EEEEELb1ELb0ELb1EEEvNS_9BwdParamsE --------------------------
	.section	.nv.shared._ZN10layer_norm31ln_parallel_residual_bwd_kernelINS_13Kernel_traitsI13__nv_bfloat16S2_S2_S2_fjLj4096ELj1ELj1ELj8ELj16ENS_18Kernel_traits_baseILj4096ES2_S2_S2_S2_fjLj256EEEEELb1ELb0ELb1EEEvNS_9BwdParamsE,"aw",@nobits
	.sectionflags	@""
	.align	16


//--------------------- .nv.shared._ZN10layer_norm22ln_bwd_finalize_kernelINS_22Kernel_traits_finalizeILj4096E13__nv_bfloat16S2_S2_S2_fjLb0ELj1024ELj4ENS_18Kernel_traits_baseILj4096ES2_S2_S2_S2_fjLj1024EEEEELb0ELb0EEEvNS_9BwdParamsE --------------------------
	.section	.nv.shared._ZN10layer_norm22ln_bwd_finalize_kernelINS_22Kernel_traits_finalizeILj4096E13__nv_bfloat16S2_S2_S2_fjLb0ELj1024ELj4ENS_18Kernel_traits_baseILj4096ES2_S2_S2_S2_fjLj1024EEEEELb0ELb0EEEvNS_9BwdParamsE,"aw",@nobits
	.sectionflags	@""
	.align	16
.nv.shared._ZN10layer_norm22ln_bwd_finalize_kernelINS_22Kernel_traits_finalizeILj4096E13__nv_bfloat16S2_S2_S2_fjLb0ELj1024ELj4ENS_18Kernel_traits_baseILj4096ES2_S2_S2_S2_fjLj1024EEEEELb0ELb0EEEvNS_9BwdParamsE:
	.zero		8448


//--------------------- .nv.shared._ZN10layer_norm40ln_parallel_residual_bwd_finalize_kernelINS_22Kernel_traits_finalizeILj4096E13__nv_bfloat16S2_S2_S2_fjLb0ELj1024ELj4ENS_18Kernel_traits_baseILj4096ES2_S2_S2_S2_fjLj1024EEEEELb0EEEvNS_9BwdParamsE --------------------------
	.section	.nv.shared._ZN10layer_norm40ln_parallel_residual_bwd_finalize_kernelINS_22Kernel_traits_finalizeILj4096E13__nv_bfloat16S2_S2_S2_fjLb0ELj1024ELj4ENS_18Kernel_traits_baseILj4096ES2_S2_S2_S2_fjLj1024EEEEELb0EEEvNS_9BwdParamsE,"aw",@nobits
	.sectionflags	@""
	.align	16
.nv.shared._ZN10layer_norm40ln_parallel_residual_bwd_finalize_kernelINS_22Kernel_traits_finalizeILj4096E13__nv_bfloat16S2_S2_S2_fjLb0ELj1024ELj4ENS_18Kernel_traits_baseILj4096ES2_S2_S2_S2_fjLj1024EEEEELb0EEEvNS_9BwdParamsE:
	.zero		16896


//--------------------- .nv.shared._ZN10layer_norm31ln_parallel_residual_bwd_kernelINS_13Kernel_traitsI13__nv_bfloat16S2_S2_S2_fjLj4096ELj1ELj1ELj8ELj16ENS_18Kernel_traits_baseILj4096ES2_S2_S2_S2_fjLj256EEEEELb1ELb1ELb0EEEvNS_9BwdParamsE --------------------------
	.section	.nv.shared._ZN10layer_norm31ln_parallel_residual_bwd_kernelINS_13Kernel_traitsI13__nv_bfloat16S2_S2_S2_fjLj4096ELj1ELj1ELj8ELj16ENS_18Kernel_traits_baseILj4096ES2_S2_S2_S2_fjLj256EEEEELb1ELb1ELb0EEEvNS_9BwdParamsE,"aw",@nobits
	.sectionflags	@""
	.align	16


//--------------------- .nv.shared._ZN10layer_norm22ln_bwd_finalize_kernelINS_22Kernel_traits_finalizeILj4096E13__nv_bfloat16S2_S2_S2_fjLb0ELj1024ELj4ENS_18Kernel_traits_baseILj4096ES2_S2_S2_S2_fjLj1024EEEEELb0ELb1EEEvNS_9BwdParamsE --------------------------
	.section	.nv.shared._ZN10layer_norm22ln_bwd_finalize_kernelINS_22Kernel_traits_finalizeILj4096E13__nv_bfloat16S2_S2_S2_fjLb0ELj1024ELj4ENS_18Kernel_traits_baseILj4096ES2_S2_S2_S2_fjLj1024EEEEELb0ELb1EEEvNS_9BwdParamsE,"aw",@nobits
	.sectionflags	@""
	.align	16
.nv.shared._ZN10layer_norm22ln_bwd_finalize_kernelINS_22Kernel_traits_finalizeILj4096E13__nv_bfloat16S2_S2_S2_fjLb0ELj1024ELj4ENS_18Kernel_traits_baseILj4096ES2_S2_S2_S2_fjLj1024EEEEELb0ELb1EEEvNS_9BwdParamsE:
	.zero		8448


//--------------------- .nv.shared._ZN10layer_norm40ln_parallel_residual_bwd_finalize_kernelINS_22Kernel_traits_finalizeILj4096E13__nv_bfloat16S2_S2_S2_fjLb0ELj1024ELj4ENS_18Kernel_traits_baseILj4096ES2_S2_S2_S2_fjLj1024EEEEELb1EEEvNS_9BwdParamsE --------------------------
	.section	.nv.shared._ZN10layer_norm40ln_parallel_residual_bwd_finalize_kernelINS_22Kernel_traits_finalizeILj4096E13__nv_bfloat16S2_S2_S2_fjLb0ELj1024ELj4ENS_18Kernel_traits_baseILj4096ES2_S2_S2_S2_fjLj1024EEEEELb1EEEvNS_9BwdParamsE,"aw",@nobits
	.sectionflags	@""
	.align	16
.nv.shared._ZN10layer_norm40ln_parallel_residual_bwd_finalize_kernelINS_22Kernel_traits_finalizeILj4096E13__nv_bfloat16S2_S2_S2_fjLb0ELj1024ELj4ENS_18Kernel_traits_baseILj4096ES2_S2_S2_S2_fjLj1024EEEEELb1EEEvNS_9BwdParamsE:
	.zero		16896


//--------------------- .nv.shared._ZN10layer_norm31ln_parallel_residual_bwd_kernelINS_13Kernel_traitsI13__nv_bfloat16S2_S2_S2_fjLj4096ELj1ELj1ELj8ELj16ENS_18Kernel_traits_baseILj4096ES2_S2_S2_S2_fjLj256EEEEELb1ELb1ELb1EEEvNS_9BwdParamsE --------------------------
	.section	.nv.shared._ZN10layer_norm31ln_parallel_residual_bwd_kernelINS_13Kernel_traitsI13__nv_bfloat16S2_S2_S2_fjLj4096ELj1ELj1ELj8ELj16ENS_18Kernel_traits_baseILj4096ES2_S2_S2_S2_fjLj256EEEEELb1ELb1ELb1EEEvNS_9BwdParamsE,"aw",@nobits
	.sectionflags	@""
	.align	16


//--------------------- .nv.shared._ZN10layer_norm31ln_parallel_residual_bwd_kernelINS_13Kernel_traitsI6__halfS2_S2_S2_fjLj4096ELj1ELj1ELj8ELj16ENS_18Kernel_traits_baseILj4096ES2_S2_S2_S2_fjLj256EEEEELb0ELb0ELb0EEEvNS_9BwdParamsE --------------------------
	.section	.nv.shared._ZN10layer_norm31ln_parallel_residual_bwd_kernelINS_13Kernel_traitsI6__halfS2_S2_S2_fjLj4096ELj1ELj1ELj8ELj16ENS_18Kernel_traits_baseILj4096ES2_S2_S2_S2_fjLj256EEEEELb0ELb0ELb0EEEvNS_9BwdParamsE,"aw",@nobits
	.sectionflags	@""
	.align	16


//--------------------- .nv.shared._ZN10layer_norm31ln_parallel_residual_bwd_kernelINS_13Kernel_traitsI6__halfS2_S2_S2_fjLj4096ELj1ELj1ELj8ELj16ENS_18Kernel_traits_baseILj4096ES2_S2_S2_S2_fjLj256EEEEELb0ELb0ELb1EEEvNS_9BwdParamsE --------------------------
	.section	.nv.shared._ZN10layer_norm31ln_parallel_residual_bwd_kernelINS_13Kernel_traitsI6__halfS2_S2_S2_fjLj4096ELj1ELj1ELj8ELj16ENS_18Kernel_traits_baseILj4096ES2_S2_S2_S2_fjLj256EEEEELb0ELb0ELb1EEEvNS_9BwdParamsE,"aw",@nobits
	.sectionflags	@""
	.align	16


//--------------------- .nv.shared._ZN10layer_norm31ln_parallel_residual_bwd_kernelINS_13Kernel_traitsI6__halfS2_S2_S2_fjLj4096ELj1ELj1ELj8ELj16ENS_18Kernel_traits_baseILj4096ES2_S2_S2_S2_fjLj256EEEEELb0ELb1ELb0EEEvNS_9BwdParamsE --------------------------
	.section	.nv.shared._ZN10layer_norm31ln_parallel_residual_bwd_kernelINS_13Kernel_traitsI6__halfS2_S2_S2_fjLj4096ELj1ELj1ELj8ELj16ENS_18Kernel_traits_baseILj4096ES2_S2_S2_S2_fjLj256EEEEELb0ELb1ELb0EEEvNS_9BwdParamsE,"aw",@nobits
	.sectionflags	@""
	.align	16


//--------------------- .nv.shared._ZN10layer_norm31ln_parallel_residual_bwd_kernelINS_13Kernel_traitsI6__halfS2_S2_S2_fjLj4096ELj1ELj1ELj8ELj16ENS_18Kernel_traits_baseILj4096ES2_S2_S2_S2_fjLj256EEEEELb0ELb1ELb1EEEvNS_9BwdParamsE --------------------------
	.section	.nv.shared._ZN10layer_norm31ln_parallel_residual_bwd_kernelINS_13Kernel_traitsI6__halfS2_S2_S2_fjLj4096ELj1ELj1ELj8ELj16ENS_18Kernel_traits_baseILj4096ES2_S2_S2_S2_fjLj256EEEEELb0ELb1ELb1EEEvNS_9BwdParamsE,"aw",@nobits
	.sectionflags	@""
	.align	16


//--------------------- .nv.shared._ZN10layer_norm31ln_parallel_residual_bwd_kernelINS_13Kernel_traitsI6__halfS2_S2_S2_fjLj4096ELj1ELj1ELj8ELj16ENS_18Kernel_traits_baseILj4096ES2_S2_S2_S2_fjLj256EEEEELb1ELb0ELb0EEEvNS_9BwdParamsE --------------------------
	.section	.nv.shared._ZN10layer_norm31ln_parallel_residual_bwd_kernelINS_13Kernel_traitsI6__halfS2_S2_S2_fjLj4096ELj1ELj1ELj8ELj16ENS_18Kernel_traits_baseILj4096ES2_S2_S2_S2_fjLj256EEEEELb1ELb0ELb0EEEvNS_9BwdParamsE,"aw",@nobits
	.sectionflags	@""
	.align	16


//--------------------- .nv.shared._ZN10layer_norm31ln_parallel_residual_bwd_kernelINS_13Kernel_traitsI6__halfS2_S2_S2_fjLj4096ELj1ELj1ELj8ELj16ENS_18Kernel_traits_baseILj4096ES2_S2_S2_S2_fjLj256EEEEELb1ELb0ELb1EEEvNS_9BwdParamsE --------------------------
	.section	.nv.shared._ZN10layer_norm31ln_parallel_residual_bwd_kernelINS_13Kernel_traitsI6__halfS2_S2_S2_fjLj4096ELj1ELj1ELj8ELj16ENS_18Kernel_traits_baseILj4096ES2_S2_S2_S2_fjLj256EEEEELb1ELb0ELb1EEEvNS_9BwdParamsE,"aw",@nobits
	.sectionflags	@""
	.align	16


//--------------------- .nv.shared._ZN10layer_norm22ln_bwd_finalize_kernelINS_22Kernel_traits_finalizeILj4096E6__halfS2_S2_S2_fjLb0ELj1024ELj4ENS_18Kernel_traits_baseILj4096ES2_S2_S2_S2_fjLj1024EEEEELb0ELb0EEEvNS_9BwdParamsE --------------------------
	.section	.nv.shared._ZN10layer_norm22ln_bwd_finalize_kernelINS_22Kernel_traits_finalizeILj4096E6__halfS2_S2_S2_fjLb0ELj1024ELj4ENS_18Kernel_traits_baseILj4096ES2_S2_S2_S2_fjLj1024EEEEELb0ELb0EEEvNS_9BwdParamsE,"aw",@nobits
	.sectionflags	@""
	.align	16
.nv.shared._ZN10layer_norm22ln_bwd_finalize_kernelINS_22Kernel_traits_finalizeILj4096E6__halfS2_S2_S2_fjLb0ELj1024ELj4ENS_18Kernel_traits_baseILj4096ES2_S2_S2_S2_fjLj1024EEEEELb0ELb0EEEvNS_9BwdParamsE:
	.zero		8448


//--------------------- .nv.shared._ZN10layer_norm40ln_parallel_residual_bwd_finalize_kernelINS_22Kernel_traits_finalizeILj4096E6__halfS2_S2_S2_fjLb0ELj1024ELj4ENS_18Kernel_traits_baseILj4096ES2_S2_S2_S2_fjLj1024EEEEELb0EEEvNS_9BwdParamsE --------------------------
	.section	.nv.shared._ZN10layer_norm40ln_parallel_residual_bwd_finalize_kernelINS_22Kernel_traits_finalizeILj4096E6__halfS2_S2_S2_fjLb0ELj1024ELj4ENS_18Kernel_traits_baseILj4096ES2_S2_S2_S2_fjLj1024EEEEELb0EEEvNS_9BwdParamsE,"aw",@nobits
	.sectionflags	@""
	.align	16
.nv.shared._ZN10layer_norm40ln_parallel_residual_bwd_finalize_kernelINS_22Kernel_traits_finalizeILj4096E6__halfS2_S2_S2_fjLb0ELj1024ELj4ENS_18Kernel_traits_baseILj4096ES2_S2_S2_S2_fjLj1024EEEEELb0EEEvNS_9BwdParamsE:
	.zero		16896


//--------------------- .nv.shared._ZN10layer_norm31ln_parallel_residual_bwd_kernelINS_13Kernel_traitsI6__halfS2_S2_S2_fjLj4096ELj1ELj1ELj8ELj16ENS_18Kernel_traits_baseILj4096ES2_S2_S2_S2_fjLj256EEEEELb1ELb1ELb0EEEvNS_9BwdParamsE --------------------------
	.section	.nv.shared._ZN10layer_norm31ln_parallel_residual_bwd_kernelINS_13Kernel_traitsI6__halfS2_S2_S2_fjLj4096ELj1ELj1ELj8ELj16ENS_18Kernel_traits_baseILj4096ES2_S2_S2_S2_fjLj256EEEEELb1ELb1ELb0EEEvNS_9BwdParamsE,"aw",@nobits
	.sectionflags	@""
	.align	16


//--------------------- .nv.shared._ZN10layer_norm22ln_bwd_finalize_kernelINS_22Kernel_traits_finalizeILj4096E6__halfS2_S2_S2_fjLb0ELj1024ELj4ENS_18Kernel_traits_baseILj4096ES2_S2_S2_S2_fjLj1024EEEEELb0ELb1EEEvNS_9BwdParamsE --------------------------
	.section	.nv.shared._ZN10layer_norm22ln_bwd_finalize_kernelINS_22Kernel_traits_finalizeILj4096E6__halfS2_S2_S2_fjLb0ELj1024ELj4ENS_18Kernel_traits_baseILj4096ES2_S2_S2_S2_fjLj1024EEEEELb0ELb1EEEvNS_9BwdParamsE,"aw",@nobits
	.sectionflags	@""
	.align	16
.nv.shared._ZN10layer_norm22ln_bwd_finalize_kernelINS_22Kernel_traits_finalizeILj4096E6__halfS2_S2_S2_fjLb0ELj1024ELj4ENS_18Kernel_traits_baseILj4096ES2_S2_S2_S2_fjLj1024EEEEELb0ELb1EEEvNS_9BwdParamsE:
	.zero		8448


//--------------------- .nv.shared._ZN10layer_norm40ln_parallel_residual_bwd_finalize_kernelINS_22Kernel_traits_finalizeILj4096E6__halfS2_S2_S2_fjLb0ELj1024ELj4ENS_18Kernel_traits_baseILj4096ES2_S2_S2_S2_fjLj1024EEEEELb1EEEvNS_9BwdParamsE --------------------------
	.section	.nv.shared._ZN10layer_norm40ln_parallel_residual_bwd_finalize_kernelINS_22Kernel_traits_finalizeILj4096E6__halfS2_S2_S2_fjLb0ELj1024ELj4ENS_18Kernel_traits_baseILj4096ES2_S2_S2_S2_fjLj1024EEEEELb1EEEvNS_9BwdParamsE,"aw",@nobits
	.sectionflags	@""
	.align	16
.nv.shared._ZN10layer_norm40ln_parallel_residual_bwd_finalize_kernelINS_22Kernel_traits_finalizeILj4096E6__halfS2_S2_S2_fjLb0ELj1024ELj4ENS_18Kernel_traits_baseILj4096ES2_S2_S2_S2_fjLj1024EEEEELb1EEEvNS_9BwdParamsE:
	.zero		16896


//--------------------- .nv.shared._ZN10layer_norm31ln_parallel_residual_bwd_kernelINS_13Kernel_traitsI6__halfS2_S2_S2_fjLj4096ELj1ELj1ELj8ELj16ENS_18Kernel_traits_baseILj4096ES2_S2_S2_S2_fjLj256EEEEELb1ELb1ELb1EEEvNS_9BwdParamsE --------------------------
	.section	.nv.shared._ZN10layer_norm31ln_parallel_residual_bwd_kernelINS_13Kernel_traitsI6__halfS2_S2_S2_fjLj4096ELj1ELj1ELj8ELj16ENS_18Kernel_traits_baseILj4096ES2_S2_S2_S2_fjLj256EEEEELb1ELb1ELb1EEEvNS_9BwdParamsE,"aw",@nobits
	.sectionflags	@""
	.align	16


//--------------------- .nv.shared._ZN10layer_norm31ln_parallel_residual_bwd_kernelINS_13Kernel_traitsIf13__nv_bfloat16S2_S2_fjLj4096ELj1ELj1ELj8ELj16ENS_18Kernel_traits_baseILj4096EfS2_S2_S2_fjLj256EEEEELb0ELb0ELb0EEEvNS_9BwdParamsE --------------------------
	.section	.nv.shared._ZN10layer_norm31ln_parallel_residual_bwd_kernelINS_13Kernel_traitsIf13__nv_bfloat16S2_S2_fjLj4096ELj1ELj1ELj8ELj16ENS_18Kernel_traits_baseILj4096EfS2_S2_S2_fjLj256EEEEELb0ELb0ELb0EEEvNS_9BwdParamsE,"aw",@nobits
	.sectionflags	@""
	.align	16


//--------------------- .nv.shared._ZN10layer_norm31ln_parallel_residual_bwd_kernelINS_13Kernel_traitsIf13__nv_bfloat16S2_S2_fjLj4096ELj1ELj1ELj8ELj16ENS_18Kernel_traits_baseILj4096EfS2_S2_S2_fjLj256EEEEELb0ELb0ELb1EEEvNS_9BwdParamsE --------------------------
	.section	.nv.shared._ZN10layer_norm31ln_parallel_residual_bwd_kernelINS_13Kernel_traitsIf13__nv_bfloat16S2_S2_fjLj4096ELj1ELj1ELj8ELj16ENS_18Kernel_traits_baseILj4096EfS2_S2_S2_fjLj256EEEEELb0ELb0ELb1EEEvNS_9BwdParamsE,"aw",@nobits
	.sectionflags	@""
	.align	16


//--------------------- .nv.shared._ZN10layer_norm31ln_parallel_residual_bwd_kernelINS_13Kernel_traitsIf13__nv_bfloat16S2_S2_fjLj4096ELj1ELj1ELj8ELj16ENS_18Kernel_traits_baseILj4096EfS2_S2_S2_fjLj256EEEEELb0ELb1ELb0EEEvNS_9BwdParamsE --------------------------
	.section	.nv.shared._ZN10layer_norm31ln_parallel_residual_bwd_kernelINS_13Kernel_traitsIf13__nv_bfloat16S2_S2_fjLj4096ELj1ELj1ELj8ELj16ENS_18Kernel_traits_baseILj4096EfS2_S2_S2_fjLj256EEEEELb0ELb1ELb0EEEvNS_9BwdParamsE,"aw",@nobits
	.sectionflags	@""
	.align	16


//--------------------- .nv.shared._ZN10layer_norm31ln_parallel_residual_bwd_kernelINS_13Kernel_traitsIf13__nv_bfloat16S2_S2_fjLj4096ELj1ELj1ELj8ELj16ENS_18Kernel_traits_baseILj4096EfS2_S2_S2_fjLj256EEEEELb0ELb1ELb1EEEvNS_9BwdParamsE --------------------------
	.section	.nv.shared._ZN10layer_norm31ln_parallel_residual_bwd_kernelINS_13Kernel_traitsIf13__nv_bfloat16S2_S2_fjLj4096ELj1ELj1ELj8ELj16ENS_18Kernel_traits_baseILj4096EfS2_S2_S2_fjLj256EEEEELb0ELb1ELb1EEEvNS_9BwdParamsE,"aw",@nobits
	.sectionflags	@""
	.align	16


//--------------------- .nv.shared._ZN10layer_norm31ln_parallel_residual_bwd_kernelINS_13Kernel_traitsIf13__nv_bfloat16S2_S2_fjLj4096ELj1ELj1ELj8ELj16ENS_18Kernel_traits_baseILj4096EfS2_S2_S2_fjLj256EEEEELb1ELb0ELb0EEEvNS_9BwdParamsE --------------------------
	.section	.nv.shared._ZN10layer_norm31ln_parallel_residual_bwd_kernelINS_13Kernel_traitsIf13__nv_bfloat16S2_S2_fjLj4096ELj1ELj1ELj8ELj16ENS_18Kernel_traits_baseILj4096EfS2_S2_S2_fjLj256EEEEELb1ELb0ELb0EEEvNS_9BwdParamsE,"aw",@nobits
	.sectionflags	@""
	.align	16


//--------------------- .nv.shared._ZN10layer_norm31ln_parallel_residual_bwd_kernelINS_13Kernel_traitsIf13__nv_bfloat16S2_S2_fjLj4096ELj1ELj1ELj8ELj16ENS_18Kernel_traits_baseILj4096EfS2_S2_S2_fjLj256EEEEELb1ELb0ELb1EEEvNS_9BwdParamsE --------------------------
	.section	.nv.shared._ZN10layer_norm31ln_parallel_residual_bwd_kernelINS_13Kernel_traitsIf13__nv_bfloat16S2_S2_fjLj4096ELj1ELj1ELj8ELj16ENS_18Kernel_traits_baseILj4096EfS2_S2_S2_fjLj256EEEEELb1ELb0ELb1EEEvNS_9BwdParamsE,"aw",@nobits
	.sectionflags	@""
	.align	16


//--------------------- .nv.shared._ZN10layer_norm22ln_bwd_finalize_kernelINS_22Kernel_traits_finalizeILj4096Ef13__nv_bfloat16S2_S2_fjLb0ELj1024ELj4ENS_18Kernel_traits_baseILj4096EfS2_S2_S2_fjLj1024EEEEELb0ELb0EEEvNS_9BwdParamsE --------------------------
	.section	.nv.shared._ZN10layer_norm22ln_bwd_finalize_kernelINS_22Kernel_traits_finalizeILj4096Ef13__nv_bfloat16S2_S2_fjLb0ELj1024ELj4ENS_18Kernel_traits_baseILj4096EfS2_S2_S2_fjLj1024EEEEELb0ELb0EEEvNS_9BwdParamsE,"aw",@nobits
	.sectionflags	@""
	.align	16
.nv.shared._ZN10layer_norm22ln_bwd_finalize_kernelINS_22Kernel_traits_finalizeILj4096Ef13__nv_bfloat16S2_S2_fjLb0ELj1024ELj4ENS_18Kernel_traits_baseILj4096EfS2_S2_S2_fjLj1024EEEEELb0ELb0EEEvNS_9BwdParamsE:
	.zero		8448


//--------------------- .nv.shared._ZN10layer_norm40ln_parallel_residual_bwd_finalize_kernelINS_22Kernel_traits_finalizeILj4096Ef13__nv_bfloat16S2_S2_fjLb0ELj1024ELj4ENS_18Kernel_traits_baseILj4096EfS2_S2_S2_fjLj1024EEEEELb0EEEvNS_9BwdParamsE --------------------------
	.section	.nv.shared._ZN10layer_norm40ln_parallel_residual_bwd_finalize_kernelINS_22Kernel_traits_finalizeILj4096Ef13__nv_bfloat16S2_S2_fjLb0ELj1024ELj4ENS_18Kernel_traits_baseILj4096EfS2_S2_S2_fjLj1024EEEEELb0EEEvNS_9BwdParamsE,"aw",@nobits
	.sectionflags	@""
	.align	16
.nv.shared._ZN10layer_norm40ln_parallel_residual_bwd_finalize_kernelINS_22Kernel_traits_finalizeILj4096Ef13__nv_bfloat16S2_S2_fjLb0ELj1024ELj4ENS_18Kernel_traits_baseILj4096EfS2_S2_S2_fjLj1024EEEEELb0EEEvNS_9BwdParamsE:
	.zero		16896


//--------------------- .nv.shared._ZN10layer_norm31ln_parallel_residual_bwd_kernelINS_13Kernel_traitsIf13__nv_bfloat16S2_S2_fjLj4096ELj1ELj1ELj8ELj16ENS_18Kernel_traits_baseILj4096EfS2_S2_S2_fjLj256EEEEELb1ELb1ELb0EEEvNS_9BwdParamsE --------------------------
	.section	.nv.shared._ZN10layer_norm31ln_parallel_residual_bwd_kernelINS_13Kernel_traitsIf13__nv_bfloat16S2_S2_fjLj4096ELj1ELj1ELj8ELj16ENS_18Kernel_traits_baseILj4096EfS2_S2_S2_fjLj256EEEEELb1ELb1ELb0EEEvNS_9BwdParamsE,"aw",@nobits
	.sectionflags	@""
	.align	16


//--------------------- .nv.shared._ZN10layer_norm22ln_bwd_finalize_kernelINS_22Kernel_traits_finalizeILj4096Ef13__nv_bfloat16S2_S2_fjLb0ELj1024ELj4ENS_18Kernel_traits_baseILj4096EfS2_S2_S2_fjLj1024EEEEELb0ELb1EEEvNS_9BwdParamsE --------------------------
	.section	.nv.shared._ZN10layer_norm22ln_bwd_finalize_kernelINS_22Kernel_traits_finalizeILj4096Ef13__nv_bfloat16S2_S2_fjLb0ELj1024ELj4ENS_18Kernel_traits_baseILj4096EfS2_S2_S2_fjLj1024EEEEELb0ELb1EEEvNS_9BwdParamsE,"aw",@nobits
	.sectionflags	@""
	.align	16
.nv.shared._ZN10layer_norm22ln_bwd_finalize_kernelINS_22Kernel_traits_finalizeILj4096Ef13__nv_bfloat16S2_S2_fjLb0ELj1024ELj4ENS_18Kernel_traits_baseILj4096EfS2_S2_S2_fjLj1024EEEEELb0ELb1EEEvNS_9BwdParamsE:
	.zero		8448


//--------------------- .nv.shared._ZN10layer_norm40ln_parallel_residual_bwd_finalize_kernelINS_22Kernel_traits_finalizeILj4096Ef13__nv_bfloat16S2_S2_fjLb0ELj1024ELj4ENS_18Kernel_traits_baseILj4096EfS2_S2_S2_fjLj1024EEEEELb1EEEvNS_9BwdParamsE --------------------------
	.section	.nv.shared._ZN10layer_norm40ln_parallel_residual_bwd_finalize_kernelINS_22Kernel_traits_finalizeILj4096Ef13__nv_bfloat16S2_S2_fjLb0ELj1024ELj4ENS_18Kernel_traits_baseILj4096EfS2_S2_S2_fjLj1024EEEEELb1EEEvNS_9BwdParamsE,"aw",@nobits
	.sectionflags	@""
	.align	16
.nv.shared._ZN10layer_norm40ln_parallel_residual_bwd_finalize_kernelINS_22Kernel_traits_finalizeILj4096Ef13__nv_bfloat16S2_S2_fjLb0ELj1024ELj4ENS_18Kernel_traits_baseILj4096EfS2_S2_S2_fjLj1024EEEEELb1EEEvNS_9BwdParamsE:
	.zero		16896


//--------------------- .nv.shared._ZN10layer_norm31ln_parallel_residual_bwd_kernelINS_13Kernel_traitsIf13__nv_bfloat16S2_S2_fjLj4096ELj1ELj1ELj8ELj16ENS_18Kernel_traits_baseILj4096EfS2_S2_S2_fjLj256EEEEELb1ELb1ELb1EEEvNS_9BwdParamsE --------------------------
	.section	.nv.shared._ZN10layer_norm31ln_parallel_residual_bwd_kernelINS_13Kernel_traitsIf13__nv_bfloat16S2_S2_fjLj4096ELj1ELj1ELj8ELj16ENS_18Kernel_traits_baseILj4096EfS2_S2_S2_fjLj256EEEEELb1ELb1ELb1EEEvNS_9BwdParamsE,"aw",@nobits
	.sectionflags	@""
	.align	16


//--------------------- .nv.shared._ZN10layer_norm31ln_parallel_residual_bwd_kernelINS_13Kernel_traitsI13__nv_bfloat16S2_fS2_fjLj4096ELj1ELj1ELj8ELj16ENS_18Kernel_traits_baseILj4096ES2_S2_fS2_fjLj256EEEEELb0ELb0ELb0EEEvNS_9BwdParamsE --------------------------
	.section	.nv.shared._ZN10layer_norm31ln_parallel_residual_bwd_kernelINS_13Kernel_traitsI13__nv_bfloat16S2_fS2_fjLj4096ELj1ELj1ELj8ELj16ENS_18Kernel_traits_baseILj4096ES2_S2_fS2_fjLj256EEEEELb0ELb0ELb0EEEvNS_9BwdParamsE,"aw",@nobits
	.sectionflags	@""
	.align	16


//--------------------- .nv.shared._ZN10layer_norm31ln_parallel_residual_bwd_kernelINS_13Kernel_traitsI13__nv_bfloat16S2_fS2_fjLj4096ELj1ELj1ELj8ELj16ENS_18Kernel_traits_baseILj4096ES2_S2_fS2_fjLj256EEEEELb0ELb0ELb1EEEvNS_9BwdParamsE --------------------------
	.section	.nv.shared._ZN10layer_norm31ln_parallel_residual_bwd_kernelINS_13Kernel_traitsI13__nv_bfloat16S2_fS2_fjLj4096ELj1ELj1ELj8ELj16ENS_18Kernel_traits_baseILj4096ES2_S2_fS2_fjLj256EEEEELb0ELb0ELb1EEEvNS_9BwdParamsE,"aw",@nobits
	.sectionflags	@""
	.align	16


//--------------------- .nv.shared._ZN10layer_norm31ln_parallel_residual_bwd_kernelINS_13Kernel_traitsI13__nv_bfloat16S2_fS2_fjLj4096ELj1ELj1ELj8ELj16ENS_18Kernel_traits_baseILj4096ES2_S2_fS2_fjLj256EEEEELb0ELb1ELb0EEEvNS_9BwdParamsE --------------------------
	.section	.nv.shared._ZN10layer_norm31ln_parallel_residual_bwd_kernelINS_13Kernel_traitsI13__nv_bfloat16S2_fS2_fjLj4096ELj1ELj1ELj8ELj16ENS_18Kernel_traits_baseILj4096ES2_S2_fS2_fjLj256EEEEELb0ELb1ELb0EEEvNS_9BwdParamsE,"aw",@nobits
	.sectionflags	@""
	.align	16


//--------------------- .nv.shared._ZN10layer_norm31ln_parallel_residual_bwd_kernelINS_13Kernel_traitsI13__nv_bfloat16S2_fS2_fjLj4096ELj1ELj1ELj8ELj16ENS_18Kernel_traits_baseILj4096ES2_S2_fS2_fjLj256EEEEELb0ELb1ELb1EEEvNS_9BwdParamsE --------------------------
	.section	.nv.shared._ZN10layer_norm31ln_parallel_residual_bwd_kernelINS_13Kernel_traitsI13__nv_bfloat16S2_fS2_fjLj4096ELj1ELj1ELj8ELj16ENS_18Kernel_traits_baseILj4096ES2_S2_fS2_fjLj256EEEEELb0ELb1ELb1EEEvNS_9BwdParamsE,"aw",@nobits
	.sectionflags	@""
	.align	16


//--------------------- .nv.shared._ZN10layer_norm31ln_parallel_residual_bwd_kernelINS_13Kernel_traitsI13__nv_bfloat16S2_fS2_fjLj4096ELj1ELj1ELj8ELj16ENS_18Kernel_traits_baseILj4096ES2_S2_fS2_fjLj256EEEEELb1ELb0ELb0EEEvNS_9BwdParamsE --------------------------
	.section	.nv.shared._ZN10layer_norm31ln_parallel_residual_bwd_kernelINS_13Kernel_traitsI13__nv_bfloat16S2_fS2_fjLj4096ELj1ELj1ELj8ELj16ENS_18Kernel_traits_baseILj4096ES2_S2_fS2_fjLj256EEEEELb1ELb0ELb0EEEvNS_9BwdParamsE,"aw",@nobits
	.sectionflags	@""
	.align	16


//--------------------- .nv.shared._ZN10layer_norm31ln_parallel_residual_bwd_kernelINS_13Kernel_traitsI13__nv_bfloat16S2_fS2_fjLj4096ELj1ELj1ELj8ELj16ENS_18Kernel_traits_baseILj4096ES2_S2_fS2_fjLj256EEEEELb1ELb0ELb1EEEvNS_9BwdParamsE --------------------------
	.section	.nv.shared._ZN10layer_norm31ln_parallel_residual_bwd_kernelINS_13Kernel_traitsI13__nv_bfloat16S2_fS2_fjLj4096ELj1ELj1ELj8ELj16ENS_18Kernel_traits_baseILj4096ES2_S2_fS2_fjLj256EEEEELb1ELb0ELb1EEEvNS_9BwdParamsE,"aw",@nobits
	.sectionflags	@""
	.align	16


//--------------------- .nv.shared._ZN10layer_norm22ln_bwd_finalize_kernelINS_22Kernel_traits_finalizeILj4096E13__nv_bfloat16S2_fS2_fjLb0ELj1024ELj4ENS_18Kernel_traits_baseILj4096ES2_S2_fS2_fjLj1024EEEEELb0ELb0EEEvNS_9BwdParamsE --------------------------
	.section	.nv.shared._ZN10layer_norm22ln_bwd_finalize_kernelINS_22Kernel_traits_finalizeILj4096E13__nv_bfloat16S2_fS2_fjLb0ELj1024ELj4ENS_18Kernel_traits_baseILj4096ES2_S2_fS2_fjLj1024EEEEELb0ELb0EEEvNS_9BwdParamsE,"aw",@nobits
	.sectionflags	@""
	.align	16
.nv.shared._ZN10layer_norm22ln_bwd_finalize_kernelINS_22Kernel_traits_finalizeILj4096E13__nv_bfloat16S2_fS2_fjLb0ELj1024ELj4ENS_18Kernel_traits_baseILj4096ES2_S2_fS2_fjLj1024EEEEELb0ELb0EEEvNS_9BwdParamsE:
	.zero		8448


//--------------------- .nv.shared._ZN10layer_norm40ln_parallel_residual_bwd_finalize_kernelINS_22Kernel_traits_finalizeILj4096E13__nv_bfloat16S2_fS2_fjLb0ELj1024ELj4ENS_18Kernel_traits_baseILj4096ES2_S2_fS2_fjLj1024EEEEELb0EEEvNS_9BwdParamsE --------------------------
	.section	.nv.shared._ZN10layer_norm40ln_parallel_residual_bwd_finalize_kernelINS_22Kernel_traits_finalizeILj4096E13__nv_bfloat16S2_fS2_fjLb0ELj1024ELj4ENS_18Kernel_traits_baseILj4096ES2_S2_fS2_fjLj1024EEEEELb0EEEvNS_9BwdParamsE,"aw",@nobits
	.sectionflags	@""
	.align	16
.nv.shared._ZN10layer_norm40ln_parallel_residual_bwd_finalize_kernelINS_22Kernel_traits_finalizeILj4096E13__nv_bfloat16S2_fS2_fjLb0ELj1024ELj4ENS_18Kernel_traits_baseILj4096ES2_S2_fS2_fjLj1024EEEEELb0EEEvNS_9BwdParamsE:
	.zero		16896


//--------------------- .nv.shared._ZN10layer_norm31ln_parallel_residual_bwd_kernelINS_13Kernel_traitsI13__nv_bfloat16S2_fS2_fjLj4096ELj1ELj1ELj8ELj16ENS_18Kernel_traits_baseILj4096ES2_S2_fS2_fjLj256EEEEELb1ELb1ELb0EEEvNS_9BwdParamsE --------------------------
	.section	.nv.shared._ZN10layer_norm31ln_parallel_residual_bwd_kernelINS_13Kernel_traitsI13__nv_bfloat16S2_fS2_fjLj4096ELj1ELj1ELj8ELj16ENS_18Kernel_traits_baseILj4096ES2_S2_fS2_fjLj256EEEEELb1ELb1ELb0EEEvNS_9BwdParamsE,"aw",@nobits
	.sectionflags	@""
	.align	16


//--------------------- .nv.shared._ZN10layer_norm22ln_bwd_finalize_kernelINS_22Kernel_traits_finalizeILj4096E13__nv_bfloat16S2_fS2_fjLb0ELj1024ELj4ENS_18Kernel_traits_baseILj4096ES2_S2_fS2_fjLj1024EEEEELb0ELb1EEEvNS_9BwdParamsE --------------------------
	.section	.nv.shared._ZN10layer_norm22ln_bwd_finalize_kernelINS_22Kernel_traits_finalizeILj4096E13__nv_bfloat16S2_fS2_fjLb0ELj1024ELj4ENS_18Kernel_traits_baseILj4096ES2_S2_fS2_fjLj1024EEEEELb0ELb1EEEvNS_9BwdParamsE,"aw",@nobits
	.sectionflags	@""
	.align	16
.nv.shared._ZN10layer_norm22ln_bwd_finalize_kernelINS_22Kernel_traits_finalizeILj4096E13__nv_bfloat16S2_fS2_fjLb0ELj1024ELj4ENS_18Kernel_traits_baseILj4096ES2_S2_fS2_fjLj1024EEEEELb0ELb1EEEvNS_9BwdParamsE:
	.zero		8448


//--------------------- .nv.shared._ZN10layer_norm40ln_parallel_residual_bwd_finalize_kernelINS_22Kernel_traits_finalizeILj4096E13__nv_bfloat16S2_fS2_fjLb0ELj1024ELj4ENS_18Kernel_traits_baseILj4096ES2_S2_fS2_fjLj1024EEEEELb1EEEvNS_9BwdParamsE --------------------------
	.section	.nv.shared._ZN10layer_norm40ln_parallel_residual_bwd_finalize_kernelINS_22Kernel_traits_finalizeILj4096E13__nv_bfloat16S2_fS2_fjLb0ELj1024ELj4ENS_18Kernel_traits_baseILj4096ES2_S2_fS2_fjLj1024EEEEELb1EEEvNS_9BwdParamsE,"aw",@nobits
	.sectionflags	@""
	.align	16
.nv.shared._ZN10layer_norm40ln_parallel_residual_bwd_finalize_kernelINS_22Kernel_traits_finalizeILj4096E13__nv_bfloat16S2_fS2_fjLb0ELj1024ELj4ENS_18Kernel_traits_baseILj4096ES2_S2_fS2_fjLj1024EEEEELb1EEEvNS_9BwdParamsE:
	.zero		16896


//--------------------- .nv.shared._ZN10layer_norm31ln_parallel_residual_bwd_kernelINS_13Kernel_traitsI13__nv_bfloat16S2_fS2_fjLj4096ELj1ELj1ELj8ELj16ENS_18Kernel_traits_baseILj4096ES2_S2_fS2_fjLj256EEEEELb1ELb1ELb1EEEvNS_9BwdParamsE --------------------------
	.section	.nv.shared._ZN10layer_norm31ln_parallel_residual_bwd_kernelINS_13Kernel_traitsI13__nv_bfloat16S2_fS2_fjLj4096ELj1ELj1ELj8ELj16ENS_18Kernel_traits_baseILj4096ES2_S2_fS2_fjLj256EEEEELb1ELb1ELb1EEEvNS_9BwdParamsE,"aw",@nobits
	.sectionflags	@""
	.align	16


//--------------------- .nv.shared._ZN10layer_norm31ln_parallel_residual_bwd_kernelINS_13Kernel_traitsIf13__nv_bfloat16fS2_fjLj4096ELj1ELj1ELj8ELj16ENS_18Kernel_traits_baseILj4096EfS2_fS2_fjLj256EEEEELb0ELb0ELb0EEEvNS_9BwdParamsE --------------------------
	.section	.nv.shared._ZN10layer_norm31ln_parallel_residual_bwd_kernelINS_13Kernel_traitsIf13__nv_bfloat16fS2_fjLj4096ELj1ELj1ELj8ELj16ENS_18Kernel_traits_baseILj4096EfS2_fS2_fjLj256EEEEELb0ELb0ELb0EEEvNS_9BwdParamsE,"aw",@nobits
	.sectionflags	@""
	.align	16


//--------------------- .nv.shared._ZN10layer_norm31ln_parallel_residual_bwd_kernelINS_13Kernel_traitsIf13__nv_bfloat16fS2_fjLj4096ELj1ELj1ELj8ELj16ENS_18Kernel_traits_baseILj4096EfS2_fS2_fjLj256EEEEELb0ELb0ELb1EEEvNS_9BwdParamsE --------------------------
	.section	.nv.shared._ZN10layer_norm31ln_parallel_residual_bwd_kernelINS_13Kernel_traitsIf13__nv_bfloat16fS2_fjLj4096ELj1ELj1ELj8ELj16ENS_18Kernel_traits_baseILj4096EfS2_fS2_fjLj256EEEEELb0ELb0ELb1EEEvNS_9BwdParamsE,"aw",@nobits
	.sectionflags	@""
	.align	16


//--------------------- .nv.shared._ZN10layer_norm31ln_parallel_residual_bwd_kernelINS_13Kernel_traitsIf13__nv_bfloat16fS2_fjLj4096ELj1ELj1ELj8ELj16ENS_18Kernel_traits_baseILj4096EfS2_fS2_fjLj256EEEEELb0ELb1ELb0EEEvNS_9BwdParamsE --------------------------
	.section	.nv.shared._ZN10layer_norm31ln_parallel_residual_bwd_kernelINS_13Kernel_traitsIf13__nv_bfloat16fS2_fjLj4096ELj1ELj1ELj8ELj16ENS_18Kernel_traits_baseILj4096EfS2_fS2_fjLj256EEEEELb0ELb1ELb0EEEvNS_9BwdParamsE,"aw",@nobits
	.sectionflags	@""
	.align	16


//--------------------- .nv.shared._ZN10layer_norm31ln_parallel_residual_bwd_kernelINS_13Kernel_traitsIf13__nv_bfloat16fS2_fjLj4096ELj1ELj1ELj8ELj16ENS_18Kernel_traits_baseILj4096EfS2_fS2_fjLj256EEEEELb0ELb1ELb1EEEvNS_9BwdParamsE --------------------------
	.section	.nv.shared._ZN10layer_norm31ln_parallel_residual_bwd_kernelINS_13Kernel_traitsIf13__nv_bfloat16fS2_fjLj4096ELj1ELj1ELj8ELj16ENS_18Kernel_traits_baseILj4096EfS2_fS2_fjLj256EEEEELb0ELb1ELb1EEEvNS_9BwdParamsE,"aw",@nobits
	.sectionflags	@""
	.align	16


//--------------------- .nv.shared._ZN10layer_norm31ln_parallel_residual_bwd_kernelINS_13Kernel_traitsIf13__nv_bfloat16fS2_fjLj4096ELj1ELj1ELj8ELj16ENS_18Kernel_traits_baseILj4096EfS2_fS2_fjLj256EEEEELb1ELb0ELb0EEEvNS_9BwdParamsE --------------------------
	.section	.nv.shared._ZN10layer_norm31ln_parallel_residual_bwd_kernelINS_13Kernel_traitsIf13__nv_bfloat16fS2_fjLj4096ELj1ELj1ELj8ELj16ENS_18Kernel_traits_baseILj4096EfS2_fS2_fjLj256EEEEELb1ELb0ELb0EEEvNS_9BwdParamsE,"aw",@nobits
	.sectionflags	@""
	.align	16


//--------------------- .nv.shared._ZN10layer_norm31ln_parallel_residual_bwd_kernelINS_13Kernel_traitsIf13__nv_bfloat16fS2_fjLj4096ELj1ELj1ELj8ELj16ENS_18Kernel_traits_baseILj4096EfS2_fS2_fjLj256EEEEELb1ELb0ELb1EEEvNS_9BwdParamsE --------------------------
	.section	.nv.shared._ZN10layer_norm31ln_parallel_residual_bwd_kernelINS_13Kernel_traitsIf13__nv_bfloat16fS2_fjLj4096ELj1ELj1ELj8ELj16ENS_18Kernel_traits_baseILj4096EfS2_fS2_fjLj256EEEEELb1ELb0ELb1EEEvNS_9BwdParamsE,"aw",@nobits
	.sectionflags	@""
	.align	16


//--------------------- .nv.shared._ZN10layer_norm22ln_bwd_finalize_kernelINS_22Kernel_traits_finalizeILj4096Ef13__nv_bfloat16fS2_fjLb0ELj1024ELj4ENS_18Kernel_traits_baseILj4096EfS2_fS2_fjLj1024EEEEELb0ELb0EEEvNS_9BwdParamsE --------------------------
	.section	.nv.shared._ZN10layer_norm22ln_bwd_finalize_kernelINS_22Kernel_traits_finalizeILj4096Ef13__nv_bfloat16fS2_fjLb0ELj1024ELj4ENS_18Kernel_traits_baseILj4096EfS2_fS2_fjLj1024EEEEELb0ELb0EEEvNS_9BwdParamsE,"aw",@nobits
	.sectionflags	@""
	.align	16
.nv.shared._ZN10layer_norm22ln_bwd_finalize_kernelINS_22Kernel_traits_finalizeILj4096Ef13__nv_bfloat16fS2_fjLb0ELj1024ELj4ENS_18Kernel_traits_baseILj4096EfS2_fS2_fjLj1024EEEEELb0ELb0EEEvNS_9BwdParamsE:
	.zero		8448


//--------------------- .nv.shared._ZN10layer_norm40ln_parallel_residual_bwd_finalize_kernelINS_22Kernel_traits_finalizeILj4096Ef13__nv_bfloat16fS2_fjLb0ELj1024ELj4ENS_18Kernel_traits_baseILj4096EfS2_fS2_fjLj1024EEEEELb0EEEvNS_9BwdParamsE --------------------------
	.section	.nv.shared._ZN10layer_norm40ln_parallel_residual_bwd_finalize_kernelINS_22Kernel_traits_finalizeILj4096Ef13__nv_bfloat16fS2_fjLb0ELj1024ELj4ENS_18Kernel_traits_baseILj4096EfS2_fS2_fjLj1024EEEEELb0EEEvNS_9BwdParamsE,"aw",@nobits
	.sectionflags	@""
	.align	16
.nv.shared._ZN10layer_norm40ln_parallel_residual_bwd_finalize_kernelINS_22Kernel_traits_finalizeILj4096Ef13__nv_bfloat16fS2_fjLb0ELj1024ELj4ENS_18Kernel_traits_baseILj4096EfS2_fS2_fjLj1024EEEEELb0EEEvNS_9BwdParamsE:
	.zero		16896


//--------------------- .nv.shared._ZN10layer_norm31ln_parallel_residual_bwd_kernelINS_13Kernel_traitsIf13__nv_bfloat16fS2_fjLj4096ELj1ELj1ELj8ELj16ENS_18Kernel_traits_baseILj4096EfS2_fS2_fjLj256EEEEELb1ELb1ELb0EEEvNS_9BwdParamsE --------------------------
	.section	.nv.shared._ZN10layer_norm31ln_parallel_residual_bwd_kernelINS_13Kernel_traitsIf13__nv_bfloat16fS2_fjLj4096ELj1ELj1ELj8ELj16ENS_18Kernel_traits_baseILj4096EfS2_fS2_fjLj256EEEEELb1ELb1ELb0EEEvNS_9BwdParamsE,"aw",@nobits
	.sectionflags	@""
	.align	16


//--------------------- .nv.shared._ZN10layer_norm22ln_bwd_finalize_kernelINS_22Kernel_traits_finalizeILj4096Ef13__nv_bfloat16fS2_fjLb0ELj1024ELj4ENS_18Kernel_traits_baseILj4096EfS2_fS2_fjLj1024EEEEELb0ELb1EEEvNS_9BwdParamsE --------------------------
	.section	.nv.shared._ZN10layer_norm22ln_bwd_finalize_kernelINS_22Kernel_traits_finalizeILj4096Ef13__nv_bfloat16fS2_fjLb0ELj1024ELj4ENS_18Kernel_traits_baseILj4096EfS2_fS2_fjLj1024EEEEELb0ELb1EEEvNS_9BwdParamsE,"aw",@nobits
	.sectionflags	@""
	.align	16
.nv.shared._ZN10layer_norm22ln_bwd_finalize_kernelINS_22Kernel_traits_finalizeILj4096Ef13__nv_bfloat16fS2_fjLb0ELj1024ELj4ENS_18Kernel_traits_baseILj4096EfS2_fS2_fjLj1024EEEEELb0ELb1EEEvNS_9BwdParamsE:
	.zero		8448


//--------------------- .nv.shared._ZN10layer_norm40ln_parallel_residual_bwd_finalize_kernelINS_22Kernel_traits_finalizeILj4096Ef13__nv_bfloat16fS2_fjLb0ELj1024ELj4ENS_18Kernel_traits_baseILj4096EfS2_fS2_fjLj1024EEEEELb1EEEvNS_9BwdParamsE --------------------------
	.section	.nv.shared._ZN10layer_norm40ln_parallel_residual_bwd_finalize_kernelINS_22Kernel_traits_finalizeILj4096Ef13__nv_bfloat16fS2_fjLb0ELj1024ELj4ENS_18Kernel_traits_baseILj4096EfS2_fS2_fjLj1024EEEEELb1EEEvNS_9BwdParamsE,"aw",@nobits
	.sectionflags	@""
	.align	16
.nv.shared._ZN10layer_norm40ln_parallel_residual_bwd_finalize_kernelINS_22Kernel_traits_finalizeILj4096Ef13__nv_bfloat16fS2_fjLb0ELj1024ELj4ENS_18Kernel_traits_baseILj4096EfS2_fS2_fjLj1024EEEEELb1EEEvNS_9BwdParamsE:
	.zero		16896


//--------------------- .nv.shared._ZN10layer_norm31ln_parallel_residual_bwd_kernelINS_13Kernel_traitsIf13__nv_bfloat16fS2_fjLj4096ELj1ELj1ELj8ELj16ENS_18Kernel_traits_baseILj4096EfS2_fS2_fjLj256EEEEELb1ELb1ELb1EEEvNS_9BwdParamsE --------------------------
	.section	.nv.shared._ZN10layer_norm31ln_parallel_residual_bwd_kernelINS_13Kernel_traitsIf13__nv_bfloat16fS2_fjLj4096ELj1ELj1ELj8ELj16ENS_18Kernel_traits_baseILj4096EfS2_fS2_fjLj256EEEEELb1ELb1ELb1EEEvNS_9BwdParamsE,"aw",@nobits
	.sectionflags	@""
	.align	16


//--------------------- .nv.shared._ZN10layer_norm31ln_parallel_residual_bwd_kernelINS_13Kernel_traitsIf6__halfS2_S2_fjLj4096ELj1ELj1ELj8ELj16ENS_18Kernel_traits_baseILj4096EfS2_S2_S2_fjLj256EEEEELb0ELb0ELb0EEEvNS_9BwdParamsE --------------------------
	.section	.nv.shared._ZN10layer_norm31ln_parallel_residual_bwd_kernelINS_13Kernel_traitsIf6__halfS2_S2_fjLj4096ELj1ELj1ELj8ELj16ENS_18Kernel_traits_baseILj4096EfS2_S2_S2_fjLj256EEEEELb0ELb0ELb0EEEvNS_9BwdParamsE,"aw",@nobits
	.sectionflags	@""
	.align	16


//--------------------- .nv.shared._ZN10layer_norm31ln_parallel_residual_bwd_kernelINS_13Kernel_traitsIf6__halfS2_S2_fjLj4096ELj1ELj1ELj8ELj16ENS_18Kernel_traits_baseILj4096EfS2_S2_S2_fjLj256EEEEELb0ELb0ELb1EEEvNS_9BwdParamsE --------------------------
	.section	.nv.shared._ZN10layer_norm31ln_parallel_residual_bwd_kernelINS_13Kernel_traitsIf6__halfS2_S2_fjLj4096ELj1ELj1ELj8ELj16ENS_18Kernel_traits_baseILj4096EfS2_S2_S2_fjLj256EEEEELb0ELb0ELb1EEEvNS_9BwdParamsE,"aw",@nobits
	.sectionflags	@""
	.align	16


//--------------------- .nv.shared._ZN10layer_norm31ln_parallel_residual_bwd_kernelINS_13Kernel_traitsIf6__halfS2_S2_fjLj4096ELj1ELj1ELj8ELj16ENS_18Kernel_traits_baseILj4096EfS2_S2_S2_fjLj256EEEEELb0ELb1ELb0EEEvNS_9BwdParamsE --------------------------
	.section	.nv.shared._ZN10layer_norm31ln_parallel_residual_bwd_kernelINS_13Kernel_traitsIf6__halfS2_S2_fjLj4096ELj1ELj1ELj8ELj16ENS_18Kernel_traits_baseILj4096EfS2_S2_S2_fjLj256EEEEELb0ELb1ELb0EEEvNS_9BwdParamsE,"aw",@nobits
	.sectionflags	@""
	.align	16


//--------------------- .nv.shared._ZN10layer_norm31ln_parallel_residual_bwd_kernelINS_13Kernel_traitsIf6__halfS2_S2_fjLj4096ELj1ELj1ELj8ELj16ENS_18Kernel_traits_baseILj4096EfS2_S2_S2_fjLj256EEEEELb0ELb1ELb1EEEvNS_9BwdParamsE --------------------------
	.section	.nv.shared._ZN10layer_norm31ln_parallel_residual_bwd_kernelINS_13Kernel_traitsIf6__halfS2_S2_fjLj4096ELj1ELj1ELj8ELj16ENS_18Kernel_traits_baseILj4096EfS2_S2_S2_fjLj256EEEEELb0ELb1ELb1EEEvNS_9BwdParamsE,"aw",@nobits
	.sectionflags	@""
	.align	16


//--------------------- .nv.shared._ZN10layer_norm31ln_parallel_residual_bwd_kernelINS_13Kernel_traitsIf6__halfS2_S2_fjLj4096ELj1ELj1ELj8ELj16ENS_18Kernel_traits_baseILj4096EfS2_S2_S2_fjLj256EEEEELb1ELb0ELb0EEEvNS_9BwdParamsE --------------------------
	.section	.nv.shared._ZN10layer_norm31ln_parallel_residual_bwd_kernelINS_13Kernel_traitsIf6__halfS2_S2_fjLj4096ELj1ELj1ELj8ELj16ENS_18Kernel_traits_baseILj4096EfS2_S2_S2_fjLj256EEEEELb1ELb0ELb0EEEvNS_9BwdParamsE,"aw",@nobits
	.sectionflags	@""
	.align	16


//--------------------- .nv.shared._ZN10layer_norm31ln_parallel_residual_bwd_kernelINS_13Kernel_traitsIf6__halfS2_S2_fjLj4096ELj1ELj1ELj8ELj16ENS_18Kernel_traits_baseILj4096EfS2_S2_S2_fjLj256EEEEELb1ELb0ELb1EEEvNS_9BwdParamsE --------------------------
	.section	.nv.shared._ZN10layer_norm31ln_parallel_residual_bwd_kernelINS_13Kernel_traitsIf6__halfS2_S2_fjLj4096ELj1ELj1ELj8ELj16ENS_18Kernel_traits_baseILj4096EfS2_S2_S2_fjLj256EEEEELb1ELb0ELb1EEEvNS_9BwdParamsE,"aw",@nobits
	.sectionflags	@""
	.align	16


//--------------------- .nv.shared._ZN10layer_norm22ln_bwd_finalize_kernelINS_22Kernel_traits_finalizeILj4096Ef6__halfS2_S2_fjLb0ELj1024ELj4ENS_18Kernel_traits_baseILj4096EfS2_S2_S2_fjLj1024EEEEELb0ELb0EEEvNS_9BwdParamsE --------------------------
	.section	.nv.shared._ZN10layer_norm22ln_bwd_finalize_kernelINS_22Kernel_traits_finalizeILj4096Ef6__halfS2_S2_fjLb0ELj1024ELj4ENS_18Kernel_traits_baseILj4096EfS2_S2_S2_fjLj1024EEEEELb0ELb0EEEvNS_9BwdParamsE,"aw",@nobits
	.sectionflags	@""
	.align	16
.nv.shared._ZN10layer_norm22ln_bwd_finalize_kernelINS_22Kernel_traits_finalizeILj4096Ef6__halfS2_S2_fjLb0ELj1024ELj4ENS_18Kernel_traits_baseILj4096EfS2_S2_S2_fjLj1024EEEEELb0ELb0EEEvNS_9BwdParamsE:
	.zero		8448


//--------------------- .nv.shared._ZN10layer_norm40ln_parallel_residual_bwd_finalize_kernelINS_22Kernel_traits_finalizeILj4096Ef6__halfS2_S2_fjLb0ELj1024ELj4ENS_18Kernel_traits_baseILj4096EfS2_S2_S2_fjLj1024EEEEELb0EEEvNS_9BwdParamsE --------------------------
	.section	.nv.shared._ZN10layer_norm40ln_parallel_residual_bwd_finalize_kernelINS_22Kernel_traits_finalizeILj4096Ef6__halfS2_S2_fjLb0ELj1024ELj4ENS_18Kernel_traits_baseILj4096EfS2_S2_S2_fjLj1024EEEEELb0EEEvNS_9BwdParamsE,"aw",@nobits
	.sectionflags	@""
	.align	16
.nv.shared._ZN10layer_norm40ln_parallel_residual_bwd_finalize_kernelINS_22Kernel_traits_finalizeILj4096Ef6__halfS2_S2_fjLb0ELj1024ELj4ENS_18Kernel_traits_baseILj4096EfS2_S2_S2_fjLj1024EEEEELb0EEEvNS_9BwdParamsE:
	.zero		16896


//--------------------- .nv.shared._ZN10layer_norm31ln_parallel_residual_bwd_kernelINS_13Kernel_traitsIf6__halfS2_S2_fjLj4096ELj1ELj1ELj8ELj16ENS_18Kernel_traits_baseILj4096EfS2_S2_S2_fjLj256EEEEELb1ELb1ELb0EEEvNS_9BwdParamsE --------------------------
	.section	.nv.shared._ZN10layer_norm31ln_parallel_residual_bwd_kernelINS_13Kernel_traitsIf6__halfS2_S2_fjLj4096ELj1ELj1ELj8ELj16ENS_18Kernel_traits_baseILj4096EfS2_S2_S2_fjLj256EEEEELb1ELb1ELb0EEEvNS_9BwdParamsE,"aw",@nobits
	.sectionflags	@""
	.align	16


//--------------------- .nv.shared._ZN10layer_norm22ln_bwd_finalize_kernelINS_22Kernel_traits_finalizeILj4096Ef6__halfS2_S2_fjLb0ELj1024ELj4ENS_18Kernel_traits_baseILj4096EfS2_S2_S2_fjLj1024EEEEELb0ELb1EEEvNS_9BwdParamsE --------------------------
	.section	.nv.shared._ZN10layer_norm22ln_bwd_finalize_kernelINS_22Kernel_traits_finalizeILj4096Ef6__halfS2_S2_fjLb0ELj1024ELj4ENS_18Kernel_traits_baseILj4096EfS2_S2_S2_fjLj1024EEEEELb0ELb1EEEvNS_9BwdParamsE,"aw",@nobits
	.sectionflags	@""
	.align	16
.nv.shared._ZN10layer_norm22ln_bwd_finalize_kernelINS_22Kernel_traits_finalizeILj4096Ef6__halfS2_S2_fjLb0ELj1024ELj4ENS_18Kernel_traits_baseILj4096EfS2_S2_S2_fjLj1024EEEEELb0ELb1EEEvNS_9BwdParamsE:
	.zero		8448


//--------------------- .nv.shared._ZN10layer_norm40ln_parallel_residual_bwd_finalize_kernelINS_22Kernel_traits_finalizeILj4096Ef6__halfS2_S2_fjLb0ELj1024ELj4ENS_18Kernel_traits_baseILj4096EfS2_S2_S2_fjLj1024EEEEELb1EEEvNS_9BwdParamsE --------------------------
	.section	.nv.shared._ZN10layer_norm40ln_parallel_residual_bwd_finalize_kernelINS_22Kernel_traits_finalizeILj4096Ef6__halfS2_S2_fjLb0ELj1024ELj4ENS_18Kernel_traits_baseILj4096EfS2_S2_S2_fjLj1024EEEEELb1EEEvNS_9BwdParamsE,"aw",@nobits
	.sectionflags	@""
	.align	16
.nv.shared._ZN10layer_norm40ln_parallel_residual_bwd_finalize_kernelINS_22Kernel_traits_finalizeILj4096Ef6__halfS2_S2_fjLb0ELj1024ELj4ENS_18Kernel_traits_baseILj4096EfS2_S2_S2_fjLj1024EEEEELb1EEEvNS_9BwdParamsE:
	.zero		16896


//--------------------- .nv.shared._ZN10layer_norm31ln_parallel_residual_bwd_kernelINS_13Kernel_traitsIf6__halfS2_S2_fjLj4096ELj1ELj1ELj8ELj16ENS_18Kernel_traits_baseILj4096EfS2_S2_S2_fjLj256EEEEELb1ELb1ELb1EEEvNS_9BwdParamsE --------------------------
	.section	.nv.shared._ZN10layer_norm31ln_parallel_residual_bwd_kernelINS_13Kernel_traitsIf6__halfS2_S2_fjLj4096ELj1ELj1ELj8ELj16ENS_18Kernel_traits_baseILj4096EfS2_S2_S2_fjLj256EEEEELb1ELb1ELb1EEEvNS_9BwdParamsE,"aw",@nobits
	.sectionflags	@""
	.align	16


//--------------------- .nv.shared._ZN10layer_norm31ln_parallel_residual_bwd_kernelINS_13Kernel_traitsI6__halfS2_fS2_fjLj4096ELj1ELj1ELj8ELj16ENS_18Kernel_traits_baseILj4096ES2_S2_fS2_fjLj256EEEEELb0ELb0ELb0EEEvNS_9BwdParamsE --------------------------
	.section	.nv.shared._ZN10layer_norm31ln_parallel_residual_bwd_kernelINS_13Kernel_traitsI6__halfS2_fS2_fjLj4096ELj1ELj1ELj8ELj16ENS_18Kernel_traits_baseILj4096ES2_S2_fS2_fjLj256EEEEELb0ELb0ELb0EEEvNS_9BwdParamsE,"aw",@nobits
	.sectionflags	@""
	.align	16


//--------------------- .nv.shared._ZN10layer_norm31ln_parallel_residual_bwd_kernelINS_13Kernel_traitsI6__halfS2_fS2_fjLj4096ELj1ELj1ELj8ELj16ENS_18Kernel_traits_baseILj4096ES2_S2_fS2_fjLj256EEEEELb0ELb0ELb1EEEvNS_9BwdParamsE --------------------------
	.section	.nv.shared._ZN10layer_norm31ln_parallel_residual_bwd_kernelINS_13Kernel_traitsI6__halfS2_fS2_fjLj4096ELj1ELj1ELj8ELj16ENS_18Kernel_traits_baseILj4096ES2_S2_fS2_fjLj256EEEEELb0ELb0ELb1EEEvNS_9BwdParamsE,"aw",@nobits
	.sectionflags	@""
	.align	16


//--------------------- .nv.shared._ZN10layer_norm31ln_parallel_residual_bwd_kernelINS_13Kernel_traitsI6__halfS2_fS2_fjLj4096ELj1ELj1ELj8ELj16ENS_18Kernel_traits_baseILj4096ES2_S2_fS2_fjLj256EEEEELb0ELb1ELb0EEEvNS_9BwdParamsE --------------------------
	.section	.nv.shared._ZN10layer_norm31ln_parallel_residual_bwd_kernelINS_13Kernel_traitsI6__halfS2_fS2_fjLj4096ELj1ELj1ELj8ELj16ENS_18Kernel_traits_baseILj4096ES2_S2_fS2_fjLj256EEEEELb0ELb1ELb0EEEvNS_9BwdParamsE,"aw",@nobits
	.sectionflags	@""
	.align	16


//--------------------- .nv.shared._ZN10layer_norm31ln_parallel_residual_bwd_kernelINS_13Kernel_traitsI6__halfS2_fS2_fjLj4096ELj1ELj1ELj8ELj16ENS_18Kernel_traits_baseILj4096ES2_S2_fS2_fjLj256EEEEELb0ELb1ELb1EEEvNS_9BwdParamsE --------------------------
	.section	.nv.shared._ZN10layer_norm31ln_parallel_residual_bwd_kernelINS_13Kernel_traitsI6__halfS2_fS2_fjLj4096ELj1ELj1ELj8ELj16ENS_18Kernel_traits_baseILj4096ES2_S2_fS2_fjLj256EEEEELb0ELb1ELb1EEEvNS_9BwdParamsE,"aw",@nobits
	.sectionflags	@""
	.align	16


//--------------------- .nv.shared._ZN10layer_norm31ln_parallel_residual_bwd_kernelINS_13Kernel_traitsI6__halfS2_fS2_fjLj4096ELj1ELj1ELj8ELj16ENS_18Kernel_traits_baseILj4096ES2_S2_fS2_fjLj256EEEEELb1ELb0ELb0EEEvNS_9BwdParamsE --------------------------
	.section	.nv.shared._ZN10layer_norm31ln_parallel_residual_bwd_kernelINS_13Kernel_traitsI6__halfS2_fS2_fjLj4096ELj1ELj1ELj8ELj16ENS_18Kernel_traits_baseILj4096ES2_S2_fS2_fjLj256EEEEELb1ELb0ELb0EEEvNS_9BwdParamsE,"aw",@nobits
	.sectionflags	@""
	.align	16


//--------------------- .nv.shared._ZN10layer_norm31ln_parallel_residual_bwd_kernelINS_13Kernel_traitsI6__halfS2_fS2_fjLj4096ELj1ELj1ELj8ELj16ENS_18Kernel_traits_baseILj4096ES2_S2_fS2_fjLj256EEEEELb1ELb0ELb1EEEvNS_9BwdParamsE --------------------------
	.section	.nv.shared._ZN10layer_norm31ln_parallel_residual_bwd_kernelINS_13Kernel_traitsI6__halfS2_fS2_fjLj4096ELj1ELj1ELj8ELj16ENS_18Kernel_traits_baseILj4096ES2_S2_fS2_fjLj256EEEEELb1ELb0ELb1EEEvNS_9BwdParamsE,"aw",@nobits
	.sectionflags	@""
	.align	16


//--------------------- .nv.shared._ZN10layer_norm22ln_bwd_finalize_kernelINS_22Kernel_traits_finalizeILj4096E6__halfS2_fS2_fjLb0ELj1024ELj4ENS_18Kernel_traits_baseILj4096ES2_S2_fS2_fjLj1024EEEEELb0ELb0EEEvNS_9BwdParamsE --------------------------
	.section	.nv.shared._ZN10layer_norm22ln_bwd_finalize_kernelINS_22Kernel_traits_finalizeILj4096E6__halfS2_fS2_fjLb0ELj1024ELj4ENS_18Kernel_traits_baseILj4096ES2_S2_fS2_fjLj1024EEEEELb0ELb0EEEvNS_9BwdParamsE,"aw",@nobits
	.sectionflags	@""
	.align	16
.nv.shared._ZN10layer_norm22ln_bwd_finalize_kernelINS_22Kernel_traits_finalizeILj4096E6__halfS2_fS2_fjLb0ELj1024ELj4ENS_18Kernel_traits_baseILj4096ES2_S2_fS2_fjLj1024EEEEELb0ELb0EEEvNS_9BwdParamsE:
	.zero		8448


//--------------------- .nv.shared._ZN10layer_norm40ln_parallel_residual_bwd_finalize_kernelINS_22Kernel_traits_finalizeILj4096E6__halfS2_fS2_fjLb0ELj1024ELj4ENS_18Kernel_traits_baseILj4096ES2_S2_fS2_fjLj1024EEEEELb0EEEvNS_9BwdParamsE --------------------------
	.section	.nv.shared._ZN10layer_norm40ln_parallel_residual_bwd_finalize_kernelINS_22Kernel_traits_finalizeILj4096E6__halfS2_fS2_fjLb0ELj1024ELj4ENS_18Kernel_traits_baseILj4096ES2_S2_fS2_fjLj1024EEEEELb0EEEvNS_9BwdParamsE,"aw",@nobits
	.sectionflags	@""
	.align	16
.nv.shared._ZN10layer_norm40ln_parallel_residual_bwd_finalize_kernelINS_22Kernel_traits_finalizeILj4096E6__halfS2_fS2_fjLb0ELj1024ELj4ENS_18Kernel_traits_baseILj4096ES2_S2_fS2_fjLj1024EEEEELb0EEEvNS_9BwdParamsE:
	.zero		16896


//--------------------- .nv.shared._ZN10layer_norm31ln_parallel_residual_bwd_kernelINS_13Kernel_traitsI6__halfS2_fS2_fjLj4096ELj1ELj1ELj8ELj16ENS_18Kernel_traits_baseILj4096ES2_S2_fS2_fjLj256EEEEELb1ELb1ELb0EEEvNS_9BwdParamsE --------------------------
	.section	.nv.shared._ZN10layer_norm31ln_parallel_residual_bwd_kernelINS_13Kernel_traitsI6__halfS2_fS2_fjLj4096ELj1ELj1ELj8ELj16ENS_18Kernel_traits_baseILj4096ES2_S2_fS2_fjLj256EEEEELb1ELb1ELb0EEEvNS_9BwdParamsE,"aw",@nobits
	.sectionflags	@""
	.align	16


//--------------------- .nv.shared._ZN10layer_norm22ln_bwd_finalize_kernelINS_22Kernel_traits_finalizeILj4096E6__halfS2_fS2_fjLb0ELj1024ELj4ENS_18Kernel_traits_baseILj4096ES2_S2_fS2_fjLj1024EEEEELb0ELb1EEEvNS_9BwdParamsE --------------------------
	.section	.nv.shared._ZN10layer_norm22ln_bwd_finalize_kernelINS_22Kernel_traits_finalizeILj4096E6__halfS2_fS2_fjLb0ELj1024ELj4ENS_18Kernel_traits_baseILj4096ES2_S2_fS2_fjLj1024EEEEELb0ELb1EEEvNS_9BwdParamsE,"aw",@nobits
	.sectionflags	@""
	.align	16
.nv.shared._ZN10layer_norm22ln_bwd_finalize_kernelINS_22Kernel_traits_finalizeILj4096E6__halfS2_fS2_fjLb0ELj1024ELj4ENS_18Kernel_traits_baseILj4096ES2_S2_fS2_fjLj1024EEEEELb0ELb1EEEvNS_9BwdParamsE:
	.zero		8448


//--------------------- .nv.shared._ZN10layer_norm40ln_parallel_residual_bwd_finalize_kernelINS_22Kernel_traits_finalizeILj4096E6__halfS2_fS2_fjLb0ELj1024ELj4ENS_18Kernel_traits_baseILj4096ES2_S2_fS2_fjLj1024EEEEELb1EEEvNS_9BwdParamsE --------------------------
	.section	.nv.shared._ZN10layer_norm40ln_parallel_residual_bwd_finalize_kernelINS_22Kernel_traits_finalizeILj4096E6__halfS2_fS2_fjLb0ELj1024ELj4ENS_18Kernel_traits_baseILj4096ES2_S2_fS2_fjLj1024EEEEELb1EEEvNS_9BwdParamsE,"aw",@nobits
	.sectionflags	@""
	.align	16
.nv.shared._ZN10layer_norm40ln_parallel_residual_bwd_finalize_kernelINS_22Kernel_traits_finalizeILj4096E6__halfS2_fS2_fjLb0ELj1024ELj4ENS_18Kernel_traits_baseILj4096ES2_S2_fS2_fjLj1024EEEEELb1EEEvNS_9BwdParamsE:
	.zero		16896


//--------------------- .nv.shared._ZN10layer_norm31ln_parallel_residual_bwd_kernelINS_13Kernel_traitsI6__halfS2_fS2_fjLj4096ELj1ELj1ELj8ELj16ENS_18Kernel_traits_baseILj4096ES2_S2_fS2_fjLj256EEEEELb1ELb1ELb1EEEvNS_9BwdParamsE --------------------------
	.section	.nv.shared._ZN10layer_norm31ln_parallel_residual_bwd_kernelINS_13Kernel_traitsI6__halfS2_fS2_fjLj4096ELj1ELj1ELj8ELj16ENS_18Kernel_traits_baseILj4096ES2_S2_fS2_fjLj256EEEEELb1ELb1ELb1EEEvNS_9BwdParamsE,"aw",@nobits
	.sectionflags	@""
	.align	16


//--------------------- .nv.shared._ZN10layer_norm31ln_parallel_residual_bwd_kernelINS_13Kernel_traitsIf6__halffS2_fjLj4096ELj1ELj1ELj8ELj16ENS_18Kernel_traits_baseILj4096EfS2_fS2_fjLj256EEEEELb0ELb0ELb0EEEvNS_9BwdParamsE --------------------------
	.section	.nv.shared._ZN10layer_norm31ln_parallel_residual_bwd_kernelINS_13Kernel_traitsIf6__halffS2_fjLj4096ELj1ELj1ELj8ELj16ENS_18Kernel_traits_baseILj4096EfS2_fS2_fjLj256EEEEELb0ELb0ELb0EEEvNS_9BwdParamsE,"aw",@nobits
	.sectionflags	@""
	.align	16


//--------------------- .nv.shared._ZN10layer_norm31ln_parallel_residual_bwd_kernelINS_13Kernel_traitsIf6__halffS2_fjLj4096ELj1ELj1ELj8ELj16ENS_18Kernel_traits_baseILj4096EfS2_fS2_fjLj256EEEEELb0ELb0ELb1EEEvNS_9BwdParamsE --------------------------
	.section	.nv.shared._ZN10layer_norm31ln_parallel_residual_bwd_kernelINS_13Kernel_traitsIf6__halffS2_fjLj4096ELj1ELj1ELj8ELj16ENS_18Kernel_traits_baseILj4096EfS2_fS2_fjLj256EEEEELb0ELb0ELb1EEEvNS_9BwdParamsE,"aw",@nobits
	.sectionflags	@""
	.align	16


//--------------------- .nv.shared._ZN10layer_norm31ln_parallel_residual_bwd_kernelINS_13Kernel_traitsIf6__halffS2_fjLj4096ELj1ELj1ELj8ELj16ENS_18Kernel_traits_baseILj4096EfS2_fS2_fjLj256EEEEELb0ELb1ELb0EEEvNS_9BwdParamsE --------------------------
	.section	.nv.shared._ZN10layer_norm31ln_parallel_residual_bwd_kernelINS_13Kernel_traitsIf6__halffS2_fjLj4096ELj1ELj1ELj8ELj16ENS_18Kernel_traits_baseILj4096EfS2_fS2_fjLj256EEEEELb0ELb1ELb0EEEvNS_9BwdParamsE,"aw",@nobits
	.sectionflags	@""
	.align	16


//--------------------- .nv.shared._ZN10layer_norm31ln_parallel_residual_bwd_kernelINS_13Kernel_traitsIf6__halffS2_fjLj4096ELj1ELj1ELj8ELj16ENS_18Kernel_traits_baseILj4096EfS2_fS2_fjLj256EEEEELb0ELb1ELb1EEEvNS_9BwdParamsE --------------------------
	.section	.nv.shared._ZN10layer_norm31ln_parallel_residual_bwd_kernelINS_13Kernel_traitsIf6__halffS2_fjLj4096ELj1ELj1ELj8ELj16ENS_18Kernel_traits_baseILj4096EfS2_fS2_fjLj256EEEEELb0ELb1ELb1EEEvNS_9BwdParamsE,"aw",@nobits
	.sectionflags	@""
	.align	16


//--------------------- .nv.shared._ZN10layer_norm31ln_parallel_residual_bwd_kernelINS_13Kernel_traitsIf6__halffS2_fjLj4096ELj1ELj1ELj8ELj16ENS_18Kernel_traits_baseILj4096EfS2_fS2_fjLj256EEEEELb1ELb0ELb0EEEvNS_9BwdParamsE --------------------------
	.section	.nv.shared._ZN10layer_norm31ln_parallel_residual_bwd_kernelINS_13Kernel_traitsIf6__halffS2_fjLj4096ELj1ELj1ELj8ELj16ENS_18Kernel_traits_baseILj4096EfS2_fS2_fjLj256EEEEELb1ELb0ELb0EEEvNS_9BwdParamsE,"aw",@nobits
	.sectionflags	@""
	.align	16


//--------------------- .nv.shared._ZN10layer_norm31ln_parallel_residual_bwd_kernelINS_13Kernel_traitsIf6__halffS2_fjLj4096ELj1ELj1ELj8ELj16ENS_18Kernel_traits_baseILj4096EfS2_fS2_fjLj256EEEEELb1ELb0ELb1EEEvNS_9BwdParamsE --------------------------
	.section	.nv.shared._ZN10layer_norm31ln_parallel_residual_bwd_kernelINS_13Kernel_traitsIf6__halffS2_fjLj4096ELj1ELj1ELj8ELj16ENS_18Kernel_traits_baseILj4096EfS2_fS2_fjLj256EEEEELb1ELb0ELb1EEEvNS_9BwdParamsE,"aw",@nobits
	.sectionflags	@""
	.align	16


//--------------------- .nv.shared._ZN10layer_norm22ln_bwd_finalize_kernelINS_22Kernel_traits_finalizeILj4096Ef6__halffS2_fjLb0ELj1024ELj4ENS_18Kernel_traits_baseILj4096EfS2_fS2_fjLj1024EEEEELb0ELb0EEEvNS_9BwdParamsE --------------------------
	.section	.nv.shared._ZN10layer_norm22ln_bwd_finalize_kernelINS_22Kernel_traits_finalizeILj4096Ef6__halffS2_fjLb0ELj1024ELj4ENS_18Kernel_traits_baseILj4096EfS2_fS2_fjLj1024EEEEELb0ELb0EEEvNS_9BwdParamsE,"aw",@nobits
	.sectionflags	@""
	.align	16
.nv.shared._ZN10layer_norm22ln_bwd_finalize_kernelINS_22Kernel_traits_finalizeILj4096Ef6__halffS2_fjLb0ELj1024ELj4ENS_18Kernel_traits_baseILj4096EfS2_fS2_fjLj1024EEEEELb0ELb0EEEvNS_9BwdParamsE:
	.zero		8448


//--------------------- .nv.shared._ZN10layer_norm40ln_parallel_residual_bwd_finalize_kernelINS_22Kernel_traits_finalizeILj4096Ef6__halffS2_fjLb0ELj1024ELj4ENS_18Kernel_traits_baseILj4096EfS2_fS2_fjLj1024EEEEELb0EEEvNS_9BwdParamsE --------------------------
	.section	.nv.shared._ZN10layer_norm40ln_parallel_residual_bwd_finalize_kernelINS_22Kernel_traits_finalizeILj4096Ef6__halffS2_fjLb0ELj1024ELj4ENS_18Kernel_traits_baseILj4096EfS2_fS2_fjLj1024EEEEELb0EEEvNS_9BwdParamsE,"aw",@nobits
	.sectionflags	@""
	.align	16
.nv.shared._ZN10layer_norm40ln_parallel_residual_bwd_finalize_kernelINS_22Kernel_traits_finalizeILj4096Ef6__halffS2_fjLb0ELj1024ELj4ENS_18Kernel_traits_baseILj4096EfS2_fS2_fjLj1024EEEEELb0EEEvNS_9BwdParamsE:
	.zero		16896


//--------------------- .nv.shared._ZN10layer_norm31ln_parallel_residual_bwd_kernelINS_13Kernel_traitsIf6__halffS2_fjLj4096ELj1ELj1ELj8ELj16ENS_18Kernel_traits_baseILj4096EfS2_fS2_fjLj256EEEEELb1ELb1ELb0EEEvNS_9BwdParamsE --------------------------
	.section	.nv.shared._ZN10layer_norm31ln_parallel_residual_bwd_kernelINS_13Kernel_traitsIf6__halffS2_fjLj4096ELj1ELj1ELj8ELj16ENS_18Kernel_traits_baseILj4096EfS2_fS2_fjLj256EEEEELb1ELb1ELb0EEEvNS_9BwdParamsE,"aw",@nobits
	.sectionflags	@""
	.align	16


//--------------------- .nv.shared._ZN10layer_norm22ln_bwd_finalize_kernelINS_22Kernel_traits_finalizeILj4096Ef6__halffS2_fjLb0ELj1024ELj4ENS_18Kernel_traits_baseILj4096EfS2_fS2_fjLj1024EEEEELb0ELb1EEEvNS_9BwdParamsE --------------------------
	.section	.nv.shared._ZN10layer_norm22ln_bwd_finalize_kernelINS_22Kernel_traits_finalizeILj4096Ef6__halffS2_fjLb0ELj1024ELj4ENS_18Kernel_traits_baseILj4096EfS2_fS2_fjLj1024EEEEELb0ELb1EEEvNS_9BwdParamsE,"aw",@nobits
	.sectionflags	@""
	.align	16
.nv.shared._ZN10layer_norm22ln_bwd_finalize_kernelINS_22Kernel_traits_finalizeILj4096Ef6__halffS2_fjLb0ELj1024ELj4ENS_18Kernel_traits_baseILj4096EfS2_fS2_fjLj1024EEEEELb0ELb1EEEvNS_9BwdParamsE:
	.zero		8448


//--------------------- .nv.shared._ZN10layer_norm40ln_parallel_residual_bwd_finalize_kernelINS_22Kernel_traits_finalizeILj4096Ef6__halffS2_fjLb0ELj1024ELj4ENS_18Kernel_traits_baseILj4096EfS2_fS2_fjLj1024EEEEELb1EEEvNS_9BwdParamsE --------------------------
	.section	.nv.shared._ZN10layer_norm40ln_parallel_residual_bwd_finalize_kernelINS_22Kernel_traits_finalizeILj4096Ef6__halffS2_fjLb0ELj1024ELj4ENS_18Kernel_traits_baseILj4096EfS2_fS2_fjLj1024EEEEELb1EEEvNS_9BwdParamsE,"aw",@nobits
	.sectionflags	@""
	.align	16
.nv.shared._ZN10layer_norm40ln_parallel_residual_bwd_finalize_kernelINS_22Kernel_traits_finalizeILj4096Ef6__halffS2_fjLb0ELj1024ELj4ENS_18Kernel_traits_baseILj4096EfS2_fS2_fjLj1024EEEEELb1EEEvNS_9BwdParamsE:
	.zero		16896


//--------------------- .nv.shared._ZN10layer_norm31ln_parallel_residual_bwd_kernelINS_13Kernel_traitsIf6__halffS2_fjLj4096ELj1ELj1ELj8ELj16ENS_18Kernel_traits_baseILj4096EfS2_fS2_fjLj256EEEEELb1ELb1ELb1EEEvNS_9BwdParamsE --------------------------
	.section	.nv.shared._ZN10layer_norm31ln_parallel_residual_bwd_kernelINS_13Kernel_traitsIf6__halffS2_fjLj4096ELj1ELj1ELj8ELj16ENS_18Kernel_traits_baseILj4096EfS2_fS2_fjLj256EEEEELb1ELb1ELb1EEEvNS_9BwdParamsE,"aw",@nobits
	.sectionflags	@""
	.align	16


//--------------------- .nv.shared._ZN10layer_norm31ln_parallel_residual_bwd_kernelINS_13Kernel_traitsI6__halfffffjLj4096ELj1ELj1ELj8ELj16ENS_18Kernel_traits_baseILj4096ES2_ffffjLj256EEEEELb0ELb0ELb0EEEvNS_9BwdParamsE --------------------------
	.section	.nv.shared._ZN10layer_norm31ln_parallel_residual_bwd_kernelINS_13Kernel_traitsI6__halfffffjLj4096ELj1ELj1ELj8ELj16ENS_18Kernel_traits_baseILj4096ES2_ffffjLj256EEEEELb0ELb0ELb0EEEvNS_9BwdParamsE,"aw",@nobits
	.sectionflags	@""
	.align	16


//--------------------- .nv.shared._ZN10layer_norm31ln_parallel_residual_bwd_kernelINS_13Kernel_traitsI6__halfffffjLj4096ELj1ELj1ELj8ELj16ENS_18Kernel_traits_baseILj4096ES2_ffffjLj256EEEEELb0ELb0ELb1EEEvNS_9BwdParamsE --------------------------
	.section	.nv.shared._ZN10layer_norm31ln_parallel_residual_bwd_kernelINS_13Kernel_traitsI6__halfffffjLj4096ELj1ELj1ELj8ELj16ENS_18Kernel_traits_baseILj4096ES2_ffffjLj256EEEEELb0ELb0ELb1EEEvNS_9BwdParamsE,"aw",@nobits
	.sectionflags	@""
	.align	16


//--------------------- .nv.shared._ZN10layer_norm31ln_parallel_residual_bwd_kernelINS_13Kernel_traitsI6__halfffffjLj4096ELj1ELj1ELj8ELj16ENS_18Kernel_traits_baseILj4096ES2_ffffjLj256EEEEELb0ELb1ELb0EEEvNS_9BwdParamsE --------------------------
	.section	.nv.shared._ZN10layer_norm31ln_parallel_residual_bwd_kernelINS_13Kernel_traitsI6__halfffffjLj4096ELj1ELj1ELj8ELj16ENS_18Kernel_traits_baseILj4096ES2_ffffjLj256EEEEELb0ELb1ELb0EEEvNS_9BwdParamsE,"aw",@nobits
	.sectionflags	@""
	.align	16


//--------------------- .nv.shared._ZN10layer_norm31ln_parallel_residual_bwd_kernelINS_13Kernel_traitsI6__halfffffjLj4096ELj1ELj1ELj8ELj16ENS_18Kernel_traits_baseILj4096ES2_ffffjLj256EEEEELb0ELb1ELb1EEEvNS_9BwdParamsE --------------------------
	.section	.nv.shared._ZN10layer_norm31ln_parallel_residual_bwd_kernelINS_13Kernel_traitsI6__halfffffjLj4096ELj1ELj1ELj8ELj16ENS_18Kernel_traits_baseILj4096ES2_ffffjLj256EEEEELb0ELb1ELb1EEEvNS_9BwdParamsE,"aw",@nobits
	.sectionflags	@""
	.align	16


//--------------------- .nv.shared._ZN10layer_norm31ln_parallel_residual_bwd_kernelINS_13Kernel_traitsI6__halfffffjLj4096ELj1ELj1ELj8ELj16ENS_18Kernel_traits_baseILj4096ES2_ffffjLj256EEEEELb1ELb0ELb0EEEvNS_9BwdParamsE --------------------------
	.section	.nv.shared._ZN10layer_norm31ln_parallel_residual_bwd_kernelINS_13Kernel_traitsI6__halfffffjLj4096ELj1ELj1ELj8ELj16ENS_18Kernel_traits_baseILj4096ES2_ffffjLj256EEEEELb1ELb0ELb0EEEvNS_9BwdParamsE,"aw",@nobits
	.sectionflags	@""
	.align	16


//--------------------- .nv.shared._ZN10layer_norm31ln_parallel_residual_bwd_kernelINS_13Kernel_traitsI6__halfffffjLj4096ELj1ELj1ELj8ELj16ENS_18Kernel_traits_baseILj4096ES2_ffffjLj256EEEEELb1ELb0ELb1EEEvNS_9BwdParamsE --------------------------
	.section	.nv.shared._ZN10layer_norm31ln_parallel_residual_bwd_kernelINS_13Kernel_traitsI6__halfffffjLj4096ELj1ELj1ELj8ELj16ENS_18Kernel_traits_baseILj4096ES2_ffffjLj256EEEEELb1ELb0ELb1EEEvNS_9BwdParamsE,"aw",@nobits
	.sectionflags	@""
	.align	16


//--------------------- .nv.shared._ZN10layer_norm22ln_bwd_finalize_kernelINS_22Kernel_traits_finalizeILj4096E6__halfffffjLb0ELj1024ELj4ENS_18Kernel_traits_baseILj4096ES2_ffffjLj1024EEEEELb0ELb0EEEvNS_9BwdParamsE --------------------------
	.section	.nv.shared._ZN10layer_norm22ln_bwd_finalize_kernelINS_22Kernel_traits_finalizeILj4096E6__halfffffjLb0ELj1024ELj4ENS_18Kernel_traits_baseILj4096ES2_ffffjLj1024EEEEELb0ELb0EEEvNS_9BwdParamsE,"aw",@nobits
	.sectionflags	@""
	.align	16
.nv.shared._ZN10layer_norm22ln_bwd_finalize_kernelINS_22Kernel_traits_finalizeILj4096E6__halfffffjLb0ELj1024ELj4ENS_18Kernel_traits_baseILj4096ES2_ffffjLj1024EEEEELb0ELb0EEEvNS_9BwdParamsE:
	.zero		8448


//--------------------- .nv.shared._ZN10layer_norm40ln_parallel_residual_bwd_finalize_kernelINS_22Kernel_traits_finalizeILj4096E6__halfffffjLb0ELj1024ELj4ENS_18Kernel_traits_baseILj4096ES2_ffffjLj1024EEEEELb0EEEvNS_9BwdParamsE --------------------------
	.section	.nv.shared._ZN10layer_norm40ln_parallel_residual_bwd_finalize_kernelINS_22Kernel_traits_finalizeILj4096E6__halfffffjLb0ELj1024ELj4ENS_18Kernel_traits_baseILj4096ES2_ffffjLj1024EEEEELb0EEEvNS_9BwdParamsE,"aw",@nobits
	.sectionflags	@""
	.align	16
.nv.shared._ZN10layer_norm40ln_parallel_residual_bwd_finalize_kernelINS_22Kernel_traits_finalizeILj4096E6__halfffffjLb0ELj1024ELj4ENS_18Kernel_traits_baseILj4096ES2_ffffjLj1024EEEEELb0EEEvNS_9BwdParamsE:
	.zero		16896


//--------------------- .nv.shared._ZN10layer_norm31ln_parallel_residual_bwd_kernelINS_13Kernel_traitsI6__halfffffjLj4096ELj1ELj1ELj8ELj16ENS_18Kernel_traits_baseILj4096ES2_ffffjLj256EEEEELb1ELb1ELb0EEEvNS_9BwdParamsE --------------------------
	.section	.nv.shared._ZN10layer_norm31ln_parallel_residual_bwd_kernelINS_13Kernel_traitsI6__halfffffjLj4096ELj1ELj1ELj8ELj16ENS_18Kernel_traits_baseILj4096ES2_ffffjLj256EEEEELb1ELb1ELb0EEEvNS_9BwdParamsE,"aw",@nobits
	.sectionflags	@""
	.align	16


//--------------------- .nv.shared._ZN10layer_norm22ln_bwd_finalize_kernelINS_22Kernel_traits_finalizeILj4096E6__halfffffjLb0ELj1024ELj4ENS_18Kernel_traits_baseILj4096ES2_ffffjLj1024EEEEELb0ELb1EEEvNS_9BwdParamsE --------------------------
	.section	.nv.shared._ZN10layer_norm22ln_bwd_finalize_kernelINS_22Kernel_traits_finalizeILj4096E6__halfffffjLb0ELj1024ELj4ENS_18Kernel_traits_baseILj4096ES2_ffffjLj1024EEEEELb0ELb1EEEvNS_9BwdParamsE,"aw",@nobits
	.sectionflags	@""
	.align	16
.nv.shared._ZN10layer_norm22ln_bwd_finalize_kernelINS_22Kernel_traits_finalizeILj4096E6__halfffffjLb0ELj1024ELj4ENS_18Kernel_traits_baseILj4096ES2_ffffjLj1024EEEEELb0ELb1EEEvNS_9BwdParamsE:
	.zero		8448


//--------------------- .nv.shared._ZN10layer_norm40ln_parallel_residual_bwd_finalize_kernelINS_22Kernel_traits_finalizeILj4096E6__halfffffjLb0ELj1024ELj4ENS_18Kernel_traits_baseILj4096ES2_ffffjLj1024EEEEELb1EEEvNS_9BwdParamsE --------------------------
	.section	.nv.shared._ZN10layer_norm40ln_parallel_residual_bwd_finalize_kernelINS_22Kernel_traits_finalizeILj4096E6__halfffffjLb0ELj1024ELj4ENS_18Kernel_traits_baseILj4096ES2_ffffjLj1024EEEEELb1EEEvNS_9BwdParamsE,"aw",@nobits
	.sectionflags	@""
	.align	16
.nv.shared._ZN10layer_norm40ln_parallel_residual_bwd_finalize_kernelINS_22Kernel_traits_finalizeILj4096E6__halfffffjLb0ELj1024ELj4ENS_18Kernel_traits_baseILj4096ES2_ffffjLj1024EEEEELb1EEEvNS_9BwdParamsE:
	.zero		16896


//--------------------- .nv.shared._ZN10layer_norm31ln_parallel_residual_bwd_kernelINS_13Kernel_traitsI6__halfffffjLj4096ELj1ELj1ELj8ELj16ENS_18Kernel_traits_baseILj4096ES2_ffffjLj256EEEEELb1ELb1ELb1EEEvNS_9BwdParamsE --------------------------
	.section	.nv.shared._ZN10layer_norm31ln_parallel_residual_bwd_kernelINS_13Kernel_traitsI6__halfffffjLj4096ELj1ELj1ELj8ELj16ENS_18Kernel_traits_baseILj4096ES2_ffffjLj256EEEEELb1ELb1ELb1EEEvNS_9BwdParamsE,"aw",@nobits
	.sectionflags	@""
	.align	16


//--------------------- .nv.shared._ZN10layer_norm31ln_parallel_residual_bwd_kernelINS_13Kernel_traitsIfffffjLj4096ELj1ELj1ELj8ELj16ENS_18Kernel_traits_baseILj4096EfffffjLj256EEEEELb0ELb0ELb0EEEvNS_9BwdParamsE --------------------------
	.section	.nv.shared._ZN10layer_norm31ln_parallel_residual_bwd_kernelINS_13Kernel_traitsIfffffjLj4096ELj1ELj1ELj8ELj16ENS_18Kernel_traits_baseILj4096EfffffjLj256EEEEELb0ELb0ELb0EEEvNS_9BwdParamsE,"aw",@nobits
	.sectionflags	@""
	.align	16


//--------------------- .nv.shared._ZN10layer_norm31ln_parallel_residual_bwd_kernelINS_13Kernel_traitsIfffffjLj4096ELj1ELj1ELj8ELj16ENS_18Kernel_traits_baseILj4096EfffffjLj256EEEEELb0ELb0ELb1EEEvNS_9BwdParamsE --------------------------
	.section	.nv.shared._ZN10layer_norm31ln_parallel_residual_bwd_kernelINS_13Kernel_traitsIfffffjLj4096ELj1ELj1ELj8ELj16ENS_18Kernel_traits_baseILj4096EfffffjLj256EEEEELb0ELb0ELb1EEEvNS_9BwdParamsE,"aw",@nobits
	.sectionflags	@""
	.align	16


//--------------------- .nv.shared._ZN10layer_norm31ln_parallel_residual_bwd_kernelINS_13Kernel_traitsIfffffjLj4096ELj1ELj1ELj8ELj16ENS_18Kernel_traits_baseILj4096EfffffjLj256EEEEELb0ELb1ELb0EEEvNS_9BwdParamsE --------------------------
	.section	.nv.shared._ZN10layer_norm31ln_parallel_residual_bwd_kernelINS_13Kernel_traitsIfffffjLj4096ELj1ELj1ELj8ELj16ENS_18Kernel_traits_baseILj4096EfffffjLj256EEEEELb0ELb1ELb0EEEvNS_9BwdParamsE,"aw",@nobits
	.sectionflags	@""
	.align	16


//--------------------- .nv.shared._ZN10layer_norm31ln_parallel_residual_bwd_kernelINS_13Kernel_traitsIfffffjLj4096ELj1ELj1ELj8ELj16ENS_18Kernel_traits_baseILj4096EfffffjLj256EEEEELb0ELb1ELb1EEEvNS_9BwdParamsE --------------------------
	.section	.nv.shared._ZN10layer_norm31ln_parallel_residual_bwd_kernelINS_13Kernel_traitsIfffffjLj4096ELj1ELj1ELj8ELj16ENS_18Kernel_traits_baseILj4096EfffffjLj256EEEEELb0ELb1ELb1EEEvNS_9BwdParamsE,"aw",@nobits
	.sectionflags	@""
	.align	16


//--------------------- .nv.shared._ZN10layer_norm31ln_parallel_residual_bwd_kernelINS_13Kernel_traitsIfffffjLj4096ELj1ELj1ELj8ELj16ENS_18Kernel_traits_baseILj4096EfffffjLj256EEEEELb1ELb0ELb0EEEvNS_9BwdParamsE --------------------------
	.section	.nv.shared._ZN10layer_norm31ln_parallel_residual_bwd_kernelINS_13Kernel_traitsIfffffjLj4096ELj1ELj1ELj8ELj16ENS_18Kernel_traits_baseILj4096EfffffjLj256EEEEELb1ELb0ELb0EEEvNS_9BwdParamsE,"aw",@nobits
	.sectionflags	@""
	.align	16


//--------------------- .nv.shared._ZN10layer_norm31ln_parallel_residual_bwd_kernelINS_13Kernel_traitsIfffffjLj4096ELj1ELj1ELj8ELj16ENS_18Kernel_traits_baseILj4096EfffffjLj256EEEEELb1ELb0ELb1EEEvNS_9BwdParamsE --------------------------
	.section	.nv.shared._ZN10layer_norm31ln_parallel_residual_bwd_kernelINS_13Kernel_traitsIfffffjLj4096ELj1ELj1ELj8ELj16ENS_18Kernel_traits_baseILj4096EfffffjLj256EEEEELb1ELb0ELb1EEEvNS_9BwdParamsE,"aw",@nobits
	.sectionflags	@""
	.align	16


//--------------------- .nv.shared._ZN10layer_norm22ln_bwd_finalize_kernelINS_22Kernel_traits_finalizeILj4096EfffffjLb0ELj1024ELj4ENS_18Kernel_traits_baseILj4096EfffffjLj1024EEEEELb0ELb0EEEvNS_9BwdParamsE --------------------------
	.section	.nv.shared._ZN10layer_norm22ln_bwd_finalize_kernelINS_22Kernel_traits_finalizeILj4096EfffffjLb0ELj1024ELj4ENS_18Kernel_traits_baseILj4096EfffffjLj1024EEEEELb0ELb0EEEvNS_9BwdParamsE,"aw",@nobits
	.sectionflags	@""
	.align	16
.nv.shared._ZN10layer_norm22ln_bwd_finalize_kernelINS_22Kernel_traits_finalizeILj4096EfffffjLb0ELj1024ELj4ENS_18Kernel_traits_baseILj4096EfffffjLj1024EEEEELb0ELb0EEEvNS_9BwdParamsE:
	.zero		8448


//--------------------- .nv.shared._ZN10layer_norm40ln_parallel_residual_bwd_finalize_kernelINS_22Kernel_traits_finalizeILj4096EfffffjLb0ELj1024ELj4ENS_18Kernel_traits_baseILj4096EfffffjLj1024EEEEELb0EEEvNS_9BwdParamsE --------------------------
	.section	.nv.shared._ZN10layer_norm40ln_parallel_residual_bwd_finalize_kernelINS_22Kernel_traits_finalizeILj4096EfffffjLb0ELj1024ELj4ENS_18Kernel_traits_baseILj4096EfffffjLj1024EEEEELb0EEEvNS_9BwdParamsE,"aw",@nobits
	.sectionflags	@""
	.align	16
.nv.shared._ZN10layer_norm40ln_parallel_residual_bwd_finalize_kernelINS_22Kernel_traits_finalizeILj4096EfffffjLb0ELj1024ELj4ENS_18Kernel_traits_baseILj4096EfffffjLj1024EEEEELb0EEEvNS_9BwdParamsE:
	.zero		16896


//--------------------- .nv.shared._ZN10layer_norm31ln_parallel_residual_bwd_kernelINS_13Kernel_traitsIfffffjLj4096ELj1ELj1ELj8ELj16ENS_18Kernel_traits_baseILj4096EfffffjLj256EEEEELb1ELb1ELb0EEEvNS_9BwdParamsE --------------------------
	.section	.nv.shared._ZN10layer_norm31ln_parallel_residual_bwd_kernelINS_13Kernel_traitsIfffffjLj4096ELj1ELj1ELj8ELj16ENS_18Kernel_traits_baseILj4096EfffffjLj256EEEEELb1ELb1ELb0EEEvNS_9BwdParamsE,"aw",@nobits
	.sectionflags	@""
	.align	16


//--------------------- .nv.shared._ZN10layer_norm22ln_bwd_finalize_kernelINS_22Kernel_traits_finalizeILj4096EfffffjLb0ELj1024ELj4ENS_18Kernel_traits_baseILj4096EfffffjLj1024EEEEELb0ELb1EEEvNS_9BwdParamsE --------------------------
	.section	.nv.shared._ZN10layer_norm22ln_bwd_finalize_kernelINS_22Kernel_traits_finalizeILj4096EfffffjLb0ELj1024ELj4ENS_18Kernel_traits_baseILj4096EfffffjLj1024EEEEELb0ELb1EEEvNS_9BwdParamsE,"aw",@nobits
	.sectionflags	@""
	.align	16
.nv.shared._ZN10layer_norm22ln_bwd_finalize_kernelINS_22Kernel_traits_finalizeILj4096EfffffjLb0ELj1024ELj4ENS_18Kernel_traits_baseILj4096EfffffjLj1024EEEEELb0ELb1EEEvNS_9BwdParamsE:
	.zero		8448


//--------------------- .nv.shared._ZN10layer_norm40ln_parallel_residual_bwd_finalize_kernelINS_22Kernel_traits_finalizeILj4096EfffffjLb0ELj1024ELj4ENS_18Kernel_traits_baseILj4096EfffffjLj1024EEEEELb1EEEvNS_9BwdParamsE --------------------------
	.section	.nv.shared._ZN10layer_norm40ln_parallel_residual_bwd_finalize_kernelINS_22Kernel_traits_finalizeILj4096EfffffjLb0ELj1024ELj4ENS_18Kernel_traits_baseILj4096EfffffjLj1024EEEEELb1EEEvNS_9BwdParamsE,"aw",@nobits
	.sectionflags	@""
	.align	16
.nv.shared._ZN10layer_norm40ln_parallel_residual_bwd_finalize_kernelINS_22Kernel_traits_finalizeILj4096EfffffjLb0ELj1024ELj4ENS_18Kernel_traits_baseILj4096EfffffjLj1024EEEEELb1EEEvNS_9BwdParamsE:
	.zero		16896


//--------------------- .nv.shared._ZN10layer_norm31ln_parallel_residual_bwd_kernelINS_13Kernel_traitsIfffffjLj4096ELj1ELj1ELj8ELj16ENS_18Kernel_traits_baseILj4096EfffffjLj256EEEEELb1ELb1ELb1EEEvNS_9BwdParamsE --------------------------
	.section	.nv.shared._ZN10layer_norm31ln_parallel_residual_bwd_kernelINS_13Kernel_traitsIfffffjLj4096ELj1ELj1ELj8ELj16ENS_18Kernel_traits_baseILj4096EfffffjLj256EEEEELb1ELb1ELb1EEEvNS_9BwdParamsE,"aw",@nobits
	.sectionflags	@""
	.align	16
